/*
 * SPDX-FileCopyrightText: Copyright (c) 2025 NVIDIA CORPORATION & AFFILIATES. All rights reserved.
 * SPDX-License-Identifier: BSD-3-Clause
 */

#include "group_norm_nhwc_bwd_one_pass_kernel.cuh"
#include "group_norm_nhwc_fwd_one_pass_kernel.cuh"
#include "macros.h"

GN_FWD_BWD_ONE_PASS_DEFINITION(/* CHANNELS_PER_GROUP */ 70, /* THREADS_PER_BLOCK */ 560)


// ===== COMPILED SASS (sm_90a) =====

	.target	sm_90a

	.elftype	@"ET_EXEC"


//--------------------- .note.nv.tkinfo           --------------------------
	.section	.note.nv.tkinfo,"",@"SHT_NOTE"
	.sectionflags	@"SHF_NOTE_NV_TKINFO"
	.tkinfo
        /*0018*/ 	.word	0x00000002
        /*0030*/ 	.string	""
        /*0030*/ 	.string	"ptxas"
        /*0030*/ 	.string	"Cuda compilation tools, release 13.0, V13.0.88"
        /*0030*/ 	.string	"Build cuda_13.0.r13.0/compiler.36424714_0"
        /*0030*/ 	.string	"-arch sm_90a -m 64 "



//--------------------- .note.nv.cuinfo           --------------------------
	.section	.note.nv.cuinfo,"",@"SHT_NOTE"
	.sectionflags	@"SHF_NOTE_NV_CUINFO"
        /*0018*/ 	.short	0x0002
        /*001a*/ 	.short	0x005a
        /*001c*/ 	.short	0x0082
	.zero		2


//--------------------- .nv.info                  --------------------------
	.section	.nv.info,"",@"SHT_CUDA_INFO"
	.align	4


	//----- nvinfo : EIATTR_REGCOUNT
	.align		4
        /*0000*/ 	.byte	0x04, 0x2f
        /*0002*/ 	.short	(.L_41 - .L_40)
	.align		4
.L_40:
        /*0004*/ 	.word	index@(_Z35group_norm_nhwc_fwd_one_pass_kernelI11Fp32IOFp16WLi512ELi70ELi560EEv26Group_norm_nhwc_fwd_params)
        /*0008*/ 	.word	0x00000038


	//----- nvinfo : EIATTR_FRAME_SIZE
	.align		4
.L_41:
        /*000c*/ 	.byte	0x04, 0x11
        /*000e*/ 	.short	(.L_43 - .L_42)
	.align		4
.L_42:
        /*0010*/ 	.word	index@(_Z35group_norm_nhwc_fwd_one_pass_kernelI11Fp32IOFp16WLi512ELi70ELi560EEv26Group_norm_nhwc_fwd_params)
        /*0014*/ 	.word	0x000000d8


	//----- nvinfo : EIATTR_REGCOUNT
	.align		4
.L_43:
        /*0018*/ 	.byte	0x04, 0x2f
        /*001a*/ 	.short	(.L_45 - .L_44)
	.align		4
.L_44:
        /*001c*/ 	.word	index@(_Z35group_norm_nhwc_fwd_one_pass_kernelI11Fp32IOFp16WLi256ELi70ELi560EEv26Group_norm_nhwc_fwd_params)
        /*0020*/ 	.word	0x00000060


	//----- nvinfo : EIATTR_FRAME_SIZE
	.align		4
.L_45:
        /*0024*/ 	.byte	0x04, 0x11
        /*0026*/ 	.short	(.L_47 - .L_46)
	.align		4
.L_46:
        /*0028*/ 	.word	index@(_Z35group_norm_nhwc_fwd_one_pass_kernelI11Fp32IOFp16WLi256ELi70ELi560EEv26Group_norm_nhwc_fwd_params)
        /*002c*/ 	.word	0x00000000


	//----- nvinfo : EIATTR_REGCOUNT
	.align		4
.L_47:
        /*0030*/ 	.byte	0x04, 0x2f
        /*0032*/ 	.short	(.L_49 - .L_48)
	.align		4
.L_48:
        /*0034*/ 	.word	index@(_Z35group_norm_nhwc_fwd_one_pass_kernelI11Fp32IOFp16WLi128ELi70ELi560EEv26Group_norm_nhwc_fwd_params)
        /*0038*/ 	.word	0x00000038


	//----- nvinfo : EIATTR_FRAME_SIZE
	.align		4
.L_49:
        /*003c*/ 	.byte	0x04, 0x11
        /*003e*/ 	.short	(.L_51 - .L_50)
	.align		4
.L_50:
        /*0040*/ 	.word	index@(_Z35group_norm_nhwc_fwd_one_pass_kernelI11Fp32IOFp16WLi128ELi70ELi560EEv26Group_norm_nhwc_fwd_params)
        /*0044*/ 	.word	0x00000000


	//----- nvinfo : EIATTR_REGCOUNT
	.align		4
.L_51:
        /*0048*/ 	.byte	0x04, 0x2f
        /*004a*/ 	.short	(.L_53 - .L_52)
	.align		4
.L_52:
        /*004c*/ 	.word	index@(_Z35group_norm_nhwc_fwd_one_pass_kernelI11Fp32IOFp16WLi64ELi70ELi560EEv26Group_norm_nhwc_fwd_params)
        /*0050*/ 	.word	0x00000038


	//----- nvinfo : EIATTR_FRAME_SIZE
	.align		4
.L_53:
        /*0054*/ 	.byte	0x04, 0x11
        /*0056*/ 	.short	(.L_55 - .L_54)
	.align		4
.L_54:
        /*0058*/ 	.word	index@(_Z35group_norm_nhwc_fwd_one_pass_kernelI11Fp32IOFp16WLi64ELi70ELi560EEv26Group_norm_nhwc_fwd_params)
        /*005c*/ 	.word	0x00000000


	//----- nvinfo : EIATTR_REGCOUNT
	.align		4
.L_55:
        /*0060*/ 	.byte	0x04, 0x2f
        /*0062*/ 	.short	(.L_57 - .L_56)
	.align		4
.L_56:
        /*0064*/ 	.word	index@(_Z35group_norm_nhwc_fwd_one_pass_kernelI11Fp32IOBf16WLi512ELi70ELi560EEv26Group_norm_nhwc_fwd_params)
        /*0068*/ 	.word	0x00000038


	//----- nvinfo : EIATTR_FRAME_SIZE
	.align		4
.L_57:
        /*006c*/ 	.byte	0x04, 0x11
        /*006e*/ 	.short	(.L_59 - .L_58)
	.align		4
.L_58:
        /*0070*/ 	.word	index@(_Z35group_norm_nhwc_fwd_one_pass_kernelI11Fp32IOBf16WLi512ELi70ELi560EEv26Group_norm_nhwc_fwd_params)
        /*0074*/ 	.word	0x000000d8


	//----- nvinfo : EIATTR_REGCOUNT
	.align		4
.L_59:
        /*0078*/ 	.byte	0x04, 0x2f
        /*007a*/ 	.short	(.L_61 - .L_60)
	.align		4
.L_60:
        /*007c*/ 	.word	index@(_Z35group_norm_nhwc_fwd_one_pass_kernelI11Fp32IOBf16WLi256ELi70ELi560EEv26Group_norm_nhwc_fwd_params)
        /*0080*/ 	.word	0x00000060


	//----- nvinfo : EIATTR_FRAME_SIZE
	.align		4
.L_61:
        /*0084*/ 	.byte	0x04, 0x11
        /*0086*/ 	.short	(.L_63 - .L_62)
	.align		4
.L_62:
        /*0088*/ 	.word	index@(_Z35group_norm_nhwc_fwd_one_pass_kernelI11Fp32IOBf16WLi256ELi70ELi560EEv26Group_norm_nhwc_fwd_params)
        /*008c*/ 	.word	0x00000000


	//----- nvinfo : EIATTR_REGCOUNT
	.align		4
.L_63:
        /*0090*/ 	.byte	0x04, 0x2f
        /*0092*/ 	.short	(.L_65 - .L_64)
	.align		4
.L_64:
        /*0094*/ 	.word	index@(_Z35group_norm_nhwc_fwd_one_pass_kernelI11Fp32IOBf16WLi128ELi70ELi560EEv26Group_norm_nhwc_fwd_params)
        /*0098*/ 	.word	0x00000038


	//----- nvinfo : EIATTR_FRAME_SIZE
	.align		4
.L_65:
        /*009c*/ 	.byte	0x04, 0x11
        /*009e*/ 	.short	(.L_67 - .L_66)
	.align		4
.L_66:
        /*00a0*/ 	.word	index@(_Z35group_norm_nhwc_fwd_one_pass_kernelI11Fp32IOBf16WLi128ELi70ELi560EEv26Group_norm_nhwc_fwd_params)
        /*00a4*/ 	.word	0x00000000


	//----- nvinfo : EIATTR_REGCOUNT
	.align		4
.L_67:
        /*00a8*/ 	.byte	0x04, 0x2f
        /*00aa*/ 	.short	(.L_69 - .L_68)
	.align		4
.L_68:
        /*00ac*/ 	.word	index@(_Z35group_norm_nhwc_fwd_one_pass_kernelI11Fp32IOBf16WLi64ELi70ELi560EEv26Group_norm_nhwc_fwd_params)
        /*00b0*/ 	.word	0x00000038


	//----- nvinfo : EIATTR_FRAME_SIZE
	.align		4
.L_69:
        /*00b4*/ 	.byte	0x04, 0x11
        /*00b6*/ 	.short	(.L_71 - .L_70)
	.align		4
.L_70:
        /*00b8*/ 	.word	index@(_Z35group_norm_nhwc_fwd_one_pass_kernelI11Fp32IOBf16WLi64ELi70ELi560EEv26Group_norm_nhwc_fwd_params)
        /*00bc*/ 	.word	0x00000000


	//----- nvinfo : EIATTR_REGCOUNT
	.align		4
.L_71:
        /*00c0*/ 	.byte	0x04, 0x2f
        /*00c2*/ 	.short	(.L_73 - .L_72)
	.align		4
.L_72:
        /*00c4*/ 	.word	index@(_Z35group_norm_nhwc_fwd_one_pass_kernelI11Fp32IOFp32WLi512ELi70ELi560EEv26Group_norm_nhwc_fwd_params)
        /*00c8*/ 	.word	0x00000060


	//----- nvinfo : EIATTR_FRAME_SIZE
	.align		4
.L_73:
        /*00cc*/ 	.byte	0x04, 0x11
        /*00ce*/ 	.short	(.L_75 - .L_74)
	.align		4
.L_74:
        /*00d0*/ 	.word	index@(_Z35group_norm_nhwc_fwd_one_pass_kernelI11Fp32IOFp32WLi512ELi70ELi560EEv26Group_norm_nhwc_fwd_params)
        /*00d4*/ 	.word	0x00000000


	//----- nvinfo : EIATTR_REGCOUNT
	.align		4
.L_75:
        /*00d8*/ 	.byte	0x04, 0x2f
        /*00da*/ 	.short	(.L_77 - .L_76)
	.align		4
.L_76:
        /*00dc*/ 	.word	index@(_Z35group_norm_nhwc_fwd_one_pass_kernelI11Fp32IOFp32WLi256ELi70ELi560EEv26Group_norm_nhwc_fwd_params)
        /*00e0*/ 	.word	0x00000060


	//----- nvinfo : EIATTR_FRAME_SIZE
	.align		4
.L_77:
        /*00e4*/ 	.byte	0x04, 0x11
        /*00e6*/ 	.short	(.L_79 - .L_78)
	.align		4
.L_78:
        /*00e8*/ 	.word	index@(_Z35group_norm_nhwc_fwd_one_pass_kernelI11Fp32IOFp32WLi256ELi70ELi560EEv26Group_norm_nhwc_fwd_params)
        /*00ec*/ 	.word	0x00000000


	//----- nvinfo : EIATTR_REGCOUNT
	.align		4
.L_79:
        /*00f0*/ 	.byte	0x04, 0x2f
        /*00f2*/ 	.short	(.L_81 - .L_80)
	.align		4
.L_80:
        /*00f4*/ 	.word	index@(_Z35group_norm_nhwc_fwd_one_pass_kernelI11Fp32IOFp32WLi128ELi70ELi560EEv26Group_norm_nhwc_fwd_params)
        /*00f8*/ 	.word	0x00000038


	//----- nvinfo : EIATTR_FRAME_SIZE
	.align		4
.L_81:
        /*00fc*/ 	.byte	0x04, 0x11
        /*00fe*/ 	.short	(.L_83 - .L_82)
	.align		4
.L_82:
        /*0100*/ 	.word	index@(_Z35group_norm_nhwc_fwd_one_pass_kernelI11Fp32IOFp32WLi128ELi70ELi560EEv26Group_norm_nhwc_fwd_params)
        /*0104*/ 	.word	0x00000000


	//----- nvinfo : EIATTR_REGCOUNT
	.align		4
.L_83:
        /*0108*/ 	.byte	0x04, 0x2f
        /*010a*/ 	.short	(.L_85 - .L_84)
	.align		4
.L_84:
        /*010c*/ 	.word	index@(_Z35group_norm_nhwc_fwd_one_pass_kernelI11Fp32IOFp32WLi64ELi70ELi560EEv26Group_norm_nhwc_fwd_params)
        /*0110*/ 	.word	0x00000038


	//----- nvinfo : EIATTR_FRAME_SIZE
	.align		4
.L_85:
        /*0114*/ 	.byte	0x04, 0x11
        /*0116*/ 	.short	(.L_87 - .L_86)
	.align		4
.L_86:
        /*0118*/ 	.word	index@(_Z35group_norm_nhwc_fwd_one_pass_kernelI11Fp32IOFp32WLi64ELi70ELi560EEv26Group_norm_nhwc_fwd_params)
        /*011c*/ 	.word	0x00000000


	//----- nvinfo : EIATTR_REGCOUNT
	.align		4
.L_87:
        /*0120*/ 	.byte	0x04, 0x2f
        /*0122*/ 	.short	(.L_89 - .L_88)
	.align		4
.L_88:
        /*0124*/ 	.word	index@(_Z35group_norm_nhwc_fwd_one_pass_kernelI11Fp16IOFp16WLi512ELi70ELi560EEv26Group_norm_nhwc_fwd_params)
        /*0128*/ 	.word	0x00000060


	//----- nvinfo : EIATTR_FRAME_SIZE
	.align		4
.L_89:
        /*012c*/ 	.byte	0x04, 0x11
        /*012e*/ 	.short	(.L_91 - .L_90)
	.align		4
.L_90:
        /*0130*/ 	.word	index@(_Z35group_norm_nhwc_fwd_one_pass_kernelI11Fp16IOFp16WLi512ELi70ELi560EEv26Group_norm_nhwc_fwd_params)
        /*0134*/ 	.word	0x00000000


	//----- nvinfo : EIATTR_REGCOUNT
	.align		4
.L_91:
        /*0138*/ 	.byte	0x04, 0x2f
        /*013a*/ 	.short	(.L_93 - .L_92)
	.align		4
.L_92:
        /*013c*/ 	.word	index@(_Z35group_norm_nhwc_fwd_one_pass_kernelI11Fp16IOFp16WLi256ELi70ELi560EEv26Group_norm_nhwc_fwd_params)
        /*0140*/ 	.word	0x0000005e


	//----- nvinfo : EIATTR_FRAME_SIZE
	.align		4
.L_93:
        /*0144*/ 	.byte	0x04, 0x11
        /*0146*/ 	.short	(.L_95 - .L_94)
	.align		4
.L_94:
        /*0148*/ 	.word	index@(_Z35group_norm_nhwc_fwd_one_pass_kernelI11Fp16IOFp16WLi256ELi70ELi560EEv26Group_norm_nhwc_fwd_params)
        /*014c*/ 	.word	0x00000000


	//----- nvinfo : EIATTR_REGCOUNT
	.align		4
.L_95:
        /*0150*/ 	.byte	0x04, 0x2f
        /*0152*/ 	.short	(.L_97 - .L_96)
	.align		4
.L_96:
        /*0154*/ 	.word	index@(_Z35group_norm_nhwc_fwd_one_pass_kernelI11Fp16IOFp16WLi128ELi70ELi560EEv26Group_norm_nhwc_fwd_params)
        /*0158*/ 	.word	0x00000038


	//----- nvinfo : EIATTR_FRAME_SIZE
	.align		4
.L_97:
        /*015c*/ 	.byte	0x04, 0x11
        /*015e*/ 	.short	(.L_99 - .L_98)
	.align		4
.L_98:
        /*0160*/ 	.word	index@(_Z35group_norm_nhwc_fwd_one_pass_kernelI11Fp16IOFp16WLi128ELi70ELi560EEv26Group_norm_nhwc_fwd_params)
        /*0164*/ 	.word	0x00000000


	//----- nvinfo : EIATTR_REGCOUNT
	.align		4
.L_99:
        /*0168*/ 	.byte	0x04, 0x2f
        /*016a*/ 	.short	(.L_101 - .L_100)
	.align		4
.L_100:
        /*016c*/ 	.word	index@(_Z35group_norm_nhwc_fwd_one_pass_kernelI11Fp16IOFp16WLi64ELi70ELi560EEv26Group_norm_nhwc_fwd_params)
        /*0170*/ 	.word	0x0000002c


	//----- nvinfo : EIATTR_FRAME_SIZE
	.align		4
.L_101:
        /*0174*/ 	.byte	0x04, 0x11
        /*0176*/ 	.short	(.L_103 - .L_102)
	.align		4
.L_102:
        /*0178*/ 	.word	index@(_Z35group_norm_nhwc_fwd_one_pass_kernelI11Fp16IOFp16WLi64ELi70ELi560EEv26Group_norm_nhwc_fwd_params)
        /*017c*/ 	.word	0x00000000


	//----- nvinfo : EIATTR_REGCOUNT
	.align		4
.L_103:
        /*0180*/ 	.byte	0x04, 0x2f
        /*0182*/ 	.short	(.L_105 - .L_104)
	.align		4
.L_104:
        /*0184*/ 	.word	index@(_Z35group_norm_nhwc_fwd_one_pass_kernelI11Fp16IOBf16WLi512ELi70ELi560EEv26Group_norm_nhwc_fwd_params)
        /*0188*/ 	.word	0x00000060


	//----- nvinfo : EIATTR_FRAME_SIZE
	.align		4
.L_105:
        /*018c*/ 	.byte	0x04, 0x11
        /*018e*/ 	.short	(.L_107 - .L_106)
	.align		4
.L_106:
        /*0190*/ 	.word	index@(_Z35group_norm_nhwc_fwd_one_pass_kernelI11Fp16IOBf16WLi512ELi70ELi560EEv26Group_norm_nhwc_fwd_params)
        /*0194*/ 	.word	0x00000000


	//----- nvinfo : EIATTR_REGCOUNT
	.align		4
.L_107:
        /*0198*/ 	.byte	0x04, 0x2f
        /*019a*/ 	.short	(.L_109 - .L_108)
	.align		4
.L_108:
        /*019c*/ 	.word	index@(_Z35group_norm_nhwc_fwd_one_pass_kernelI11Fp16IOBf16WLi256ELi70ELi560EEv26Group_norm_nhwc_fwd_params)
        /*01a0*/ 	.word	0x0000005e


	//----- nvinfo : EIATTR_FRAME_SIZE
	.align		4
.L_109:
        /*01a4*/ 	.byte	0x04, 0x11
        /*01a6*/ 	.short	(.L_111 - .L_110)
	.align		4
.L_110:
        /*01a8*/ 	.word	index@(_Z35group_norm_nhwc_fwd_one_pass_kernelI11Fp16IOBf16WLi256ELi70ELi560EEv26Group_norm_nhwc_fwd_params)
        /*01ac*/ 	.word	0x00000000


	//----- nvinfo : EIATTR_REGCOUNT
	.align		4
.L_111:
        /*01b0*/ 	.byte	0x04, 0x2f
        /*01b2*/ 	.short	(.L_113 - .L_112)
	.align		4
.L_112:
        /*01b4*/ 	.word	index@(_Z35group_norm_nhwc_fwd_one_pass_kernelI11Fp16IOBf16WLi128ELi70ELi560EEv26Group_norm_nhwc_fwd_params)
        /*01b8*/ 	.word	0x00000038


	//----- nvinfo : EIATTR_FRAME_SIZE
	.align		4
.L_113:
        /*01bc*/ 	.byte	0x04, 0x11
        /*01be*/ 	.short	(.L_115 - .L_114)
	.align		4
.L_114:
        /*01c0*/ 	.word	index@(_Z35group_norm_nhwc_fwd_one_pass_kernelI11Fp16IOBf16WLi128ELi70ELi560EEv26Group_norm_nhwc_fwd_params)
        /*01c4*/ 	.word	0x00000000


	//----- nvinfo : EIATTR_REGCOUNT
	.align		4
.L_115:
        /*01c8*/ 	.byte	0x04, 0x2f
        /*01ca*/ 	.short	(.L_117 - .L_116)
	.align		4
.L_116:
        /*01cc*/ 	.word	index@(_Z35group_norm_nhwc_fwd_one_pass_kernelI11Fp16IOBf16WLi64ELi70ELi560EEv26Group_norm_nhwc_fwd_params)
        /*01d0*/ 	.word	0x0000002c


	//----- nvinfo : EIATTR_FRAME_SIZE
	.align		4
.L_117:
        /*01d4*/ 	.byte	0x04, 0x11
        /*01d6*/ 	.short	(.L_119 - .L_118)
	.align		4
.L_118:
        /*01d8*/ 	.word	index@(_Z35group_norm_nhwc_fwd_one_pass_kernelI11Fp16IOBf16WLi64ELi70ELi560EEv26Group_norm_nhwc_fwd_params)
        /*01dc*/ 	.word	0x00000000


	//----- nvinfo : EIATTR_REGCOUNT
	.align		4
.L_119:
        /*01e0*/ 	.byte	0x04, 0x2f
        /*01e2*/ 	.short	(.L_121 - .L_120)
	.align		4
.L_120:
        /*01e4*/ 	.word	index@(_Z35group_norm_nhwc_fwd_one_pass_kernelI11Fp16IOFp32WLi512ELi70ELi560EEv26Group_norm_nhwc_fwd_params)
        /*01e8*/ 	.word	0x00000060


	//----- nvinfo : EIATTR_FRAME_SIZE
	.align		4
.L_121:
        /*01ec*/ 	.byte	0x04, 0x11
        /*01ee*/ 	.short	(.L_123 - .L_122)
	.align		4
.L_122:
        /*01f0*/ 	.word	index@(_Z35group_norm_nhwc_fwd_one_pass_kernelI11Fp16IOFp32WLi512ELi70ELi560EEv26Group_norm_nhwc_fwd_params)
        /*01f4*/ 	.word	0x00000000


	//----- nvinfo : EIATTR_REGCOUNT
	.align		4
.L_123:
        /*01f8*/ 	.byte	0x04, 0x2f
        /*01fa*/ 	.short	(.L_125 - .L_124)
	.align		4
.L_124:
        /*01fc*/ 	.word	index@(_Z35group_norm_nhwc_fwd_one_pass_kernelI11Fp16IOFp32WLi256ELi70ELi560EEv26Group_norm_nhwc_fwd_params)
        /*0200*/ 	.word	0x0000005e


	//----- nvinfo : EIATTR_FRAME_SIZE
	.align		4
.L_125:
        /*0204*/ 	.byte	0x04, 0x11
        /*0206*/ 	.short	(.L_127 - .L_126)
	.align		4
.L_126:
        /*0208*/ 	.word	index@(_Z35group_norm_nhwc_fwd_one_pass_kernelI11Fp16IOFp32WLi256ELi70ELi560EEv26Group_norm_nhwc_fwd_params)
        /*020c*/ 	.word	0x00000000


	//----- nvinfo : EIATTR_REGCOUNT
	.align		4
.L_127:
        /*0210*/ 	.byte	0x04, 0x2f
        /*0212*/ 	.short	(.L_129 - .L_128)
	.align		4
.L_128:
        /*0214*/ 	.word	index@(_Z35group_norm_nhwc_fwd_one_pass_kernelI11Fp16IOFp32WLi128ELi70ELi560EEv26Group_norm_nhwc_fwd_params)
        /*0218*/ 	.word	0x00000038


	//----- nvinfo : EIATTR_FRAME_SIZE
	.align		4
.L_129:
        /*021c*/ 	.byte	0x04, 0x11
        /*021e*/ 	.short	(.L_131 - .L_130)
	.align		4
.L_130:
        /*0220*/ 	.word	index@(_Z35group_norm_nhwc_fwd_one_pass_kernelI11Fp16IOFp32WLi128ELi70ELi560EEv26Group_norm_nhwc_fwd_params)
        /*0224*/ 	.word	0x00000000


	//----- nvinfo : EIATTR_REGCOUNT
	.align		4
.L_131:
        /*0228*/ 	.byte	0x04, 0x2f
        /*022a*/ 	.short	(.L_133 - .L_132)
	.align		4
.L_132:
        /*022c*/ 	.word	index@(_Z35group_norm_nhwc_fwd_one_pass_kernelI11Fp16IOFp32WLi64ELi70ELi560EEv26Group_norm_nhwc_fwd_params)
        /*0230*/ 	.word	0x0000002c


	//----- nvinfo : EIATTR_FRAME_SIZE
	.align		4
.L_133:
        /*0234*/ 	.byte	0x04, 0x11
        /*0236*/ 	.short	(.L_135 - .L_134)
	.align		4
.L_134:
        /*0238*/ 	.word	index@(_Z35group_norm_nhwc_fwd_one_pass_kernelI11Fp16IOFp32WLi64ELi70ELi560EEv26Group_norm_nhwc_fwd_params)
        /*023c*/ 	.word	0x00000000


	//----- nvinfo : EIATTR_REGCOUNT
	.align		4
.L_135:
        /*0240*/ 	.byte	0x04, 0x2f
        /*0242*/ 	.short	(.L_137 - .L_136)
	.align		4
.L_136:
        /*0244*/ 	.word	index@(_Z35group_norm_nhwc_fwd_one_pass_kernelI11Bf16IOFp16WLi512ELi70ELi560EEv26Group_norm_nhwc_fwd_params)
        /*0248*/ 	.word	0x00000060


	//----- nvinfo : EIATTR_FRAME_SIZE
	.align		4
.L_137:
        /*024c*/ 	.byte	0x04, 0x11
        /*024e*/ 	.short	(.L_139 - .L_138)
	.align		4
.L_138:
        /*0250*/ 	.word	index@(_Z35group_norm_nhwc_fwd_one_pass_kernelI11Bf16IOFp16WLi512ELi70ELi560EEv26Group_norm_nhwc_fwd_params)
        /*0254*/ 	.word	0x00000000


	//----- nvinfo : EIATTR_REGCOUNT
	.align		4
.L_139:
        /*0258*/ 	.byte	0x04, 0x2f
        /*025a*/ 	.short	(.L_141 - .L_140)
	.align		4
.L_140:
        /*025c*/ 	.word	index@(_Z35group_norm_nhwc_fwd_one_pass_kernelI11Bf16IOFp16WLi256ELi70ELi560EEv26Group_norm_nhwc_fwd_params)
        /*0260*/ 	.word	0x00000060


	//----- nvinfo : EIATTR_FRAME_SIZE
	.align		4
.L_141:
        /*0264*/ 	.byte	0x04, 0x11
        /*0266*/ 	.short	(.L_143 - .L_142)
	.align		4
.L_142:
        /*0268*/ 	.word	index@(_Z35group_norm_nhwc_fwd_one_pass_kernelI11Bf16IOFp16WLi256ELi70ELi560EEv26Group_norm_nhwc_fwd_params)
        /*026c*/ 	.word	0x00000000


	//----- nvinfo : EIATTR_REGCOUNT
	.align		4
.L_143:
        /*0270*/ 	.byte	0x04, 0x2f
        /*0272*/ 	.short	(.L_145 - .L_144)
	.align		4
.L_144:
        /*0274*/ 	.word	index@(_Z35group_norm_nhwc_fwd_one_pass_kernelI11Bf16IOFp16WLi128ELi70ELi560EEv26Group_norm_nhwc_fwd_params)
        /*0278*/ 	.word	0x00000038


	//----- nvinfo : EIATTR_FRAME_SIZE
	.align		4
.L_145:
        /*027c*/ 	.byte	0x04, 0x11
        /*027e*/ 	.short	(.L_147 - .L_146)
	.align		4
.L_146:
        /*0280*/ 	.word	index@(_Z35group_norm_nhwc_fwd_one_pass_kernelI11Bf16IOFp16WLi128ELi70ELi560EEv26Group_norm_nhwc_fwd_params)
        /*0284*/ 	.word	0x00000000


	//----- nvinfo : EIATTR_REGCOUNT
	.align		4
.L_147:
        /*0288*/ 	.byte	0x04, 0x2f
        /*028a*/ 	.short	(.L_149 - .L_148)
	.align		4
.L_148:
        /*028c*/ 	.word	index@(_Z35group_norm_nhwc_fwd_one_pass_kernelI11Bf16IOFp16WLi64ELi70ELi560EEv26Group_norm_nhwc_fwd_params)
        /*0290*/ 	.word	0x00000038


	//----- nvinfo : EIATTR_FRAME_SIZE
	.align		4
.L_149:
        /*0294*/ 	.byte	0x04, 0x11
        /*0296*/ 	.short	(.L_151 - .L_150)
	.align		4
.L_150:
        /*0298*/ 	.word	index@(_Z35group_norm_nhwc_fwd_one_pass_kernelI11Bf16IOFp16WLi64ELi70ELi560EEv26Group_norm_nhwc_fwd_params)
        /*029c*/ 	.word	0x00000000


	//----- nvinfo : EIATTR_REGCOUNT
	.align		4
.L_151:
        /*02a0*/ 	.byte	0x04, 0x2f
        /*02a2*/ 	.short	(.L_153 - .L_152)
	.align		4
.L_152:
        /*02a4*/ 	.word	index@(_Z35group_norm_nhwc_fwd_one_pass_kernelI11Bf16IOBf16WLi512ELi70ELi560EEv26Group_norm_nhwc_fwd_params)
        /*02a8*/ 	.word	0x00000060


	//----- nvinfo : EIATTR_FRAME_SIZE
	.align		4
.L_153:
        /*02ac*/ 	.byte	0x04, 0x11
        /*02ae*/ 	.short	(.L_155 - .L_154)
	.align		4
.L_154:
        /*02b0*/ 	.word	index@(_Z35group_norm_nhwc_fwd_one_pass_kernelI11Bf16IOBf16WLi512ELi70ELi560EEv26Group_norm_nhwc_fwd_params)
        /*02b4*/ 	.word	0x00000000


	//----- nvinfo : EIATTR_REGCOUNT
	.align		4
.L_155:
        /*02b8*/ 	.byte	0x04, 0x2f
        /*02ba*/ 	.short	(.L_157 - .L_156)
	.align		4
.L_156:
        /*02bc*/ 	.word	index@(_Z35group_norm_nhwc_fwd_one_pass_kernelI11Bf16IOBf16WLi256ELi70ELi560EEv26Group_norm_nhwc_fwd_params)
        /*02c0*/ 	.word	0x00000060


	//----- nvinfo : EIATTR_FRAME_SIZE
	.align		4
.L_157:
        /*02c4*/ 	.byte	0x04, 0x11
        /*02c6*/ 	.short	(.L_159 - .L_158)
	.align		4
.L_158:
        /*02c8*/ 	.word	index@(_Z35group_norm_nhwc_fwd_one_pass_kernelI11Bf16IOBf16WLi256ELi70ELi560EEv26Group_norm_nhwc_fwd_params)
        /*02cc*/ 	.word	0x00000000


	//----- nvinfo : EIATTR_REGCOUNT
	.align		4
.L_159:
        /*02d0*/ 	.byte	0x04, 0x2f
        /*02d2*/ 	.short	(.L_161 - .L_160)
	.align		4
.L_160:
        /*02d4*/ 	.word	index@(_Z35group_norm_nhwc_fwd_one_pass_kernelI11Bf16IOBf16WLi128ELi70ELi560EEv26Group_norm_nhwc_fwd_params)
        /*02d8*/ 	.word	0x00000038


	//----- nvinfo : EIATTR_FRAME_SIZE
	.align		4
.L_161:
        /*02dc*/ 	.byte	0x04, 0x11
        /*02de*/ 	.short	(.L_163 - .L_162)
	.align		4
.L_162:
        /*02e0*/ 	.word	index@(_Z35group_norm_nhwc_fwd_one_pass_kernelI11Bf16IOBf16WLi128ELi70ELi560EEv26Group_norm_nhwc_fwd_params)
        /*02e4*/ 	.word	0x00000000


	//----- nvinfo : EIATTR_REGCOUNT
	.align		4
.L_163:
        /*02e8*/ 	.byte	0x04, 0x2f
        /*02ea*/ 	.short	(.L_165 - .L_164)
	.align		4
.L_164:
        /*02ec*/ 	.word	index@(_Z35group_norm_nhwc_fwd_one_pass_kernelI11Bf16IOBf16WLi64ELi70ELi560EEv26Group_norm_nhwc_fwd_params)
        /*02f0*/ 	.word	0x00000038


	//----- nvinfo : EIATTR_FRAME_SIZE
	.align		4
.L_165:
        /*02f4*/ 	.byte	0x04, 0x11
        /*02f6*/ 	.short	(.L_167 - .L_166)
	.align		4
.L_166:
        /*02f8*/ 	.word	index@(_Z35group_norm_nhwc_fwd_one_pass_kernelI11Bf16IOBf16WLi64ELi70ELi560EEv26Group_norm_nhwc_fwd_params)
        /*02fc*/ 	.word	0x00000000


	//----- nvinfo : EIATTR_REGCOUNT
	.align		4
.L_167:
        /*0300*/ 	.byte	0x04, 0x2f
        /*0302*/ 	.short	(.L_169 - .L_168)
	.align		4
.L_168:
        /*0304*/ 	.word	index@(_Z35group_norm_nhwc_fwd_one_pass_kernelI11Bf16IOFp32WLi512ELi70ELi560EEv26Group_norm_nhwc_fwd_params)
        /*0308*/ 	.word	0x00000060


	//----- nvinfo : EIATTR_FRAME_SIZE
	.align		4
.L_169:
        /*030c*/ 	.byte	0x04, 0x11
        /*030e*/ 	.short	(.L_171 - .L_170)
	.align		4
.L_170:
        /*0310*/ 	.word	index@(_Z35group_norm_nhwc_fwd_one_pass_kernelI11Bf16IOFp32WLi512ELi70ELi560EEv26Group_norm_nhwc_fwd_params)
        /*0314*/ 	.word	0x00000000


	//----- nvinfo : EIATTR_REGCOUNT
	.align		4
.L_171:
        /*0318*/ 	.byte	0x04, 0x2f
        /*031a*/ 	.short	(.L_173 - .L_172)
	.align		4
.L_172:
        /*031c*/ 	.word	index@(_Z35group_norm_nhwc_fwd_one_pass_kernelI11Bf16IOFp32WLi256ELi70ELi560EEv26Group_norm_nhwc_fwd_params)
        /*0320*/ 	.word	0x00000060


	//----- nvinfo : EIATTR_FRAME_SIZE
	.align		4
.L_173:
        /*0324*/ 	.byte	0x04, 0x11
        /*0326*/ 	.short	(.L_175 - .L_174)
	.align		4
.L_174:
        /*0328*/ 	.word	index@(_Z35group_norm_nhwc_fwd_one_pass_kernelI11Bf16IOFp32WLi256ELi70ELi560EEv26Group_norm_nhwc_fwd_params)
        /*032c*/ 	.word	0x00000000


	//----- nvinfo : EIATTR_REGCOUNT
	.align		4
.L_175:
        /*0330*/ 	.byte	0x04, 0x2f
        /*0332*/ 	.short	(.L_177 - .L_176)
	.align		4
.L_176:
        /*0334*/ 	.word	index@(_Z35group_norm_nhwc_fwd_one_pass_kernelI11Bf16IOFp32WLi128ELi70ELi560EEv26Group_norm_nhwc_fwd_params)
        /*0338*/ 	.word	0x00000038


	//----- nvinfo : EIATTR_FRAME_SIZE
	.align		4
.L_177:
        /*033c*/ 	.byte	0x04, 0x11
        /*033e*/ 	.short	(.L_179 - .L_178)
	.align		4
.L_178:
        /*0340*/ 	.word	index@(_Z35group_norm_nhwc_fwd_one_pass_kernelI11Bf16IOFp32WLi128ELi70ELi560EEv26Group_norm_nhwc_fwd_params)
        /*0344*/ 	.word	0x00000000


	//----- nvinfo : EIATTR_REGCOUNT
	.align		4
.L_179:
        /*0348*/ 	.byte	0x04, 0x2f
        /*034a*/ 	.short	(.L_181 - .L_180)
	.align		4
.L_180:
        /*034c*/ 	.word	index@(_Z35group_norm_nhwc_fwd_one_pass_kernelI11Bf16IOFp32WLi64ELi70ELi560EEv26Group_norm_nhwc_fwd_params)
        /*0350*/ 	.word	0x00000038


	//----- nvinfo : EIATTR_FRAME_SIZE
	.align		4
.L_181:
        /*0354*/ 	.byte	0x04, 0x11
        /*0356*/ 	.short	(.L_183 - .L_182)
	.align		4
.L_182:
        /*0358*/ 	.word	index@(_Z35group_norm_nhwc_fwd_one_pass_kernelI11Bf16IOFp32WLi64ELi70ELi560EEv26Group_norm_nhwc_fwd_params)
        /*035c*/ 	.word	0x00000000


	//----- nvinfo : EIATTR_REGCOUNT
	.align		4
.L_183:
        /*0360*/ 	.byte	0x04, 0x2f
        /*0362*/ 	.short	(.L_185 - .L_184)
	.align		4
.L_184:
        /*0364*/ 	.word	index@(_Z35group_norm_nhwc_bwd_one_pass_kernelI11Fp32IOFp16WLi512ELi70ELi560EEv26Group_norm_nhwc_bwd_params)
        /*0368*/ 	.word	0x00000038


	//----- nvinfo : EIATTR_FRAME_SIZE
	.align		4
.L_185:
        /*036c*/ 	.byte	0x04, 0x11
        /*036e*/ 	.short	(.L_187 - .L_186)
	.align		4
.L_186:
        /*0370*/ 	.word	index@(_Z35group_norm_nhwc_bwd_one_pass_kernelI11Fp32IOFp16WLi512ELi70ELi560EEv26Group_norm_nhwc_bwd_params)
        /*0374*/ 	.word	0x00000220


	//----- nvinfo : EIATTR_REGCOUNT
	.align		4
.L_187:
        /*0378*/ 	.byte	0x04, 0x2f
        /*037a*/ 	.short	(.L_189 - .L_188)
	.align		4
.L_188:
        /*037c*/ 	.word	index@(_Z35group_norm_nhwc_bwd_one_pass_kernelI11Fp32IOFp16WLi256ELi70ELi560EEv26Group_norm_nhwc_bwd_params)
        /*0380*/ 	.word	0x00000060


	//----- nvinfo : EIATTR_FRAME_SIZE
	.align		4
.L_189:
        /*0384*/ 	.byte	0x04, 0x11
        /*0386*/ 	.short	(.L_191 - .L_190)
	.align		4
.L_190:
        /*0388*/ 	.word	index@(_Z35group_norm_nhwc_bwd_one_pass_kernelI11Fp32IOFp16WLi256ELi70ELi560EEv26Group_norm_nhwc_bwd_params)
        /*038c*/ 	.word	0x00000008


	//----- nvinfo : EIATTR_REGCOUNT
	.align		4
.L_191:
        /*0390*/ 	.byte	0x04, 0x2f
        /*0392*/ 	.short	(.L_193 - .L_192)
	.align		4
.L_192:
        /*0394*/ 	.word	index@(_Z35group_norm_nhwc_bwd_one_pass_kernelI11Fp32IOFp16WLi128ELi70ELi560EEv26Group_norm_nhwc_bwd_params)
        /*0398*/ 	.word	0x00000060


	//----- nvinfo : EIATTR_FRAME_SIZE
	.align		4
.L_193:
        /*039c*/ 	.byte	0x04, 0x11
        /*039e*/ 	.short	(.L_195 - .L_194)
	.align		4
.L_194:
        /*03a0*/ 	.word	index@(_Z35group_norm_nhwc_bwd_one_pass_kernelI11Fp32IOFp16WLi128ELi70ELi560EEv26Group_norm_nhwc_bwd_params)
        /*03a4*/ 	.word	0x00000000


	//----- nvinfo : EIATTR_REGCOUNT
	.align		4
.L_195:
        /*03a8*/ 	.byte	0x04, 0x2f
        /*03aa*/ 	.short	(.L_197 - .L_196)
	.align		4
.L_196:
        /*03ac*/ 	.word	index@(_Z35group_norm_nhwc_bwd_one_pass_kernelI11Fp32IOFp16WLi64ELi70ELi560EEv26Group_norm_nhwc_bwd_params)
        /*03b0*/ 	.word	0x00000038


	//----- nvinfo : EIATTR_FRAME_SIZE
	.align		4
.L_197:
        /*03b4*/ 	.byte	0x04, 0x11
        /*03b6*/ 	.short	(.L_199 - .L_198)
	.align		4
.L_198:
        /*03b8*/ 	.word	index@(_Z35group_norm_nhwc_bwd_one_pass_kernelI11Fp32IOFp16WLi64ELi70ELi560EEv26Group_norm_nhwc_bwd_params)
        /*03bc*/ 	.word	0x00000000


	//----- nvinfo : EIATTR_REGCOUNT
	.align		4
.L_199:
        /*03c0*/ 	.byte	0x04, 0x2f
        /*03c2*/ 	.short	(.L_201 - .L_200)
	.align		4
.L_200:
        /*03c4*/ 	.word	index@(_Z35group_norm_nhwc_bwd_one_pass_kernelI11Fp32IOBf16WLi512ELi70ELi560EEv26Group_norm_nhwc_bwd_params)
        /*03c8*/ 	.word	0x00000038


	//----- nvinfo : EIATTR_FRAME_SIZE
	.align		4
.L_201:
        /*03cc*/ 	.byte	0x04, 0x11
        /*03ce*/ 	.short	(.L_203 - .L_202)
	.align		4
.L_202:
        /*03d0*/ 	.word	index@(_Z35group_norm_nhwc_bwd_one_pass_kernelI11Fp32IOBf16WLi512ELi70ELi560EEv26Group_norm_nhwc_bwd_params)
        /*03d4*/ 	.word	0x00000220


	//----- nvinfo : EIATTR_REGCOUNT
	.align		4
.L_203:
        /*03d8*/ 	.byte	0x04, 0x2f
        /*03da*/ 	.short	(.L_205 - .L_204)
	.align		4
.L_204:
        /*03dc*/ 	.word	index@(_Z35group_norm_nhwc_bwd_one_pass_kernelI11Fp32IOBf16WLi256ELi70ELi560EEv26Group_norm_nhwc_bwd_params)
        /*03e0*/ 	.word	0x00000060


	//----- nvinfo : EIATTR_FRAME_SIZE
	.align		4
.L_205:
        /*03e4*/ 	.byte	0x04, 0x11
        /*03e6*/ 	.short	(.L_207 - .L_206)
	.align		4
.L_206:
        /*03e8*/ 	.word	index@(_Z35group_norm_nhwc_bwd_one_pass_kernelI11Fp32IOBf16WLi256ELi70ELi560EEv26Group_norm_nhwc_bwd_params)
        /*03ec*/ 	.word	0x00000008


	//----- nvinfo : EIATTR_REGCOUNT
	.align		4
.L_207:
        /*03f0*/ 	.byte	0x04, 0x2f
        /*03f2*/ 	.short	(.L_209 - .L_208)
	.align		4
.L_208:
        /*03f4*/ 	.word	index@(_Z35group_norm_nhwc_bwd_one_pass_kernelI11Fp32IOBf16WLi128ELi70ELi560EEv26Group_norm_nhwc_bwd_params)
        /*03f8*/ 	.word	0x00000060


	//----- nvinfo : EIATTR_FRAME_SIZE
	.align		4
.L_209:
        /*03fc*/ 	.byte	0x04, 0x11
        /*03fe*/ 	.short	(.L_211 - .L_210)
	.align		4
.L_210:
        /*0400*/ 	.word	index@(_Z35group_norm_nhwc_bwd_one_pass_kernelI11Fp32IOBf16WLi128ELi70ELi560EEv26Group_norm_nhwc_bwd_params)
        /*0404*/ 	.word	0x00000000


	//----- nvinfo : EIATTR_REGCOUNT
	.align		4
.L_211:
        /*0408*/ 	.byte	0x04, 0x2f
        /*040a*/ 	.short	(.L_213 - .L_212)
	.align		4
.L_212:
        /*040c*/ 	.word	index@(_Z35group_norm_nhwc_bwd_one_pass_kernelI11Fp32IOBf16WLi64ELi70ELi560EEv26Group_norm_nhwc_bwd_params)
        /*0410*/ 	.word	0x00000038


	//----- nvinfo : EIATTR_FRAME_SIZE
	.align		4
.L_213:
        /*0414*/ 	.byte	0x04, 0x11
        /*0416*/ 	.short	(.L_215 - .L_214)
	.align		4
.L_214:
        /*0418*/ 	.word	index@(_Z35group_norm_nhwc_bwd_one_pass_kernelI11Fp32IOBf16WLi64ELi70ELi560EEv26Group_norm_nhwc_bwd_params)
        /*041c*/ 	.word	0x00000000


	//----- nvinfo : EIATTR_REGCOUNT
	.align		4
.L_215:
        /*0420*/ 	.byte	0x04, 0x2f
        /*0422*/ 	.short	(.L_217 - .L_216)
	.align		4
.L_216:
        /*0424*/ 	.word	index@(_Z35group_norm_nhwc_bwd_one_pass_kernelI11Fp32IOFp32WLi512ELi70ELi560EEv26Group_norm_nhwc_bwd_params)
        /*0428*/ 	.word	0x00000038


	//----- nvinfo : EIATTR_FRAME_SIZE
	.align		4
.L_217:
        /*042c*/ 	.byte	0x04, 0x11
        /*042e*/ 	.short	(.L_219 - .L_218)
	.align		4
.L_218:
        /*0430*/ 	.word	index@(_Z35group_norm_nhwc_bwd_one_pass_kernelI11Fp32IOFp32WLi512ELi70ELi560EEv26Group_norm_nhwc_bwd_params)
        /*0434*/ 	.word	0x00000230


	//----- nvinfo : EIATTR_REGCOUNT
	.align		4
.L_219:
        /*0438*/ 	.byte	0x04, 0x2f
        /*043a*/ 	.short	(.L_221 - .L_220)
	.align		4
.L_220:
        /*043c*/ 	.word	index@(_Z35group_norm_nhwc_bwd_one_pass_kernelI11Fp32IOFp32WLi256ELi70ELi560EEv26Group_norm_nhwc_bwd_params)
        /*0440*/ 	.word	0x00000060


	//----- nvinfo : EIATTR_FRAME_SIZE
	.align		4
.L_221:
        /*0444*/ 	.byte	0x04, 0x11
        /*0446*/ 	.short	(.L_223 - .L_222)
	.align		4
.L_222:
        /*0448*/ 	.word	index@(_Z35group_norm_nhwc_bwd_one_pass_kernelI11Fp32IOFp32WLi256ELi70ELi560EEv26Group_norm_nhwc_bwd_params)
        /*044c*/ 	.word	0x00000008


	//----- nvinfo : EIATTR_REGCOUNT
	.align		4
.L_223:
        /*0450*/ 	.byte	0x04, 0x2f
        /*0452*/ 	.short	(.L_225 - .L_224)
	.align		4
.L_224:
        /*0454*/ 	.word	index@(_Z35group_norm_nhwc_bwd_one_pass_kernelI11Fp32IOFp32WLi128ELi70ELi560EEv26Group_norm_nhwc_bwd_params)
        /*0458*/ 	.word	0x00000060


	//----- nvinfo : EIATTR_FRAME_SIZE
	.align		4
.L_225:
        /*045c*/ 	.byte	0x04, 0x11
        /*045e*/ 	.short	(.L_227 - .L_226)
	.align		4
.L_226:
        /*0460*/ 	.word	index@(_Z35group_norm_nhwc_bwd_one_pass_kernelI11Fp32IOFp32WLi128ELi70ELi560EEv26Group_norm_nhwc_bwd_params)
        /*0464*/ 	.word	0x00000000


	//----- nvinfo : EIATTR_REGCOUNT
	.align		4
.L_227:
        /*0468*/ 	.byte	0x04, 0x2f
        /*046a*/ 	.short	(.L_229 - .L_228)
	.align		4
.L_228:
        /*046c*/ 	.word	index@(_Z35group_norm_nhwc_bwd_one_pass_kernelI11Fp32IOFp32WLi64ELi70ELi560EEv26Group_norm_nhwc_bwd_params)
        /*0470*/ 	.word	0x00000038


	//----- nvinfo : EIATTR_FRAME_SIZE
	.align		4
.L_229:
        /*0474*/ 	.byte	0x04, 0x11
        /*0476*/ 	.short	(.L_231 - .L_230)
	.align		4
.L_230:
        /*0478*/ 	.word	index@(_Z35group_norm_nhwc_bwd_one_pass_kernelI11Fp32IOFp32WLi64ELi70ELi560EEv26Group_norm_nhwc_bwd_params)
        /*047c*/ 	.word	0x00000000


	//----- nvinfo : EIATTR_REGCOUNT
	.align		4
.L_231:
        /*0480*/ 	.byte	0x04, 0x2f
        /*0482*/ 	.short	(.L_233 - .L_232)
	.align		4
.L_232:
        /*0484*/ 	.word	index@(_Z35group_norm_nhwc_bwd_one_pass_kernelI11Fp16IOFp16WLi512ELi70ELi560EEv26Group_norm_nhwc_bwd_params)
        /*0488*/ 	.word	0x00000060


	//----- nvinfo : EIATTR_FRAME_SIZE
	.align		4
.L_233:
        /*048c*/ 	.byte	0x04, 0x11
        /*048e*/ 	.short	(.L_235 - .L_234)
	.align		4
.L_234:
        /*0490*/ 	.word	index@(_Z35group_norm_nhwc_bwd_one_pass_kernelI11Fp16IOFp16WLi512ELi70ELi560EEv26Group_norm_nhwc_bwd_params)
        /*0494*/ 	.word	0x00000010


	//----- nvinfo : EIATTR_REGCOUNT
	.align		4
.L_235:
        /*0498*/ 	.byte	0x04, 0x2f
        /*049a*/ 	.short	(.L_237 - .L_236)
	.align		4
.L_236:
        /*049c*/ 	.word	index@(_Z35group_norm_nhwc_bwd_one_pass_kernelI11Fp16IOFp16WLi256ELi70ELi560EEv26Group_norm_nhwc_bwd_params)
        /*04a0*/ 	.word	0x00000060


	//----- nvinfo : EIATTR_FRAME_SIZE
	.align		4
.L_237:
        /*04a4*/ 	.byte	0x04, 0x11
        /*04a6*/ 	.short	(.L_239 - .L_238)
	.align		4
.L_238:
        /*04a8*/ 	.word	index@(_Z35group_norm_nhwc_bwd_one_pass_kernelI11Fp16IOFp16WLi256ELi70ELi560EEv26Group_norm_nhwc_bwd_params)
        /*04ac*/ 	.word	0x00000000


	//----- nvinfo : EIATTR_REGCOUNT
	.align		4
.L_239:
        /*04b0*/ 	.byte	0x04, 0x2f
        /*04b2*/ 	.short	(.L_241 - .L_240)
	.align		4
.L_240:
        /*04b4*/ 	.word	index@(_Z35group_norm_nhwc_bwd_one_pass_kernelI11Fp16IOFp16WLi128ELi70ELi560EEv26Group_norm_nhwc_bwd_params)
        /*04b8*/ 	.word	0x00000038


	//----- nvinfo : EIATTR_FRAME_SIZE
	.align		4
.L_241:
        /*04bc*/ 	.byte	0x04, 0x11
        /*04be*/ 	.short	(.L_243 - .L_242)
	.align		4
.L_242:
        /*04c0*/ 	.word	index@(_Z35group_norm_nhwc_bwd_one_pass_kernelI11Fp16IOFp16WLi128ELi70ELi560EEv26Group_norm_nhwc_bwd_params)
        /*04c4*/ 	.word	0x00000000


	//----- nvinfo : EIATTR_REGCOUNT
	.align		4
.L_243:
        /*04c8*/ 	.byte	0x04, 0x2f
        /*04ca*/ 	.short	(.L_245 - .L_244)
	.align		4
.L_244:
        /*04cc*/ 	.word	index@(_Z35group_norm_nhwc_bwd_one_pass_kernelI11Fp16IOFp16WLi64ELi70ELi560EEv26Group_norm_nhwc_bwd_params)
        /*04d0*/ 	.word	0x00000038


	//----- nvinfo : EIATTR_FRAME_SIZE
	.align		4
.L_245:
        /*04d4*/ 	.byte	0x04, 0x11
        /*04d6*/ 	.short	(.L_247 - .L_246)
	.align		4
.L_246:
        /*04d8*/ 	.word	index@(_Z35group_norm_nhwc_bwd_one_pass_kernelI11Fp16IOFp16WLi64ELi70ELi560EEv26Group_norm_nhwc_bwd_params)
        /*04dc*/ 	.word	0x00000000


	//----- nvinfo : EIATTR_REGCOUNT
	.align		4
.L_247:
        /*04e0*/ 	.byte	0x04, 0x2f
        /*04e2*/ 	.short	(.L_249 - .L_248)
	.align		4
.L_248:
        /*04e4*/ 	.word	index@(_Z35group_norm_nhwc_bwd_one_pass_kernelI11Fp16IOBf16WLi512ELi70ELi560EEv26Group_norm_nhwc_bwd_params)
        /*04e8*/ 	.word	0x00000060


	//----- nvinfo : EIATTR_FRAME_SIZE
	.align		4
.L_249:
        /*04ec*/ 	.byte	0x04, 0x11
        /*04ee*/ 	.short	(.L_251 - .L_250)
	.align		4
.L_250:
        /*04f0*/ 	.word	index@(_Z35group_norm_nhwc_bwd_one_pass_kernelI11Fp16IOBf16WLi512ELi70ELi560EEv26Group_norm_nhwc_bwd_params)
        /*04f4*/ 	.word	0x00000010


	//----- nvinfo : EIATTR_REGCOUNT
	.align		4
.L_251:
        /*04f8*/ 	.byte	0x04, 0x2f
        /*04fa*/ 	.short	(.L_253 - .L_252)
	.align		4
.L_252:
        /*04fc*/ 	.word	index@(_Z35group_norm_nhwc_bwd_one_pass_kernelI11Fp16IOBf16WLi256ELi70ELi560EEv26Group_norm_nhwc_bwd_params)
        /*0500*/ 	.word	0x00000060


	//----- nvinfo : EIATTR_FRAME_SIZE
	.align		4
.L_253:
        /*0504*/ 	.byte	0x04, 0x11
        /*0506*/ 	.short	(.L_255 - .L_254)
	.align		4
.L_254:
        /*0508*/ 	.word	index@(_Z35group_norm_nhwc_bwd_one_pass_kernelI11Fp16IOBf16WLi256ELi70ELi560EEv26Group_norm_nhwc_bwd_params)
        /*050c*/ 	.word	0x00000000


	//----- nvinfo : EIATTR_REGCOUNT
	.align		4
.L_255:
        /*0510*/ 	.byte	0x04, 0x2f
        /*0512*/ 	.short	(.L_257 - .L_256)
	.align		4
.L_256:
        /*0514*/ 	.word	index@(_Z35group_norm_nhwc_bwd_one_pass_kernelI11Fp16IOBf16WLi128ELi70ELi560EEv26Group_norm_nhwc_bwd_params)
        /*0518*/ 	.word	0x00000038


	//----- nvinfo : EIATTR_FRAME_SIZE
	.align		4
.L_257:
        /*051c*/ 	.byte	0x04, 0x11
        /*051e*/ 	.short	(.L_259 - .L_258)
	.align		4
.L_258:
        /*0520*/ 	.word	index@(_Z35group_norm_nhwc_bwd_one_pass_kernelI11Fp16IOBf16WLi128ELi70ELi560EEv26Group_norm_nhwc_bwd_params)
        /*0524*/ 	.word	0x00000000


	//----- nvinfo : EIATTR_REGCOUNT
	.align		4
.L_259:
        /*0528*/ 	.byte	0x04, 0x2f
        /*052a*/ 	.short	(.L_261 - .L_260)
	.align		4
.L_260:
        /*052c*/ 	.word	index@(_Z35group_norm_nhwc_bwd_one_pass_kernelI11Fp16IOBf16WLi64ELi70ELi560EEv26Group_norm_nhwc_bwd_params)
        /*0530*/ 	.word	0x00000038


	//----- nvinfo : EIATTR_FRAME_SIZE
	.align		4
.L_261:
        /*0534*/ 	.byte	0x04, 0x11
        /*0536*/ 	.short	(.L_263 - .L_262)
	.align		4
.L_262:
        /*0538*/ 	.word	index@(_Z35group_norm_nhwc_bwd_one_pass_kernelI11Fp16IOBf16WLi64ELi70ELi560EEv26Group_norm_nhwc_bwd_params)
        /*053c*/ 	.word	0x00000000


	//----- nvinfo : EIATTR_REGCOUNT
	.align		4
.L_263:
        /*0540*/ 	.byte	0x04, 0x2f
        /*0542*/ 	.short	(.L_265 - .L_264)
	.align		4
.L_264:
        /*0544*/ 	.word	index@(_Z35group_norm_nhwc_bwd_one_pass_kernelI11Fp16IOFp32WLi512ELi70ELi560EEv26Group_norm_nhwc_bwd_params)
        /*0548*/ 	.word	0x00000060


	//----- nvinfo : EIATTR_FRAME_SIZE
	.align		4
.L_265:
        /*054c*/ 	.byte	0x04, 0x11
        /*054e*/ 	.short	(.L_267 - .L_266)
	.align		4
.L_266:
        /*0550*/ 	.word	index@(_Z35group_norm_nhwc_bwd_one_pass_kernelI11Fp16IOFp32WLi512ELi70ELi560EEv26Group_norm_nhwc_bwd_params)
        /*0554*/ 	.word	0x00000010


	//----- nvinfo : EIATTR_REGCOUNT
	.align		4
.L_267:
        /*0558*/ 	.byte	0x04, 0x2f
        /*055a*/ 	.short	(.L_269 - .L_268)
	.align		4
.L_268:
        /*055c*/ 	.word	index@(_Z35group_norm_nhwc_bwd_one_pass_kernelI11Fp16IOFp32WLi256ELi70ELi560EEv26Group_norm_nhwc_bwd_params)
        /*0560*/ 	.word	0x00000060


	//----- nvinfo : EIATTR_FRAME_SIZE
	.align		4
.L_269:
        /*0564*/ 	.byte	0x04, 0x11
        /*0566*/ 	.short	(.L_271 - .L_270)
	.align		4
.L_270:
        /*0568*/ 	.word	index@(_Z35group_norm_nhwc_bwd_one_pass_kernelI11Fp16IOFp32WLi256ELi70ELi560EEv26Group_norm_nhwc_bwd_params)
        /*056c*/ 	.word	0x00000000


	//----- nvinfo : EIATTR_REGCOUNT
	.align		4
.L_271:
        /*0570*/ 	.byte	0x04, 0x2f
        /*0572*/ 	.short	(.L_273 - .L_272)
	.align		4
.L_272:
        /*0574*/ 	.word	index@(_Z35group_norm_nhwc_bwd_one_pass_kernelI11Fp16IOFp32WLi128ELi70ELi560EEv26Group_norm_nhwc_bwd_params)
        /*0578*/ 	.word	0x00000038


	//----- nvinfo : EIATTR_FRAME_SIZE
	.align		4
.L_273:
        /*057c*/ 	.byte	0x04, 0x11
        /*057e*/ 	.short	(.L_275 - .L_274)
	.align		4
.L_274:
        /*0580*/ 	.word	index@(_Z35group_norm_nhwc_bwd_one_pass_kernelI11Fp16IOFp32WLi128ELi70ELi560EEv26Group_norm_nhwc_bwd_params)
        /*0584*/ 	.word	0x00000000


	//----- nvinfo : EIATTR_REGCOUNT
	.align		4
.L_275:
        /*0588*/ 	.byte	0x04, 0x2f
        /*058a*/ 	.short	(.L_277 - .L_276)
	.align		4
.L_276:
        /*058c*/ 	.word	index@(_Z35group_norm_nhwc_bwd_one_pass_kernelI11Fp16IOFp32WLi64ELi70ELi560EEv26Group_norm_nhwc_bwd_params)
        /*0590*/ 	.word	0x00000038


	//----- nvinfo : EIATTR_FRAME_SIZE
	.align		4
.L_277:
        /*0594*/ 	.byte	0x04, 0x11
        /*0596*/ 	.short	(.L_279 - .L_278)
	.align		4
.L_278:
        /*0598*/ 	.word	index@(_Z35group_norm_nhwc_bwd_one_pass_kernelI11Fp16IOFp32WLi64ELi70ELi560EEv26Group_norm_nhwc_bwd_params)
        /*059c*/ 	.word	0x00000000


	//----- nvinfo : EIATTR_REGCOUNT
	.align		4
.L_279:
        /*05a0*/ 	.byte	0x04, 0x2f
        /*05a2*/ 	.short	(.L_281 - .L_280)
	.align		4
.L_280:
        /*05a4*/ 	.word	index@(_Z35group_norm_nhwc_bwd_one_pass_kernelI11Bf16IOFp16WLi512ELi70ELi560EEv26Group_norm_nhwc_bwd_params)
        /*05a8*/ 	.word	0x00000038


	//----- nvinfo : EIATTR_FRAME_SIZE
	.align		4
.L_281:
        /*05ac*/ 	.byte	0x04, 0x11
        /*05ae*/ 	.short	(.L_283 - .L_282)
	.align		4
.L_282:
        /*05b0*/ 	.word	index@(_Z35group_norm_nhwc_bwd_one_pass_kernelI11Bf16IOFp16WLi512ELi70ELi560EEv26Group_norm_nhwc_bwd_params)
        /*05b4*/ 	.word	0x00000130


	//----- nvinfo : EIATTR_REGCOUNT
	.align		4
.L_283:
        /*05b8*/ 	.byte	0x04, 0x2f
        /*05ba*/ 	.short	(.L_285 - .L_284)
	.align		4
.L_284:
        /*05bc*/ 	.word	index@(_Z35group_norm_nhwc_bwd_one_pass_kernelI11Bf16IOFp16WLi256ELi70ELi560EEv26Group_norm_nhwc_bwd_params)
        /*05c0*/ 	.word	0x00000060


	//----- nvinfo : EIATTR_FRAME_SIZE
	.align		4
.L_285:
        /*05c4*/ 	.byte	0x04, 0x11
        /*05c6*/ 	.short	(.L_287 - .L_286)
	.align		4
.L_286:
        /*05c8*/ 	.word	index@(_Z35group_norm_nhwc_bwd_one_pass_kernelI11Bf16IOFp16WLi256ELi70ELi560EEv26Group_norm_nhwc_bwd_params)
        /*05cc*/ 	.word	0x00000000


	//----- nvinfo : EIATTR_REGCOUNT
	.align		4
.L_287:
        /*05d0*/ 	.byte	0x04, 0x2f
        /*05d2*/ 	.short	(.L_289 - .L_288)
	.align		4
.L_288:
        /*05d4*/ 	.word	index@(_Z35group_norm_nhwc_bwd_one_pass_kernelI11Bf16IOFp16WLi128ELi70ELi560EEv26Group_norm_nhwc_bwd_params)
        /*05d8*/ 	.word	0x00000060


	//----- nvinfo : EIATTR_FRAME_SIZE
	.align		4
.L_289:
        /*05dc*/ 	.byte	0x04, 0x11
        /*05de*/ 	.short	(.L_291 - .L_290)
	.align		4
.L_290:
        /*05e0*/ 	.word	index@(_Z35group_norm_nhwc_bwd_one_pass_kernelI11Bf16IOFp16WLi128ELi70ELi560EEv26Group_norm_nhwc_bwd_params)
        /*05e4*/ 	.word	0x00000000


	//----- nvinfo : EIATTR_REGCOUNT
	.align		4
.L_291:
        /*05e8*/ 	.byte	0x04, 0x2f
        /*05ea*/ 	.short	(.L_293 - .L_292)
	.align		4
.L_292:
        /*05ec*/ 	.word	index@(_Z35group_norm_nhwc_bwd_one_pass_kernelI11Bf16IOFp16WLi64ELi70ELi560EEv26Group_norm_nhwc_bwd_params)
        /*05f0*/ 	.word	0x00000038


	//----- nvinfo : EIATTR_FRAME_SIZE
	.align		4
.L_293:
        /*05f4*/ 	.byte	0x04, 0x11
        /*05f6*/ 	.short	(.L_295 - .L_294)
	.align		4
.L_294:
        /*05f8*/ 	.word	index@(_Z35group_norm_nhwc_bwd_one_pass_kernelI11Bf16IOFp16WLi64ELi70ELi560EEv26Group_norm_nhwc_bwd_params)
        /*05fc*/ 	.word	0x00000000


	//----- nvinfo : EIATTR_REGCOUNT
	.align		4
.L_295:
        /*0600*/ 	.byte	0x04, 0x2f
        /*0602*/ 	.short	(.L_297 - .L_296)
	.align		4
.L_296:
        /*0604*/ 	.word	index@(_Z35group_norm_nhwc_bwd_one_pass_kernelI11Bf16IOBf16WLi512ELi70ELi560EEv26Group_norm_nhwc_bwd_params)
        /*0608*/ 	.word	0x00000038


	//----- nvinfo : EIATTR_FRAME_SIZE
	.align		4
.L_297:
        /*060c*/ 	.byte	0x04, 0x11
        /*060e*/ 	.short	(.L_299 - .L_298)
	.align		4
.L_298:
        /*0610*/ 	.word	index@(_Z35group_norm_nhwc_bwd_one_pass_kernelI11Bf16IOBf16WLi512ELi70ELi560EEv26Group_norm_nhwc_bwd_params)
        /*0614*/ 	.word	0x00000130


	//----- nvinfo : EIATTR_REGCOUNT
	.align		4
.L_299:
        /*0618*/ 	.byte	0x04, 0x2f
        /*061a*/ 	.short	(.L_301 - .L_300)
	.align		4
.L_300:
        /*061c*/ 	.word	index@(_Z35group_norm_nhwc_bwd_one_pass_kernelI11Bf16IOBf16WLi256ELi70ELi560EEv26Group_norm_nhwc_bwd_params)
        /*0620*/ 	.word	0x00000060


	//----- nvinfo : EIATTR_FRAME_SIZE
	.align		4
.L_301:
        /*0624*/ 	.byte	0x04, 0x11
        /*0626*/ 	.short	(.L_303 - .L_302)
	.align		4
.L_302:
        /*0628*/ 	.word	index@(_Z35group_norm_nhwc_bwd_one_pass_kernelI11Bf16IOBf16WLi256ELi70ELi560EEv26Group_norm_nhwc_bwd_params)
        /*062c*/ 	.word	0x00000000


	//----- nvinfo : EIATTR_REGCOUNT
	.align		4
.L_303:
        /*0630*/ 	.byte	0x04, 0x2f
        /*0632*/ 	.short	(.L_305 - .L_304)
	.align		4
.L_304:
        /*0634*/ 	.word	index@(_Z35group_norm_nhwc_bwd_one_pass_kernelI11Bf16IOBf16WLi128ELi70ELi560EEv26Group_norm_nhwc_bwd_params)
        /*0638*/ 	.word	0x00000060


	//----- nvinfo : EIATTR_FRAME_SIZE
	.align		4
.L_305:
        /*063c*/ 	.byte	0x04, 0x11
        /*063e*/ 	.short	(.L_307 - .L_306)
	.align		4
.L_306:
        /*0640*/ 	.word	index@(_Z35group_norm_nhwc_bwd_one_pass_kernelI11Bf16IOBf16WLi128ELi70ELi560EEv26Group_norm_nhwc_bwd_params)
        /*0644*/ 	.word	0x00000000


	//----- nvinfo : EIATTR_REGCOUNT
	.align		4
.L_307:
        /*0648*/ 	.byte	0x04, 0x2f
        /*064a*/ 	.short	(.L_309 - .L_308)
	.align		4
.L_308:
        /*064c*/ 	.word	index@(_Z35group_norm_nhwc_bwd_one_pass_kernelI11Bf16IOBf16WLi64ELi70ELi560EEv26Group_norm_nhwc_bwd_params)
        /*0650*/ 	.word	0x00000038


	//----- nvinfo : EIATTR_FRAME_SIZE
	.align		4
.L_309:
        /*0654*/ 	.byte	0x04, 0x11
        /*0656*/ 	.short	(.L_311 - .L_310)
	.align		4
.L_310:
        /*0658*/ 	.word	index@(_Z35group_norm_nhwc_bwd_one_pass_kernelI11Bf16IOBf16WLi64ELi70ELi560EEv26Group_norm_nhwc_bwd_params)
        /*065c*/ 	.word	0x00000000


	//----- nvinfo : EIATTR_REGCOUNT
	.align		4
.L_311:
        /*0660*/ 	.byte	0x04, 0x2f
        /*0662*/ 	.short	(.L_313 - .L_312)
	.align		4
.L_312:
        /*0664*/ 	.word	index@(_Z35group_norm_nhwc_bwd_one_pass_kernelI11Bf16IOFp32WLi512ELi70ELi560EEv26Group_norm_nhwc_bwd_params)
        /*0668*/ 	.word	0x00000038


	//----- nvinfo : EIATTR_FRAME_SIZE
	.align		4
.L_313:
        /*066c*/ 	.byte	0x04, 0x11
        /*066e*/ 	.short	(.L_315 - .L_314)
	.align		4
.L_314:
        /*0670*/ 	.word	index@(_Z35group_norm_nhwc_bwd_one_pass_kernelI11Bf16IOFp32WLi512ELi70ELi560EEv26Group_norm_nhwc_bwd_params)
        /*0674*/ 	.word	0x00000130


	//----- nvinfo : EIATTR_REGCOUNT
	.align		4
.L_315:
        /*0678*/ 	.byte	0x04, 0x2f
        /*067a*/ 	.short	(.L_317 - .L_316)
	.align		4
.L_316:
        /*067c*/ 	.word	index@(_Z35group_norm_nhwc_bwd_one_pass_kernelI11Bf16IOFp32WLi256ELi70ELi560EEv26Group_norm_nhwc_bwd_params)
        /*0680*/ 	.word	0x00000060


	//----- nvinfo : EIATTR_FRAME_SIZE
	.align		4
.L_317:
        /*0684*/ 	.byte	0x04, 0x11
        /*0686*/ 	.short	(.L_319 - .L_318)
	.align		4
.L_318:
        /*0688*/ 	.word	index@(_Z35group_norm_nhwc_bwd_one_pass_kernelI11Bf16IOFp32WLi256ELi70ELi560EEv26Group_norm_nhwc_bwd_params)
        /*068c*/ 	.word	0x00000000


	//----- nvinfo : EIATTR_REGCOUNT
	.align		4
.L_319:
        /*0690*/ 	.byte	0x04, 0x2f
        /*0692*/ 	.short	(.L_321 - .L_320)
	.align		4
.L_320:
        /*0694*/ 	.word	index@(_Z35group_norm_nhwc_bwd_one_pass_kernelI11Bf16IOFp32WLi128ELi70ELi560EEv26Group_norm_nhwc_bwd_params)
        /*0698*/ 	.word	0x00000060


	//----- nvinfo : EIATTR_FRAME_SIZE
	.align		4
.L_321:
        /*069c*/ 	.byte	0x04, 0x11
        /*069e*/ 	.short	(.L_323 - .L_322)
	.align		4
.L_322:
        /*06a0*/ 	.word	index@(_Z35group_norm_nhwc_bwd_one_pass_kernelI11Bf16IOFp32WLi128ELi70ELi560EEv26Group_norm_nhwc_bwd_params)
        /*06a4*/ 	.word	0x00000000


	//----- nvinfo : EIATTR_REGCOUNT
	.align		4
.L_323:
        /*06a8*/ 	.byte	0x04, 0x2f
        /*06aa*/ 	.short	(.L_325 - .L_324)
	.align		4
.L_324:
        /*06ac*/ 	.word	index@(_Z35group_norm_nhwc_bwd_one_pass_kernelI11Bf16IOFp32WLi64ELi70ELi560EEv26Group_norm_nhwc_bwd_params)
        /*06b0*/ 	.word	0x00000038


	//----- nvinfo : EIATTR_FRAME_SIZE
	.align		4
.L_325:
        /*06b4*/ 	.byte	0x04, 0x11
        /*06b6*/ 	.short	(.L_327 - .L_326)
	.align		4
.L_326:
        /*06b8*/ 	.word	index@(_Z35group_norm_nhwc_bwd_one_pass_kernelI11Bf16IOFp32WLi64ELi70ELi560EEv26Group_norm_nhwc_bwd_params)
        /*06bc*/ 	.word	0x00000000


	//----- nvinfo : EIATTR_REGCOUNT
	.align		4
.L_327:
        /*06c0*/ 	.byte	0x04, 0x2f
        /*06c2*/ 	.short	(.L_329 - .L_328)
	.align		4
.L_328:
        /*06c4*/ 	.word	index@(_ZN3cub17CUB_300001_SM_9006detail11EmptyKernelIvEEvv)
        /*06c8*/ 	.word	0x00000004


	//----- nvinfo : EIATTR_FRAME_SIZE
	.align		4
.L_329:
        /*06cc*/ 	.byte	0x04, 0x11
        /*06ce*/ 	.short	(.L_331 - .L_330)
	.align		4
.L_330:
        /*06d0*/ 	.word	index@(_ZN3cub17CUB_300001_SM_9006detail11EmptyKernelIvEEvv)
        /*06d4*/ 	.word	0x00000000


	//----- nvinfo : EIATTR_MIN_STACK_SIZE
	.align		4
.L_331:
        /*06d8*/ 	.byte	0x04, 0x12
        /*06da*/ 	.short	(.L_333 - .L_332)
	.align		4
.L_332:
        /*06dc*/ 	.word	index@(_ZN3cub17CUB_300001_SM_9006detail11EmptyKernelIvEEvv)
        /*06e0*/ 	.word	0x00000000


	//----- nvinfo : EIATTR_MIN_STACK_SIZE
	.align		4
.L_333:
        /*06e4*/ 	.byte	0x04, 0x12
        /*06e6*/ 	.short	(.L_335 - .L_334)
	.align		4
.L_334:
        /*06e8*/ 	.word	index@(_Z35group_norm_nhwc_bwd_one_pass_kernelI11Bf16IOFp32WLi64ELi70ELi560EEv26Group_norm_nhwc_bwd_params)
        /*06ec*/ 	.word	0x00000000


	//----- nvinfo : EIATTR_MIN_STACK_SIZE
	.align		4
.L_335:
        /*06f0*/ 	.byte	0x04, 0x12
        /*06f2*/ 	.short	(.L_337 - .L_336)
	.align		4
.L_336:
        /*06f4*/ 	.word	index@(_Z35group_norm_nhwc_bwd_one_pass_kernelI11Bf16IOFp32WLi128ELi70ELi560EEv26Group_norm_nhwc_bwd_params)
        /*06f8*/ 	.word	0x00000000


	//----- nvinfo : EIATTR_MIN_STACK_SIZE
	.align		4
.L_337:
        /*06fc*/ 	.byte	0x04, 0x12
        /*06fe*/ 	.short	(.L_339 - .L_338)
	.align		4
.L_338:
        /*0700*/ 	.word	index@(_Z35group_norm_nhwc_bwd_one_pass_kernelI11Bf16IOFp32WLi256ELi70ELi560EEv26Group_norm_nhwc_bwd_params)
        /*0704*/ 	.word	0x00000000


	//----- nvinfo : EIATTR_MIN_STACK_SIZE
	.align		4
.L_339:
        /*0708*/ 	.byte	0x04, 0x12
        /*070a*/ 	.short	(.L_341 - .L_340)
	.align		4
.L_340:
        /*070c*/ 	.word	index@(_Z35group_norm_nhwc_bwd_one_pass_kernelI11Bf16IOFp32WLi512ELi70ELi560EEv26Group_norm_nhwc_bwd_params)
        /*0710*/ 	.word	0x00000130


	//----- nvinfo : EIATTR_MIN_STACK_SIZE
	.align		4
.L_341:
        /*0714*/ 	.byte	0x04, 0x12
        /*0716*/ 	.short	(.L_343 - .L_342)
	.align		4
.L_342:
        /*0718*/ 	.word	index@(_Z35group_norm_nhwc_bwd_one_pass_kernelI11Bf16IOBf16WLi64ELi70ELi560EEv26Group_norm_nhwc_bwd_params)
        /*071c*/ 	.word	0x00000000


	//----- nvinfo : EIATTR_MIN_STACK_SIZE
	.align		4
.L_343:
        /*0720*/ 	.byte	0x04, 0x12
        /*0722*/ 	.short	(.L_345 - .L_344)
	.align		4
.L_344:
        /*0724*/ 	.word	index@(_Z35group_norm_nhwc_bwd_one_pass_kernelI11Bf16IOBf16WLi128ELi70ELi560EEv26Group_norm_nhwc_bwd_params)
        /*0728*/ 	.word	0x00000000


	//----- nvinfo : EIATTR_MIN_STACK_SIZE
	.align		4
.L_345:
        /*072c*/ 	.byte	0x04, 0x12
        /*072e*/ 	.short	(.L_347 - .L_346)
	.align		4
.L_346:
        /*0730*/ 	.word	index@(_Z35group_norm_nhwc_bwd_one_pass_kernelI11Bf16IOBf16WLi256ELi70ELi560EEv26Group_norm_nhwc_bwd_params)
        /*0734*/ 	.word	0x00000000


	//----- nvinfo : EIATTR_MIN_STACK_SIZE
	.align		4
.L_347:
        /*0738*/ 	.byte	0x04, 0x12
        /*073a*/ 	.short	(.L_349 - .L_348)
	.align		4
.L_348:
        /*073c*/ 	.word	index@(_Z35group_norm_nhwc_bwd_one_pass_kernelI11Bf16IOBf16WLi512ELi70ELi560EEv26Group_norm_nhwc_bwd_params)
        /*0740*/ 	.word	0x00000130


	//----- nvinfo : EIATTR_MIN_STACK_SIZE
	.align		4
.L_349:
        /*0744*/ 	.byte	0x04, 0x12
        /*0746*/ 	.short	(.L_351 - .L_350)
	.align		4
.L_350:
        /*0748*/ 	.word	index@(_Z35group_norm_nhwc_bwd_one_pass_kernelI11Bf16IOFp16WLi64ELi70ELi560EEv26Group_norm_nhwc_bwd_params)
        /*074c*/ 	.word	0x00000000


	//----- nvinfo : EIATTR_MIN_STACK_SIZE
	.align		4
.L_351:
        /*0750*/ 	.byte	0x04, 0x12
        /*0752*/ 	.short	(.L_353 - .L_352)
	.align		4
.L_352:
        /*0754*/ 	.word	index@(_Z35group_norm_nhwc_bwd_one_pass_kernelI11Bf16IOFp16WLi128ELi70ELi560EEv26Group_norm_nhwc_bwd_params)
        /*0758*/ 	.word	0x00000000


	//----- nvinfo : EIATTR_MIN_STACK_SIZE
	.align		4
.L_353:
        /*075c*/ 	.byte	0x04, 0x12
        /*075e*/ 	.short	(.L_355 - .L_354)
	.align		4
.L_354:
        /*0760*/ 	.word	index@(_Z35group_norm_nhwc_bwd_one_pass_kernelI11Bf16IOFp16WLi256ELi70ELi560EEv26Group_norm_nhwc_bwd_params)
        /*0764*/ 	.word	0x00000000


	//----- nvinfo : EIATTR_MIN_STACK_SIZE
	.align		4
.L_355:
        /*0768*/ 	.byte	0x04, 0x12
        /*076a*/ 	.short	(.L_357 - .L_356)
	.align		4
.L_356:
        /*076c*/ 	.word	index@(_Z35group_norm_nhwc_bwd_one_pass_kernelI11Bf16IOFp16WLi512ELi70ELi560EEv26Group_norm_nhwc_bwd_params)
        /*0770*/ 	.word	0x00000130


	//----- nvinfo : EIATTR_MIN_STACK_SIZE
	.align		4
.L_357:
        /*0774*/ 	.byte	0x04, 0x12
        /*0776*/ 	.short	(.L_359 - .L_358)
	.align		4
.L_358:
        /*0778*/ 	.word	index@(_Z35group_norm_nhwc_bwd_one_pass_kernelI11Fp16IOFp32WLi64ELi70ELi560EEv26Group_norm_nhwc_bwd_params)
        /*077c*/ 	.word	0x00000000


	//----- nvinfo : EIATTR_MIN_STACK_SIZE
	.align		4
.L_359:
        /*0780*/ 	.byte	0x04, 0x12
        /*0782*/ 	.short	(.L_361 - .L_360)
	.align		4
.L_360:
        /*0784*/ 	.word	index@(_Z35group_norm_nhwc_bwd_one_pass_kernelI11Fp16IOFp32WLi128ELi70ELi560EEv26Group_norm_nhwc_bwd_params)
        /*0788*/ 	.word	0x00000000


	//----- nvinfo : EIATTR_MIN_STACK_SIZE
	.align		4
.L_361:
        /*078c*/ 	.byte	0x04, 0x12
        /*078e*/ 	.short	(.L_363 - .L_362)
	.align		4
.L_362:
        /*0790*/ 	.word	index@(_Z35group_norm_nhwc_bwd_one_pass_kernelI11Fp16IOFp32WLi256ELi70ELi560EEv26Group_norm_nhwc_bwd_params)
        /*0794*/ 	.word	0x00000000


	//----- nvinfo : EIATTR_MIN_STACK_SIZE
	.align		4
.L_363:
        /*0798*/ 	.byte	0x04, 0x12
        /*079a*/ 	.short	(.L_365 - .L_364)
	.align		4
.L_364:
        /*079c*/ 	.word	index@(_Z35group_norm_nhwc_bwd_one_pass_kernelI11Fp16IOFp32WLi512ELi70ELi560EEv26Group_norm_nhwc_bwd_params)
        /*07a0*/ 	.word	0x00000010


	//----- nvinfo : EIATTR_MIN_STACK_SIZE
	.align		4
.L_365:
        /*07a4*/ 	.byte	0x04, 0x12
        /*07a6*/ 	.short	(.L_367 - .L_366)
	.align		4
.L_366:
        /*07a8*/ 	.word	index@(_Z35group_norm_nhwc_bwd_one_pass_kernelI11Fp16IOBf16WLi64ELi70ELi560EEv26Group_norm_nhwc_bwd_params)
        /*07ac*/ 	.word	0x00000000


	//----- nvinfo : EIATTR_MIN_STACK_SIZE
	.align		4
.L_367:
        /*07b0*/ 	.byte	0x04, 0x12
        /*07b2*/ 	.short	(.L_369 - .L_368)
	.align		4
.L_368:
        /*07b4*/ 	.word	index@(_Z35group_norm_nhwc_bwd_one_pass_kernelI11Fp16IOBf16WLi128ELi70ELi560EEv26Group_norm_nhwc_bwd_params)
        /*07b8*/ 	.word	0x00000000


	//----- nvinfo : EIATTR_MIN_STACK_SIZE
	.align		4
.L_369:
        /*07bc*/ 	.byte	0x04, 0x12
        /*07be*/ 	.short	(.L_371 - .L_370)
	.align		4
.L_370:
        /*07c0*/ 	.word	index@(_Z35group_norm_nhwc_bwd_one_pass_kernelI11Fp16IOBf16WLi256ELi70ELi560EEv26Group_norm_nhwc_bwd_params)
        /*07c4*/ 	.word	0x00000000


	//----- nvinfo : EIATTR_MIN_STACK_SIZE
	.align		4
.L_371:
        /*07c8*/ 	.byte	0x04, 0x12
        /*07ca*/ 	.short	(.L_373 - .L_372)
	.align		4
.L_372:
        /*07cc*/ 	.word	index@(_Z35group_norm_nhwc_bwd_one_pass_kernelI11Fp16IOBf16WLi512ELi70ELi560EEv26Group_norm_nhwc_bwd_params)
        /*07d0*/ 	.word	0x00000010


	//----- nvinfo : EIATTR_MIN_STACK_SIZE
	.align		4
.L_373:
        /*07d4*/ 	.byte	0x04, 0x12
        /*07d6*/ 	.short	(.L_375 - .L_374)
	.align		4
.L_374:
        /*07d8*/ 	.word	index@(_Z35group_norm_nhwc_bwd_one_pass_kernelI11Fp16IOFp16WLi64ELi70ELi560EEv26Group_norm_nhwc_bwd_params)
        /*07dc*/ 	.word	0x00000000


	//----- nvinfo : EIATTR_MIN_STACK_SIZE
	.align		4
.L_375:
        /*07e0*/ 	.byte	0x04, 0x12
        /*07e2*/ 	.short	(.L_377 - .L_376)
	.align		4
.L_376:
        /*07e4*/ 	.word	index@(_Z35group_norm_nhwc_bwd_one_pass_kernelI11Fp16IOFp16WLi128ELi70ELi560EEv26Group_norm_nhwc_bwd_params)
        /*07e8*/ 	.word	0x00000000


	//----- nvinfo : EIATTR_MIN_STACK_SIZE
	.align		4
.L_377:
        /*07ec*/ 	.byte	0x04, 0x12
        /*07ee*/ 	.short	(.L_379 - .L_378)
	.align		4
.L_378:
        /*07f0*/ 	.word	index@(_Z35group_norm_nhwc_bwd_one_pass_kernelI11Fp16IOFp16WLi256ELi70ELi560EEv26Group_norm_nhwc_bwd_params)
        /*07f4*/ 	.word	0x00000000


	//----- nvinfo : EIATTR_MIN_STACK_SIZE
	.align		4
.L_379:
        /*07f8*/ 	.byte	0x04, 0x12
        /*07fa*/ 	.short	(.L_381 - .L_380)
	.align		4
.L_380:
        /*07fc*/ 	.word	index@(_Z35group_norm_nhwc_bwd_one_pass_kernelI11Fp16IOFp16WLi512ELi70ELi560EEv26Group_norm_nhwc_bwd_params)
        /*0800*/ 	.word	0x00000010


	//----- nvinfo : EIATTR_MIN_STACK_SIZE
	.align		4
.L_381:
        /*0804*/ 	.byte	0x04, 0x12
        /*0806*/ 	.short	(.L_383 - .L_382)
	.align		4
.L_382:
        /*0808*/ 	.word	index@(_Z35group_norm_nhwc_bwd_one_pass_kernelI11Fp32IOFp32WLi64ELi70ELi560EEv26Group_norm_nhwc_bwd_params)
        /*080c*/ 	.word	0x00000000


	//----- nvinfo : EIATTR_MIN_STACK_SIZE
	.align		4
.L_383:
        /*0810*/ 	.byte	0x04, 0x12
        /*0812*/ 	.short	(.L_385 - .L_384)
	.align		4
.L_384:
        /*0814*/ 	.word	index@(_Z35group_norm_nhwc_bwd_one_pass_kernelI11Fp32IOFp32WLi128ELi70ELi560EEv26Group_norm_nhwc_bwd_params)
        /*0818*/ 	.word	0x00000000


	//----- nvinfo : EIATTR_MIN_STACK_SIZE
	.align		4
.L_385:
        /*081c*/ 	.byte	0x04, 0x12
        /*081e*/ 	.short	(.L_387 - .L_386)
	.align		4
.L_386:
        /*0820*/ 	.word	index@(_Z35group_norm_nhwc_bwd_one_pass_kernelI11Fp32IOFp32WLi256ELi70ELi560EEv26Group_norm_nhwc_bwd_params)
        /*0824*/ 	.word	0x00000008


	//----- nvinfo : EIATTR_MIN_STACK_SIZE
	.align		4
.L_387:
        /*0828*/ 	.byte	0x04, 0x12
        /*082a*/ 	.short	(.L_389 - .L_388)
	.align		4
.L_388:
        /*082c*/ 	.word	index@(_Z35group_norm_nhwc_bwd_one_pass_kernelI11Fp32IOFp32WLi512ELi70ELi560EEv26Group_norm_nhwc_bwd_params)
        /*0830*/ 	.word	0x00000230


	//----- nvinfo : EIATTR_MIN_STACK_SIZE
	.align		4
.L_389:
        /*0834*/ 	.byte	0x04, 0x12
        /*0836*/ 	.short	(.L_391 - .L_390)
	.align		4
.L_390:
        /*0838*/ 	.word	index@(_Z35group_norm_nhwc_bwd_one_pass_kernelI11Fp32IOBf16WLi64ELi70ELi560EEv26Group_norm_nhwc_bwd_params)
        /*083c*/ 	.word	0x00000000


	//----- nvinfo : EIATTR_MIN_STACK_SIZE
	.align		4
.L_391:
        /*0840*/ 	.byte	0x04, 0x12
        /*0842*/ 	.short	(.L_393 - .L_392)
	.align		4
.L_392:
        /*0844*/ 	.word	index@(_Z35group_norm_nhwc_bwd_one_pass_kernelI11Fp32IOBf16WLi128ELi70ELi560EEv26Group_norm_nhwc_bwd_params)
        /*0848*/ 	.word	0x00000000


	//----- nvinfo : EIATTR_MIN_STACK_SIZE
	.align		4
.L_393:
        /*084c*/ 	.byte	0x04, 0x12
        /*084e*/ 	.short	(.L_395 - .L_394)
	.align		4
.L_394:
        /*0850*/ 	.word	index@(_Z35group_norm_nhwc_bwd_one_pass_kernelI11Fp32IOBf16WLi256ELi70ELi560EEv26Group_norm_nhwc_bwd_params)
        /*0854*/ 	.word	0x00000008


	//----- nvinfo : EIATTR_MIN_STACK_SIZE
	.align		4
.L_395:
        /*0858*/ 	.byte	0x04, 0x12
        /*085a*/ 	.short	(.L_397 - .L_396)
	.align		4
.L_396:
        /*085c*/ 	.word	index@(_Z35group_norm_nhwc_bwd_one_pass_kernelI11Fp32IOBf16WLi512ELi70ELi560EEv26Group_norm_nhwc_bwd_params)
        /*0860*/ 	.word	0x00000220


	//----- nvinfo : EIATTR_MIN_STACK_SIZE
	.align		4
.L_397:
        /*0864*/ 	.byte	0x04, 0x12
        /*0866*/ 	.short	(.L_399 - .L_398)
	.align		4
.L_398:
        /*0868*/ 	.word	index@(_Z35group_norm_nhwc_bwd_one_pass_kernelI11Fp32IOFp16WLi64ELi70ELi560EEv26Group_norm_nhwc_bwd_params)
        /*086c*/ 	.word	0x00000000


	//----- nvinfo : EIATTR_MIN_STACK_SIZE
	.align		4
.L_399:
        /*0870*/ 	.byte	0x04, 0x12
        /*0872*/ 	.short	(.L_401 - .L_400)
	.align		4
.L_400:
        /*0874*/ 	.word	index@(_Z35group_norm_nhwc_bwd_one_pass_kernelI11Fp32IOFp16WLi128ELi70ELi560EEv26Group_norm_nhwc_bwd_params)
        /*0878*/ 	.word	0x00000000


	//----- nvinfo : EIATTR_MIN_STACK_SIZE
	.align		4
.L_401:
        /*087c*/ 	.byte	0x04, 0x12
        /*087e*/ 	.short	(.L_403 - .L_402)
	.align		4
.L_402:
        /*0880*/ 	.word	index@(_Z35group_norm_nhwc_bwd_one_pass_kernelI11Fp32IOFp16WLi256ELi70ELi560EEv26Group_norm_nhwc_bwd_params)
        /*0884*/ 	.word	0x00000008


	//----- nvinfo : EIATTR_MIN_STACK_SIZE
	.align		4
.L_403:
        /*0888*/ 	.byte	0x04, 0x12
        /*088a*/ 	.short	(.L_405 - .L_404)
	.align		4
.L_404:
        /*088c*/ 	.word	index@(_Z35group_norm_nhwc_bwd_one_pass_kernelI11Fp32IOFp16WLi512ELi70ELi560EEv26Group_norm_nhwc_bwd_params)
        /*0890*/ 	.word	0x00000220


	//----- nvinfo : EIATTR_MIN_STACK_SIZE
	.align		4
.L_405:
        /*0894*/ 	.byte	0x04, 0x12
        /*0896*/ 	.short	(.L_407 - .L_406)
	.align		4
.L_406:
        /*0898*/ 	.word	index@(_Z35group_norm_nhwc_fwd_one_pass_kernelI11Bf16IOFp32WLi64ELi70ELi560EEv26Group_norm_nhwc_fwd_params)
        /*089c*/ 	.word	0x00000000


	//----- nvinfo : EIATTR_MIN_STACK_SIZE
	.align		4
.L_407:
        /*08a0*/ 	.byte	0x04, 0x12
        /*08a2*/ 	.short	(.L_409 - .L_408)
	.align		4
.L_408:
        /*08a4*/ 	.word	index@(_Z35group_norm_nhwc_fwd_one_pass_kernelI11Bf16IOFp32WLi128ELi70ELi560EEv26Group_norm_nhwc_fwd_params)
        /*08a8*/ 	.word	0x00000000


	//----- nvinfo : EIATTR_MIN_STACK_SIZE
	.align		4
.L_409:
        /*08ac*/ 	.byte	0x04, 0x12
        /*08ae*/ 	.short	(.L_411 - .L_410)
	.align		4
.L_410:
        /*08b0*/ 	.word	index@(_Z35group_norm_nhwc_fwd_one_pass_kernelI11Bf16IOFp32WLi256ELi70ELi560EEv26Group_norm_nhwc_fwd_params)
        /*08b4*/ 	.word	0x00000000


	//----- nvinfo : EIATTR_MIN_STACK_SIZE
	.align		4
.L_411:
        /*08b8*/ 	.byte	0x04, 0x12
        /*08ba*/ 	.short	(.L_413 - .L_412)
	.align		4
.L_412:
        /*08bc*/ 	.word	index@(_Z35group_norm_nhwc_fwd_one_pass_kernelI11Bf16IOFp32WLi512ELi70ELi560EEv26Group_norm_nhwc_fwd_params)
        /*08c0*/ 	.word	0x00000000


	//----- nvinfo : EIATTR_MIN_STACK_SIZE
	.align		4
.L_413:
        /*08c4*/ 	.byte	0x04, 0x12
        /*08c6*/ 	.short	(.L_415 - .L_414)
	.align		4
.L_414:
        /*08c8*/ 	.word	index@(_Z35group_norm_nhwc_fwd_one_pass_kernelI11Bf16IOBf16WLi64ELi70ELi560EEv26Group_norm_nhwc_fwd_params)
        /*08cc*/ 	.word	0x00000000


	//----- nvinfo : EIATTR_MIN_STACK_SIZE
	.align		4
.L_415:
        /*08d0*/ 	.byte	0x04, 0x12
        /*08d2*/ 	.short	(.L_417 - .L_416)
	.align		4
.L_416:
        /*08d4*/ 	.word	index@(_Z35group_norm_nhwc_fwd_one_pass_kernelI11Bf16IOBf16WLi128ELi70ELi560EEv26Group_norm_nhwc_fwd_params)
        /*08d8*/ 	.word	0x00000000


	//----- nvinfo : EIATTR_MIN_STACK_SIZE
	.align		4
.L_417:
        /*08dc*/ 	.byte	0x04, 0x12
        /*08de*/ 	.short	(.L_419 - .L_418)
	.align		4
.L_418:
        /*08e0*/ 	.word	index@(_Z35group_norm_nhwc_fwd_one_pass_kernelI11Bf16IOBf16WLi256ELi70ELi560EEv26Group_norm_nhwc_fwd_params)
        /*08e4*/ 	.word	0x00000000


	//----- nvinfo : EIATTR_MIN_STACK_SIZE
	.align		4
.L_419:
        /*08e8*/ 	.byte	0x04, 0x12
        /*08ea*/ 	.short	(.L_421 - .L_420)
	.align		4
.L_420:
        /*08ec*/ 	.word	index@(_Z35group_norm_nhwc_fwd_one_pass_kernelI11Bf16IOBf16WLi512ELi70ELi560EEv26Group_norm_nhwc_fwd_params)
        /*08f0*/ 	.word	0x00000000


	//----- nvinfo : EIATTR_MIN_STACK_SIZE
	.align		4
.L_421:
        /*08f4*/ 	.byte	0x04, 0x12
        /*08f6*/ 	.short	(.L_423 - .L_422)
	.align		4
.L_422:
        /*08f8*/ 	.word	index@(_Z35group_norm_nhwc_fwd_one_pass_kernelI11Bf16IOFp16WLi64ELi70ELi560EEv26Group_norm_nhwc_fwd_params)
        /*08fc*/ 	.word	0x00000000


	//----- nvinfo : EIATTR_MIN_STACK_SIZE
	.align		4
.L_423:
        /*0900*/ 	.byte	0x04, 0x12
        /*0902*/ 	.short	(.L_425 - .L_424)
	.align		4
.L_424:
        /*0904*/ 	.word	index@(_Z35group_norm_nhwc_fwd_one_pass_kernelI11Bf16IOFp16WLi128ELi70ELi560EEv26Group_norm_nhwc_fwd_params)
        /*0908*/ 	.word	0x00000000


	//----- nvinfo : EIATTR_MIN_STACK_SIZE
	.align		4
.L_425:
        /*090c*/ 	.byte	0x04, 0x12
        /*090e*/ 	.short	(.L_427 - .L_426)
	.align		4
.L_426:
        /*0910*/ 	.word	index@(_Z35group_norm_nhwc_fwd_one_pass_kernelI11Bf16IOFp16WLi256ELi70ELi560EEv26Group_norm_nhwc_fwd_params)
        /*0914*/ 	.word	0x00000000


	//----- nvinfo : EIATTR_MIN_STACK_SIZE
	.align		4
.L_427:
        /*0918*/ 	.byte	0x04, 0x12
        /*091a*/ 	.short	(.L_429 - .L_428)
	.align		4
.L_428:
        /*091c*/ 	.word	index@(_Z35group_norm_nhwc_fwd_one_pass_kernelI11Bf16IOFp16WLi512ELi70ELi560EEv26Group_norm_nhwc_fwd_params)
        /*0920*/ 	.word	0x00000000


	//----- nvinfo : EIATTR_MIN_STACK_SIZE
	.align		4
.L_429:
        /*0924*/ 	.byte	0x04, 0x12
        /*0926*/ 	.short	(.L_431 - .L_430)
	.align		4
.L_430:
        /*0928*/ 	.word	index@(_Z35group_norm_nhwc_fwd_one_pass_kernelI11Fp16IOFp32WLi64ELi70ELi560EEv26Group_norm_nhwc_fwd_params)
        /*092c*/ 	.word	0x00000000


	//----- nvinfo : EIATTR_MIN_STACK_SIZE
	.align		4
.L_431:
        /*0930*/ 	.byte	0x04, 0x12
        /*0932*/ 	.short	(.L_433 - .L_432)
	.align		4
.L_432:
        /*0934*/ 	.word	index@(_Z35group_norm_nhwc_fwd_one_pass_kernelI11Fp16IOFp32WLi128ELi70ELi560EEv26Group_norm_nhwc_fwd_params)
        /*0938*/ 	.word	0x00000000


	//----- nvinfo : EIATTR_MIN_STACK_SIZE
	.align		4
.L_433:
        /*093c*/ 	.byte	0x04, 0x12
        /*093e*/ 	.short	(.L_435 - .L_434)
	.align		4
.L_434:
        /*0940*/ 	.word	index@(_Z35group_norm_nhwc_fwd_one_pass_kernelI11Fp16IOFp32WLi256ELi70ELi560EEv26Group_norm_nhwc_fwd_params)
        /*0944*/ 	.word	0x00000000


	//----- nvinfo : EIATTR_MIN_STACK_SIZE
	.align		4
.L_435:
        /*0948*/ 	.byte	0x04, 0x12
        /*094a*/ 	.short	(.L_437 - .L_436)
	.align		4
.L_436:
        /*094c*/ 	.word	index@(_Z35group_norm_nhwc_fwd_one_pass_kernelI11Fp16IOFp32WLi512ELi70ELi560EEv26Group_norm_nhwc_fwd_params)
        /*0950*/ 	.word	0x00000000


	//----- nvinfo : EIATTR_MIN_STACK_SIZE
	.align		4
.L_437:
        /*0954*/ 	.byte	0x04, 0x12
        /*0956*/ 	.short	(.L_439 - .L_438)
	.align		4
.L_438:
        /*0958*/ 	.word	index@(_Z35group_norm_nhwc_fwd_one_pass_kernelI11Fp16IOBf16WLi64ELi70ELi560EEv26Group_norm_nhwc_fwd_params)
        /*095c*/ 	.word	0x00000000


	//----- nvinfo : EIATTR_MIN_STACK_SIZE
	.align		4
.L_439:
        /*0960*/ 	.byte	0x04, 0x12
        /*0962*/ 	.short	(.L_441 - .L_440)
	.align		4
.L_440:
        /*0964*/ 	.word	index@(_Z35group_norm_nhwc_fwd_one_pass_kernelI11Fp16IOBf16WLi128ELi70ELi560EEv26Group_norm_nhwc_fwd_params)
        /*0968*/ 	.word	0x00000000


	//----- nvinfo : EIATTR_MIN_STACK_SIZE
	.align		4
.L_441:
        /*096c*/ 	.byte	0x04, 0x12
        /*096e*/ 	.short	(.L_443 - .L_442)
	.align		4
.L_442:
        /*0970*/ 	.word	index@(_Z35group_norm_nhwc_fwd_one_pass_kernelI11Fp16IOBf16WLi256ELi70ELi560EEv26Group_norm_nhwc_fwd_params)
        /*0974*/ 	.word	0x00000000


	//----- nvinfo : EIATTR_MIN_STACK_SIZE
	.align		4
.L_443:
        /*0978*/ 	.byte	0x04, 0x12
        /*097a*/ 	.short	(.L_445 - .L_444)
	.align		4
.L_444:
        /*097c*/ 	.word	index@(_Z35group_norm_nhwc_fwd_one_pass_kernelI11Fp16IOBf16WLi512ELi70ELi560EEv26Group_norm_nhwc_fwd_params)
        /*0980*/ 	.word	0x00000000


	//----- nvinfo : EIATTR_MIN_STACK_SIZE
	.align		4
.L_445:
        /*0984*/ 	.byte	0x04, 0x12
        /*0986*/ 	.short	(.L_447 - .L_446)
	.align		4
.L_446:
        /*0988*/ 	.word	index@(_Z35group_norm_nhwc_fwd_one_pass_kernelI11Fp16IOFp16WLi64ELi70ELi560EEv26Group_norm_nhwc_fwd_params)
        /*098c*/ 	.word	0x00000000


	//----- nvinfo : EIATTR_MIN_STACK_SIZE
	.align		4
.L_447:
        /*0990*/ 	.byte	0x04, 0x12
        /*0992*/ 	.short	(.L_449 - .L_448)
	.align		4
.L_448:
        /*0994*/ 	.word	index@(_Z35group_norm_nhwc_fwd_one_pass_kernelI11Fp16IOFp16WLi128ELi70ELi560EEv26Group_norm_nhwc_fwd_params)
        /*0998*/ 	.word	0x00000000


	//----- nvinfo : EIATTR_MIN_STACK_SIZE
	.align		4
.L_449:
        /*099c*/ 	.byte	0x04, 0x12
        /*099e*/ 	.short	(.L_451 - .L_450)
	.align		4
.L_450:
        /*09a0*/ 	.word	index@(_Z35group_norm_nhwc_fwd_one_pass_kernelI11Fp16IOFp16WLi256ELi70ELi560EEv26Group_norm_nhwc_fwd_params)
        /*09a4*/ 	.word	0x00000000


	//----- nvinfo : EIATTR_MIN_STACK_SIZE
	.align		4
.L_451:
        /*09a8*/ 	.byte	0x04, 0x12
        /*09aa*/ 	.short	(.L_453 - .L_452)
	.align		4
.L_452:
        /*09ac*/ 	.word	index@(_Z35group_norm_nhwc_fwd_one_pass_kernelI11Fp16IOFp16WLi512ELi70ELi560EEv26Group_norm_nhwc_fwd_params)
        /*09b0*/ 	.word	0x00000000


	//----- nvinfo : EIATTR_MIN_STACK_SIZE
	.align		4
.L_453:
        /*09b4*/ 	.byte	0x04, 0x12
        /*09b6*/ 	.short	(.L_455 - .L_454)
	.align		4
.L_454:
        /*09b8*/ 	.word	index@(_Z35group_norm_nhwc_fwd_one_pass_kernelI11Fp32IOFp32WLi64ELi70ELi560EEv26Group_norm_nhwc_fwd_params)
        /*09bc*/ 	.word	0x00000000


	//----- nvinfo : EIATTR_MIN_STACK_SIZE
	.align		4
.L_455:
        /*09c0*/ 	.byte	0x04, 0x12
        /*09c2*/ 	.short	(.L_457 - .L_456)
	.align		4
.L_456:
        /*09c4*/ 	.word	index@(_Z35group_norm_nhwc_fwd_one_pass_kernelI11Fp32IOFp32WLi128ELi70ELi560EEv26Group_norm_nhwc_fwd_params)
        /*09c8*/ 	.word	0x00000000


	//----- nvinfo : EIATTR_MIN_STACK_SIZE
	.align		4
.L_457:
        /*09cc*/ 	.byte	0x04, 0x12
        /*09ce*/ 	.short	(.L_459 - .L_458)
	.align		4
.L_458:
        /*09d0*/ 	.word	index@(_Z35group_norm_nhwc_fwd_one_pass_kernelI11Fp32IOFp32WLi256ELi70ELi560EEv26Group_norm_nhwc_fwd_params)
        /*09d4*/ 	.word	0x00000000


	//----- nvinfo : EIATTR_MIN_STACK_SIZE
	.align		4
.L_459:
        /*09d8*/ 	.byte	0x04, 0x12
        /*09da*/ 	.short	(.L_461 - .L_460)
	.align		4
.L_460:
        /*09dc*/ 	.word	index@(_Z35group_norm_nhwc_fwd_one_pass_kernelI11Fp32IOFp32WLi512ELi70ELi560EEv26Group_norm_nhwc_fwd_params)
        /*09e0*/ 	.word	0x00000000


	//----- nvinfo : EIATTR_MIN_STACK_SIZE
	.align		4
.L_461:
        /*09e4*/ 	.byte	0x04, 0x12
        /*09e6*/ 	.short	(.L_463 - .L_462)
	.align		4
.L_462:
        /*09e8*/ 	.word	index@(_Z35group_norm_nhwc_fwd_one_pass_kernelI11Fp32IOBf16WLi64ELi70ELi560EEv26Group_norm_nhwc_fwd_params)
        /*09ec*/ 	.word	0x00000000


	//----- nvinfo : EIATTR_MIN_STACK_SIZE
	.align		4
.L_463:
        /*09f0*/ 	.byte	0x04, 0x12
        /*09f2*/ 	.short	(.L_465 - .L_464)
	.align		4
.L_464:
        /*09f4*/ 	.word	index@(_Z35group_norm_nhwc_fwd_one_pass_kernelI11Fp32IOBf16WLi128ELi70ELi560EEv26Group_norm_nhwc_fwd_params)
        /*09f8*/ 	.word	0x00000000


	//----- nvinfo : EIATTR_MIN_STACK_SIZE
	.align		4
.L_465:
        /*09fc*/ 	.byte	0x04, 0x12
        /*09fe*/ 	.short	(.L_467 - .L_466)
	.align		4
.L_466:
        /*0a00*/ 	.word	index@(_Z35group_norm_nhwc_fwd_one_pass_kernelI11Fp32IOBf16WLi256ELi70ELi560EEv26Group_norm_nhwc_fwd_params)
        /*0a04*/ 	.word	0x00000000


	//----- nvinfo : EIATTR_MIN_STACK_SIZE
	.align		4
.L_467:
        /*0a08*/ 	.byte	0x04, 0x12
        /*0a0a*/ 	.short	(.L_469 - .L_468)
	.align		4
.L_468:
        /*0a0c*/ 	.word	index@(_Z35group_norm_nhwc_fwd_one_pass_kernelI11Fp32IOBf16WLi512ELi70ELi560EEv26Group_norm_nhwc_fwd_params)
        /*0a10*/ 	.word	0x000000d8


	//----- nvinfo : EIATTR_MIN_STACK_SIZE
	.align		4
.L_469:
        /*0a14*/ 	.byte	0x04, 0x12
        /*0a16*/ 	.short	(.L_471 - .L_470)
	.align		4
.L_470:
        /*0a18*/ 	.word	index@(_Z35group_norm_nhwc_fwd_one_pass_kernelI11Fp32IOFp16WLi64ELi70ELi560EEv26Group_norm_nhwc_fwd_params)
        /*0a1c*/ 	.word	0x00000000


	//----- nvinfo : EIATTR_MIN_STACK_SIZE
	.align		4
.L_471:
        /*0a20*/ 	.byte	0x04, 0x12
        /*0a22*/ 	.short	(.L_473 - .L_472)
	.align		4
.L_472:
        /*0a24*/ 	.word	index@(_Z35group_norm_nhwc_fwd_one_pass_kernelI11Fp32IOFp16WLi128ELi70ELi560EEv26Group_norm_nhwc_fwd_params)
        /*0a28*/ 	.word	0x00000000


	//----- nvinfo : EIATTR_MIN_STACK_SIZE
	.align		4
.L_473:
        /*0a2c*/ 	.byte	0x04, 0x12
        /*0a2e*/ 	.short	(.L_475 - .L_474)
	.align		4
.L_474:
        /*0a30*/ 	.word	index@(_Z35group_norm_nhwc_fwd_one_pass_kernelI11Fp32IOFp16WLi256ELi70ELi560EEv26Group_norm_nhwc_fwd_params)
        /*0a34*/ 	.word	0x00000000


	//----- nvinfo : EIATTR_MIN_STACK_SIZE
	.align		4
.L_475:
        /*0a38*/ 	.byte	0x04, 0x12
        /*0a3a*/ 	.short	(.L_477 - .L_476)
	.align		4
.L_476:
        /*0a3c*/ 	.word	index@(_Z35group_norm_nhwc_fwd_one_pass_kernelI11Fp32IOFp16WLi512ELi70ELi560EEv26Group_norm_nhwc_fwd_params)
        /*0a40*/ 	.word	0x000000d8
.L_477:


//--------------------- .nv.compat                --------------------------
	.section	.nv.compat,"",@"SHT_CUDA_COMPAT_INFO"
	.align	4
        /*0000*/ 	.byte	0x02, 0x09, 0x01, 0x00, 0x02, 0x02, 0x01, 0x00, 0x02, 0x05, 0x05, 0x00, 0x03, 0x07, 0x01, 0x01
        /*0010*/ 	.byte	0x02, 0x03, 0x00, 0x00, 0x02, 0x06, 0x01, 0x00, 0x04, 0x0b, 0x08, 0x00, 0x00, 0x00, 0x00, 0x00
        /*0020*/ 	.byte	0x00, 0x00, 0x00, 0x00


//--------------------- .nv.info._ZN3cub17CUB_300001_SM_9006detail11EmptyKernelIvEEvv --------------------------
	.section	.nv.info._ZN3cub17CUB_300001_SM_9006detail11EmptyKernelIvEEvv,"",@"SHT_CUDA_INFO"
	.sectionflags	@""
	.align	4


	//----- nvinfo : EIATTR_CUDA_API_VERSION
	.align		4
        /*0000*/ 	.byte	0x04, 0x37
        /*0002*/ 	.short	(.L_479 - .L_478)
.L_478:
        /*0004*/ 	.word	0x00000082


	//----- nvinfo : EIATTR_SPARSE_MMA_MASK
	.align		4
.L_479:
        /*0008*/ 	.byte	0x03, 0x50
        /*000a*/ 	.short	0x0000


	//----- nvinfo : EIATTR_MAXREG_COUNT
	.align		4
        /*000c*/ 	.byte	0x03, 0x1b
        /*000e*/ 	.short	0x00ff


	//----- nvinfo : EIATTR_MERCURY_ISA_VERSION
	.align		4
        /*0010*/ 	.byte	0x03, 0x5f
        /*0012*/ 	.short	0x0101


	//----- nvinfo : EIATTR_EXIT_INSTR_OFFSETS
	.align		4
        /*0014*/ 	.byte	0x04, 0x1c
        /*0016*/ 	.short	(.L_481 - .L_480)


	//   ....[0]....
.L_480:
        /*0018*/ 	.word	0x00000010


	//----- nvinfo : EIATTR_SW_WAR
	.align		4
.L_481:
        /*001c*/ 	.byte	0x04, 0x36
        /*001e*/ 	.short	(.L_483 - .L_482)
.L_482:
        /*0020*/ 	.word	0x00000008
.L_483:


//--------------------- .nv.info._Z35group_norm_nhwc_bwd_one_pass_kernelI11Bf16IOFp32WLi64ELi70ELi560EEv26Group_norm_nhwc_bwd_params --------------------------
	.section	.nv.info._Z35group_norm_nhwc_bwd_one_pass_kernelI11Bf16IOFp32WLi64ELi70ELi560EEv26Group_norm_nhwc_bwd_params,"",@"SHT_CUDA_INFO"
	.sectionflags	@""
	.align	4


	//----- nvinfo : EIATTR_CUDA_API_VERSION
	.align		4
        /*0000*/ 	.byte	0x04, 0x37
        /*0002*/ 	.short	(.L_485 - .L_484)
.L_484:
        /*0004*/ 	.word	0x00000082


	//----- nvinfo : EIATTR_KPARAM_INFO
	.align		4
.L_485:
        /*0008*/ 	.byte	0x04, 0x17
        /*000a*/ 	.short	(.L_487 - .L_486)
.L_486:
        /*000c*/ 	.word	0x00000000
        /*0010*/ 	.short	0x0000
        /*0012*/ 	.short	0x0000
        /*0014*/ 	.byte	0x00, 0xf0, 0xe1, 0x02


	//----- nvinfo : EIATTR_SPARSE_MMA_MASK
	.align		4
.L_487:
        /*0018*/ 	.byte	0x03, 0x50
        /*001a*/ 	.short	0x0000


	//----- nvinfo : EIATTR_MAXREG_COUNT
	.align		4
        /*001c*/ 	.byte	0x03, 0x1b
        /*001e*/ 	.short	0x0060


	//----- nvinfo : EIATTR_NUM_BARRIERS
	.align		4
        /*0020*/ 	.byte	0x02, 0x4c
        /*0022*/ 	.byte	0x01
	.zero		1


	//----- nvinfo : EIATTR_MERCURY_ISA_VERSION
	.align		4
        /*0024*/ 	.byte	0x03, 0x5f
        /*0026*/ 	.short	0x0101


	//----- nvinfo : EIATTR_INT_WARP_WIDE_INSTR_OFFSETS
	.align		4
        /*0028*/ 	.byte	0x04, 0x31
        /*002a*/ 	.short	(.L_489 - .L_488)


	//   ....[0]....
.L_488:
        /*002c*/ 	.word	0x00002370


	//   ....[1]....
        /*0030*/ 	.word	0x00004360


	//----- nvinfo : EIATTR_COOP_GROUP_MASK_REGIDS
	.align		4
.L_489:
        /*0034*/ 	.byte	0x04, 0x29
        /*0036*/ 	.short	(.L_491 - .L_490)


	//   ....[0]....
.L_490:
        /*0038*/ 	.word	0xffffffff


	//   ....[1]....
        /*003c*/ 	.word	0xffffffff


	//   ....[2]....
        /*0040*/ 	.word	0xffffffff


	//   ....[3]....
        /*0044*/ 	.word	0xffffffff


	//   ....[4]....
        /*0048*/ 	.word	0xffffffff


	//   ....[5]....
        /*004c*/ 	.word	0xffffffff


	//   ....[6]....
        /*0050*/ 	.word	0xffffffff


	//   ....[7]....
        /*0054*/ 	.word	0xffffffff


	//   ....[8]....
        /*0058*/ 	.word	0xffffffff


	//   ....[9]....
        /*005c*/ 	.word	0xffffffff


	//----- nvinfo : EIATTR_COOP_GROUP_INSTR_OFFSETS
	.align		4
.L_491:
        /*0060*/ 	.byte	0x04, 0x28
        /*0062*/ 	.short	(.L_493 - .L_492)


	//   ....[0]....
.L_492:
        /*0064*/ 	.word	0x00001610


	//   ....[1]....
        /*0068*/ 	.word	0x00001650


	//   ....[2]....
        /*006c*/ 	.word	0x00001770


	//   ....[3]....
        /*0070*/ 	.word	0x000017a0


	//   ....[4]....
        /*0074*/ 	.word	0x00001810


	//   ....[5]....
        /*0078*/ 	.word	0x00001820


	//   ....[6]....
        /*007c*/ 	.word	0x00001870


	//   ....[7]....
        /*0080*/ 	.word	0x00001880


	//   ....[8]....
        /*0084*/ 	.word	0x000018d0


	//   ....[9]....
        /*0088*/ 	.word	0x000018e0


	//----- nvinfo : EIATTR_EXIT_INSTR_OFFSETS
	.align		4
.L_493:
        /*008c*/ 	.byte	0x04, 0x1c
        /*008e*/ 	.short	(.L_495 - .L_494)


	//   ....[0]....
.L_494:
        /*0090*/ 	.word	0x00004450


	//   ....[1]....
        /*0094*/ 	.word	0x00004590


	//   ....[2]....
        /*0098*/ 	.word	0x000047d0


	//----- nvinfo : EIATTR_MAX_THREADS
	.align		4
.L_495:
        /*009c*/ 	.byte	0x04, 0x05
        /*009e*/ 	.short	(.L_497 - .L_496)
.L_496:
        /*00a0*/ 	.word	0x00000230
        /*00a4*/ 	.word	0x00000001
        /*00a8*/ 	.word	0x00000001


	//----- nvinfo : EIATTR_CRS_STACK_SIZE
	.align		4
.L_497:
        /*00ac*/ 	.byte	0x04, 0x1e
        /*00ae*/ 	.short	(.L_499 - .L_498)
.L_498:
        /*00b0*/ 	.word	0x00000000


	//----- nvinfo : EIATTR_CBANK_PARAM_SIZE
	.align		4
.L_499:
        /*00b4*/ 	.byte	0x03, 0x19
        /*00b6*/ 	.short	0x00b8


	//----- nvinfo : EIATTR_PARAM_CBANK
	.align		4
        /*00b8*/ 	.byte	0x04, 0x0a
        /*00ba*/ 	.short	(.L_501 - .L_500)
	.align		4
.L_500:
        /*00bc*/ 	.word	index@(.nv.constant0._Z35group_norm_nhwc_bwd_one_pass_kernelI11Bf16IOFp32WLi64ELi70ELi560EEv26Group_norm_nhwc_bwd_params)
        /*00c0*/ 	.short	0x0210
        /*00c2*/ 	.short	0x00b8


	//----- nvinfo : EIATTR_SW_WAR
	.align		4
.L_501:
        /*00c4*/ 	.byte	0x04, 0x36
        /*00c6*/ 	.short	(.L_503 - .L_502)
.L_502:
        /*00c8*/ 	.word	0x00000008
.L_503:


//--------------------- .nv.info._Z35group_norm_nhwc_bwd_one_pass_kernelI11Bf16IOFp32WLi128ELi70ELi560EEv26Group_norm_nhwc_bwd_params --------------------------
	.section	.nv.info._Z35group_norm_nhwc_bwd_one_pass_kernelI11Bf16IOFp32WLi128ELi70ELi560EEv26Group_norm_nhwc_bwd_params,"",@"SHT_CUDA_INFO"
	.sectionflags	@""
	.align	4


	//----- nvinfo : EIATTR_CUDA_API_VERSION
	.align		4
        /*0000*/ 	.byte	0x04, 0x37
        /*0002*/ 	.short	(.L_505 - .L_504)
.L_504:
        /*0004*/ 	.word	0x00000082


	//----- nvinfo : EIATTR_KPARAM_INFO
	.align		4
.L_505:
        /*0008*/ 	.byte	0x04, 0x17
        /*000a*/ 	.short	(.L_507 - .L_506)
.L_506:
        /*000c*/ 	.word	0x00000000
        /*0010*/ 	.short	0x0000
        /*0012*/ 	.short	0x0000
        /*0014*/ 	.byte	0x00, 0xf0, 0xe1, 0x02


	//----- nvinfo : EIATTR_SPARSE_MMA_MASK
	.align		4
.L_507:
        /*0018*/ 	.byte	0x03, 0x50
        /*001a*/ 	.short	0x0000


	//----- nvinfo : EIATTR_MAXREG_COUNT
	.align		4
        /*001c*/ 	.byte	0x03, 0x1b
        /*001e*/ 	.short	0x0060


	//----- nvinfo : EIATTR_NUM_BARRIERS
	.align		4
        /*0020*/ 	.byte	0x02, 0x4c
        /*0022*/ 	.byte	0x01
	.zero		1


	//----- nvinfo : EIATTR_MERCURY_ISA_VERSION
	.align		4
        /*0024*/ 	.byte	0x03, 0x5f
        /*0026*/ 	.short	0x0101


	//----- nvinfo : EIATTR_INT_WARP_WIDE_INSTR_OFFSETS
	.align		4
        /*0028*/ 	.byte	0x04, 0x31
        /*002a*/ 	.short	(.L_509 - .L_508)


	//   ....[0]....
.L_508:
        /*002c*/ 	.word	0x000033c0


	//   ....[1]....
        /*0030*/ 	.word	0x00005fe0


	//----- nvinfo : EIATTR_COOP_GROUP_MASK_REGIDS
	.align		4
.L_509:
        /*0034*/ 	.byte	0x04, 0x29
        /*0036*/ 	.short	(.L_511 - .L_510)


	//   ....[0]....
.L_510:
        /*0038*/ 	.word	0xffffffff


	//   ....[1]....
        /*003c*/ 	.word	0xffffffff


	//   ....[2]....
        /*0040*/ 	.word	0xffffffff


	//   ....[3]....
        /*0044*/ 	.word	0xffffffff


	//   ....[4]....
        /*0048*/ 	.word	0xffffffff


	//   ....[5]....
        /*004c*/ 	.word	0xffffffff


	//   ....[6]....
        /*0050*/ 	.word	0xffffffff


	//   ....[7]....
        /*0054*/ 	.word	0xffffffff


	//   ....[8]....
        /*0058*/ 	.word	0xffffffff


	//   ....[9]....
        /*005c*/ 	.word	0xffffffff


	//----- nvinfo : EIATTR_COOP_GROUP_INSTR_OFFSETS
	.align		4
.L_511:
        /*0060*/ 	.byte	0x04, 0x28
        /*0062*/ 	.short	(.L_513 - .L_512)


	//   ....[0]....
.L_512:
        /*0064*/ 	.word	0x00002470


	//   ....[1]....
        /*0068*/ 	.word	0x00002490


	//   ....[2]....
        /*006c*/ 	.word	0x000024c0


	//   ....[3]....
        /*0070*/ 	.word	0x000024f0


	//   ....[4]....
        /*0074*/ 	.word	0x00002520


	//   ....[5]....
        /*0078*/ 	.word	0x00002550


	//   ....[6]....
        /*007c*/ 	.word	0x00002580


	//   ....[7]....
        /*0080*/ 	.word	0x000025c0


	//   ....[8]....
        /*0084*/ 	.word	0x00002750


	//   ....[9]....
        /*0088*/ 	.word	0x000027d0


	//----- nvinfo : EIATTR_EXIT_INSTR_OFFSETS
	.align		4
.L_513:
        /*008c*/ 	.byte	0x04, 0x1c
        /*008e*/ 	.short	(.L_515 - .L_514)


	//   ....[0]....
.L_514:
        /*0090*/ 	.word	0x000060d0


	//   ....[1]....
        /*0094*/ 	.word	0x00006210


	//   ....[2]....
        /*0098*/ 	.word	0x00006450


	//----- nvinfo : EIATTR_MAX_THREADS
	.align		4
.L_515:
        /*009c*/ 	.byte	0x04, 0x05
        /*009e*/ 	.short	(.L_517 - .L_516)
.L_516:
        /*00a0*/ 	.word	0x00000230
        /*00a4*/ 	.word	0x00000001
        /*00a8*/ 	.word	0x00000001


	//----- nvinfo : EIATTR_CRS_STACK_SIZE
	.align		4
.L_517:
        /*00ac*/ 	.byte	0x04, 0x1e
        /*00ae*/ 	.short	(.L_519 - .L_518)
.L_518:
        /*00b0*/ 	.word	0x00000000


	//----- nvinfo : EIATTR_CBANK_PARAM_SIZE
	.align		4
.L_519:
        /*00b4*/ 	.byte	0x03, 0x19
        /*00b6*/ 	.short	0x00b8


	//----- nvinfo : EIATTR_PARAM_CBANK
	.align		4
        /*00b8*/ 	.byte	0x04, 0x0a
        /*00ba*/ 	.short	(.L_521 - .L_520)
	.align		4
.L_520:
        /*00bc*/ 	.word	index@(.nv.constant0._Z35group_norm_nhwc_bwd_one_pass_kernelI11Bf16IOFp32WLi128ELi70ELi560EEv26Group_norm_nhwc_bwd_params)
        /*00c0*/ 	.short	0x0210
        /*00c2*/ 	.short	0x00b8


	//----- nvinfo : EIATTR_SW_WAR
	.align		4
.L_521:
        /*00c4*/ 	.byte	0x04, 0x36
        /*00c6*/ 	.short	(.L_523 - .L_522)
.L_522:
        /*00c8*/ 	.word	0x00000008
.L_523:


//--------------------- .nv.info._Z35group_norm_nhwc_bwd_one_pass_kernelI11Bf16IOFp32WLi256ELi70ELi560EEv26Group_norm_nhwc_bwd_params --------------------------
	.section	.nv.info._Z35group_norm_nhwc_bwd_one_pass_kernelI11Bf16IOFp32WLi256ELi70ELi560EEv26Group_norm_nhwc_bwd_params,"",@"SHT_CUDA_INFO"
	.sectionflags	@""
	.align	4


	//----- nvinfo : EIATTR_CUDA_API_VERSION
	.align		4
        /*0000*/ 	.byte	0x04, 0x37
        /*0002*/ 	.short	(.L_525 - .L_524)
.L_524:
        /*0004*/ 	.word	0x00000082


	//----- nvinfo : EIATTR_KPARAM_INFO
	.align		4
.L_525:
        /*0008*/ 	.byte	0x04, 0x17
        /*000a*/ 	.short	(.L_527 - .L_526)
.L_526:
        /*000c*/ 	.word	0x00000000
        /*0010*/ 	.short	0x0000
        /*0012*/ 	.short	0x0000
        /*0014*/ 	.byte	0x00, 0xf0, 0xe1, 0x02


	//----- nvinfo : EIATTR_SPARSE_MMA_MASK
	.align		4
.L_527:
        /*0018*/ 	.byte	0x03, 0x50
        /*001a*/ 	.short	0x0000


	//----- nvinfo : EIATTR_MAXREG_COUNT
	.align		4
        /*001c*/ 	.byte	0x03, 0x1b
        /*001e*/ 	.short	0x0060


	//----- nvinfo : EIATTR_NUM_BARRIERS
	.align		4
        /*0020*/ 	.byte	0x02, 0x4c
        /*0022*/ 	.byte	0x01
	.zero		1


	//----- nvinfo : EIATTR_MERCURY_ISA_VERSION
	.align		4
        /*0024*/ 	.byte	0x03, 0x5f
        /*0026*/ 	.short	0x0101


	//----- nvinfo : EIATTR_INT_WARP_WIDE_INSTR_OFFSETS
	.align		4
        /*0028*/ 	.byte	0x04, 0x31
        /*002a*/ 	.short	(.L_529 - .L_528)


	//   ....[0]....
.L_528:
        /*002c*/ 	.word	0x00005360


	//   ....[1]....
        /*0030*/ 	.word	0x00009bc0


	//----- nvinfo : EIATTR_COOP_GROUP_MASK_REGIDS
	.align		4
.L_529:
        /*0034*/ 	.byte	0x04, 0x29
        /*0036*/ 	.short	(.L_531 - .L_530)


	//   ....[0]....
.L_530:
        /*0038*/ 	.word	0xffffffff


	//   ....[1]....
        /*003c*/ 	.word	0xffffffff


	//   ....[2]....
        /*0040*/ 	.word	0xffffffff


	//   ....[3]....
        /*0044*/ 	.word	0xffffffff


	//   ....[4]....
        /*0048*/ 	.word	0xffffffff


	//   ....[5]....
        /*004c*/ 	.word	0xffffffff


	//   ....[6]....
        /*0050*/ 	.word	0xffffffff


	//   ....[7]....
        /*0054*/ 	.word	0xffffffff


	//   ....[8]....
        /*0058*/ 	.word	0xffffffff


	//   ....[9]....
        /*005c*/ 	.word	0xffffffff


	//----- nvinfo : EIATTR_COOP_GROUP_INSTR_OFFSETS
	.align		4
.L_531:
        /*0060*/ 	.byte	0x04, 0x28
        /*0062*/ 	.short	(.L_533 - .L_532)


	//   ....[0]....
.L_532:
        /*0064*/ 	.word	0x000044c0


	//   ....[1]....
        /*0068*/ 	.word	0x00004500


	//   ....[2]....
        /*006c*/ 	.word	0x000046a0


	//   ....[3]....
        /*0070*/ 	.word	0x000046d0


	//   ....[4]....
        /*0074*/ 	.word	0x00004720


	//   ....[5]....
        /*0078*/ 	.word	0x00004730


	//   ....[6]....
        /*007c*/ 	.word	0x00004780


	//   ....[7]....
        /*0080*/ 	.word	0x00004790


	//   ....[8]....
        /*0084*/ 	.word	0x000047e0


	//   ....[9]....
        /*0088*/ 	.word	0x000047f0


	//----- nvinfo : EIATTR_EXIT_INSTR_OFFSETS
	.align		4
.L_533:
        /*008c*/ 	.byte	0x04, 0x1c
        /*008e*/ 	.short	(.L_535 - .L_534)


	//   ....[0]....
.L_534:
        /*0090*/ 	.word	0x00009cb0


	//   ....[1]....
        /*0094*/ 	.word	0x00009df0


	//   ....[2]....
        /*0098*/ 	.word	0x0000a030


	//----- nvinfo : EIATTR_MAX_THREADS
	.align		4
.L_535:
        /*009c*/ 	.byte	0x04, 0x05
        /*009e*/ 	.short	(.L_537 - .L_536)
.L_536:
        /*00a0*/ 	.word	0x00000230
        /*00a4*/ 	.word	0x00000001
        /*00a8*/ 	.word	0x00000001


	//----- nvinfo : EIATTR_CRS_STACK_SIZE
	.align		4
.L_537:
        /*00ac*/ 	.byte	0x04, 0x1e
        /*00ae*/ 	.short	(.L_539 - .L_538)
.L_538:
        /*00b0*/ 	.word	0x00000000


	//----- nvinfo : EIATTR_CBANK_PARAM_SIZE
	.align		4
.L_539:
        /*00b4*/ 	.byte	0x03, 0x19
        /*00b6*/ 	.short	0x00b8


	//----- nvinfo : EIATTR_PARAM_CBANK
	.align		4
        /*00b8*/ 	.byte	0x04, 0x0a
        /*00ba*/ 	.short	(.L_541 - .L_540)
	.align		4
.L_540:
        /*00bc*/ 	.word	index@(.nv.constant0._Z35group_norm_nhwc_bwd_one_pass_kernelI11Bf16IOFp32WLi256ELi70ELi560EEv26Group_norm_nhwc_bwd_params)
        /*00c0*/ 	.short	0x0210
        /*00c2*/ 	.short	0x00b8


	//----- nvinfo : EIATTR_SW_WAR
	.align		4
.L_541:
        /*00c4*/ 	.byte	0x04, 0x36
        /*00c6*/ 	.short	(.L_543 - .L_542)
.L_542:
        /*00c8*/ 	.word	0x00000008
.L_543:


//--------------------- .nv.info._Z35group_norm_nhwc_bwd_one_pass_kernelI11Bf16IOFp32WLi512ELi70ELi560EEv26Group_norm_nhwc_bwd_params --------------------------
	.section	.nv.info._Z35group_norm_nhwc_bwd_one_pass_kernelI11Bf16IOFp32WLi512ELi70ELi560EEv26Group_norm_nhwc_bwd_params,"",@"SHT_CUDA_INFO"
	.sectionflags	@""
	.align	4


	//----- nvinfo : EIATTR_CUDA_API_VERSION
	.align		4
        /*0000*/ 	.byte	0x04, 0x37
        /*0002*/ 	.short	(.L_545 - .L_544)
.L_544:
        /*0004*/ 	.word	0x00000082


	//----- nvinfo : EIATTR_KPARAM_INFO
	.align		4
.L_545:
        /*0008*/ 	.byte	0x04, 0x17
        /*000a*/ 	.short	(.L_547 - .L_546)
.L_546:
        /*000c*/ 	.word	0x00000000
        /*0010*/ 	.short	0x0000
        /*0012*/ 	.short	0x0000
        /*0014*/ 	.byte	0x00, 0xf0, 0xe1, 0x02


	//----- nvinfo : EIATTR_SPARSE_MMA_MASK
	.align		4
.L_547:
        /*0018*/ 	.byte	0x03, 0x50
        /*001a*/ 	.short	0x0000


	//----- nvinfo : EIATTR_MAXREG_COUNT
	.align		4
        /*001c*/ 	.byte	0x03, 0x1b
        /*001e*/ 	.short	0x0060


	//----- nvinfo : EIATTR_NUM_BARRIERS
	.align		4
        /*0020*/ 	.byte	0x02, 0x4c
        /*0022*/ 	.byte	0x01
	.zero		1


	//----- nvinfo : EIATTR_ANNOTATIONS
	.align		4
        /*0024*/ 	.byte	0x04, 0x55
        /*0026*/ 	.short	(.L_549 - .L_548)


	//   ....[0]....
.L_548:
        /*0028*/ 	.word	0x00000001
        /*002c*/ 	.byte	0xa0, 0x02, 0x00, 0x00, 0x01, 0x00, 0x00, 0x00, 0xd0, 0x02, 0x00, 0x00, 0x01, 0x00, 0x00, 0x00
        /* <DEDUP_REMOVED lines=111> */
        /*072c*/ 	.byte	0x70, 0x26, 0x01, 0x00, 0x01, 0x00, 0x00, 0x00, 0x00, 0x2a, 0x01, 0x00


	//----- nvinfo : EIATTR_MERCURY_ISA_VERSION
	.align		4
.L_549:
        /*0738*/ 	.byte	0x03, 0x5f
        /*073a*/ 	.short	0x0101


	//----- nvinfo : EIATTR_INT_WARP_WIDE_INSTR_OFFSETS
	.align		4
        /*073c*/ 	.byte	0x04, 0x31
        /*073e*/ 	.short	(.L_551 - .L_550)


	//   ....[0]....
.L_550:
        /*0740*/ 	.word	0x00009fb0


	//   ....[1]....
        /*0744*/ 	.word	0x0000a2e0


	//   ....[2]....
        /*0748*/ 	.word	0x0000a390


	//   ....[3]....
        /*074c*/ 	.word	0x0000a3a0


	//   ....[4]....
        /*0750*/ 	.word	0x0000a460


	//   ....[5]....
        /*0754*/ 	.word	0x0000a540


	//   ....[6]....
        /*0758*/ 	.word	0x0000a600


	//   ....[7]....
        /*075c*/ 	.word	0x0000a620


	//   ....[8]....
        /*0760*/ 	.word	0x0000a720


	//   ....[9]....
        /*0764*/ 	.word	0x0000a7e0


	//   ....[10]....
        /*0768*/ 	.word	0x0000a800


	//   ....[11]....
        /*076c*/ 	.word	0x0000a900


	//   ....[12]....
        /*0770*/ 	.word	0x0000a9c0


	//   ....[13]....
        /*0774*/ 	.word	0x0000a9d0


	//   ....[14]....
        /*0778*/ 	.word	0x0000aae0


	//   ....[15]....
        /*077c*/ 	.word	0x0000aba0


	//   ....[16]....
        /*0780*/ 	.word	0x0000abb0


	//   ....[17]....
        /*0784*/ 	.word	0x0000ad60


	//   ....[18]....
        /*0788*/ 	.word	0x0000ae20


	//   ....[19]....
        /*078c*/ 	.word	0x0000ae30


	//   ....[20]....
        /*0790*/ 	.word	0x0000ae40


	//   ....[21]....
        /*0794*/ 	.word	0x0000afb0


	//   ....[22]....
        /*0798*/ 	.word	0x0000b060


	//   ....[23]....
        /*079c*/ 	.word	0x0000b080


	//   ....[24]....
        /*07a0*/ 	.word	0x0000b0b0


	//   ....[25]....
        /*07a4*/ 	.word	0x0000b2c0


	//   ....[26]....
        /*07a8*/ 	.word	0x0000b380


	//   ....[27]....
        /*07ac*/ 	.word	0x0000b3e0


	//   ....[28]....
        /*07b0*/ 	.word	0x0000b410


	//   ....[29]....
        /*07b4*/ 	.word	0x0000b6c0


	//   ....[30]....
        /*07b8*/ 	.word	0x0000b740


	//   ....[31]....
        /*07bc*/ 	.word	0x00012e40


	//----- nvinfo : EIATTR_COOP_GROUP_MASK_REGIDS
	.align		4
.L_551:
        /*07c0*/ 	.byte	0x04, 0x29
        /*07c2*/ 	.short	(.L_553 - .L_552)


	//   ....[0]....
.L_552:
        /*07c4*/ 	.word	0xffffffff


	//   ....[1]....
        /*07c8*/ 	.word	0xffffffff


	//   ....[2]....
        /*07cc*/ 	.word	0xffffffff


	//   ....[3]....
        /*07d0*/ 	.word	0xffffffff


	//   ....[4]....
        /*07d4*/ 	.word	0xffffffff


	//   ....[5]....
        /*07d8*/ 	.word	0xffffffff


	//   ....[6]....
        /*07dc*/ 	.word	0xffffffff


	//   ....[7]....
        /*07e0*/ 	.word	0xffffffff


	//   ....[8]....
        /*07e4*/ 	.word	0xffffffff


	//   ....[9]....
        /*07e8*/ 	.word	0xffffffff


	//----- nvinfo : EIATTR_COOP_GROUP_INSTR_OFFSETS
	.align		4
.L_553:
        /*07ec*/ 	.byte	0x04, 0x28
        /*07ee*/ 	.short	(.L_555 - .L_554)


	//   ....[0]....
.L_554:
        /*07f0*/ 	.word	0x00008c10


	//   ....[1]....
        /*07f4*/ 	.word	0x00008c40


	//   ....[2]....
        /*07f8*/ 	.word	0x00008c80


	//   ....[3]....
        /*07fc*/ 	.word	0x00008ca0


	//   ....[4]....
        /*0800*/ 	.word	0x00008ce0


	//   ....[5]....
        /*0804*/ 	.word	0x00008d10


	//   ....[6]....
        /*0808*/ 	.word	0x00008db0


	//   ....[7]....
        /*080c*/ 	.word	0x00008dc0


	//   ....[8]....
        /*0810*/ 	.word	0x00008ff0


	//   ....[9]....
        /*0814*/ 	.word	0x00009000


	//----- nvinfo : EIATTR_EXIT_INSTR_OFFSETS
	.align		4
.L_555:
        /*0818*/ 	.byte	0x04, 0x1c
        /*081a*/ 	.short	(.L_557 - .L_556)


	//   ....[0]....
.L_556:
        /*081c*/ 	.word	0x00012f30


	//   ....[1]....
        /*0820*/ 	.word	0x00013070


	//   ....[2]....
        /*0824*/ 	.word	0x000132c0


	//----- nvinfo : EIATTR_MAX_THREADS
	.align		4
.L_557:
        /*0828*/ 	.byte	0x04, 0x05
        /*082a*/ 	.short	(.L_559 - .L_558)
.L_558:
        /*082c*/ 	.word	0x00000230
        /*0830*/ 	.word	0x00000001
        /*0834*/ 	.word	0x00000001


	//----- nvinfo : EIATTR_CRS_STACK_SIZE
	.align		4
.L_559:
        /*0838*/ 	.byte	0x04, 0x1e
        /*083a*/ 	.short	(.L_561 - .L_560)
.L_560:
        /*083c*/ 	.word	0x00000000


	//----- nvinfo : EIATTR_CBANK_PARAM_SIZE
	.align		4
.L_561:
        /*0840*/ 	.byte	0x03, 0x19
        /*0842*/ 	.short	0x00b8


	//----- nvinfo : EIATTR_PARAM_CBANK
	.align		4
        /*0844*/ 	.byte	0x04, 0x0a
        /*0846*/ 	.short	(.L_563 - .L_562)
	.align		4
.L_562:
        /*0848*/ 	.word	index@(.nv.constant0._Z35group_norm_nhwc_bwd_one_pass_kernelI11Bf16IOFp32WLi512ELi70ELi560EEv26Group_norm_nhwc_bwd_params)
        /*084c*/ 	.short	0x0210
        /*084e*/ 	.short	0x00b8


	//----- nvinfo : EIATTR_SW_WAR
	.align		4
.L_563:
        /*0850*/ 	.byte	0x04, 0x36
        /*0852*/ 	.short	(.L_565 - .L_564)
.L_564:
        /*0854*/ 	.word	0x00000008
.L_565:


//--------------------- .nv.info._Z35group_norm_nhwc_bwd_one_pass_kernelI11Bf16IOBf16WLi64ELi70ELi560EEv26Group_norm_nhwc_bwd_params --------------------------
	.section	.nv.info._Z35group_norm_nhwc_bwd_one_pass_kernelI11Bf16IOBf16WLi64ELi70ELi560EEv26Group_norm_nhwc_bwd_params,"",@"SHT_CUDA_INFO"
	.sectionflags	@""
	.align	4


	//----- nvinfo : EIATTR_CUDA_API_VERSION
	.align		4
        /*0000*/ 	.byte	0x04, 0x37
        /*0002*/ 	.short	(.L_567 - .L_566)
.L_566:
        /*0004*/ 	.word	0x00000082


	//----- nvinfo : EIATTR_KPARAM_INFO
	.align		4
.L_567:
        /*0008*/ 	.byte	0x04, 0x17
        /*000a*/ 	.short	(.L_569 - .L_568)
.L_568:
        /*000c*/ 	.word	0x00000000
        /*0010*/ 	.short	0x0000
        /*0012*/ 	.short	0x0000
        /*0014*/ 	.byte	0x00, 0xf0, 0xe1, 0x02


	//----- nvinfo : EIATTR_SPARSE_MMA_MASK
	.align		4
.L_569:
        /*0018*/ 	.byte	0x03, 0x50
        /*001a*/ 	.short	0x0000


	//----- nvinfo : EIATTR_MAXREG_COUNT
	.align		4
        /*001c*/ 	.byte	0x03, 0x1b
        /*001e*/ 	.short	0x0060


	//----- nvinfo : EIATTR_NUM_BARRIERS
	.align		4
        /*0020*/ 	.byte	0x02, 0x4c
        /*0022*/ 	.byte	0x01
	.zero		1


	//----- nvinfo : EIATTR_MERCURY_ISA_VERSION
	.align		4
        /*0024*/ 	.byte	0x03, 0x5f
        /*0026*/ 	.short	0x0101


	//----- nvinfo : EIATTR_INT_WARP_WIDE_INSTR_OFFSETS
	.align		4
        /*0028*/ 	.byte	0x04, 0x31
        /*002a*/ 	.short	(.L_571 - .L_570)


	//   ....[0]....
.L_570:
        /*002c*/ 	.word	0x000023e0


	//   ....[1]....
        /*0030*/ 	.word	0x000043d0


	//----- nvinfo : EIATTR_COOP_GROUP_MASK_REGIDS
	.align		4
.L_571:
        /*0034*/ 	.byte	0x04, 0x29
        /*0036*/ 	.short	(.L_573 - .L_572)


	//   ....[0]....
.L_572:
        /*0038*/ 	.word	0xffffffff


	//   ....[1]....
        /*003c*/ 	.word	0xffffffff


	//   ....[2]....
        /*0040*/ 	.word	0xffffffff


	//   ....[3]....
        /*0044*/ 	.word	0xffffffff


	//   ....[4]....
        /*0048*/ 	.word	0xffffffff


	//   ....[5]....
        /*004c*/ 	.word	0xffffffff


	//   ....[6]....
        /*0050*/ 	.word	0xffffffff


	//   ....[7]....
        /*0054*/ 	.word	0xffffffff


	//   ....[8]....
        /*0058*/ 	.word	0xffffffff


	//   ....[9]....
        /*005c*/ 	.word	0xffffffff


	//----- nvinfo : EIATTR_COOP_GROUP_INSTR_OFFSETS
	.align		4
.L_573:
        /*0060*/ 	.byte	0x04, 0x28
        /*0062*/ 	.short	(.L_575 - .L_574)


	//   ....[0]....
.L_574:
        /*0064*/ 	.word	0x00001690


	//   ....[1]....
        /*0068*/ 	.word	0x000016c0


	//   ....[2]....
        /*006c*/ 	.word	0x00001700


	//   ....[3]....
        /*0070*/ 	.word	0x00001730


	//   ....[4]....
        /*0074*/ 	.word	0x00001760


	//   ....[5]....
        /*0078*/ 	.word	0x00001790


	//   ....[6]....
        /*007c*/ 	.word	0x000017c0


	//   ....[7]....
        /*0080*/ 	.word	0x000017f0


	//   ....[8]....
        /*0084*/ 	.word	0x00001830


	//   ....[9]....
        /*0088*/ 	.word	0x00001870


	//----- nvinfo : EIATTR_EXIT_INSTR_OFFSETS
	.align		4
.L_575:
        /*008c*/ 	.byte	0x04, 0x1c
        /*008e*/ 	.short	(.L_577 - .L_576)


	//   ....[0]....
.L_576:
        /*0090*/ 	.word	0x000044c0


	//   ....[1]....
        /*0094*/ 	.word	0x00004600


	//   ....[2]....
        /*0098*/ 	.word	0x00004860


	//----- nvinfo : EIATTR_MAX_THREADS
	.align		4
.L_577:
        /*009c*/ 	.byte	0x04, 0x05
        /*009e*/ 	.short	(.L_579 - .L_578)
.L_578:
        /*00a0*/ 	.word	0x00000230
        /*00a4*/ 	.word	0x00000001
        /*00a8*/ 	.word	0x00000001


	//----- nvinfo : EIATTR_CRS_STACK_SIZE
	.align		4
.L_579:
        /*00ac*/ 	.byte	0x04, 0x1e
        /*00ae*/ 	.short	(.L_581 - .L_580)
.L_580:
        /*00b0*/ 	.word	0x00000000


	//----- nvinfo : EIATTR_CBANK_PARAM_SIZE
	.align		4
.L_581:
        /*00b4*/ 	.byte	0x03, 0x19
        /*00b6*/ 	.short	0x00b8


	//----- nvinfo : EIATTR_PARAM_CBANK
	.align		4
        /*00b8*/ 	.byte	0x04, 0x0a
        /*00ba*/ 	.short	(.L_583 - .L_582)
	.align		4
.L_582:
        /*00bc*/ 	.word	index@(.nv.constant0._Z35group_norm_nhwc_bwd_one_pass_kernelI11Bf16IOBf16WLi64ELi70ELi560EEv26Group_norm_nhwc_bwd_params)
        /*00c0*/ 	.short	0x0210
        /*00c2*/ 	.short	0x00b8


	//----- nvinfo : EIATTR_SW_WAR
	.align		4
.L_583:
        /*00c4*/ 	.byte	0x04, 0x36
        /*00c6*/ 	.short	(.L_585 - .L_584)
.L_584:
        /*00c8*/ 	.word	0x00000008
.L_585:


//--------------------- .nv.info._Z35group_norm_nhwc_bwd_one_pass_kernelI11Bf16IOBf16WLi128ELi70ELi560EEv26Group_norm_nhwc_bwd_params --------------------------
	.section	.nv.info._Z35group_norm_nhwc_bwd_one_pass_kernelI11Bf16IOBf16WLi128ELi70ELi560EEv26Group_norm_nhwc_bwd_params,"",@"SHT_CUDA_INFO"
	.sectionflags	@""
	.align	4


	//----- nvinfo : EIATTR_CUDA_API_VERSION
	.align		4
        /*0000*/ 	.byte	0x04, 0x37
        /*0002*/ 	.short	(.L_587 - .L_586)
.L_586:
        /*0004*/ 	.word	0x00000082


	//----- nvinfo : EIATTR_KPARAM_INFO
	.align		4
.L_587:
        /*0008*/ 	.byte	0x04, 0x17
        /*000a*/ 	.short	(.L_589 - .L_588)
.L_588:
        /*000c*/ 	.word	0x00000000
        /*0010*/ 	.short	0x0000
        /*0012*/ 	.short	0x0000
        /*0014*/ 	.byte	0x00, 0xf0, 0xe1, 0x02


	//----- nvinfo : EIATTR_SPARSE_MMA_MASK
	.align		4
.L_589:
        /*0018*/ 	.byte	0x03, 0x50
        /*001a*/ 	.short	0x0000


	//----- nvinfo : EIATTR_MAXREG_COUNT
	.align		4
        /*001c*/ 	.byte	0x03, 0x1b
        /*001e*/ 	.short	0x0060


	//----- nvinfo : EIATTR_NUM_BARRIERS
	.align		4
        /*0020*/ 	.byte	0x02, 0x4c
        /*0022*/ 	.byte	0x01
	.zero		1


	//----- nvinfo : EIATTR_MERCURY_ISA_VERSION
	.align		4
        /*0024*/ 	.byte	0x03, 0x5f
        /*0026*/ 	.short	0x0101


	//----- nvinfo : EIATTR_INT_WARP_WIDE_INSTR_OFFSETS
	.align		4
        /*0028*/ 	.byte	0x04, 0x31
        /*002a*/ 	.short	(.L_591 - .L_590)


	//   ....[0]....
.L_590:
        /*002c*/ 	.word	0x00003440


	//   ....[1]....
        /*0030*/ 	.word	0x00006060


	//----- nvinfo : EIATTR_COOP_GROUP_MASK_REGIDS
	.align		4
.L_591:
        /*0034*/ 	.byte	0x04, 0x29
        /*0036*/ 	.short	(.L_593 - .L_592)


	//   ....[0]....
.L_592:
        /*0038*/ 	.word	0xffffffff


	//   ....[1]....
        /*003c*/ 	.word	0xffffffff


	//   ....[2]....
        /*0040*/ 	.word	0xffffffff


	//   ....[3]....
        /*0044*/ 	.word	0xffffffff


	//   ....[4]....
        /*0048*/ 	.word	0xffffffff


	//   ....[5]....
        /*004c*/ 	.word	0xffffffff


	//   ....[6]....
        /*0050*/ 	.word	0xffffffff


	//   ....[7]....
        /*0054*/ 	.word	0xffffffff


	//   ....[8]....
        /*0058*/ 	.word	0xffffffff


	//   ....[9]....
        /*005c*/ 	.word	0xffffffff


	//----- nvinfo : EIATTR_COOP_GROUP_INSTR_OFFSETS
	.align		4
.L_593:
        /*0060*/ 	.byte	0x04, 0x28
        /*0062*/ 	.short	(.L_595 - .L_594)


	//   ....[0]....
.L_594:
        /*0064*/ 	.word	0x00002510


	//   ....[1]....
        /*0068*/ 	.word	0x00002520


	//   ....[2]....
        /*006c*/ 	.word	0x00002550


	//   ....[3]....
        /*0070*/ 	.word	0x00002580


	//   ....[4]....
        /*0074*/ 	.word	0x000025b0


	//   ....[5]....
        /*0078*/ 	.word	0x000025e0


	//   ....[6]....
        /*007c*/ 	.word	0x00002610


	//   ....[7]....
        /*0080*/ 	.word	0x00002650


	//   ....[8]....
        /*0084*/ 	.word	0x000027d0


	//   ....[9]....
        /*0088*/ 	.word	0x00002810


	//----- nvinfo : EIATTR_EXIT_INSTR_OFFSETS
	.align		4
.L_595:
        /*008c*/ 	.byte	0x04, 0x1c
        /*008e*/ 	.short	(.L_597 - .L_596)


	//   ....[0]....
.L_596:
        /*0090*/ 	.word	0x00006150


	//   ....[1]....
        /*0094*/ 	.word	0x00006290


	//   ....[2]....
        /*0098*/ 	.word	0x000064f0


	//----- nvinfo : EIATTR_MAX_THREADS
	.align		4
.L_597:
        /*009c*/ 	.byte	0x04, 0x05
        /*009e*/ 	.short	(.L_599 - .L_598)
.L_598:
        /*00a0*/ 	.word	0x00000230
        /*00a4*/ 	.word	0x00000001
        /*00a8*/ 	.word	0x00000001


	//----- nvinfo : EIATTR_CRS_STACK_SIZE
	.align		4
.L_599:
        /*00ac*/ 	.byte	0x04, 0x1e
        /*00ae*/ 	.short	(.L_601 - .L_600)
.L_600:
        /*00b0*/ 	.word	0x00000000


	//----- nvinfo : EIATTR_CBANK_PARAM_SIZE
	.align		4
.L_601:
        /*00b4*/ 	.byte	0x03, 0x19
        /*00b6*/ 	.short	0x00b8


	//----- nvinfo : EIATTR_PARAM_CBANK
	.align		4
        /*00b8*/ 	.byte	0x04, 0x0a
        /*00ba*/ 	.short	(.L_603 - .L_602)
	.align		4
.L_602:
        /*00bc*/ 	.word	index@(.nv.constant0._Z35group_norm_nhwc_bwd_one_pass_kernelI11Bf16IOBf16WLi128ELi70ELi560EEv26Group_norm_nhwc_bwd_params)
        /*00c0*/ 	.short	0x0210
        /*00c2*/ 	.short	0x00b8


	//----- nvinfo : EIATTR_SW_WAR
	.align		4
.L_603:
        /*00c4*/ 	.byte	0x04, 0x36
        /*00c6*/ 	.short	(.L_605 - .L_604)
.L_604:
        /*00c8*/ 	.word	0x00000008
.L_605:


//--------------------- .nv.info._Z35group_norm_nhwc_bwd_one_pass_kernelI11Bf16IOBf16WLi256ELi70ELi560EEv26Group_norm_nhwc_bwd_params --------------------------
	.section	.nv.info._Z35group_norm_nhwc_bwd_one_pass_kernelI11Bf16IOBf16WLi256ELi70ELi560EEv26Group_norm_nhwc_bwd_params,"",@"SHT_CUDA_INFO"
	.sectionflags	@""
	.align	4


	//----- nvinfo : EIATTR_CUDA_API_VERSION
	.align		4
        /*0000*/ 	.byte	0x04, 0x37
        /*0002*/ 	.short	(.L_607 - .L_606)
.L_606:
        /*0004*/ 	.word	0x00000082


	//----- nvinfo : EIATTR_KPARAM_INFO
	.align		4
.L_607:
        /*0008*/ 	.byte	0x04, 0x17
        /*000a*/ 	.short	(.L_609 - .L_608)
.L_608:
        /*000c*/ 	.word	0x00000000
        /*0010*/ 	.short	0x0000
        /*0012*/ 	.short	0x0000
        /*0014*/ 	.byte	0x00, 0xf0, 0xe1, 0x02


	//----- nvinfo : EIATTR_SPARSE_MMA_MASK
	.align		4
.L_609:
        /*0018*/ 	.byte	0x03, 0x50
        /*001a*/ 	.short	0x0000


	//----- nvinfo : EIATTR_MAXREG_COUNT
	.align		4
        /*001c*/ 	.byte	0x03, 0x1b
        /*001e*/ 	.short	0x0060


	//----- nvinfo : EIATTR_NUM_BARRIERS
	.align		4
        /*0020*/ 	.byte	0x02, 0x4c
        /*0022*/ 	.byte	0x01
	.zero		1


	//----- nvinfo : EIATTR_MERCURY_ISA_VERSION
	.align		4
        /*0024*/ 	.byte	0x03, 0x5f
        /*0026*/ 	.short	0x0101


	//----- nvinfo : EIATTR_INT_WARP_WIDE_INSTR_OFFSETS
	.align		4
        /*0028*/ 	.byte	0x04, 0x31
        /*002a*/ 	.short	(.L_611 - .L_610)


	//   ....[0]....
.L_610:
        /*002c*/ 	.word	0x000053c0


	//   ....[1]....
        /*0030*/ 	.word	0x00009c20


	//----- nvinfo : EIATTR_COOP_GROUP_MASK_REGIDS
	.align		4
.L_611:
        /*0034*/ 	.byte	0x04, 0x29
        /*0036*/ 	.short	(.L_613 - .L_612)


	//   ....[0]....
.L_612:
        /*0038*/ 	.word	0xffffffff


	//   ....[1]....
        /*003c*/ 	.word	0xffffffff


	//   ....[2]....
        /*0040*/ 	.word	0xffffffff


	//   ....[3]....
        /*0044*/ 	.word	0xffffffff


	//   ....[4]....
        /*0048*/ 	.word	0xffffffff


	//   ....[5]....
        /*004c*/ 	.word	0xffffffff


	//   ....[6]....
        /*0050*/ 	.word	0xffffffff


	//   ....[7]....
        /*0054*/ 	.word	0xffffffff


	//   ....[8]....
        /*0058*/ 	.word	0xffffffff


	//   ....[9]....
        /*005c*/ 	.word	0xffffffff


	//----- nvinfo : EIATTR_COOP_GROUP_INSTR_OFFSETS
	.align		4
.L_613:
        /*0060*/ 	.byte	0x04, 0x28
        /*0062*/ 	.short	(.L_615 - .L_614)


	//   ....[0]....
.L_614:
        /*0064*/ 	.word	0x00004530


	//   ....[1]....
        /*0068*/ 	.word	0x00004570


	//   ....[2]....
        /*006c*/ 	.word	0x00004700


	//   ....[3]....
        /*0070*/ 	.word	0x00004730


	//   ....[4]....
        /*0074*/ 	.word	0x00004770


	//   ....[5]....
        /*0078*/ 	.word	0x000047b0


	//   ....[6]....
        /*007c*/ 	.word	0x000047d0


	//   ....[7]....
        /*0080*/ 	.word	0x00004810


	//   ....[8]....
        /*0084*/ 	.word	0x00004830


	//   ....[9]....
        /*0088*/ 	.word	0x00004860


	//----- nvinfo : EIATTR_EXIT_INSTR_OFFSETS
	.align		4
.L_615:
        /*008c*/ 	.byte	0x04, 0x1c
        /*008e*/ 	.short	(.L_617 - .L_616)


	//   ....[0]....
.L_616:
        /*0090*/ 	.word	0x00009d10


	//   ....[1]....
        /*0094*/ 	.word	0x00009e50


	//   ....[2]....
        /*0098*/ 	.word	0x0000a0b0


	//----- nvinfo : EIATTR_MAX_THREADS
	.align		4
.L_617:
        /*009c*/ 	.byte	0x04, 0x05
        /*009e*/ 	.short	(.L_619 - .L_618)
.L_618:
        /*00a0*/ 	.word	0x00000230
        /*00a4*/ 	.word	0x00000001
        /*00a8*/ 	.word	0x00000001


	//----- nvinfo : EIATTR_CRS_STACK_SIZE
	.align		4
.L_619:
        /*00ac*/ 	.byte	0x04, 0x1e
        /*00ae*/ 	.short	(.L_621 - .L_620)
.L_620:
        /*00b0*/ 	.word	0x00000000


	//----- nvinfo : EIATTR_CBANK_PARAM_SIZE
	.align		4
.L_621:
        /*00b4*/ 	.byte	0x03, 0x19
        /*00b6*/ 	.short	0x00b8


	//----- nvinfo : EIATTR_PARAM_CBANK
	.align		4
        /*00b8*/ 	.byte	0x04, 0x0a
        /*00ba*/ 	.short	(.L_623 - .L_622)
	.align		4
.L_622:
        /*00bc*/ 	.word	index@(.nv.constant0._Z35group_norm_nhwc_bwd_one_pass_kernelI11Bf16IOBf16WLi256ELi70ELi560EEv26Group_norm_nhwc_bwd_params)
        /*00c0*/ 	.short	0x0210
        /*00c2*/ 	.short	0x00b8


	//----- nvinfo : EIATTR_SW_WAR
	.align		4
.L_623:
        /*00c4*/ 	.byte	0x04, 0x36
        /*00c6*/ 	.short	(.L_625 - .L_624)
.L_624:
        /*00c8*/ 	.word	0x00000008
.L_625:


//--------------------- .nv.info._Z35group_norm_nhwc_bwd_one_pass_kernelI11Bf16IOBf16WLi512ELi70ELi560EEv26Group_norm_nhwc_bwd_params --------------------------
	.section	.nv.info._Z35group_norm_nhwc_bwd_one_pass_kernelI11Bf16IOBf16WLi512ELi70ELi560EEv26Group_norm_nhwc_bwd_params,"",@"SHT_CUDA_INFO"
	.sectionflags	@""
	.align	4


	//----- nvinfo : EIATTR_CUDA_API_VERSION
	.align		4
        /*0000*/ 	.byte	0x04, 0x37
        /*0002*/ 	.short	(.L_627 - .L_626)
.L_626:
        /*0004*/ 	.word	0x00000082


	//----- nvinfo : EIATTR_KPARAM_INFO
	.align		4
.L_627:
        /*0008*/ 	.byte	0x04, 0x17
        /*000a*/ 	.short	(.L_629 - .L_628)
.L_628:
        /*000c*/ 	.word	0x00000000
        /*0010*/ 	.short	0x0000
        /*0012*/ 	.short	0x0000
        /*0014*/ 	.byte	0x00, 0xf0, 0xe1, 0x02


	//----- nvinfo : EIATTR_SPARSE_MMA_MASK
	.align		4
.L_629:
        /*0018*/ 	.byte	0x03, 0x50
        /*001a*/ 	.short	0x0000


	//----- nvinfo : EIATTR_MAXREG_COUNT
	.align		4
        /*001c*/ 	.byte	0x03, 0x1b
        /*001e*/ 	.short	0x0060


	//----- nvinfo : EIATTR_NUM_BARRIERS
	.align		4
        /*0020*/ 	.byte	0x02, 0x4c
        /*0022*/ 	.byte	0x01
	.zero		1


	//----- nvinfo : EIATTR_ANNOTATIONS
	.align		4
        /*0024*/ 	.byte	0x04, 0x55
        /*0026*/ 	.short	(.L_631 - .L_630)


	//   ....[0]....
.L_630:
        /* <DEDUP_REMOVED lines=115> */
        /*074c*/ 	.byte	0xe0, 0x2a, 0x01, 0x00


	//----- nvinfo : EIATTR_MERCURY_ISA_VERSION
	.align		4
.L_631:
        /*0750*/ 	.byte	0x03, 0x5f
        /*0752*/ 	.short	0x0101


	//----- nvinfo : EIATTR_INT_WARP_WIDE_INSTR_OFFSETS
	.align		4
        /*0754*/ 	.byte	0x04, 0x31
        /*0756*/ 	.short	(.L_633 - .L_632)


	//   ....[0]....
.L_632:
        /*0758*/ 	.word	0x0000a090


	//   ....[1]....
        /*075c*/ 	.word	0x0000a3c0


	//   ....[2]....
        /*0760*/ 	.word	0x0000a470


	//   ....[3]....
        /*0764*/ 	.word	0x0000a480


	//   ....[4]....
        /*0768*/ 	.word	0x0000a540


	//   ....[5]....
        /*076c*/ 	.word	0x0000a620


	//   ....[6]....
        /*0770*/ 	.word	0x0000a6e0


	//   ....[7]....
        /*0774*/ 	.word	0x0000a700


	//   ....[8]....
        /*0778*/ 	.word	0x0000a800


	//   ....[9]....
        /*077c*/ 	.word	0x0000a8c0


	//   ....[10]....
        /*0780*/ 	.word	0x0000a8e0


	//   ....[11]....
        /*0784*/ 	.word	0x0000a9e0


	//   ....[12]....
        /*0788*/ 	.word	0x0000aaa0


	//   ....[13]....
        /*078c*/ 	.word	0x0000aab0


	//   ....[14]....
        /*0790*/ 	.word	0x0000abc0


	//   ....[15]....
        /*0794*/ 	.word	0x0000ac80


	//   ....[16]....
        /*0798*/ 	.word	0x0000ac90


	//   ....[17]....
        /*079c*/ 	.word	0x0000ae40


	//   ....[18]....
        /*07a0*/ 	.word	0x0000af00


	//   ....[19]....
        /*07a4*/ 	.word	0x0000af10


	//   ....[20]....
        /*07a8*/ 	.word	0x0000af20


	//   ....[21]....
        /*07ac*/ 	.word	0x0000b090


	//   ....[22]....
        /*07b0*/ 	.word	0x0000b140


	//   ....[23]....
        /*07b4*/ 	.word	0x0000b160


	//   ....[24]....
        /*07b8*/ 	.word	0x0000b190


	//   ....[25]....
        /*07bc*/ 	.word	0x0000b3a0


	//   ....[26]....
        /*07c0*/ 	.word	0x0000b460


	//   ....[27]....
        /*07c4*/ 	.word	0x0000b4c0


	//   ....[28]....
        /*07c8*/ 	.word	0x0000b4f0


	//   ....[29]....
        /*07cc*/ 	.word	0x0000b7a0


	//   ....[30]....
        /*07d0*/ 	.word	0x0000b820


	//   ....[31]....
        /*07d4*/ 	.word	0x00012f10


	//----- nvinfo : EIATTR_COOP_GROUP_MASK_REGIDS
	.align		4
.L_633:
        /*07d8*/ 	.byte	0x04, 0x29
        /*07da*/ 	.short	(.L_635 - .L_634)


	//   ....[0]....
.L_634:
        /*07dc*/ 	.word	0xffffffff


	//   ....[1]....
        /*07e0*/ 	.word	0xffffffff


	//   ....[2]....
        /*07e4*/ 	.word	0xffffffff


	//   ....[3]....
        /*07e8*/ 	.word	0xffffffff


	//   ....[4]....
        /*07ec*/ 	.word	0xffffffff


	//   ....[5]....
        /*07f0*/ 	.word	0xffffffff


	//   ....[6]....
        /*07f4*/ 	.word	0xffffffff


	//   ....[7]....
        /*07f8*/ 	.word	0xffffffff


	//   ....[8]....
        /*07fc*/ 	.word	0xffffffff


	//   ....[9]....
        /*0800*/ 	.word	0xffffffff


	//----- nvinfo : EIATTR_COOP_GROUP_INSTR_OFFSETS
	.align		4
.L_635:
        /*0804*/ 	.byte	0x04, 0x28
        /*0806*/ 	.short	(.L_637 - .L_636)


	//   ....[0]....
.L_636:
        /*0808*/ 	.word	0x00008cf0


	//   ....[1]....
        /*080c*/ 	.word	0x00008d20


	//   ....[2]....
        /*0810*/ 	.word	0x00008d60


	//   ....[3]....
        /*0814*/ 	.word	0x00008d80


	//   ....[4]....
        /*0818*/ 	.word	0x00008dc0


	//   ....[5]....
        /*081c*/ 	.word	0x00008df0


	//   ....[6]....
        /*0820*/ 	.word	0x00008e90


	//   ....[7]....
        /*0824*/ 	.word	0x00008ea0


	//   ....[8]....
        /*0828*/ 	.word	0x000090d0


	//   ....[9]....
        /*082c*/ 	.word	0x000090e0


	//----- nvinfo : EIATTR_EXIT_INSTR_OFFSETS
	.align		4
.L_637:
        /*0830*/ 	.byte	0x04, 0x1c
        /*0832*/ 	.short	(.L_639 - .L_638)


	//   ....[0]....
.L_638:
        /*0834*/ 	.word	0x00013000


	//   ....[1]....
        /*0838*/ 	.word	0x00013140


	//   ....[2]....
        /*083c*/ 	.word	0x000133b0


	//----- nvinfo : EIATTR_MAX_THREADS
	.align		4
.L_639:
        /*0840*/ 	.byte	0x04, 0x05
        /*0842*/ 	.short	(.L_641 - .L_640)
.L_640:
        /*0844*/ 	.word	0x00000230
        /*0848*/ 	.word	0x00000001
        /*084c*/ 	.word	0x00000001


	//----- nvinfo : EIATTR_CRS_STACK_SIZE
	.align		4
.L_641:
        /*0850*/ 	.byte	0x04, 0x1e
        /*0852*/ 	.short	(.L_643 - .L_642)
.L_642:
        /*0854*/ 	.word	0x00000000


	//----- nvinfo : EIATTR_CBANK_PARAM_SIZE
	.align		4
.L_643:
        /*0858*/ 	.byte	0x03, 0x19
        /*085a*/ 	.short	0x00b8


	//----- nvinfo : EIATTR_PARAM_CBANK
	.align		4
        /*085c*/ 	.byte	0x04, 0x0a
        /*085e*/ 	.short	(.L_645 - .L_644)
	.align		4
.L_644:
        /*0860*/ 	.word	index@(.nv.constant0._Z35group_norm_nhwc_bwd_one_pass_kernelI11Bf16IOBf16WLi512ELi70ELi560EEv26Group_norm_nhwc_bwd_params)
        /*0864*/ 	.short	0x0210
        /*0866*/ 	.short	0x00b8


	//----- nvinfo : EIATTR_SW_WAR
	.align		4
.L_645:
        /*0868*/ 	.byte	0x04, 0x36
        /*086a*/ 	.short	(.L_647 - .L_646)
.L_646:
        /*086c*/ 	.word	0x00000008
.L_647:


//--------------------- .nv.info._Z35group_norm_nhwc_bwd_one_pass_kernelI11Bf16IOFp16WLi64ELi70ELi560EEv26Group_norm_nhwc_bwd_params --------------------------
	.section	.nv.info._Z35group_norm_nhwc_bwd_one_pass_kernelI11Bf16IOFp16WLi64ELi70ELi560EEv26Group_norm_nhwc_bwd_params,"",@"SHT_CUDA_INFO"
	.sectionflags	@""
	.align	4


	//----- nvinfo : EIATTR_CUDA_API_VERSION
	.align		4
        /*0000*/ 	.byte	0x04, 0x37
        /*0002*/ 	.short	(.L_649 - .L_648)
.L_648:
        /*0004*/ 	.word	0x00000082


	//----- nvinfo : EIATTR_KPARAM_INFO
	.align		4
.L_649:
        /*0008*/ 	.byte	0x04, 0x17
        /*000a*/ 	.short	(.L_651 - .L_650)
.L_650:
        /*000c*/ 	.word	0x00000000
        /*0010*/ 	.short	0x0000
        /*0012*/ 	.short	0x0000
        /*0014*/ 	.byte	0x00, 0xf0, 0xe1, 0x02


	//----- nvinfo : EIATTR_SPARSE_MMA_MASK
	.align		4
.L_651:
        /*0018*/ 	.byte	0x03, 0x50
        /*001a*/ 	.short	0x0000


	//----- nvinfo : EIATTR_MAXREG_COUNT
	.align		4
        /*001c*/ 	.byte	0x03, 0x1b
        /*001e*/ 	.short	0x0060


	//----- nvinfo : EIATTR_NUM_BARRIERS
	.align		4
        /*0020*/ 	.byte	0x02, 0x4c
        /*0022*/ 	.byte	0x01
	.zero		1


	//----- nvinfo : EIATTR_MERCURY_ISA_VERSION
	.align		4
        /*0024*/ 	.byte	0x03, 0x5f
        /*0026*/ 	.short	0x0101


	//----- nvinfo : EIATTR_INT_WARP_WIDE_INSTR_OFFSETS
	.align		4
        /*0028*/ 	.byte	0x04, 0x31
        /*002a*/ 	.short	(.L_653 - .L_652)


	//   ....[0]....
.L_652:
        /*002c*/ 	.word	0x000023e0


	//   ....[1]....
        /*0030*/ 	.word	0x000043d0


	//----- nvinfo : EIATTR_COOP_GROUP_MASK_REGIDS
	.align		4
.L_653:
        /*0034*/ 	.byte	0x04, 0x29
        /*0036*/ 	.short	(.L_655 - .L_654)


	//   ....[0]....
.L_654:
        /*0038*/ 	.word	0xffffffff


	//   ....[1]....
        /*003c*/ 	.word	0xffffffff


	//   ....[2]....
        /*0040*/ 	.word	0xffffffff


	//   ....[3]....
        /*0044*/ 	.word	0xffffffff


	//   ....[4]....
        /*0048*/ 	.word	0xffffffff


	//   ....[5]....
        /*004c*/ 	.word	0xffffffff


	//   ....[6]....
        /*0050*/ 	.word	0xffffffff


	//   ....[7]....
        /*0054*/ 	.word	0xffffffff


	//   ....[8]....
        /*0058*/ 	.word	0xffffffff


	//   ....[9]....
        /*005c*/ 	.word	0xffffffff


	//----- nvinfo : EIATTR_COOP_GROUP_INSTR_OFFSETS
	.align		4
.L_655:
        /*0060*/ 	.byte	0x04, 0x28
        /*0062*/ 	.short	(.L_657 - .L_656)


	//   ....[0]....
.L_656:
        /*0064*/ 	.word	0x00001690


	//   ....[1]....
        /*0068*/ 	.word	0x000016c0


	//   ....[2]....
        /*006c*/ 	.word	0x00001700


	//   ....[3]....
        /*0070*/ 	.word	0x00001730


	//   ....[4]....
        /*0074*/ 	.word	0x00001760


	//   ....[5]....
        /*0078*/ 	.word	0x00001790


	//   ....[6]....
        /*007c*/ 	.word	0x000017c0


	//   ....[7]....
        /*0080*/ 	.word	0x000017f0


	//   ....[8]....
        /*0084*/ 	.word	0x00001830


	//   ....[9]....
        /*0088*/ 	.word	0x00001870


	//----- nvinfo : EIATTR_EXIT_INSTR_OFFSETS
	.align		4
.L_657:
        /*008c*/ 	.byte	0x04, 0x1c
        /*008e*/ 	.short	(.L_659 - .L_658)


	//   ....[0]....
.L_658:
        /*0090*/ 	.word	0x000044c0


	//   ....[1]....
        /*0094*/ 	.word	0x00004600


	//   ....[2]....
        /*0098*/ 	.word	0x00004860


	//----- nvinfo : EIATTR_MAX_THREADS
	.align		4
.L_659:
        /*009c*/ 	.byte	0x04, 0x05
        /*009e*/ 	.short	(.L_661 - .L_660)
.L_660:
        /*00a0*/ 	.word	0x00000230
        /*00a4*/ 	.word	0x00000001
        /*00a8*/ 	.word	0x00000001


	//----- nvinfo : EIATTR_CRS_STACK_SIZE
	.align		4
.L_661:
        /*00ac*/ 	.byte	0x04, 0x1e
        /*00ae*/ 	.short	(.L_663 - .L_662)
.L_662:
        /*00b0*/ 	.word	0x00000000


	//----- nvinfo : EIATTR_CBANK_PARAM_SIZE
	.align		4
.L_663:
        /*00b4*/ 	.byte	0x03, 0x19
        /*00b6*/ 	.short	0x00b8


	//----- nvinfo : EIATTR_PARAM_CBANK
	.align		4
        /*00b8*/ 	.byte	0x04, 0x0a
        /*00ba*/ 	.short	(.L_665 - .L_664)
	.align		4
.L_664:
        /*00bc*/ 	.word	index@(.nv.constant0._Z35group_norm_nhwc_bwd_one_pass_kernelI11Bf16IOFp16WLi64ELi70ELi560EEv26Group_norm_nhwc_bwd_params)
        /*00c0*/ 	.short	0x0210
        /*00c2*/ 	.short	0x00b8


	//----- nvinfo : EIATTR_SW_WAR
	.align		4
.L_665:
        /*00c4*/ 	.byte	0x04, 0x36
        /*00c6*/ 	.short	(.L_667 - .L_666)
.L_666:
        /*00c8*/ 	.word	0x00000008
.L_667:


//--------------------- .nv.info._Z35group_norm_nhwc_bwd_one_pass_kernelI11Bf16IOFp16WLi128ELi70ELi560EEv26Group_norm_nhwc_bwd_params --------------------------
	.section	.nv.info._Z35group_norm_nhwc_bwd_one_pass_kernelI11Bf16IOFp16WLi128ELi70ELi560EEv26Group_norm_nhwc_bwd_params,"",@"SHT_CUDA_INFO"
	.sectionflags	@""
	.align	4


	//----- nvinfo : EIATTR_CUDA_API_VERSION
	.align		4
        /*0000*/ 	.byte	0x04, 0x37
        /*0002*/ 	.short	(.L_669 - .L_668)
.L_668:
        /*0004*/ 	.word	0x00000082


	//----- nvinfo : EIATTR_KPARAM_INFO
	.align		4
.L_669:
        /*0008*/ 	.byte	0x04, 0x17
        /*000a*/ 	.short	(.L_671 - .L_670)
.L_670:
        /*000c*/ 	.word	0x00000000
        /*0010*/ 	.short	0x0000
        /*0012*/ 	.short	0x0000
        /*0014*/ 	.byte	0x00, 0xf0, 0xe1, 0x02


	//----- nvinfo : EIATTR_SPARSE_MMA_MASK
	.align		4
.L_671:
        /*0018*/ 	.byte	0x03, 0x50
        /*001a*/ 	.short	0x0000


	//----- nvinfo : EIATTR_MAXREG_COUNT
	.align		4
        /*001c*/ 	.byte	0x03, 0x1b
        /*001e*/ 	.short	0x0060


	//----- nvinfo : EIATTR_NUM_BARRIERS
	.align		4
        /*0020*/ 	.byte	0x02, 0x4c
        /*0022*/ 	.byte	0x01
	.zero		1


	//----- nvinfo : EIATTR_MERCURY_ISA_VERSION
	.align		4
        /*0024*/ 	.byte	0x03, 0x5f
        /*0026*/ 	.short	0x0101


	//----- nvinfo : EIATTR_INT_WARP_WIDE_INSTR_OFFSETS
	.align		4
        /*0028*/ 	.byte	0x04, 0x31
        /*002a*/ 	.short	(.L_673 - .L_672)


	//   ....[0]....
.L_672:
        /*002c*/ 	.word	0x00003440


	//   ....[1]....
        /*0030*/ 	.word	0x00006060


	//----- nvinfo : EIATTR_COOP_GROUP_MASK_REGIDS
	.align		4
.L_673:
        /*0034*/ 	.byte	0x04, 0x29
        /*0036*/ 	.short	(.L_675 - .L_674)


	//   ....[0]....
.L_674:
        /*0038*/ 	.word	0xffffffff


	//   ....[1]....
        /*003c*/ 	.word	0xffffffff


	//   ....[2]....
        /*0040*/ 	.word	0xffffffff


	//   ....[3]....
        /*0044*/ 	.word	0xffffffff


	//   ....[4]....
        /*0048*/ 	.word	0xffffffff


	//   ....[5]....
        /*004c*/ 	.word	0xffffffff


	//   ....[6]....
        /*0050*/ 	.word	0xffffffff


	//   ....[7]....
        /*0054*/ 	.word	0xffffffff


	//   ....[8]....
        /*0058*/ 	.word	0xffffffff


	//   ....[9]....
        /*005c*/ 	.word	0xffffffff


	//----- nvinfo : EIATTR_COOP_GROUP_INSTR_OFFSETS
	.align		4
.L_675:
        /*0060*/ 	.byte	0x04, 0x28
        /*0062*/ 	.short	(.L_677 - .L_676)


	//   ....[0]....
.L_676:
        /*0064*/ 	.word	0x00002510


	//   ....[1]....
        /*0068*/ 	.word	0x00002520


	//   ....[2]....
        /*006c*/ 	.word	0x00002550


	//   ....[3]....
        /*0070*/ 	.word	0x00002580


	//   ....[4]....
        /*0074*/ 	.word	0x000025b0


	//   ....[5]....
        /*0078*/ 	.word	0x000025e0


	//   ....[6]....
        /*007c*/ 	.word	0x00002610


	//   ....[7]....
        /*0080*/ 	.word	0x00002650


	//   ....[8]....
        /*0084*/ 	.word	0x000027d0


	//   ....[9]....
        /*0088*/ 	.word	0x00002810


	//----- nvinfo : EIATTR_EXIT_INSTR_OFFSETS
	.align		4
.L_677:
        /*008c*/ 	.byte	0x04, 0x1c
        /*008e*/ 	.short	(.L_679 - .L_678)


	//   ....[0]....
.L_678:
        /*0090*/ 	.word	0x00006150


	//   ....[1]....
        /*0094*/ 	.word	0x00006290


	//   ....[2]....
        /*0098*/ 	.word	0x000064f0


	//----- nvinfo : EIATTR_MAX_THREADS
	.align		4
.L_679:
        /*009c*/ 	.byte	0x04, 0x05
        /*009e*/ 	.short	(.L_681 - .L_680)
.L_680:
        /*00a0*/ 	.word	0x00000230
        /*00a4*/ 	.word	0x00000001
        /*00a8*/ 	.word	0x00000001


	//----- nvinfo : EIATTR_CRS_STACK_SIZE
	.align		4
.L_681:
        /*00ac*/ 	.byte	0x04, 0x1e
        /*00ae*/ 	.short	(.L_683 - .L_682)
.L_682:
        /*00b0*/ 	.word	0x00000000


	//----- nvinfo : EIATTR_CBANK_PARAM_SIZE
	.align		4
.L_683:
        /*00b4*/ 	.byte	0x03, 0x19
        /*00b6*/ 	.short	0x00b8


	//----- nvinfo : EIATTR_PARAM_CBANK
	.align		4
        /*00b8*/ 	.byte	0x04, 0x0a
        /*00ba*/ 	.short	(.L_685 - .L_684)
	.align		4
.L_684:
        /*00bc*/ 	.word	index@(.nv.constant0._Z35group_norm_nhwc_bwd_one_pass_kernelI11Bf16IOFp16WLi128ELi70ELi560EEv26Group_norm_nhwc_bwd_params)
        /*00c0*/ 	.short	0x0210
        /*00c2*/ 	.short	0x00b8


	//----- nvinfo : EIATTR_SW_WAR
	.align		4
.L_685:
        /*00c4*/ 	.byte	0x04, 0x36
        /*00c6*/ 	.short	(.L_687 - .L_686)
.L_686:
        /*00c8*/ 	.word	0x00000008
.L_687:


//--------------------- .nv.info._Z35group_norm_nhwc_bwd_one_pass_kernelI11Bf16IOFp16WLi256ELi70ELi560EEv26Group_norm_nhwc_bwd_params --------------------------
	.section	.nv.info._Z35group_norm_nhwc_bwd_one_pass_kernelI11Bf16IOFp16WLi256ELi70ELi560EEv26Group_norm_nhwc_bwd_params,"",@"SHT_CUDA_INFO"
	.sectionflags	@""
	.align	4


	//----- nvinfo : EIATTR_CUDA_API_VERSION
	.align		4
        /*0000*/ 	.byte	0x04, 0x37
        /*0002*/ 	.short	(.L_689 - .L_688)
.L_688:
        /*0004*/ 	.word	0x00000082


	//----- nvinfo : EIATTR_KPARAM_INFO
	.align		4
.L_689:
        /*0008*/ 	.byte	0x04, 0x17
        /*000a*/ 	.short	(.L_691 - .L_690)
.L_690:
        /*000c*/ 	.word	0x00000000
        /*0010*/ 	.short	0x0000
        /*0012*/ 	.short	0x0000
        /*0014*/ 	.byte	0x00, 0xf0, 0xe1, 0x02


	//----- nvinfo : EIATTR_SPARSE_MMA_MASK
	.align		4
.L_691:
        /*0018*/ 	.byte	0x03, 0x50
        /*001a*/ 	.short	0x0000


	//----- nvinfo : EIATTR_MAXREG_COUNT
	.align		4
        /*001c*/ 	.byte	0x03, 0x1b
        /*001e*/ 	.short	0x0060


	//----- nvinfo : EIATTR_NUM_BARRIERS
	.align		4
        /*0020*/ 	.byte	0x02, 0x4c
        /*0022*/ 	.byte	0x01
	.zero		1


	//----- nvinfo : EIATTR_MERCURY_ISA_VERSION
	.align		4
        /*0024*/ 	.byte	0x03, 0x5f
        /*0026*/ 	.short	0x0101


	//----- nvinfo : EIATTR_INT_WARP_WIDE_INSTR_OFFSETS
	.align		4
        /*0028*/ 	.byte	0x04, 0x31
        /*002a*/ 	.short	(.L_693 - .L_692)


	//   ....[0]....
.L_692:
        /*002c*/ 	.word	0x000053c0


	//   ....[1]....
        /*0030*/ 	.word	0x00009c20


	//----- nvinfo : EIATTR_COOP_GROUP_MASK_REGIDS
	.align		4
.L_693:
        /*0034*/ 	.byte	0x04, 0x29
        /*0036*/ 	.short	(.L_695 - .L_694)


	//   ....[0]....
.L_694:
        /*0038*/ 	.word	0xffffffff


	//   ....[1]....
        /*003c*/ 	.word	0xffffffff


	//   ....[2]....
        /*0040*/ 	.word	0xffffffff


	//   ....[3]....
        /*0044*/ 	.word	0xffffffff


	//   ....[4]....
        /*0048*/ 	.word	0xffffffff


	//   ....[5]....
        /*004c*/ 	.word	0xffffffff


	//   ....[6]....
        /*0050*/ 	.word	0xffffffff


	//   ....[7]....
        /*0054*/ 	.word	0xffffffff


	//   ....[8]....
        /*0058*/ 	.word	0xffffffff


	//   ....[9]....
        /*005c*/ 	.word	0xffffffff


	//----- nvinfo : EIATTR_COOP_GROUP_INSTR_OFFSETS
	.align		4
.L_695:
        /*0060*/ 	.byte	0x04, 0x28
        /*0062*/ 	.short	(.L_697 - .L_696)


	//   ....[0]....
.L_696:
        /*0064*/ 	.word	0x00004530


	//   ....[1]....
        /*0068*/ 	.word	0x00004570


	//   ....[2]....
        /*006c*/ 	.word	0x00004700


	//   ....[3]....
        /*0070*/ 	.word	0x00004730


	//   ....[4]....
        /*0074*/ 	.word	0x00004770


	//   ....[5]....
        /*0078*/ 	.word	0x000047b0


	//   ....[6]....
        /*007c*/ 	.word	0x000047d0


	//   ....[7]....
        /*0080*/ 	.word	0x00004810


	//   ....[8]....
        /*0084*/ 	.word	0x00004830


	//   ....[9]....
        /*0088*/ 	.word	0x00004860


	//----- nvinfo : EIATTR_EXIT_INSTR_OFFSETS
	.align		4
.L_697:
        /*008c*/ 	.byte	0x04, 0x1c
        /*008e*/ 	.short	(.L_699 - .L_698)


	//   ....[0]....
.L_698:
        /*0090*/ 	.word	0x00009d10


	//   ....[1]....
        /*0094*/ 	.word	0x00009e50


	//   ....[2]....
        /*0098*/ 	.word	0x0000a0b0


	//----- nvinfo : EIATTR_MAX_THREADS
	.align		4
.L_699:
        /*009c*/ 	.byte	0x04, 0x05
        /*009e*/ 	.short	(.L_701 - .L_700)
.L_700:
        /*00a0*/ 	.word	0x00000230
        /*00a4*/ 	.word	0x00000001
        /*00a8*/ 	.word	0x00000001


	//----- nvinfo : EIATTR_CRS_STACK_SIZE
	.align		4
.L_701:
        /*00ac*/ 	.byte	0x04, 0x1e
        /*00ae*/ 	.short	(.L_703 - .L_702)
.L_702:
        /*00b0*/ 	.word	0x00000000


	//----- nvinfo : EIATTR_CBANK_PARAM_SIZE
	.align		4
.L_703:
        /*00b4*/ 	.byte	0x03, 0x19
        /*00b6*/ 	.short	0x00b8


	//----- nvinfo : EIATTR_PARAM_CBANK
	.align		4
        /*00b8*/ 	.byte	0x04, 0x0a
        /*00ba*/ 	.short	(.L_705 - .L_704)
	.align		4
.L_704:
        /*00bc*/ 	.word	index@(.nv.constant0._Z35group_norm_nhwc_bwd_one_pass_kernelI11Bf16IOFp16WLi256ELi70ELi560EEv26Group_norm_nhwc_bwd_params)
        /*00c0*/ 	.short	0x0210
        /*00c2*/ 	.short	0x00b8


	//----- nvinfo : EIATTR_SW_WAR
	.align		4
.L_705:
        /*00c4*/ 	.byte	0x04, 0x36
        /*00c6*/ 	.short	(.L_707 - .L_706)
.L_706:
        /*00c8*/ 	.word	0x00000008
.L_707:


//--------------------- .nv.info._Z35group_norm_nhwc_bwd_one_pass_kernelI11Bf16IOFp16WLi512ELi70ELi560EEv26Group_norm_nhwc_bwd_params --------------------------
	.section	.nv.info._Z35group_norm_nhwc_bwd_one_pass_kernelI11Bf16IOFp16WLi512ELi70ELi560EEv26Group_norm_nhwc_bwd_params,"",@"SHT_CUDA_INFO"
	.sectionflags	@""
	.align	4


	//----- nvinfo : EIATTR_CUDA_API_VERSION
	.align		4
        /*0000*/ 	.byte	0x04, 0x37
        /*0002*/ 	.short	(.L_709 - .L_708)
.L_708:
        /*0004*/ 	.word	0x00000082


	//----- nvinfo : EIATTR_KPARAM_INFO
	.align		4
.L_709:
        /*0008*/ 	.byte	0x04, 0x17
        /*000a*/ 	.short	(.L_711 - .L_710)
.L_710:
        /*000c*/ 	.word	0x00000000
        /*0010*/ 	.short	0x0000
        /*0012*/ 	.short	0x0000
        /*0014*/ 	.byte	0x00, 0xf0, 0xe1, 0x02


	//----- nvinfo : EIATTR_SPARSE_MMA_MASK
	.align		4
.L_711:
        /*0018*/ 	.byte	0x03, 0x50
        /*001a*/ 	.short	0x0000


	//----- nvinfo : EIATTR_MAXREG_COUNT
	.align		4
        /*001c*/ 	.byte	0x03, 0x1b
        /*001e*/ 	.short	0x0060


	//----- nvinfo : EIATTR_NUM_BARRIERS
	.align		4
        /*0020*/ 	.byte	0x02, 0x4c
        /*0022*/ 	.byte	0x01
	.zero		1


	//----- nvinfo : EIATTR_ANNOTATIONS
	.align		4
        /*0024*/ 	.byte	0x04, 0x55
        /*0026*/ 	.short	(.L_713 - .L_712)


	//   ....[0]....
.L_712:
        /* <DEDUP_REMOVED lines=116> */


	//----- nvinfo : EIATTR_MERCURY_ISA_VERSION
	.align		4
.L_713:
        /*0750*/ 	.byte	0x03, 0x5f
        /*0752*/ 	.short	0x0101


	//----- nvinfo : EIATTR_INT_WARP_WIDE_INSTR_OFFSETS
	.align		4
        /*0754*/ 	.byte	0x04, 0x31
        /*0756*/ 	.short	(.L_715 - .L_714)


	//   ....[0]....
.L_714:
        /*0758*/ 	.word	0x0000a090


	//   ....[1]....
        /*075c*/ 	.word	0x0000a3c0


	//   ....[2]....
        /*0760*/ 	.word	0x0000a470


	//   ....[3]....
        /*0764*/ 	.word	0x0000a480


	//   ....[4]....
        /*0768*/ 	.word	0x0000a540


	//   ....[5]....
        /*076c*/ 	.word	0x0000a620


	//   ....[6]....
        /*0770*/ 	.word	0x0000a6e0


	//   ....[7]....
        /*0774*/ 	.word	0x0000a700


	//   ....[8]....
        /*0778*/ 	.word	0x0000a800


	//   ....[9]....
        /*077c*/ 	.word	0x0000a8c0


	//   ....[10]....
        /*0780*/ 	.word	0x0000a8e0


	//   ....[11]....
        /*0784*/ 	.word	0x0000a9e0


	//   ....[12]....
        /*0788*/ 	.word	0x0000aaa0


	//   ....[13]....
        /*078c*/ 	.word	0x0000aab0


	//   ....[14]....
        /*0790*/ 	.word	0x0000abc0


	//   ....[15]....
        /*0794*/ 	.word	0x0000ac80


	//   ....[16]....
        /*0798*/ 	.word	0x0000ac90


	//   ....[17]....
        /*079c*/ 	.word	0x0000ae40


	//   ....[18]....
        /*07a0*/ 	.word	0x0000af00


	//   ....[19]....
        /*07a4*/ 	.word	0x0000af10


	//   ....[20]....
        /*07a8*/ 	.word	0x0000af20


	//   ....[21]....
        /*07ac*/ 	.word	0x0000b090


	//   ....[22]....
        /*07b0*/ 	.word	0x0000b140


	//   ....[23]....
        /*07b4*/ 	.word	0x0000b160


	//   ....[24]....
        /*07b8*/ 	.word	0x0000b190


	//   ....[25]....
        /*07bc*/ 	.word	0x0000b3a0


	//   ....[26]....
        /*07c0*/ 	.word	0x0000b460


	//   ....[27]....
        /*07c4*/ 	.word	0x0000b4c0


	//   ....[28]....
        /*07c8*/ 	.word	0x0000b4f0


	//   ....[29]....
        /*07cc*/ 	.word	0x0000b7a0


	//   ....[30]....
        /*07d0*/ 	.word	0x0000b820


	//   ....[31]....
        /*07d4*/ 	.word	0x00012f10


	//----- nvinfo : EIATTR_COOP_GROUP_MASK_REGIDS
	.align		4
.L_715:
        /*07d8*/ 	.byte	0x04, 0x29
        /*07da*/ 	.short	(.L_717 - .L_716)


	//   ....[0]....
.L_716:
        /*07dc*/ 	.word	0xffffffff


	//   ....[1]....
        /*07e0*/ 	.word	0xffffffff


	//   ....[2]....
        /*07e4*/ 	.word	0xffffffff


	//   ....[3]....
        /*07e8*/ 	.word	0xffffffff


	//   ....[4]....
        /*07ec*/ 	.word	0xffffffff


	//   ....[5]....
        /*07f0*/ 	.word	0xffffffff


	//   ....[6]....
        /*07f4*/ 	.word	0xffffffff


	//   ....[7]....
        /*07f8*/ 	.word	0xffffffff


	//   ....[8]....
        /*07fc*/ 	.word	0xffffffff


	//   ....[9]....
        /*0800*/ 	.word	0xffffffff


	//----- nvinfo : EIATTR_COOP_GROUP_INSTR_OFFSETS
	.align		4
.L_717:
        /*0804*/ 	.byte	0x04, 0x28
        /*0806*/ 	.short	(.L_719 - .L_718)


	//   ....[0]....
.L_718:
        /*0808*/ 	.word	0x00008cf0


	//   ....[1]....
        /*080c*/ 	.word	0x00008d20


	//   ....[2]....
        /*0810*/ 	.word	0x00008d60


	//   ....[3]....
        /*0814*/ 	.word	0x00008d80


	//   ....[4]....
        /*0818*/ 	.word	0x00008dc0


	//   ....[5]....
        /*081c*/ 	.word	0x00008df0


	//   ....[6]....
        /*0820*/ 	.word	0x00008e90


	//   ....[7]....
        /*0824*/ 	.word	0x00008ea0


	//   ....[8]....
        /*0828*/ 	.word	0x000090d0


	//   ....[9]....
        /*082c*/ 	.word	0x000090e0


	//----- nvinfo : EIATTR_EXIT_INSTR_OFFSETS
	.align		4
.L_719:
        /*0830*/ 	.byte	0x04, 0x1c
        /*0832*/ 	.short	(.L_721 - .L_720)


	//   ....[0]....
.L_720:
        /*0834*/ 	.word	0x00013000


	//   ....[1]....
        /*0838*/ 	.word	0x00013140


	//   ....[2]....
        /*083c*/ 	.word	0x000133b0


	//----- nvinfo : EIATTR_MAX_THREADS
	.align		4
.L_721:
        /*0840*/ 	.byte	0x04, 0x05
        /*0842*/ 	.short	(.L_723 - .L_722)
.L_722:
        /*0844*/ 	.word	0x00000230
        /*0848*/ 	.word	0x00000001
        /*084c*/ 	.word	0x00000001


	//----- nvinfo : EIATTR_CRS_STACK_SIZE
	.align		4
.L_723:
        /*0850*/ 	.byte	0x04, 0x1e
        /*0852*/ 	.short	(.L_725 - .L_724)
.L_724:
        /*0854*/ 	.word	0x00000000


	//----- nvinfo : EIATTR_CBANK_PARAM_SIZE
	.align		4
.L_725:
        /*0858*/ 	.byte	0x03, 0x19
        /*085a*/ 	.short	0x00b8


	//----- nvinfo : EIATTR_PARAM_CBANK
	.align		4
        /*085c*/ 	.byte	0x04, 0x0a
        /*085e*/ 	.short	(.L_727 - .L_726)
	.align		4
.L_726:
        /*0860*/ 	.word	index@(.nv.constant0._Z35group_norm_nhwc_bwd_one_pass_kernelI11Bf16IOFp16WLi512ELi70ELi560EEv26Group_norm_nhwc_bwd_params)
        /*0864*/ 	.short	0x0210
        /*0866*/ 	.short	0x00b8


	//----- nvinfo : EIATTR_SW_WAR
	.align		4
.L_727:
        /*0868*/ 	.byte	0x04, 0x36
        /*086a*/ 	.short	(.L_729 - .L_728)
.L_728:
        /*086c*/ 	.word	0x00000008
.L_729:


//--------------------- .nv.info._Z35group_norm_nhwc_bwd_one_pass_kernelI11Fp16IOFp32WLi64ELi70ELi560EEv26Group_norm_nhwc_bwd_params --------------------------
	.section	.nv.info._Z35group_norm_nhwc_bwd_one_pass_kernelI11Fp16IOFp32WLi64ELi70ELi560EEv26Group_norm_nhwc_bwd_params,"",@"SHT_CUDA_INFO"
	.sectionflags	@""
	.align	4


	//----- nvinfo : EIATTR_CUDA_API_VERSION
	.align		4
        /*0000*/ 	.byte	0x04, 0x37
        /*0002*/ 	.short	(.L_731 - .L_730)
.L_730:
        /*0004*/ 	.word	0x00000082


	//----- nvinfo : EIATTR_KPARAM_INFO
	.align		4
.L_731:
        /*0008*/ 	.byte	0x04, 0x17
        /*000a*/ 	.short	(.L_733 - .L_732)
.L_732:
        /*000c*/ 	.word	0x00000000
        /*0010*/ 	.short	0x0000
        /*0012*/ 	.short	0x0000
        /*0014*/ 	.byte	0x00, 0xf0, 0xe1, 0x02


	//----- nvinfo : EIATTR_SPARSE_MMA_MASK
	.align		4
.L_733:
        /*0018*/ 	.byte	0x03, 0x50
        /*001a*/ 	.short	0x0000


	//----- nvinfo : EIATTR_MAXREG_COUNT
	.align		4
        /*001c*/ 	.byte	0x03, 0x1b
        /*001e*/ 	.short	0x0060


	//----- nvinfo : EIATTR_NUM_BARRIERS
	.align		4
        /*0020*/ 	.byte	0x02, 0x4c
        /*0022*/ 	.byte	0x01
	.zero		1


	//----- nvinfo : EIATTR_MERCURY_ISA_VERSION
	.align		4
        /*0024*/ 	.byte	0x03, 0x5f
        /*0026*/ 	.short	0x0101


	//----- nvinfo : EIATTR_INT_WARP_WIDE_INSTR_OFFSETS
	.align		4
        /*0028*/ 	.byte	0x04, 0x31
        /*002a*/ 	.short	(.L_735 - .L_734)


	//   ....[0]....
.L_734:
        /*002c*/ 	.word	0x00002330


	//   ....[1]....
        /*0030*/ 	.word	0x000042e0


	//----- nvinfo : EIATTR_COOP_GROUP_MASK_REGIDS
	.align		4
.L_735:
        /*0034*/ 	.byte	0x04, 0x29
        /*0036*/ 	.short	(.L_737 - .L_736)


	//   ....[0]....
.L_736:
        /*0038*/ 	.word	0xffffffff


	//   ....[1]....
        /*003c*/ 	.word	0xffffffff


	//   ....[2]....
        /*0040*/ 	.word	0xffffffff


	//   ....[3]....
        /*0044*/ 	.word	0xffffffff


	//   ....[4]....
        /*0048*/ 	.word	0xffffffff


	//   ....[5]....
        /*004c*/ 	.word	0xffffffff


	//   ....[6]....
        /*0050*/ 	.word	0xffffffff


	//   ....[7]....
        /*0054*/ 	.word	0xffffffff


	//   ....[8]....
        /*0058*/ 	.word	0xffffffff


	//   ....[9]....
        /*005c*/ 	.word	0xffffffff


	//----- nvinfo : EIATTR_COOP_GROUP_INSTR_OFFSETS
	.align		4
.L_737:
        /*0060*/ 	.byte	0x04, 0x28
        /*0062*/ 	.short	(.L_739 - .L_738)


	//   ....[0]....
.L_738:
        /*0064*/ 	.word	0x000015e0


	//   ....[1]....
        /*0068*/ 	.word	0x00001600


	//   ....[2]....
        /*006c*/ 	.word	0x00001630


	//   ....[3]....
        /*0070*/ 	.word	0x00001660


	//   ....[4]....
        /*0074*/ 	.word	0x00001690


	//   ....[5]....
        /*0078*/ 	.word	0x000016c0


	//   ....[6]....
        /*007c*/ 	.word	0x000016f0


	//   ....[7]....
        /*0080*/ 	.word	0x00001720


	//   ....[8]....
        /*0084*/ 	.word	0x00001750


	//   ....[9]....
        /*0088*/ 	.word	0x00001790


	//----- nvinfo : EIATTR_EXIT_INSTR_OFFSETS
	.align		4
.L_739:
        /*008c*/ 	.byte	0x04, 0x1c
        /*008e*/ 	.short	(.L_741 - .L_740)


	//   ....[0]....
.L_740:
        /*0090*/ 	.word	0x000043d0


	//   ....[1]....
        /*0094*/ 	.word	0x00004510


	//   ....[2]....
        /*0098*/ 	.word	0x00004750


	//----- nvinfo : EIATTR_MAX_THREADS
	.align		4
.L_741:
        /*009c*/ 	.byte	0x04, 0x05
        /*009e*/ 	.short	(.L_743 - .L_742)
.L_742:
        /*00a0*/ 	.word	0x00000230
        /*00a4*/ 	.word	0x00000001
        /*00a8*/ 	.word	0x00000001


	//----- nvinfo : EIATTR_CRS_STACK_SIZE
	.align		4
.L_743:
        /*00ac*/ 	.byte	0x04, 0x1e
        /*00ae*/ 	.short	(.L_745 - .L_744)
.L_744:
        /*00b0*/ 	.word	0x00000000


	//----- nvinfo : EIATTR_CBANK_PARAM_SIZE
	.align		4
.L_745:
        /*00b4*/ 	.byte	0x03, 0x19
        /*00b6*/ 	.short	0x00b8


	//----- nvinfo : EIATTR_PARAM_CBANK
	.align		4
        /*00b8*/ 	.byte	0x04, 0x0a
        /*00ba*/ 	.short	(.L_747 - .L_746)
	.align		4
.L_746:
        /*00bc*/ 	.word	index@(.nv.constant0._Z35group_norm_nhwc_bwd_one_pass_kernelI11Fp16IOFp32WLi64ELi70ELi560EEv26Group_norm_nhwc_bwd_params)
        /*00c0*/ 	.short	0x0210
        /*00c2*/ 	.short	0x00b8


	//----- nvinfo : EIATTR_SW_WAR
	.align		4
.L_747:
        /*00c4*/ 	.byte	0x04, 0x36
        /*00c6*/ 	.short	(.L_749 - .L_748)
.L_748:
        /*00c8*/ 	.word	0x00000008
.L_749:


//--------------------- .nv.info._Z35group_norm_nhwc_bwd_one_pass_kernelI11Fp16IOFp32WLi128ELi70ELi560EEv26Group_norm_nhwc_bwd_params --------------------------
	.section	.nv.info._Z35group_norm_nhwc_bwd_one_pass_kernelI11Fp16IOFp32WLi128ELi70ELi560EEv26Group_norm_nhwc_bwd_params,"",@"SHT_CUDA_INFO"
	.sectionflags	@""
	.align	4


	//----- nvinfo : EIATTR_CUDA_API_VERSION
	.align		4
        /*0000*/ 	.byte	0x04, 0x37
        /*0002*/ 	.short	(.L_751 - .L_750)
.L_750:
        /*0004*/ 	.word	0x00000082


	//----- nvinfo : EIATTR_KPARAM_INFO
	.align		4
.L_751:
        /*0008*/ 	.byte	0x04, 0x17
        /*000a*/ 	.short	(.L_753 - .L_752)
.L_752:
        /*000c*/ 	.word	0x00000000
        /*0010*/ 	.short	0x0000
        /*0012*/ 	.short	0x0000
        /*0014*/ 	.byte	0x00, 0xf0, 0xe1, 0x02


	//----- nvinfo : EIATTR_SPARSE_MMA_MASK
	.align		4
.L_753:
        /*0018*/ 	.byte	0x03, 0x50
        /*001a*/ 	.short	0x0000


	//----- nvinfo : EIATTR_MAXREG_COUNT
	.align		4
        /*001c*/ 	.byte	0x03, 0x1b
        /*001e*/ 	.short	0x0060


	//----- nvinfo : EIATTR_NUM_BARRIERS
	.align		4
        /*0020*/ 	.byte	0x02, 0x4c
        /*0022*/ 	.byte	0x01
	.zero		1


	//----- nvinfo : EIATTR_MERCURY_ISA_VERSION
	.align		4
        /*0024*/ 	.byte	0x03, 0x5f
        /*0026*/ 	.short	0x0101


	//----- nvinfo : EIATTR_INT_WARP_WIDE_INSTR_OFFSETS
	.align		4
        /*0028*/ 	.byte	0x04, 0x31
        /*002a*/ 	.short	(.L_755 - .L_754)


	//   ....[0]....
.L_754:
        /*002c*/ 	.word	0x00003290


	//   ....[1]....
        /*0030*/ 	.word	0x00005f60


	//----- nvinfo : EIATTR_COOP_GROUP_MASK_REGIDS
	.align		4
.L_755:
        /*0034*/ 	.byte	0x04, 0x29
        /*0036*/ 	.short	(.L_757 - .L_756)


	//   ....[0]....
.L_756:
        /*0038*/ 	.word	0xffffffff


	//   ....[1]....
        /*003c*/ 	.word	0xffffffff


	//   ....[2]....
        /*0040*/ 	.word	0xffffffff


	//   ....[3]....
        /*0044*/ 	.word	0xffffffff


	//   ....[4]....
        /*0048*/ 	.word	0xffffffff


	//   ....[5]....
        /*004c*/ 	.word	0xffffffff


	//   ....[6]....
        /*0050*/ 	.word	0xffffffff


	//   ....[7]....
        /*0054*/ 	.word	0xffffffff


	//   ....[8]....
        /*0058*/ 	.word	0xffffffff


	//   ....[9]....
        /*005c*/ 	.word	0xffffffff


	//----- nvinfo : EIATTR_COOP_GROUP_INSTR_OFFSETS
	.align		4
.L_757:
        /*0060*/ 	.byte	0x04, 0x28
        /*0062*/ 	.short	(.L_759 - .L_758)


	//   ....[0]....
.L_758:
        /*0064*/ 	.word	0x000025d0


	//   ....[1]....
        /*0068*/ 	.word	0x000025e0


	//   ....[2]....
        /*006c*/ 	.word	0x00002650


	//   ....[3]....
        /*0070*/ 	.word	0x00002660


	//   ....[4]....
        /*0074*/ 	.word	0x000026b0


	//   ....[5]....
        /*0078*/ 	.word	0x000026c0


	//   ....[6]....
        /*007c*/ 	.word	0x00002710


	//   ....[7]....
        /*0080*/ 	.word	0x00002720


	//   ....[8]....
        /*0084*/ 	.word	0x000027a0


	//   ....[9]....
        /*0088*/ 	.word	0x000027e0


	//----- nvinfo : EIATTR_EXIT_INSTR_OFFSETS
	.align		4
.L_759:
        /*008c*/ 	.byte	0x04, 0x1c
        /*008e*/ 	.short	(.L_761 - .L_760)


	//   ....[0]....
.L_760:
        /*0090*/ 	.word	0x00006050


	//   ....[1]....
        /*0094*/ 	.word	0x00006190


	//   ....[2]....
        /*0098*/ 	.word	0x000063e0


	//----- nvinfo : EIATTR_MAX_THREADS
	.align		4
.L_761:
        /*009c*/ 	.byte	0x04, 0x05
        /*009e*/ 	.short	(.L_763 - .L_762)
.L_762:
        /*00a0*/ 	.word	0x00000230
        /*00a4*/ 	.word	0x00000001
        /*00a8*/ 	.word	0x00000001


	//----- nvinfo : EIATTR_CRS_STACK_SIZE
	.align		4
.L_763:
        /*00ac*/ 	.byte	0x04, 0x1e
        /*00ae*/ 	.short	(.L_765 - .L_764)
.L_764:
        /*00b0*/ 	.word	0x00000000


	//----- nvinfo : EIATTR_CBANK_PARAM_SIZE
	.align		4
.L_765:
        /*00b4*/ 	.byte	0x03, 0x19
        /*00b6*/ 	.short	0x00b8


	//----- nvinfo : EIATTR_PARAM_CBANK
	.align		4
        /*00b8*/ 	.byte	0x04, 0x0a
        /*00ba*/ 	.short	(.L_767 - .L_766)
	.align		4
.L_766:
        /*00bc*/ 	.word	index@(.nv.constant0._Z35group_norm_nhwc_bwd_one_pass_kernelI11Fp16IOFp32WLi128ELi70ELi560EEv26Group_norm_nhwc_bwd_params)
        /*00c0*/ 	.short	0x0210
        /*00c2*/ 	.short	0x00b8


	//----- nvinfo : EIATTR_SW_WAR
	.align		4
.L_767:
        /*00c4*/ 	.byte	0x04, 0x36
        /*00c6*/ 	.short	(.L_769 - .L_768)
.L_768:
        /*00c8*/ 	.word	0x00000008
.L_769:


//--------------------- .nv.info._Z35group_norm_nhwc_bwd_one_pass_kernelI11Fp16IOFp32WLi256ELi70ELi560EEv26Group_norm_nhwc_bwd_params --------------------------
	.section	.nv.info._Z35group_norm_nhwc_bwd_one_pass_kernelI11Fp16IOFp32WLi256ELi70ELi560EEv26Group_norm_nhwc_bwd_params,"",@"SHT_CUDA_INFO"
	.sectionflags	@""
	.align	4


	//----- nvinfo : EIATTR_CUDA_API_VERSION
	.align		4
        /*0000*/ 	.byte	0x04, 0x37
        /*0002*/ 	.short	(.L_771 - .L_770)
.L_770:
        /*0004*/ 	.word	0x00000082


	//----- nvinfo : EIATTR_KPARAM_INFO
	.align		4
.L_771:
        /*0008*/ 	.byte	0x04, 0x17
        /*000a*/ 	.short	(.L_773 - .L_772)
.L_772:
        /*000c*/ 	.word	0x00000000
        /*0010*/ 	.short	0x0000
        /*0012*/ 	.short	0x0000
        /*0014*/ 	.byte	0x00, 0xf0, 0xe1, 0x02


	//----- nvinfo : EIATTR_SPARSE_MMA_MASK
	.align		4
.L_773:
        /*0018*/ 	.byte	0x03, 0x50
        /*001a*/ 	.short	0x0000


	//----- nvinfo : EIATTR_MAXREG_COUNT
	.align		4
        /*001c*/ 	.byte	0x03, 0x1b
        /*001e*/ 	.short	0x0060


	//----- nvinfo : EIATTR_NUM_BARRIERS
	.align		4
        /*0020*/ 	.byte	0x02, 0x4c
        /*0022*/ 	.byte	0x01
	.zero		1


	//----- nvinfo : EIATTR_MERCURY_ISA_VERSION
	.align		4
        /*0024*/ 	.byte	0x03, 0x5f
        /*0026*/ 	.short	0x0101


	//----- nvinfo : EIATTR_INT_WARP_WIDE_INSTR_OFFSETS
	.align		4
        /*0028*/ 	.byte	0x04, 0x31
        /*002a*/ 	.short	(.L_775 - .L_774)


	//   ....[0]....
.L_774:
        /*002c*/ 	.word	0x00005060


	//   ....[1]....
        /*0030*/ 	.word	0x000096e0


	//----- nvinfo : EIATTR_COOP_GROUP_MASK_REGIDS
	.align		4
.L_775:
        /*0034*/ 	.byte	0x04, 0x29
        /*0036*/ 	.short	(.L_777 - .L_776)


	//   ....[0]....
.L_776:
        /*0038*/ 	.word	0xffffffff


	//   ....[1]....
        /*003c*/ 	.word	0xffffffff


	//   ....[2]....
        /*0040*/ 	.word	0xffffffff


	//   ....[3]....
        /*0044*/ 	.word	0xffffffff


	//   ....[4]....
        /*0048*/ 	.word	0xffffffff


	//   ....[5]....
        /*004c*/ 	.word	0xffffffff


	//   ....[6]....
        /*0050*/ 	.word	0xffffffff


	//   ....[7]....
        /*0054*/ 	.word	0xffffffff


	//   ....[8]....
        /*0058*/ 	.word	0xffffffff


	//   ....[9]....
        /*005c*/ 	.word	0xffffffff


	//----- nvinfo : EIATTR_COOP_GROUP_INSTR_OFFSETS
	.align		4
.L_777:
        /*0060*/ 	.byte	0x04, 0x28
        /*0062*/ 	.short	(.L_779 - .L_778)


	//   ....[0]....
.L_778:
        /*0064*/ 	.word	0x00004340


	//   ....[1]....
        /*0068*/ 	.word	0x00004380


	//   ....[2]....
        /*006c*/ 	.word	0x00004460


	//   ....[3]....
        /*0070*/ 	.word	0x00004480


	//   ....[4]....
        /*0074*/ 	.word	0x000044d0


	//   ....[5]....
        /*0078*/ 	.word	0x000044e0


	//   ....[6]....
        /*007c*/ 	.word	0x00004530


	//   ....[7]....
        /*0080*/ 	.word	0x00004540


	//   ....[8]....
        /*0084*/ 	.word	0x00004590


	//   ....[9]....
        /*0088*/ 	.word	0x000045a0


	//----- nvinfo : EIATTR_EXIT_INSTR_OFFSETS
	.align		4
.L_779:
        /*008c*/ 	.byte	0x04, 0x1c
        /*008e*/ 	.short	(.L_781 - .L_780)


	//   ....[0]....
.L_780:
        /*0090*/ 	.word	0x000097d0


	//   ....[1]....
        /*0094*/ 	.word	0x00009910


	//   ....[2]....
        /*0098*/ 	.word	0x00009b50


	//----- nvinfo : EIATTR_MAX_THREADS
	.align		4
.L_781:
        /*009c*/ 	.byte	0x04, 0x05
        /*009e*/ 	.short	(.L_783 - .L_782)
.L_782:
        /*00a0*/ 	.word	0x00000230
        /*00a4*/ 	.word	0x00000001
        /*00a8*/ 	.word	0x00000001


	//----- nvinfo : EIATTR_CRS_STACK_SIZE
	.align		4
.L_783:
        /*00ac*/ 	.byte	0x04, 0x1e
        /*00ae*/ 	.short	(.L_785 - .L_784)
.L_784:
        /*00b0*/ 	.word	0x00000000


	//----- nvinfo : EIATTR_CBANK_PARAM_SIZE
	.align		4
.L_785:
        /*00b4*/ 	.byte	0x03, 0x19
        /*00b6*/ 	.short	0x00b8


	//----- nvinfo : EIATTR_PARAM_CBANK
	.align		4
        /*00b8*/ 	.byte	0x04, 0x0a
        /*00ba*/ 	.short	(.L_787 - .L_786)
	.align		4
.L_786:
        /*00bc*/ 	.word	index@(.nv.constant0._Z35group_norm_nhwc_bwd_one_pass_kernelI11Fp16IOFp32WLi256ELi70ELi560EEv26Group_norm_nhwc_bwd_params)
        /*00c0*/ 	.short	0x0210
        /*00c2*/ 	.short	0x00b8


	//----- nvinfo : EIATTR_SW_WAR
	.align		4
.L_787:
        /*00c4*/ 	.byte	0x04, 0x36
        /*00c6*/ 	.short	(.L_789 - .L_788)
.L_788:
        /*00c8*/ 	.word	0x00000008
.L_789:


//--------------------- .nv.info._Z35group_norm_nhwc_bwd_one_pass_kernelI11Fp16IOFp32WLi512ELi70ELi560EEv26Group_norm_nhwc_bwd_params --------------------------
	.section	.nv.info._Z35group_norm_nhwc_bwd_one_pass_kernelI11Fp16IOFp32WLi512ELi70ELi560EEv26Group_norm_nhwc_bwd_params,"",@"SHT_CUDA_INFO"
	.sectionflags	@""
	.align	4


	//----- nvinfo : EIATTR_CUDA_API_VERSION
	.align		4
        /*0000*/ 	.byte	0x04, 0x37
        /*0002*/ 	.short	(.L_791 - .L_790)
.L_790:
        /*0004*/ 	.word	0x00000082


	//----- nvinfo : EIATTR_KPARAM_INFO
	.align		4
.L_791:
        /*0008*/ 	.byte	0x04, 0x17
        /*000a*/ 	.short	(.L_793 - .L_792)
.L_792:
        /*000c*/ 	.word	0x00000000
        /*0010*/ 	.short	0x0000
        /*0012*/ 	.short	0x0000
        /*0014*/ 	.byte	0x00, 0xf0, 0xe1, 0x02


	//----- nvinfo : EIATTR_SPARSE_MMA_MASK
	.align		4
.L_793:
        /*0018*/ 	.byte	0x03, 0x50
        /*001a*/ 	.short	0x0000


	//----- nvinfo : EIATTR_MAXREG_COUNT
	.align		4
        /*001c*/ 	.byte	0x03, 0x1b
        /*001e*/ 	.short	0x0060


	//----- nvinfo : EIATTR_NUM_BARRIERS
	.align		4
        /*0020*/ 	.byte	0x02, 0x4c
        /*0022*/ 	.byte	0x01
	.zero		1


	//----- nvinfo : EIATTR_ANNOTATIONS
	.align		4
        /*0024*/ 	.byte	0x04, 0x55
        /*0026*/ 	.short	(.L_795 - .L_794)


	//   ....[0]....
.L_794:
        /*0028*/ 	.word	0x00000001
        /*002c*/ 	.byte	0xb0, 0x02, 0x00, 0x00, 0x01, 0x00, 0x00, 0x00, 0xe0, 0x02, 0x00, 0x00, 0x01, 0x00, 0x00, 0x00
        /*003c*/ 	.byte	0xb0, 0x03, 0x00, 0x00, 0x01, 0x00, 0x00, 0x00, 0x50, 0x80, 0x00, 0x00, 0x01, 0x00, 0x00, 0x00
        /*004c*/ 	.byte	0x90, 0x80, 0x00, 0x00, 0x01, 0x00, 0x00, 0x00, 0x70, 0x81, 0x00, 0x00, 0x01, 0x00, 0x00, 0x00
        /*005c*/ 	.byte	0x80, 0x81, 0x00, 0x00


	//----- nvinfo : EIATTR_MERCURY_ISA_VERSION
	.align		4
.L_795:
        /*0060*/ 	.byte	0x03, 0x5f
        /*0062*/ 	.short	0x0101


	//----- nvinfo : EIATTR_INT_WARP_WIDE_INSTR_OFFSETS
	.align		4
        /*0064*/ 	.byte	0x04, 0x31
        /*0066*/ 	.short	(.L_797 - .L_796)


	//   ....[0]....
.L_796:
        /*0068*/ 	.word	0x00008f60


	//   ....[1]....
        /*006c*/ 	.word	0x00009240


	//   ....[2]....
        /*0070*/ 	.word	0x000092f0


	//   ....[3]....
        /*0074*/ 	.word	0x00009300


	//   ....[4]....
        /*0078*/ 	.word	0x000093e0


	//   ....[5]....
        /*007c*/ 	.word	0x000094a0


	//   ....[6]....
        /*0080*/ 	.word	0x00009530


	//   ....[7]....
        /*0084*/ 	.word	0x000095c0


	//   ....[8]....
        /*0088*/ 	.word	0x00009680


	//   ....[9]....
        /*008c*/ 	.word	0x00009710


	//   ....[10]....
        /*0090*/ 	.word	0x000097a0


	//   ....[11]....
        /*0094*/ 	.word	0x00009860


	//   ....[12]....
        /*0098*/ 	.word	0x000098c0


	//   ....[13]....
        /*009c*/ 	.word	0x00009970


	//   ....[14]....
        /*00a0*/ 	.word	0x00009a70


	//   ....[15]....
        /*00a4*/ 	.word	0x00009a90


	//   ....[16]....
        /*00a8*/ 	.word	0x00009b50


	//   ....[17]....
        /*00ac*/ 	.word	0x00009cc0


	//   ....[18]....
        /*00b0*/ 	.word	0x00009d80


	//   ....[19]....
        /*00b4*/ 	.word	0x00009d90


	//   ....[20]....
        /*00b8*/ 	.word	0x00009da0


	//   ....[21]....
        /*00bc*/ 	.word	0x00009f10


	//   ....[22]....
        /*00c0*/ 	.word	0x00009fc0


	//   ....[23]....
        /*00c4*/ 	.word	0x00009fe0


	//   ....[24]....
        /*00c8*/ 	.word	0x0000a010


	//   ....[25]....
        /*00cc*/ 	.word	0x0000a220


	//   ....[26]....
        /*00d0*/ 	.word	0x0000a2e0


	//   ....[27]....
        /*00d4*/ 	.word	0x0000a340


	//   ....[28]....
        /*00d8*/ 	.word	0x0000a370


	//   ....[29]....
        /*00dc*/ 	.word	0x0000a620


	//   ....[30]....
        /*00e0*/ 	.word	0x0000a6a0


	//   ....[31]....
        /*00e4*/ 	.word	0x00011860


	//----- nvinfo : EIATTR_COOP_GROUP_MASK_REGIDS
	.align		4
.L_797:
        /*00e8*/ 	.byte	0x04, 0x29
        /*00ea*/ 	.short	(.L_799 - .L_798)


	//   ....[0]....
.L_798:
        /*00ec*/ 	.word	0xffffffff


	//   ....[1]....
        /*00f0*/ 	.word	0xffffffff


	//   ....[2]....
        /*00f4*/ 	.word	0xffffffff


	//   ....[3]....
        /*00f8*/ 	.word	0xffffffff


	//   ....[4]....
        /*00fc*/ 	.word	0xffffffff


	//   ....[5]....
        /*0100*/ 	.word	0xffffffff


	//   ....[6]....
        /*0104*/ 	.word	0xffffffff


	//   ....[7]....
        /*0108*/ 	.word	0xffffffff


	//   ....[8]....
        /*010c*/ 	.word	0xffffffff


	//   ....[9]....
        /*0110*/ 	.word	0xffffffff


	//----- nvinfo : EIATTR_COOP_GROUP_INSTR_OFFSETS
	.align		4
.L_799:
        /*0114*/ 	.byte	0x04, 0x28
        /*0116*/ 	.short	(.L_801 - .L_800)


	//   ....[0]....
.L_800:
        /*0118*/ 	.word	0x00008190


	//   ....[1]....
        /*011c*/ 	.word	0x000081a0


	//   ....[2]....
        /*0120*/ 	.word	0x000081e0


	//   ....[3]....
        /*0124*/ 	.word	0x00008210


	//   ....[4]....
        /*0128*/ 	.word	0x00008250


	//   ....[5]....
        /*012c*/ 	.word	0x00008280


	//   ....[6]....
        /*0130*/ 	.word	0x000082c0


	//   ....[7]....
        /*0134*/ 	.word	0x000082f0


	//   ....[8]....
        /*0138*/ 	.word	0x00008330


	//   ....[9]....
        /*013c*/ 	.word	0x00008360


	//----- nvinfo : EIATTR_EXIT_INSTR_OFFSETS
	.align		4
.L_801:
        /*0140*/ 	.byte	0x04, 0x1c
        /*0142*/ 	.short	(.L_803 - .L_802)


	//   ....[0]....
.L_802:
        /*0144*/ 	.word	0x00011950


	//   ....[1]....
        /*0148*/ 	.word	0x00011a90


	//   ....[2]....
        /*014c*/ 	.word	0x00011ce0


	//----- nvinfo : EIATTR_MAX_THREADS
	.align		4
.L_803:
        /*0150*/ 	.byte	0x04, 0x05
        /*0152*/ 	.short	(.L_805 - .L_804)
.L_804:
        /*0154*/ 	.word	0x00000230
        /*0158*/ 	.word	0x00000001
        /*015c*/ 	.word	0x00000001


	//----- nvinfo : EIATTR_CRS_STACK_SIZE
	.align		4
.L_805:
        /*0160*/ 	.byte	0x04, 0x1e
        /*0162*/ 	.short	(.L_807 - .L_806)
.L_806:
        /*0164*/ 	.word	0x00000000


	//----- nvinfo : EIATTR_CBANK_PARAM_SIZE
	.align		4
.L_807:
        /*0168*/ 	.byte	0x03, 0x19
        /*016a*/ 	.short	0x00b8


	//----- nvinfo : EIATTR_PARAM_CBANK
	.align		4
        /*016c*/ 	.byte	0x04, 0x0a
        /*016e*/ 	.short	(.L_809 - .L_808)
	.align		4
.L_808:
        /*0170*/ 	.word	index@(.nv.constant0._Z35group_norm_nhwc_bwd_one_pass_kernelI11Fp16IOFp32WLi512ELi70ELi560EEv26Group_norm_nhwc_bwd_params)
        /*0174*/ 	.short	0x0210
        /*0176*/ 	.short	0x00b8


	//----- nvinfo : EIATTR_SW_WAR
	.align		4
.L_809:
        /*0178*/ 	.byte	0x04, 0x36
        /*017a*/ 	.short	(.L_811 - .L_810)
.L_810:
        /*017c*/ 	.word	0x00000008
.L_811:


//--------------------- .nv.info._Z35group_norm_nhwc_bwd_one_pass_kernelI11Fp16IOBf16WLi64ELi70ELi560EEv26Group_norm_nhwc_bwd_params --------------------------
	.section	.nv.info._Z35group_norm_nhwc_bwd_one_pass_kernelI11Fp16IOBf16WLi64ELi70ELi560EEv26Group_norm_nhwc_bwd_params,"",@"SHT_CUDA_INFO"
	.sectionflags	@""
	.align	4


	//----- nvinfo : EIATTR_CUDA_API_VERSION
	.align		4
        /*0000*/ 	.byte	0x04, 0x37
        /*0002*/ 	.short	(.L_813 - .L_812)
.L_812:
        /*0004*/ 	.word	0x00000082


	//----- nvinfo : EIATTR_KPARAM_INFO
	.align		4
.L_813:
        /*0008*/ 	.byte	0x04, 0x17
        /*000a*/ 	.short	(.L_815 - .L_814)
.L_814:
        /*000c*/ 	.word	0x00000000
        /*0010*/ 	.short	0x0000
        /*0012*/ 	.short	0x0000
        /*0014*/ 	.byte	0x00, 0xf0, 0xe1, 0x02


	//----- nvinfo : EIATTR_SPARSE_MMA_MASK
	.align		4
.L_815:
        /*0018*/ 	.byte	0x03, 0x50
        /*001a*/ 	.short	0x0000


	//----- nvinfo : EIATTR_MAXREG_COUNT
	.align		4
        /*001c*/ 	.byte	0x03, 0x1b
        /*001e*/ 	.short	0x0060


	//----- nvinfo : EIATTR_NUM_BARRIERS
	.align		4
        /*0020*/ 	.byte	0x02, 0x4c
        /*0022*/ 	.byte	0x01
	.zero		1


	//----- nvinfo : EIATTR_MERCURY_ISA_VERSION
	.align		4
        /*0024*/ 	.byte	0x03, 0x5f
        /*0026*/ 	.short	0x0101


	//----- nvinfo : EIATTR_INT_WARP_WIDE_INSTR_OFFSETS
	.align		4
        /*0028*/ 	.byte	0x04, 0x31
        /*002a*/ 	.short	(.L_817 - .L_816)


	//   ....[0]....
.L_816:
        /*002c*/ 	.word	0x000023a0


	//   ....[1]....
        /*0030*/ 	.word	0x00004350


	//----- nvinfo : EIATTR_COOP_GROUP_MASK_REGIDS
	.align		4
.L_817:
        /*0034*/ 	.byte	0x04, 0x29
        /*0036*/ 	.short	(.L_819 - .L_818)


	//   ....[0]....
.L_818:
        /*0038*/ 	.word	0xffffffff


	//   ....[1]....
        /*003c*/ 	.word	0xffffffff


	//   ....[2]....
        /*0040*/ 	.word	0xffffffff


	//   ....[3]....
        /*0044*/ 	.word	0xffffffff


	//   ....[4]....
        /*0048*/ 	.word	0xffffffff


	//   ....[5]....
        /*004c*/ 	.word	0xffffffff


	//   ....[6]....
        /*0050*/ 	.word	0xffffffff


	//   ....[7]....
        /*0054*/ 	.word	0xffffffff


	//   ....[8]....
        /*0058*/ 	.word	0xffffffff


	//   ....[9]....
        /*005c*/ 	.word	0xffffffff


	//----- nvinfo : EIATTR_COOP_GROUP_INSTR_OFFSETS
	.align		4
.L_819:
        /*0060*/ 	.byte	0x04, 0x28
        /*0062*/ 	.short	(.L_821 - .L_820)


	//   ....[0]....
.L_820:
        /*0064*/ 	.word	0x00001640


	//   ....[1]....
        /*0068*/ 	.word	0x00001680


	//   ....[2]....
        /*006c*/ 	.word	0x000016e0


	//   ....[3]....
        /*0070*/ 	.word	0x00001710


	//   ....[4]....
        /*0074*/ 	.word	0x00001740


	//   ....[5]....
        /*0078*/ 	.word	0x00001770


	//   ....[6]....
        /*007c*/ 	.word	0x000017a0


	//   ....[7]....
        /*0080*/ 	.word	0x000017d0


	//   ....[8]....
        /*0084*/ 	.word	0x00001800


	//   ....[9]....
        /*0088*/ 	.word	0x00001840


	//----- nvinfo : EIATTR_EXIT_INSTR_OFFSETS
	.align		4
.L_821:
        /*008c*/ 	.byte	0x04, 0x1c
        /*008e*/ 	.short	(.L_823 - .L_822)


	//   ....[0]....
.L_822:
        /*0090*/ 	.word	0x00004440


	//   ....[1]....
        /*0094*/ 	.word	0x00004580


	//   ....[2]....
        /*0098*/ 	.word	0x000047e0


	//----- nvinfo : EIATTR_MAX_THREADS
	.align		4
.L_823:
        /*009c*/ 	.byte	0x04, 0x05
        /*009e*/ 	.short	(.L_825 - .L_824)
.L_824:
        /*00a0*/ 	.word	0x00000230
        /*00a4*/ 	.word	0x00000001
        /*00a8*/ 	.word	0x00000001


	//----- nvinfo : EIATTR_CRS_STACK_SIZE
	.align		4
.L_825:
        /*00ac*/ 	.byte	0x04, 0x1e
        /*00ae*/ 	.short	(.L_827 - .L_826)
.L_826:
        /*00b0*/ 	.word	0x00000000


	//----- nvinfo : EIATTR_CBANK_PARAM_SIZE
	.align		4
.L_827:
        /*00b4*/ 	.byte	0x03, 0x19
        /*00b6*/ 	.short	0x00b8


	//----- nvinfo : EIATTR_PARAM_CBANK
	.align		4
        /*00b8*/ 	.byte	0x04, 0x0a
        /*00ba*/ 	.short	(.L_829 - .L_828)
	.align		4
.L_828:
        /*00bc*/ 	.word	index@(.nv.constant0._Z35group_norm_nhwc_bwd_one_pass_kernelI11Fp16IOBf16WLi64ELi70ELi560EEv26Group_norm_nhwc_bwd_params)
        /*00c0*/ 	.short	0x0210
        /*00c2*/ 	.short	0x00b8


	//----- nvinfo : EIATTR_SW_WAR
	.align		4
.L_829:
        /*00c4*/ 	.byte	0x04, 0x36
        /*00c6*/ 	.short	(.L_831 - .L_830)
.L_830:
        /*00c8*/ 	.word	0x00000008
.L_831:


//--------------------- .nv.info._Z35group_norm_nhwc_bwd_one_pass_kernelI11Fp16IOBf16WLi128ELi70ELi560EEv26Group_norm_nhwc_bwd_params --------------------------
	.section	.nv.info._Z35group_norm_nhwc_bwd_one_pass_kernelI11Fp16IOBf16WLi128ELi70ELi560EEv26Group_norm_nhwc_bwd_params,"",@"SHT_CUDA_INFO"
	.sectionflags	@""
	.align	4


	//----- nvinfo : EIATTR_CUDA_API_VERSION
	.align		4
        /*0000*/ 	.byte	0x04, 0x37
        /*0002*/ 	.short	(.L_833 - .L_832)
.L_832:
        /*0004*/ 	.word	0x00000082


	//----- nvinfo : EIATTR_KPARAM_INFO
	.align		4
.L_833:
        /*0008*/ 	.byte	0x04, 0x17
        /*000a*/ 	.short	(.L_835 - .L_834)
.L_834:
        /*000c*/ 	.word	0x00000000
        /*0010*/ 	.short	0x0000
        /*0012*/ 	.short	0x0000
        /*0014*/ 	.byte	0x00, 0xf0, 0xe1, 0x02


	//----- nvinfo : EIATTR_SPARSE_MMA_MASK
	.align		4
.L_835:
        /*0018*/ 	.byte	0x03, 0x50
        /*001a*/ 	.short	0x0000


	//----- nvinfo : EIATTR_MAXREG_COUNT
	.align		4
        /*001c*/ 	.byte	0x03, 0x1b
        /*001e*/ 	.short	0x0060


	//----- nvinfo : EIATTR_NUM_BARRIERS
	.align		4
        /*0020*/ 	.byte	0x02, 0x4c
        /*0022*/ 	.byte	0x01
	.zero		1


	//----- nvinfo : EIATTR_MERCURY_ISA_VERSION
	.align		4
        /*0024*/ 	.byte	0x03, 0x5f
        /*0026*/ 	.short	0x0101


	//----- nvinfo : EIATTR_INT_WARP_WIDE_INSTR_OFFSETS
	.align		4
        /*0028*/ 	.byte	0x04, 0x31
        /*002a*/ 	.short	(.L_837 - .L_836)


	//   ....[0]....
.L_836:
        /*002c*/ 	.word	0x000032d0


	//   ....[1]....
        /*0030*/ 	.word	0x00005fa0


	//----- nvinfo : EIATTR_COOP_GROUP_MASK_REGIDS
	.align		4
.L_837:
        /*0034*/ 	.byte	0x04, 0x29
        /*0036*/ 	.short	(.L_839 - .L_838)


	//   ....[0]....
.L_838:
        /*0038*/ 	.word	0xffffffff


	//   ....[1]....
        /*003c*/ 	.word	0xffffffff


	//   ....[2]....
        /*0040*/ 	.word	0xffffffff


	//   ....[3]....
        /*0044*/ 	.word	0xffffffff


	//   ....[4]....
        /*0048*/ 	.word	0xffffffff


	//   ....[5]....
        /*004c*/ 	.word	0xffffffff


	//   ....[6]....
        /*0050*/ 	.word	0xffffffff


	//   ....[7]....
        /*0054*/ 	.word	0xffffffff


	//   ....[8]....
        /*0058*/ 	.word	0xffffffff


	//   ....[9]....
        /*005c*/ 	.word	0xffffffff


	//----- nvinfo : EIATTR_COOP_GROUP_INSTR_OFFSETS
	.align		4
.L_839:
        /*0060*/ 	.byte	0x04, 0x28
        /*0062*/ 	.short	(.L_841 - .L_840)


	//   ....[0]....
.L_840:
        /*0064*/ 	.word	0x00002640


	//   ....[1]....
        /*0068*/ 	.word	0x00002650


	//   ....[2]....
        /*006c*/ 	.word	0x000026c0


	//   ....[3]....
        /*0070*/ 	.word	0x000026d0


	//   ....[4]....
        /*0074*/ 	.word	0x00002720


	//   ....[5]....
        /*0078*/ 	.word	0x00002730


	//   ....[6]....
        /*007c*/ 	.word	0x00002780


	//   ....[7]....
        /*0080*/ 	.word	0x00002790


	//   ....[8]....
        /*0084*/ 	.word	0x000027e0


	//   ....[9]....
        /*0088*/ 	.word	0x000027f0


	//----- nvinfo : EIATTR_EXIT_INSTR_OFFSETS
	.align		4
.L_841:
        /*008c*/ 	.byte	0x04, 0x1c
        /*008e*/ 	.short	(.L_843 - .L_842)


	//   ....[0]....
.L_842:
        /*0090*/ 	.word	0x00006090


	//   ....[1]....
        /*0094*/ 	.word	0x000061d0


	//   ....[2]....
        /*0098*/ 	.word	0x00006440


	//----- nvinfo : EIATTR_MAX_THREADS
	.align		4
.L_843:
        /*009c*/ 	.byte	0x04, 0x05
        /*009e*/ 	.short	(.L_845 - .L_844)
.L_844:
        /*00a0*/ 	.word	0x00000230
        /*00a4*/ 	.word	0x00000001
        /*00a8*/ 	.word	0x00000001


	//----- nvinfo : EIATTR_CRS_STACK_SIZE
	.align		4
.L_845:
        /*00ac*/ 	.byte	0x04, 0x1e
        /*00ae*/ 	.short	(.L_847 - .L_846)
.L_846:
        /*00b0*/ 	.word	0x00000000


	//----- nvinfo : EIATTR_CBANK_PARAM_SIZE
	.align		4
.L_847:
        /*00b4*/ 	.byte	0x03, 0x19
        /*00b6*/ 	.short	0x00b8


	//----- nvinfo : EIATTR_PARAM_CBANK
	.align		4
        /*00b8*/ 	.byte	0x04, 0x0a
        /*00ba*/ 	.short	(.L_849 - .L_848)
	.align		4
.L_848:
        /*00bc*/ 	.word	index@(.nv.constant0._Z35group_norm_nhwc_bwd_one_pass_kernelI11Fp16IOBf16WLi128ELi70ELi560EEv26Group_norm_nhwc_bwd_params)
        /*00c0*/ 	.short	0x0210
        /*00c2*/ 	.short	0x00b8


	//----- nvinfo : EIATTR_SW_WAR
	.align		4
.L_849:
        /*00c4*/ 	.byte	0x04, 0x36
        /*00c6*/ 	.short	(.L_851 - .L_850)
.L_850:
        /*00c8*/ 	.word	0x00000008
.L_851:


//--------------------- .nv.info._Z35group_norm_nhwc_bwd_one_pass_kernelI11Fp16IOBf16WLi256ELi70ELi560EEv26Group_norm_nhwc_bwd_params --------------------------
	.section	.nv.info._Z35group_norm_nhwc_bwd_one_pass_kernelI11Fp16IOBf16WLi256ELi70ELi560EEv26Group_norm_nhwc_bwd_params,"",@"SHT_CUDA_INFO"
	.sectionflags	@""
	.align	4


	//----- nvinfo : EIATTR_CUDA_API_VERSION
	.align		4
        /*0000*/ 	.byte	0x04, 0x37
        /*0002*/ 	.short	(.L_853 - .L_852)
.L_852:
        /*0004*/ 	.word	0x00000082


	//----- nvinfo : EIATTR_KPARAM_INFO
	.align		4
.L_853:
        /*0008*/ 	.byte	0x04, 0x17
        /*000a*/ 	.short	(.L_855 - .L_854)
.L_854:
        /*000c*/ 	.word	0x00000000
        /*0010*/ 	.short	0x0000
        /*0012*/ 	.short	0x0000
        /*0014*/ 	.byte	0x00, 0xf0, 0xe1, 0x02


	//----- nvinfo : EIATTR_SPARSE_MMA_MASK
	.align		4
.L_855:
        /*0018*/ 	.byte	0x03, 0x50
        /*001a*/ 	.short	0x0000


	//----- nvinfo : EIATTR_MAXREG_COUNT
	.align		4
        /*001c*/ 	.byte	0x03, 0x1b
        /*001e*/ 	.short	0x0060


	//----- nvinfo : EIATTR_NUM_BARRIERS
	.align		4
        /*0020*/ 	.byte	0x02, 0x4c
        /*0022*/ 	.byte	0x01
	.zero		1


	//----- nvinfo : EIATTR_MERCURY_ISA_VERSION
	.align		4
        /*0024*/ 	.byte	0x03, 0x5f
        /*0026*/ 	.short	0x0101


	//----- nvinfo : EIATTR_INT_WARP_WIDE_INSTR_OFFSETS
	.align		4
        /*0028*/ 	.byte	0x04, 0x31
        /*002a*/ 	.short	(.L_857 - .L_856)


	//   ....[0]....
.L_856:
        /*002c*/ 	.word	0x000050e0


	//   ....[1]....
        /*0030*/ 	.word	0x00009760


	//----- nvinfo : EIATTR_COOP_GROUP_MASK_REGIDS
	.align		4
.L_857:
        /*0034*/ 	.byte	0x04, 0x29
        /*0036*/ 	.short	(.L_859 - .L_858)


	//   ....[0]....
.L_858:
        /*0038*/ 	.word	0xffffffff


	//   ....[1]....
        /*003c*/ 	.word	0xffffffff


	//   ....[2]....
        /*0040*/ 	.word	0xffffffff


	//   ....[3]....
        /*0044*/ 	.word	0xffffffff


	//   ....[4]....
        /*0048*/ 	.word	0xffffffff


	//   ....[5]....
        /*004c*/ 	.word	0xffffffff


	//   ....[6]....
        /*0050*/ 	.word	0xffffffff


	//   ....[7]....
        /*0054*/ 	.word	0xffffffff


	//   ....[8]....
        /*0058*/ 	.word	0xffffffff


	//   ....[9]....
        /*005c*/ 	.word	0xffffffff


	//----- nvinfo : EIATTR_COOP_GROUP_INSTR_OFFSETS
	.align		4
.L_859:
        /*0060*/ 	.byte	0x04, 0x28
        /*0062*/ 	.short	(.L_861 - .L_860)


	//   ....[0]....
.L_860:
        /*0064*/ 	.word	0x000043d0


	//   ....[1]....
        /*0068*/ 	.word	0x00004410


	//   ....[2]....
        /*006c*/ 	.word	0x000044d0


	//   ....[3]....
        /*0070*/ 	.word	0x00004500


	//   ....[4]....
        /*0074*/ 	.word	0x00004530


	//   ....[5]....
        /*0078*/ 	.word	0x00004560


	//   ....[6]....
        /*007c*/ 	.word	0x00004590


	//   ....[7]....
        /*0080*/ 	.word	0x000045c0


	//   ....[8]....
        /*0084*/ 	.word	0x00004600


	//   ....[9]....
        /*0088*/ 	.word	0x00004620


	//----- nvinfo : EIATTR_EXIT_INSTR_OFFSETS
	.align		4
.L_861:
        /*008c*/ 	.byte	0x04, 0x1c
        /*008e*/ 	.short	(.L_863 - .L_862)


	//   ....[0]....
.L_862:
        /*0090*/ 	.word	0x00009850


	//   ....[1]....
        /*0094*/ 	.word	0x00009990


	//   ....[2]....
        /*0098*/ 	.word	0x00009bf0


	//----- nvinfo : EIATTR_MAX_THREADS
	.align		4
.L_863:
        /*009c*/ 	.byte	0x04, 0x05
        /*009e*/ 	.short	(.L_865 - .L_864)
.L_864:
        /*00a0*/ 	.word	0x00000230
        /*00a4*/ 	.word	0x00000001
        /*00a8*/ 	.word	0x00000001


	//----- nvinfo : EIATTR_CRS_STACK_SIZE
	.align		4
.L_865:
        /*00ac*/ 	.byte	0x04, 0x1e
        /*00ae*/ 	.short	(.L_867 - .L_866)
.L_866:
        /*00b0*/ 	.word	0x00000000


	//----- nvinfo : EIATTR_CBANK_PARAM_SIZE
	.align		4
.L_867:
        /*00b4*/ 	.byte	0x03, 0x19
        /*00b6*/ 	.short	0x00b8


	//----- nvinfo : EIATTR_PARAM_CBANK
	.align		4
        /*00b8*/ 	.byte	0x04, 0x0a
        /*00ba*/ 	.short	(.L_869 - .L_868)
	.align		4
.L_868:
        /*00bc*/ 	.word	index@(.nv.constant0._Z35group_norm_nhwc_bwd_one_pass_kernelI11Fp16IOBf16WLi256ELi70ELi560EEv26Group_norm_nhwc_bwd_params)
        /*00c0*/ 	.short	0x0210
        /*00c2*/ 	.short	0x00b8


	//----- nvinfo : EIATTR_SW_WAR
	.align		4
.L_869:
        /*00c4*/ 	.byte	0x04, 0x36
        /*00c6*/ 	.short	(.L_871 - .L_870)
.L_870:
        /*00c8*/ 	.word	0x00000008
.L_871:


//--------------------- .nv.info._Z35group_norm_nhwc_bwd_one_pass_kernelI11Fp16IOBf16WLi512ELi70ELi560EEv26Group_norm_nhwc_bwd_params --------------------------
	.section	.nv.info._Z35group_norm_nhwc_bwd_one_pass_kernelI11Fp16IOBf16WLi512ELi70ELi560EEv26Group_norm_nhwc_bwd_params,"",@"SHT_CUDA_INFO"
	.sectionflags	@""
	.align	4


	//----- nvinfo : EIATTR_CUDA_API_VERSION
	.align		4
        /*0000*/ 	.byte	0x04, 0x37
        /*0002*/ 	.short	(.L_873 - .L_872)
.L_872:
        /*0004*/ 	.word	0x00000082


	//----- nvinfo : EIATTR_KPARAM_INFO
	.align		4
.L_873:
        /*0008*/ 	.byte	0x04, 0x17
        /*000a*/ 	.short	(.L_875 - .L_874)
.L_874:
        /*000c*/ 	.word	0x00000000
        /*0010*/ 	.short	0x0000
        /*0012*/ 	.short	0x0000
        /*0014*/ 	.byte	0x00, 0xf0, 0xe1, 0x02


	//----- nvinfo : EIATTR_SPARSE_MMA_MASK
	.align		4
.L_875:
        /*0018*/ 	.byte	0x03, 0x50
        /*001a*/ 	.short	0x0000


	//----- nvinfo : EIATTR_MAXREG_COUNT
	.align		4
        /*001c*/ 	.byte	0x03, 0x1b
        /*001e*/ 	.short	0x0060


	//----- nvinfo : EIATTR_NUM_BARRIERS
	.align		4
        /*0020*/ 	.byte	0x02, 0x4c
        /*0022*/ 	.byte	0x01
	.zero		1


	//----- nvinfo : EIATTR_ANNOTATIONS
	.align		4
        /*0024*/ 	.byte	0x04, 0x55
        /*0026*/ 	.short	(.L_877 - .L_876)


	//   ....[0]....
.L_876:
        /*0028*/ 	.word	0x00000001
        /*002c*/ 	.byte	0xb0, 0x02, 0x00, 0x00, 0x01, 0x00, 0x00, 0x00, 0xe0, 0x02, 0x00, 0x00, 0x01, 0x00, 0x00, 0x00
        /*003c*/ 	.byte	0xb0, 0x03, 0x00, 0x00, 0x01, 0x00, 0x00, 0x00, 0x80, 0x80, 0x00, 0x00, 0x01, 0x00, 0x00, 0x00
        /*004c*/ 	.byte	0xc0, 0x80, 0x00, 0x00, 0x01, 0x00, 0x00, 0x00, 0xa0, 0x81, 0x00, 0x00, 0x01, 0x00, 0x00, 0x00
        /*005c*/ 	.byte	0xb0, 0x81, 0x00, 0x00


	//----- nvinfo : EIATTR_MERCURY_ISA_VERSION
	.align		4
.L_877:
        /*0060*/ 	.byte	0x03, 0x5f
        /*0062*/ 	.short	0x0101


	//----- nvinfo : EIATTR_INT_WARP_WIDE_INSTR_OFFSETS
	.align		4
        /*0064*/ 	.byte	0x04, 0x31
        /*0066*/ 	.short	(.L_879 - .L_878)


	//   ....[0]....
.L_878:
        /*0068*/ 	.word	0x00008f90


	//   ....[1]....
        /*006c*/ 	.word	0x00009270


	//   ....[2]....
        /*0070*/ 	.word	0x00009320


	//   ....[3]....
        /*0074*/ 	.word	0x00009330


	//   ....[4]....
        /*0078*/ 	.word	0x00009410


	//   ....[5]....
        /*007c*/ 	.word	0x000094d0


	//   ....[6]....
        /*0080*/ 	.word	0x00009560


	//   ....[7]....
        /*0084*/ 	.word	0x000095f0


	//   ....[8]....
        /*0088*/ 	.word	0x000096b0


	//   ....[9]....
        /*008c*/ 	.word	0x00009740


	//   ....[10]....
        /*0090*/ 	.word	0x000097d0


	//   ....[11]....
        /*0094*/ 	.word	0x00009890


	//   ....[12]....
        /*0098*/ 	.word	0x000098f0


	//   ....[13]....
        /*009c*/ 	.word	0x000099a0


	//   ....[14]....
        /*00a0*/ 	.word	0x00009aa0


	//   ....[15]....
        /*00a4*/ 	.word	0x00009ac0


	//   ....[16]....
        /*00a8*/ 	.word	0x00009b80


	//   ....[17]....
        /*00ac*/ 	.word	0x00009cf0


	//   ....[18]....
        /*00b0*/ 	.word	0x00009db0


	//   ....[19]....
        /*00b4*/ 	.word	0x00009dc0


	//   ....[20]....
        /*00b8*/ 	.word	0x00009dd0


	//   ....[21]....
        /*00bc*/ 	.word	0x00009f40


	//   ....[22]....
        /*00c0*/ 	.word	0x00009ff0


	//   ....[23]....
        /*00c4*/ 	.word	0x0000a010


	//   ....[24]....
        /*00c8*/ 	.word	0x0000a040


	//   ....[25]....
        /*00cc*/ 	.word	0x0000a250


	//   ....[26]....
        /*00d0*/ 	.word	0x0000a310


	//   ....[27]....
        /*00d4*/ 	.word	0x0000a370


	//   ....[28]....
        /*00d8*/ 	.word	0x0000a3a0


	//   ....[29]....
        /*00dc*/ 	.word	0x0000a650


	//   ....[30]....
        /*00e0*/ 	.word	0x0000a6d0


	//   ....[31]....
        /*00e4*/ 	.word	0x00011890


	//----- nvinfo : EIATTR_COOP_GROUP_MASK_REGIDS
	.align		4
.L_879:
        /*00e8*/ 	.byte	0x04, 0x29
        /*00ea*/ 	.short	(.L_881 - .L_880)


	//   ....[0]....
.L_880:
        /*00ec*/ 	.word	0xffffffff


	//   ....[1]....
        /*00f0*/ 	.word	0xffffffff


	//   ....[2]....
        /*00f4*/ 	.word	0xffffffff


	//   ....[3]....
        /*00f8*/ 	.word	0xffffffff


	//   ....[4]....
        /*00fc*/ 	.word	0xffffffff


	//   ....[5]....
        /*0100*/ 	.word	0xffffffff


	//   ....[6]....
        /*0104*/ 	.word	0xffffffff


	//   ....[7]....
        /*0108*/ 	.word	0xffffffff


	//   ....[8]....
        /*010c*/ 	.word	0xffffffff


	//   ....[9]....
        /*0110*/ 	.word	0xffffffff


	//----- nvinfo : EIATTR_COOP_GROUP_INSTR_OFFSETS
	.align		4
.L_881:
        /*0114*/ 	.byte	0x04, 0x28
        /*0116*/ 	.short	(.L_883 - .L_882)


	//   ....[0]....
.L_882:
        /*0118*/ 	.word	0x000081c0


	//   ....[1]....
        /*011c*/ 	.word	0x000081d0


	//   ....[2]....
        /*0120*/ 	.word	0x00008210


	//   ....[3]....
        /*0124*/ 	.word	0x00008240


	//   ....[4]....
        /*0128*/ 	.word	0x00008280


	//   ....[5]....
        /*012c*/ 	.word	0x000082b0


	//   ....[6]....
        /*0130*/ 	.word	0x000082f0


	//   ....[7]....
        /*0134*/ 	.word	0x00008320


	//   ....[8]....
        /*0138*/ 	.word	0x00008360


	//   ....[9]....
        /*013c*/ 	.word	0x00008390


	//----- nvinfo : EIATTR_EXIT_INSTR_OFFSETS
	.align		4
.L_883:
        /*0140*/ 	.byte	0x04, 0x1c
        /*0142*/ 	.short	(.L_885 - .L_884)


	//   ....[0]....
.L_884:
        /*0144*/ 	.word	0x00011980


	//   ....[1]....
        /*0148*/ 	.word	0x00011ac0


	//   ....[2]....
        /*014c*/ 	.word	0x00011d30


	//----- nvinfo : EIATTR_MAX_THREADS
	.align		4
.L_885:
        /*0150*/ 	.byte	0x04, 0x05
        /*0152*/ 	.short	(.L_887 - .L_886)
.L_886:
        /*0154*/ 	.word	0x00000230
        /*0158*/ 	.word	0x00000001
        /*015c*/ 	.word	0x00000001


	//----- nvinfo : EIATTR_CRS_STACK_SIZE
	.align		4
.L_887:
        /*0160*/ 	.byte	0x04, 0x1e
        /*0162*/ 	.short	(.L_889 - .L_888)
.L_888:
        /*0164*/ 	.word	0x00000000


	//----- nvinfo : EIATTR_CBANK_PARAM_SIZE
	.align		4
.L_889:
        /*0168*/ 	.byte	0x03, 0x19
        /*016a*/ 	.short	0x00b8


	//----- nvinfo : EIATTR_PARAM_CBANK
	.align		4
        /*016c*/ 	.byte	0x04, 0x0a
        /*016e*/ 	.short	(.L_891 - .L_890)
	.align		4
.L_890:
        /*0170*/ 	.word	index@(.nv.constant0._Z35group_norm_nhwc_bwd_one_pass_kernelI11Fp16IOBf16WLi512ELi70ELi560EEv26Group_norm_nhwc_bwd_params)
        /*0174*/ 	.short	0x0210
        /*0176*/ 	.short	0x00b8


	//----- nvinfo : EIATTR_SW_WAR
	.align		4
.L_891:
        /*0178*/ 	.byte	0x04, 0x36
        /*017a*/ 	.short	(.L_893 - .L_892)
.L_892:
        /*017c*/ 	.word	0x00000008
.L_893:


//--------------------- .nv.info._Z35group_norm_nhwc_bwd_one_pass_kernelI11Fp16IOFp16WLi64ELi70ELi560EEv26Group_norm_nhwc_bwd_params --------------------------
	.section	.nv.info._Z35group_norm_nhwc_bwd_one_pass_kernelI11Fp16IOFp16WLi64ELi70ELi560EEv26Group_norm_nhwc_bwd_params,"",@"SHT_CUDA_INFO"
	.sectionflags	@""
	.align	4


	//----- nvinfo : EIATTR_CUDA_API_VERSION
	.align		4
        /*0000*/ 	.byte	0x04, 0x37
        /*0002*/ 	.short	(.L_895 - .L_894)
.L_894:
        /*0004*/ 	.word	0x00000082


	//----- nvinfo : EIATTR_KPARAM_INFO
	.align		4
.L_895:
        /*0008*/ 	.byte	0x04, 0x17
        /*000a*/ 	.short	(.L_897 - .L_896)
.L_896:
        /*000c*/ 	.word	0x00000000
        /*0010*/ 	.short	0x0000
        /*0012*/ 	.short	0x0000
        /*0014*/ 	.byte	0x00, 0xf0, 0xe1, 0x02


	//----- nvinfo : EIATTR_SPARSE_MMA_MASK
	.align		4
.L_897:
        /*0018*/ 	.byte	0x03, 0x50
        /*001a*/ 	.short	0x0000


	//----- nvinfo : EIATTR_MAXREG_COUNT
	.align		4
        /*001c*/ 	.byte	0x03, 0x1b
        /*001e*/ 	.short	0x0060


	//----- nvinfo : EIATTR_NUM_BARRIERS
	.align		4
        /*0020*/ 	.byte	0x02, 0x4c
        /*0022*/ 	.byte	0x01
	.zero		1


	//----- nvinfo : EIATTR_MERCURY_ISA_VERSION
	.align		4
        /*0024*/ 	.byte	0x03, 0x5f
        /*0026*/ 	.short	0x0101


	//----- nvinfo : EIATTR_INT_WARP_WIDE_INSTR_OFFSETS
	.align		4
        /*0028*/ 	.byte	0x04, 0x31
        /*002a*/ 	.short	(.L_899 - .L_898)


	//   ....[0]....
.L_898:
        /*002c*/ 	.word	0x000023a0


	//   ....[1]....
        /*0030*/ 	.word	0x00004350


	//----- nvinfo : EIATTR_COOP_GROUP_MASK_REGIDS
	.align		4
.L_899:
        /*0034*/ 	.byte	0x04, 0x29
        /*0036*/ 	.short	(.L_901 - .L_900)


	//   ....[0]....
.L_900:
        /*0038*/ 	.word	0xffffffff


	//   ....[1]....
        /*003c*/ 	.word	0xffffffff


	//   ....[2]....
        /*0040*/ 	.word	0xffffffff


	//   ....[3]....
        /*0044*/ 	.word	0xffffffff


	//   ....[4]....
        /*0048*/ 	.word	0xffffffff


	//   ....[5]....
        /*004c*/ 	.word	0xffffffff


	//   ....[6]....
        /*0050*/ 	.word	0xffffffff


	//   ....[7]....
        /*0054*/ 	.word	0xffffffff


	//   ....[8]....
        /*0058*/ 	.word	0xffffffff


	//   ....[9]....
        /*005c*/ 	.word	0xffffffff


	//----- nvinfo : EIATTR_COOP_GROUP_INSTR_OFFSETS
	.align		4
.L_901:
        /*0060*/ 	.byte	0x04, 0x28
        /*0062*/ 	.short	(.L_903 - .L_902)


	//   ....[0]....
.L_902:
        /*0064*/ 	.word	0x00001640


	//   ....[1]....
        /*0068*/ 	.word	0x00001680


	//   ....[2]....
        /*006c*/ 	.word	0x000016e0


	//   ....[3]....
        /*0070*/ 	.word	0x00001710


	//   ....[4]....
        /*0074*/ 	.word	0x00001740


	//   ....[5]....
        /*0078*/ 	.word	0x00001770


	//   ....[6]....
        /*007c*/ 	.word	0x000017a0


	//   ....[7]....
        /*0080*/ 	.word	0x000017d0


	//   ....[8]....
        /*0084*/ 	.word	0x00001800


	//   ....[9]....
        /*0088*/ 	.word	0x00001840


	//----- nvinfo : EIATTR_EXIT_INSTR_OFFSETS
	.align		4
.L_903:
        /*008c*/ 	.byte	0x04, 0x1c
        /*008e*/ 	.short	(.L_905 - .L_904)


	//   ....[0]....
.L_904:
        /*0090*/ 	.word	0x00004440


	//   ....[1]....
        /*0094*/ 	.word	0x00004580


	//   ....[2]....
        /*0098*/ 	.word	0x000047e0


	//----- nvinfo : EIATTR_MAX_THREADS
	.align		4
.L_905:
        /*009c*/ 	.byte	0x04, 0x05
        /*009e*/ 	.short	(.L_907 - .L_906)
.L_906:
        /*00a0*/ 	.word	0x00000230
        /*00a4*/ 	.word	0x00000001
        /*00a8*/ 	.word	0x00000001


	//----- nvinfo : EIATTR_CRS_STACK_SIZE
	.align		4
.L_907:
        /*00ac*/ 	.byte	0x04, 0x1e
        /*00ae*/ 	.short	(.L_909 - .L_908)
.L_908:
        /*00b0*/ 	.word	0x00000000


	//----- nvinfo : EIATTR_CBANK_PARAM_SIZE
	.align		4
.L_909:
        /*00b4*/ 	.byte	0x03, 0x19
        /*00b6*/ 	.short	0x00b8


	//----- nvinfo : EIATTR_PARAM_CBANK
	.align		4
        /*00b8*/ 	.byte	0x04, 0x0a
        /*00ba*/ 	.short	(.L_911 - .L_910)
	.align		4
.L_910:
        /*00bc*/ 	.word	index@(.nv.constant0._Z35group_norm_nhwc_bwd_one_pass_kernelI11Fp16IOFp16WLi64ELi70ELi560EEv26Group_norm_nhwc_bwd_params)
        /*00c0*/ 	.short	0x0210
        /*00c2*/ 	.short	0x00b8


	//----- nvinfo : EIATTR_SW_WAR
	.align		4
.L_911:
        /*00c4*/ 	.byte	0x04, 0x36
        /*00c6*/ 	.short	(.L_913 - .L_912)
.L_912:
        /*00c8*/ 	.word	0x00000008
.L_913:


//--------------------- .nv.info._Z35group_norm_nhwc_bwd_one_pass_kernelI11Fp16IOFp16WLi128ELi70ELi560EEv26Group_norm_nhwc_bwd_params --------------------------
	.section	.nv.info._Z35group_norm_nhwc_bwd_one_pass_kernelI11Fp16IOFp16WLi128ELi70ELi560EEv26Group_norm_nhwc_bwd_params,"",@"SHT_CUDA_INFO"
	.sectionflags	@""
	.align	4


	//----- nvinfo : EIATTR_CUDA_API_VERSION
	.align		4
        /*0000*/ 	.byte	0x04, 0x37
        /*0002*/ 	.short	(.L_915 - .L_914)
.L_914:
        /*0004*/ 	.word	0x00000082


	//----- nvinfo : EIATTR_KPARAM_INFO
	.align		4
.L_915:
        /*0008*/ 	.byte	0x04, 0x17
        /*000a*/ 	.short	(.L_917 - .L_916)
.L_916:
        /*000c*/ 	.word	0x00000000
        /*0010*/ 	.short	0x0000
        /*0012*/ 	.short	0x0000
        /*0014*/ 	.byte	0x00, 0xf0, 0xe1, 0x02


	//----- nvinfo : EIATTR_SPARSE_MMA_MASK
	.align		4
.L_917:
        /*0018*/ 	.byte	0x03, 0x50
        /*001a*/ 	.short	0x0000


	//----- nvinfo : EIATTR_MAXREG_COUNT
	.align		4
        /*001c*/ 	.byte	0x03, 0x1b
        /*001e*/ 	.short	0x0060


	//----- nvinfo : EIATTR_NUM_BARRIERS
	.align		4
        /*0020*/ 	.byte	0x02, 0x4c
        /*0022*/ 	.byte	0x01
	.zero		1


	//----- nvinfo : EIATTR_MERCURY_ISA_VERSION
	.align		4
        /*0024*/ 	.byte	0x03, 0x5f
        /*0026*/ 	.short	0x0101


	//----- nvinfo : EIATTR_INT_WARP_WIDE_INSTR_OFFSETS
	.align		4
        /*0028*/ 	.byte	0x04, 0x31
        /*002a*/ 	.short	(.L_919 - .L_918)


	//   ....[0]....
.L_918:
        /*002c*/ 	.word	0x000032d0


	//   ....[1]....
        /*0030*/ 	.word	0x00005fa0


	//----- nvinfo : EIATTR_COOP_GROUP_MASK_REGIDS
	.align		4
.L_919:
        /*0034*/ 	.byte	0x04, 0x29
        /*0036*/ 	.short	(.L_921 - .L_920)


	//   ....[0]....
.L_920:
        /*0038*/ 	.word	0xffffffff


	//   ....[1]....
        /*003c*/ 	.word	0xffffffff


	//   ....[2]....
        /*0040*/ 	.word	0xffffffff


	//   ....[3]....
        /*0044*/ 	.word	0xffffffff


	//   ....[4]....
        /*0048*/ 	.word	0xffffffff


	//   ....[5]....
        /*004c*/ 	.word	0xffffffff


	//   ....[6]....
        /*0050*/ 	.word	0xffffffff


	//   ....[7]....
        /*0054*/ 	.word	0xffffffff


	//   ....[8]....
        /*0058*/ 	.word	0xffffffff


	//   ....[9]....
        /*005c*/ 	.word	0xffffffff


	//----- nvinfo : EIATTR_COOP_GROUP_INSTR_OFFSETS
	.align		4
.L_921:
        /*0060*/ 	.byte	0x04, 0x28
        /*0062*/ 	.short	(.L_923 - .L_922)


	//   ....[0]....
.L_922:
        /*0064*/ 	.word	0x00002640


	//   ....[1]....
        /*0068*/ 	.word	0x00002650


	//   ....[2]....
        /*006c*/ 	.word	0x000026c0


	//   ....[3]....
        /*0070*/ 	.word	0x000026d0


	//   ....[4]....
        /*0074*/ 	.word	0x00002720


	//   ....[5]....
        /*0078*/ 	.word	0x00002730


	//   ....[6]....
        /*007c*/ 	.word	0x00002780


	//   ....[7]....
        /*0080*/ 	.word	0x00002790


	//   ....[8]....
        /*0084*/ 	.word	0x000027e0


	//   ....[9]....
        /*0088*/ 	.word	0x000027f0


	//----- nvinfo : EIATTR_EXIT_INSTR_OFFSETS
	.align		4
.L_923:
        /*008c*/ 	.byte	0x04, 0x1c
        /*008e*/ 	.short	(.L_925 - .L_924)


	//   ....[0]....
.L_924:
        /*0090*/ 	.word	0x00006090


	//   ....[1]....
        /*0094*/ 	.word	0x000061d0


	//   ....[2]....
        /*0098*/ 	.word	0x00006440


	//----- nvinfo : EIATTR_MAX_THREADS
	.align		4
.L_925:
        /*009c*/ 	.byte	0x04, 0x05
        /*009e*/ 	.short	(.L_927 - .L_926)
.L_926:
        /*00a0*/ 	.word	0x00000230
        /*00a4*/ 	.word	0x00000001
        /*00a8*/ 	.word	0x00000001


	//----- nvinfo : EIATTR_CRS_STACK_SIZE
	.align		4
.L_927:
        /*00ac*/ 	.byte	0x04, 0x1e
        /*00ae*/ 	.short	(.L_929 - .L_928)
.L_928:
        /*00b0*/ 	.word	0x00000000


	//----- nvinfo : EIATTR_CBANK_PARAM_SIZE
	.align		4
.L_929:
        /*00b4*/ 	.byte	0x03, 0x19
        /*00b6*/ 	.short	0x00b8


	//----- nvinfo : EIATTR_PARAM_CBANK
	.align		4
        /*00b8*/ 	.byte	0x04, 0x0a
        /*00ba*/ 	.short	(.L_931 - .L_930)
	.align		4
.L_930:
        /*00bc*/ 	.word	index@(.nv.constant0._Z35group_norm_nhwc_bwd_one_pass_kernelI11Fp16IOFp16WLi128ELi70ELi560EEv26Group_norm_nhwc_bwd_params)
        /*00c0*/ 	.short	0x0210
        /*00c2*/ 	.short	0x00b8


	//----- nvinfo : EIATTR_SW_WAR
	.align		4
.L_931:
        /*00c4*/ 	.byte	0x04, 0x36
        /*00c6*/ 	.short	(.L_933 - .L_932)
.L_932:
        /*00c8*/ 	.word	0x00000008
.L_933:


//--------------------- .nv.info._Z35group_norm_nhwc_bwd_one_pass_kernelI11Fp16IOFp16WLi256ELi70ELi560EEv26Group_norm_nhwc_bwd_params --------------------------
	.section	.nv.info._Z35group_norm_nhwc_bwd_one_pass_kernelI11Fp16IOFp16WLi256ELi70ELi560EEv26Group_norm_nhwc_bwd_params,"",@"SHT_CUDA_INFO"
	.sectionflags	@""
	.align	4


	//----- nvinfo : EIATTR_CUDA_API_VERSION
	.align		4
        /*0000*/ 	.byte	0x04, 0x37
        /*0002*/ 	.short	(.L_935 - .L_934)
.L_934:
        /*0004*/ 	.word	0x00000082


	//----- nvinfo : EIATTR_KPARAM_INFO
	.align		4
.L_935:
        /*0008*/ 	.byte	0x04, 0x17
        /*000a*/ 	.short	(.L_937 - .L_936)
.L_936:
        /*000c*/ 	.word	0x00000000
        /*0010*/ 	.short	0x0000
        /*0012*/ 	.short	0x0000
        /*0014*/ 	.byte	0x00, 0xf0, 0xe1, 0x02


	//----- nvinfo : EIATTR_SPARSE_MMA_MASK
	.align		4
.L_937:
        /*0018*/ 	.byte	0x03, 0x50
        /*001a*/ 	.short	0x0000


	//----- nvinfo : EIATTR_MAXREG_COUNT
	.align		4
        /*001c*/ 	.byte	0x03, 0x1b
        /*001e*/ 	.short	0x0060


	//----- nvinfo : EIATTR_NUM_BARRIERS
	.align		4
        /*0020*/ 	.byte	0x02, 0x4c
        /*0022*/ 	.byte	0x01
	.zero		1


	//----- nvinfo : EIATTR_MERCURY_ISA_VERSION
	.align		4
        /*0024*/ 	.byte	0x03, 0x5f
        /*0026*/ 	.short	0x0101


	//----- nvinfo : EIATTR_INT_WARP_WIDE_INSTR_OFFSETS
	.align		4
        /*0028*/ 	.byte	0x04, 0x31
        /*002a*/ 	.short	(.L_939 - .L_938)


	//   ....[0]....
.L_938:
        /*002c*/ 	.word	0x000050e0


	//   ....[1]....
        /*0030*/ 	.word	0x00009760


	//----- nvinfo : EIATTR_COOP_GROUP_MASK_REGIDS
	.align		4
.L_939:
        /*0034*/ 	.byte	0x04, 0x29
        /*0036*/ 	.short	(.L_941 - .L_940)


	//   ....[0]....
.L_940:
        /*0038*/ 	.word	0xffffffff


	//   ....[1]....
        /*003c*/ 	.word	0xffffffff


	//   ....[2]....
        /*0040*/ 	.word	0xffffffff


	//   ....[3]....
        /*0044*/ 	.word	0xffffffff


	//   ....[4]....
        /*0048*/ 	.word	0xffffffff


	//   ....[5]....
        /*004c*/ 	.word	0xffffffff


	//   ....[6]....
        /*0050*/ 	.word	0xffffffff


	//   ....[7]....
        /*0054*/ 	.word	0xffffffff


	//   ....[8]....
        /*0058*/ 	.word	0xffffffff


	//   ....[9]....
        /*005c*/ 	.word	0xffffffff


	//----- nvinfo : EIATTR_COOP_GROUP_INSTR_OFFSETS
	.align		4
.L_941:
        /*0060*/ 	.byte	0x04, 0x28
        /*0062*/ 	.short	(.L_943 - .L_942)


	//   ....[0]....
.L_942:
        /*0064*/ 	.word	0x000043d0


	//   ....[1]....
        /*0068*/ 	.word	0x00004410


	//   ....[2]....
        /*006c*/ 	.word	0x000044d0


	//   ....[3]....
        /*0070*/ 	.word	0x00004500


	//   ....[4]....
        /*0074*/ 	.word	0x00004530


	//   ....[5]....
        /*0078*/ 	.word	0x00004560


	//   ....[6]....
        /*007c*/ 	.word	0x00004590


	//   ....[7]....
        /*0080*/ 	.word	0x000045c0


	//   ....[8]....
        /*0084*/ 	.word	0x00004600


	//   ....[9]....
        /*0088*/ 	.word	0x00004620


	//----- nvinfo : EIATTR_EXIT_INSTR_OFFSETS
	.align		4
.L_943:
        /*008c*/ 	.byte	0x04, 0x1c
        /*008e*/ 	.short	(.L_945 - .L_944)


	//   ....[0]....
.L_944:
        /*0090*/ 	.word	0x00009850


	//   ....[1]....
        /*0094*/ 	.word	0x00009990


	//   ....[2]....
        /*0098*/ 	.word	0x00009bf0


	//----- nvinfo : EIATTR_MAX_THREADS
	.align		4
.L_945:
        /*009c*/ 	.byte	0x04, 0x05
        /*009e*/ 	.short	(.L_947 - .L_946)
.L_946:
        /*00a0*/ 	.word	0x00000230
        /*00a4*/ 	.word	0x00000001
        /*00a8*/ 	.word	0x00000001


	//----- nvinfo : EIATTR_CRS_STACK_SIZE
	.align		4
.L_947:
        /*00ac*/ 	.byte	0x04, 0x1e
        /*00ae*/ 	.short	(.L_949 - .L_948)
.L_948:
        /*00b0*/ 	.word	0x00000000


	//----- nvinfo : EIATTR_CBANK_PARAM_SIZE
	.align		4
.L_949:
        /*00b4*/ 	.byte	0x03, 0x19
        /*00b6*/ 	.short	0x00b8


	//----- nvinfo : EIATTR_PARAM_CBANK
	.align		4
        /*00b8*/ 	.byte	0x04, 0x0a
        /*00ba*/ 	.short	(.L_951 - .L_950)
	.align		4
.L_950:
        /*00bc*/ 	.word	index@(.nv.constant0._Z35group_norm_nhwc_bwd_one_pass_kernelI11Fp16IOFp16WLi256ELi70ELi560EEv26Group_norm_nhwc_bwd_params)
        /*00c0*/ 	.short	0x0210
        /*00c2*/ 	.short	0x00b8


	//----- nvinfo : EIATTR_SW_WAR
	.align		4
.L_951:
        /*00c4*/ 	.byte	0x04, 0x36
        /*00c6*/ 	.short	(.L_953 - .L_952)
.L_952:
        /*00c8*/ 	.word	0x00000008
.L_953:


//--------------------- .nv.info._Z35group_norm_nhwc_bwd_one_pass_kernelI11Fp16IOFp16WLi512ELi70ELi560EEv26Group_norm_nhwc_bwd_params --------------------------
	.section	.nv.info._Z35group_norm_nhwc_bwd_one_pass_kernelI11Fp16IOFp16WLi512ELi70ELi560EEv26Group_norm_nhwc_bwd_params,"",@"SHT_CUDA_INFO"
	.sectionflags	@""
	.align	4


	//----- nvinfo : EIATTR_CUDA_API_VERSION
	.align		4
        /*0000*/ 	.byte	0x04, 0x37
        /*0002*/ 	.short	(.L_955 - .L_954)
.L_954:
        /*0004*/ 	.word	0x00000082


	//----- nvinfo : EIATTR_KPARAM_INFO
	.align		4
.L_955:
        /*0008*/ 	.byte	0x04, 0x17
        /*000a*/ 	.short	(.L_957 - .L_956)
.L_956:
        /*000c*/ 	.word	0x00000000
        /*0010*/ 	.short	0x0000
        /*0012*/ 	.short	0x0000
        /*0014*/ 	.byte	0x00, 0xf0, 0xe1, 0x02


	//----- nvinfo : EIATTR_SPARSE_MMA_MASK
	.align		4
.L_957:
        /*0018*/ 	.byte	0x03, 0x50
        /*001a*/ 	.short	0x0000


	//----- nvinfo : EIATTR_MAXREG_COUNT
	.align		4
        /*001c*/ 	.byte	0x03, 0x1b
        /*001e*/ 	.short	0x0060


	//----- nvinfo : EIATTR_NUM_BARRIERS
	.align		4
        /*0020*/ 	.byte	0x02, 0x4c
        /*0022*/ 	.byte	0x01
	.zero		1


	//----- nvinfo : EIATTR_ANNOTATIONS
	.align		4
        /*0024*/ 	.byte	0x04, 0x55
        /*0026*/ 	.short	(.L_959 - .L_958)


	//   ....[0]....
.L_958:
        /*0028*/ 	.word	0x00000001
        /*002c*/ 	.byte	0xb0, 0x02, 0x00, 0x00, 0x01, 0x00, 0x00, 0x00, 0xe0, 0x02, 0x00, 0x00, 0x01, 0x00, 0x00, 0x00
        /*003c*/ 	.byte	0xb0, 0x03, 0x00, 0x00, 0x01, 0x00, 0x00, 0x00, 0x80, 0x80, 0x00, 0x00, 0x01, 0x00, 0x00, 0x00
        /*004c*/ 	.byte	0xc0, 0x80, 0x00, 0x00, 0x01, 0x00, 0x00, 0x00, 0xa0, 0x81, 0x00, 0x00, 0x01, 0x00, 0x00, 0x00
        /*005c*/ 	.byte	0xb0, 0x81, 0x00, 0x00


	//----- nvinfo : EIATTR_MERCURY_ISA_VERSION
	.align		4
.L_959:
        /*0060*/ 	.byte	0x03, 0x5f
        /*0062*/ 	.short	0x0101


	//----- nvinfo : EIATTR_INT_WARP_WIDE_INSTR_OFFSETS
	.align		4
        /*0064*/ 	.byte	0x04, 0x31
        /*0066*/ 	.short	(.L_961 - .L_960)


	//   ....[0]....
.L_960:
        /*0068*/ 	.word	0x00008f90


	//   ....[1]....
        /*006c*/ 	.word	0x00009270


	//   ....[2]....
        /*0070*/ 	.word	0x00009320


	//   ....[3]....
        /*0074*/ 	.word	0x00009330


	//   ....[4]....
        /*0078*/ 	.word	0x00009410


	//   ....[5]....
        /*007c*/ 	.word	0x000094d0


	//   ....[6]....
        /*0080*/ 	.word	0x00009560


	//   ....[7]....
        /*0084*/ 	.word	0x000095f0


	//   ....[8]....
        /*0088*/ 	.word	0x000096b0


	//   ....[9]....
        /*008c*/ 	.word	0x00009740


	//   ....[10]....
        /*0090*/ 	.word	0x000097d0


	//   ....[11]....
        /*0094*/ 	.word	0x00009890


	//   ....[12]....
        /*0098*/ 	.word	0x000098f0


	//   ....[13]....
        /*009c*/ 	.word	0x000099a0


	//   ....[14]....
        /*00a0*/ 	.word	0x00009aa0


	//   ....[15]....
        /*00a4*/ 	.word	0x00009ac0


	//   ....[16]....
        /*00a8*/ 	.word	0x00009b80


	//   ....[17]....
        /*00ac*/ 	.word	0x00009cf0


	//   ....[18]....
        /*00b0*/ 	.word	0x00009db0


	//   ....[19]....
        /*00b4*/ 	.word	0x00009dc0


	//   ....[20]....
        /*00b8*/ 	.word	0x00009dd0


	//   ....[21]....
        /*00bc*/ 	.word	0x00009f40


	//   ....[22]....
        /*00c0*/ 	.word	0x00009ff0


	//   ....[23]....
        /*00c4*/ 	.word	0x0000a010


	//   ....[24]....
        /*00c8*/ 	.word	0x0000a040


	//   ....[25]....
        /*00cc*/ 	.word	0x0000a250


	//   ....[26]....
        /*00d0*/ 	.word	0x0000a310


	//   ....[27]....
        /*00d4*/ 	.word	0x0000a370


	//   ....[28]....
        /*00d8*/ 	.word	0x0000a3a0


	//   ....[29]....
        /*00dc*/ 	.word	0x0000a650


	//   ....[30]....
        /*00e0*/ 	.word	0x0000a6d0


	//   ....[31]....
        /*00e4*/ 	.word	0x00011890


	//----- nvinfo : EIATTR_COOP_GROUP_MASK_REGIDS
	.align		4
.L_961:
        /*00e8*/ 	.byte	0x04, 0x29
        /*00ea*/ 	.short	(.L_963 - .L_962)


	//   ....[0]....
.L_962:
        /*00ec*/ 	.word	0xffffffff


	//   ....[1]....
        /*00f0*/ 	.word	0xffffffff


	//   ....[2]....
        /*00f4*/ 	.word	0xffffffff


	//   ....[3]....
        /*00f8*/ 	.word	0xffffffff


	//   ....[4]....
        /*00fc*/ 	.word	0xffffffff


	//   ....[5]....
        /*0100*/ 	.word	0xffffffff


	//   ....[6]....
        /*0104*/ 	.word	0xffffffff


	//   ....[7]....
        /*0108*/ 	.word	0xffffffff


	//   ....[8]....
        /*010c*/ 	.word	0xffffffff


	//   ....[9]....
        /*0110*/ 	.word	0xffffffff


	//----- nvinfo : EIATTR_COOP_GROUP_INSTR_OFFSETS
	.align		4
.L_963:
        /*0114*/ 	.byte	0x04, 0x28
        /*0116*/ 	.short	(.L_965 - .L_964)


	//   ....[0]....
.L_964:
        /*0118*/ 	.word	0x000081c0


	//   ....[1]....
        /*011c*/ 	.word	0x000081d0


	//   ....[2]....
        /*0120*/ 	.word	0x00008210


	//   ....[3]....
        /*0124*/ 	.word	0x00008240


	//   ....[4]....
        /*0128*/ 	.word	0x00008280


	//   ....[5]....
        /*012c*/ 	.word	0x000082b0


	//   ....[6]....
        /*0130*/ 	.word	0x000082f0


	//   ....[7]....
        /*0134*/ 	.word	0x00008320


	//   ....[8]....
        /*0138*/ 	.word	0x00008360


	//   ....[9]....
        /*013c*/ 	.word	0x00008390


	//----- nvinfo : EIATTR_EXIT_INSTR_OFFSETS
	.align		4
.L_965:
        /*0140*/ 	.byte	0x04, 0x1c
        /*0142*/ 	.short	(.L_967 - .L_966)


	//   ....[0]....
.L_966:
        /*0144*/ 	.word	0x00011980


	//   ....[1]....
        /*0148*/ 	.word	0x00011ac0


	//   ....[2]....
        /*014c*/ 	.word	0x00011d30


	//----- nvinfo : EIATTR_MAX_THREADS
	.align		4
.L_967:
        /*0150*/ 	.byte	0x04, 0x05
        /*0152*/ 	.short	(.L_969 - .L_968)
.L_968:
        /*0154*/ 	.word	0x00000230
        /*0158*/ 	.word	0x00000001
        /*015c*/ 	.word	0x00000001


	//----- nvinfo : EIATTR_CRS_STACK_SIZE
	.align		4
.L_969:
        /*0160*/ 	.byte	0x04, 0x1e
        /*0162*/ 	.short	(.L_971 - .L_970)
.L_970:
        /*0164*/ 	.word	0x00000000


	//----- nvinfo : EIATTR_CBANK_PARAM_SIZE
	.align		4
.L_971:
        /*0168*/ 	.byte	0x03, 0x19
        /*016a*/ 	.short	0x00b8


	//----- nvinfo : EIATTR_PARAM_CBANK
	.align		4
        /*016c*/ 	.byte	0x04, 0x0a
        /*016e*/ 	.short	(.L_973 - .L_972)
	.align		4
.L_972:
        /*0170*/ 	.word	index@(.nv.constant0._Z35group_norm_nhwc_bwd_one_pass_kernelI11Fp16IOFp16WLi512ELi70ELi560EEv26Group_norm_nhwc_bwd_params)
        /*0174*/ 	.short	0x0210
        /*0176*/ 	.short	0x00b8


	//----- nvinfo : EIATTR_SW_WAR
	.align		4
.L_973:
        /*0178*/ 	.byte	0x04, 0x36
        /*017a*/ 	.short	(.L_975 - .L_974)
.L_974:
        /*017c*/ 	.word	0x00000008
.L_975:


//--------------------- .nv.info._Z35group_norm_nhwc_bwd_one_pass_kernelI11Fp32IOFp32WLi64ELi70ELi560EEv26Group_norm_nhwc_bwd_params --------------------------
	.section	.nv.info._Z35group_norm_nhwc_bwd_one_pass_kernelI11Fp32IOFp32WLi64ELi70ELi560EEv26Group_norm_nhwc_bwd_params,"",@"SHT_CUDA_INFO"
	.sectionflags	@""
	.align	4


	//----- nvinfo : EIATTR_CUDA_API_VERSION
	.align		4
        /*0000*/ 	.byte	0x04, 0x37
        /*0002*/ 	.short	(.L_977 - .L_976)
.L_976:
        /*0004*/ 	.word	0x00000082


	//----- nvinfo : EIATTR_KPARAM_INFO
	.align		4
.L_977:
        /*0008*/ 	.byte	0x04, 0x17
        /*000a*/ 	.short	(.L_979 - .L_978)
.L_978:
        /*000c*/ 	.word	0x00000000
        /*0010*/ 	.short	0x0000
        /*0012*/ 	.short	0x0000
        /*0014*/ 	.byte	0x00, 0xf0, 0xe1, 0x02


	//----- nvinfo : EIATTR_SPARSE_MMA_MASK
	.align		4
.L_979:
        /*0018*/ 	.byte	0x03, 0x50
        /*001a*/ 	.short	0x0000


	//----- nvinfo : EIATTR_MAXREG_COUNT
	.align		4
        /*001c*/ 	.byte	0x03, 0x1b
        /*001e*/ 	.short	0x0060


	//----- nvinfo : EIATTR_NUM_BARRIERS
	.align		4
        /*0020*/ 	.byte	0x02, 0x4c
        /*0022*/ 	.byte	0x01
	.zero		1


	//----- nvinfo : EIATTR_MERCURY_ISA_VERSION
	.align		4
        /*0024*/ 	.byte	0x03, 0x5f
        /*0026*/ 	.short	0x0101


	//----- nvinfo : EIATTR_INT_WARP_WIDE_INSTR_OFFSETS
	.align		4
        /*0028*/ 	.byte	0x04, 0x31
        /*002a*/ 	.short	(.L_981 - .L_980)


	//   ....[0]....
.L_980:
        /*002c*/ 	.word	0x00002300


	//   ....[1]....
        /*0030*/ 	.word	0x000040d0


	//----- nvinfo : EIATTR_COOP_GROUP_MASK_REGIDS
	.align		4
.L_981:
        /*0034*/ 	.byte	0x04, 0x29
        /*0036*/ 	.short	(.L_983 - .L_982)


	//   ....[0]....
.L_982:
        /*0038*/ 	.word	0xffffffff


	//   ....[1]....
        /*003c*/ 	.word	0xffffffff


	//   ....[2]....
        /*0040*/ 	.word	0xffffffff


	//   ....[3]....
        /*0044*/ 	.word	0xffffffff


	//   ....[4]....
        /*0048*/ 	.word	0xffffffff


	//   ....[5]....
        /*004c*/ 	.word	0xffffffff


	//   ....[6]....
        /*0050*/ 	.word	0xffffffff


	//   ....[7]....
        /*0054*/ 	.word	0xffffffff


	//   ....[8]....
        /*0058*/ 	.word	0xffffffff


	//   ....[9]....
        /*005c*/ 	.word	0xffffffff


	//----- nvinfo : EIATTR_COOP_GROUP_INSTR_OFFSETS
	.align		4
.L_983:
        /*0060*/ 	.byte	0x04, 0x28
        /*0062*/ 	.short	(.L_985 - .L_984)


	//   ....[0]....
.L_984:
        /*0064*/ 	.word	0x00001570


	//   ....[1]....
        /*0068*/ 	.word	0x000015b0


	//   ....[2]....
        /*006c*/ 	.word	0x00001660


	//   ....[3]....
        /*0070*/ 	.word	0x00001670


	//   ....[4]....
        /*0074*/ 	.word	0x000016a0


	//   ....[5]....
        /*0078*/ 	.word	0x000016d0


	//   ....[6]....
        /*007c*/ 	.word	0x00001700


	//   ....[7]....
        /*0080*/ 	.word	0x00001730


	//   ....[8]....
        /*0084*/ 	.word	0x00001760


	//   ....[9]....
        /*0088*/ 	.word	0x000017a0


	//----- nvinfo : EIATTR_EXIT_INSTR_OFFSETS
	.align		4
.L_985:
        /*008c*/ 	.byte	0x04, 0x1c
        /*008e*/ 	.short	(.L_987 - .L_986)


	//   ....[0]....
.L_986:
        /*0090*/ 	.word	0x000041c0


	//   ....[1]....
        /*0094*/ 	.word	0x00004300


	//   ....[2]....
        /*0098*/ 	.word	0x00004540


	//----- nvinfo : EIATTR_MAX_THREADS
	.align		4
.L_987:
        /*009c*/ 	.byte	0x04, 0x05
        /*009e*/ 	.short	(.L_989 - .L_988)
.L_988:
        /*00a0*/ 	.word	0x00000230
        /*00a4*/ 	.word	0x00000001
        /*00a8*/ 	.word	0x00000001


	//----- nvinfo : EIATTR_CRS_STACK_SIZE
	.align		4
.L_989:
        /*00ac*/ 	.byte	0x04, 0x1e
        /*00ae*/ 	.short	(.L_991 - .L_990)
.L_990:
        /*00b0*/ 	.word	0x00000000


	//----- nvinfo : EIATTR_CBANK_PARAM_SIZE
	.align		4
.L_991:
        /*00b4*/ 	.byte	0x03, 0x19
        /*00b6*/ 	.short	0x00b8


	//----- nvinfo : EIATTR_PARAM_CBANK
	.align		4
        /*00b8*/ 	.byte	0x04, 0x0a
        /*00ba*/ 	.short	(.L_993 - .L_992)
	.align		4
.L_992:
        /*00bc*/ 	.word	index@(.nv.constant0._Z35group_norm_nhwc_bwd_one_pass_kernelI11Fp32IOFp32WLi64ELi70ELi560EEv26Group_norm_nhwc_bwd_params)
        /*00c0*/ 	.short	0x0210
        /*00c2*/ 	.short	0x00b8


	//----- nvinfo : EIATTR_SW_WAR
	.align		4
.L_993:
        /*00c4*/ 	.byte	0x04, 0x36
        /*00c6*/ 	.short	(.L_995 - .L_994)
.L_994:
        /*00c8*/ 	.word	0x00000008
.L_995:


//--------------------- .nv.info._Z35group_norm_nhwc_bwd_one_pass_kernelI11Fp32IOFp32WLi128ELi70ELi560EEv26Group_norm_nhwc_bwd_params --------------------------
	.section	.nv.info._Z35group_norm_nhwc_bwd_one_pass_kernelI11Fp32IOFp32WLi128ELi70ELi560EEv26Group_norm_nhwc_bwd_params,"",@"SHT_CUDA_INFO"
	.sectionflags	@""
	.align	4


	//----- nvinfo : EIATTR_CUDA_API_VERSION
	.align		4
        /*0000*/ 	.byte	0x04, 0x37
        /*0002*/ 	.short	(.L_997 - .L_996)
.L_996:
        /*0004*/ 	.word	0x00000082


	//----- nvinfo : EIATTR_KPARAM_INFO
	.align		4
.L_997:
        /*0008*/ 	.byte	0x04, 0x17
        /*000a*/ 	.short	(.L_999 - .L_998)
.L_998:
        /*000c*/ 	.word	0x00000000
        /*0010*/ 	.short	0x0000
        /*0012*/ 	.short	0x0000
        /*0014*/ 	.byte	0x00, 0xf0, 0xe1, 0x02


	//----- nvinfo : EIATTR_SPARSE_MMA_MASK
	.align		4
.L_999:
        /*0018*/ 	.byte	0x03, 0x50
        /*001a*/ 	.short	0x0000


	//----- nvinfo : EIATTR_MAXREG_COUNT
	.align		4
        /*001c*/ 	.byte	0x03, 0x1b
        /*001e*/ 	.short	0x0060


	//----- nvinfo : EIATTR_NUM_BARRIERS
	.align		4
        /*0020*/ 	.byte	0x02, 0x4c
        /*0022*/ 	.byte	0x01
	.zero		1


	//----- nvinfo : EIATTR_MERCURY_ISA_VERSION
	.align		4
        /*0024*/ 	.byte	0x03, 0x5f
        /*0026*/ 	.short	0x0101


	//----- nvinfo : EIATTR_INT_WARP_WIDE_INSTR_OFFSETS
	.align		4
        /*0028*/ 	.byte	0x04, 0x31
        /*002a*/ 	.short	(.L_1001 - .L_1000)


	//   ....[0]....
.L_1000:
        /*002c*/ 	.word	0x00003100


	//   ....[1]....
        /*0030*/ 	.word	0x000058a0


	//----- nvinfo : EIATTR_COOP_GROUP_MASK_REGIDS
	.align		4
.L_1001:
        /*0034*/ 	.byte	0x04, 0x29
        /*0036*/ 	.short	(.L_1003 - .L_1002)


	//   ....[0]....
.L_1002:
        /*0038*/ 	.word	0xffffffff


	//   ....[1]....
        /*003c*/ 	.word	0xffffffff


	//   ....[2]....
        /*0040*/ 	.word	0xffffffff


	//   ....[3]....
        /*0044*/ 	.word	0xffffffff


	//   ....[4]....
        /*0048*/ 	.word	0xffffffff


	//   ....[5]....
        /*004c*/ 	.word	0xffffffff


	//   ....[6]....
        /*0050*/ 	.word	0xffffffff


	//   ....[7]....
        /*0054*/ 	.word	0xffffffff


	//   ....[8]....
        /*0058*/ 	.word	0xffffffff


	//   ....[9]....
        /*005c*/ 	.word	0xffffffff


	//----- nvinfo : EIATTR_COOP_GROUP_INSTR_OFFSETS
	.align		4
.L_1003:
        /*0060*/ 	.byte	0x04, 0x28
        /*0062*/ 	.short	(.L_1005 - .L_1004)


	//   ....[0]....
.L_1004:
        /*0064*/ 	.word	0x000022c0


	//   ....[1]....
        /*0068*/ 	.word	0x000022f0


	//   ....[2]....
        /*006c*/ 	.word	0x00002320


	//   ....[3]....
        /*0070*/ 	.word	0x00002350


	//   ....[4]....
        /*0074*/ 	.word	0x00002380


	//   ....[5]....
        /*0078*/ 	.word	0x000023b0


	//   ....[6]....
        /*007c*/ 	.word	0x000023e0


	//   ....[7]....
        /*0080*/ 	.word	0x00002410


	//   ....[8]....
        /*0084*/ 	.word	0x000025a0


	//   ....[9]....
        /*0088*/ 	.word	0x000025e0


	//----- nvinfo : EIATTR_EXIT_INSTR_OFFSETS
	.align		4
.L_1005:
        /*008c*/ 	.byte	0x04, 0x1c
        /*008e*/ 	.short	(.L_1007 - .L_1006)


	//   ....[0]....
.L_1006:
        /*0090*/ 	.word	0x00005990


	//   ....[1]....
        /*0094*/ 	.word	0x00005ad0


	//   ....[2]....
        /*0098*/ 	.word	0x00005d10


	//----- nvinfo : EIATTR_MAX_THREADS
	.align		4
.L_1007:
        /*009c*/ 	.byte	0x04, 0x05
        /*009e*/ 	.short	(.L_1009 - .L_1008)
.L_1008:
        /*00a0*/ 	.word	0x00000230
        /*00a4*/ 	.word	0x00000001
        /*00a8*/ 	.word	0x00000001


	//----- nvinfo : EIATTR_CRS_STACK_SIZE
	.align		4
.L_1009:
        /*00ac*/ 	.byte	0x04, 0x1e
        /*00ae*/ 	.short	(.L_1011 - .L_1010)
.L_1010:
        /*00b0*/ 	.word	0x00000000


	//----- nvinfo : EIATTR_CBANK_PARAM_SIZE
	.align		4
.L_1011:
        /*00b4*/ 	.byte	0x03, 0x19
        /*00b6*/ 	.short	0x00b8


	//----- nvinfo : EIATTR_PARAM_CBANK
	.align		4
        /*00b8*/ 	.byte	0x04, 0x0a
        /*00ba*/ 	.short	(.L_1013 - .L_1012)
	.align		4
.L_1012:
        /*00bc*/ 	.word	index@(.nv.constant0._Z35group_norm_nhwc_bwd_one_pass_kernelI11Fp32IOFp32WLi128ELi70ELi560EEv26Group_norm_nhwc_bwd_params)
        /*00c0*/ 	.short	0x0210
        /*00c2*/ 	.short	0x00b8


	//----- nvinfo : EIATTR_SW_WAR
	.align		4
.L_1013:
        /*00c4*/ 	.byte	0x04, 0x36
        /*00c6*/ 	.short	(.L_1015 - .L_1014)
.L_1014:
        /*00c8*/ 	.word	0x00000008
.L_1015:


//--------------------- .nv.info._Z35group_norm_nhwc_bwd_one_pass_kernelI11Fp32IOFp32WLi256ELi70ELi560EEv26Group_norm_nhwc_bwd_params --------------------------
	.section	.nv.info._Z35group_norm_nhwc_bwd_one_pass_kernelI11Fp32IOFp32WLi256ELi70ELi560EEv26Group_norm_nhwc_bwd_params,"",@"SHT_CUDA_INFO"
	.sectionflags	@""
	.align	4


	//----- nvinfo : EIATTR_CUDA_API_VERSION
	.align		4
        /*0000*/ 	.byte	0x04, 0x37
        /*0002*/ 	.short	(.L_1017 - .L_1016)
.L_1016:
        /*0004*/ 	.word	0x00000082


	//----- nvinfo : EIATTR_KPARAM_INFO
	.align		4
.L_1017:
        /*0008*/ 	.byte	0x04, 0x17
        /*000a*/ 	.short	(.L_1019 - .L_1018)
.L_1018:
        /*000c*/ 	.word	0x00000000
        /*0010*/ 	.short	0x0000
        /*0012*/ 	.short	0x0000
        /*0014*/ 	.byte	0x00, 0xf0, 0xe1, 0x02


	//----- nvinfo : EIATTR_SPARSE_MMA_MASK
	.align		4
.L_1019:
        /*0018*/ 	.byte	0x03, 0x50
        /*001a*/ 	.short	0x0000


	//----- nvinfo : EIATTR_MAXREG_COUNT
	.align		4
        /*001c*/ 	.byte	0x03, 0x1b
        /*001e*/ 	.short	0x0060


	//----- nvinfo : EIATTR_NUM_BARRIERS
	.align		4
        /*0020*/ 	.byte	0x02, 0x4c
        /*0022*/ 	.byte	0x01
	.zero		1


	//----- nvinfo : EIATTR_ANNOTATIONS
	.align		4
        /*0024*/ 	.byte	0x04, 0x55
        /*0026*/ 	.short	(.L_1021 - .L_1020)


	//   ....[0]....
.L_1020:
        /*0028*/ 	.word	0x00000001
        /*002c*/ 	.byte	0xc0, 0x02, 0x00, 0x00, 0x01, 0x00, 0x00, 0x00, 0x80, 0x41, 0x00, 0x00, 0x01, 0x00, 0x00, 0x00
        /*003c*/ 	.byte	0xc0, 0x41, 0x00, 0x00, 0x01, 0x00, 0x00, 0x00, 0xd0, 0x42, 0x00, 0x00, 0x01, 0x00, 0x00, 0x00
        /*004c*/ 	.byte	0xe0, 0x42, 0x00, 0x00


	//----- nvinfo : EIATTR_MERCURY_ISA_VERSION
	.align		4
.L_1021:
        /*0050*/ 	.byte	0x03, 0x5f
        /*0052*/ 	.short	0x0101


	//----- nvinfo : EIATTR_INT_WARP_WIDE_INSTR_OFFSETS
	.align		4
        /*0054*/ 	.byte	0x04, 0x31
        /*0056*/ 	.short	(.L_1023 - .L_1022)


	//   ....[0]....
.L_1022:
        /*0058*/ 	.word	0x00005130


	//   ....[1]....
        /*005c*/ 	.word	0x00005410


	//   ....[2]....
        /*0060*/ 	.word	0x000054c0


	//   ....[3]....
        /*0064*/ 	.word	0x000054d0


	//   ....[4]....
        /*0068*/ 	.word	0x00005590


	//   ....[5]....
        /*006c*/ 	.word	0x00005670


	//   ....[6]....
        /*0070*/ 	.word	0x00005730


	//   ....[7]....
        /*0074*/ 	.word	0x00005750


	//   ....[8]....
        /*0078*/ 	.word	0x00005850


	//   ....[9]....
        /*007c*/ 	.word	0x00005910


	//   ....[10]....
        /*0080*/ 	.word	0x00005930


	//   ....[11]....
        /*0084*/ 	.word	0x00005a30


	//   ....[12]....
        /*0088*/ 	.word	0x00005af0


	//   ....[13]....
        /*008c*/ 	.word	0x00005b00


	//   ....[14]....
        /*0090*/ 	.word	0x00005c10


	//   ....[15]....
        /*0094*/ 	.word	0x00005cd0


	//   ....[16]....
        /*0098*/ 	.word	0x00005ce0


	//   ....[17]....
        /*009c*/ 	.word	0x00005e90


	//   ....[18]....
        /*00a0*/ 	.word	0x00005f50


	//   ....[19]....
        /*00a4*/ 	.word	0x00005f60


	//   ....[20]....
        /*00a8*/ 	.word	0x00005fa0


	//   ....[21]....
        /*00ac*/ 	.word	0x000060e0


	//   ....[22]....
        /*00b0*/ 	.word	0x00006190


	//   ....[23]....
        /*00b4*/ 	.word	0x000061a0


	//   ....[24]....
        /*00b8*/ 	.word	0x000061e0


	//   ....[25]....
        /*00bc*/ 	.word	0x000063f0


	//   ....[26]....
        /*00c0*/ 	.word	0x000064b0


	//   ....[27]....
        /*00c4*/ 	.word	0x00006510


	//   ....[28]....
        /*00c8*/ 	.word	0x00006540


	//   ....[29]....
        /*00cc*/ 	.word	0x000067f0


	//   ....[30]....
        /*00d0*/ 	.word	0x00006870


	//   ....[31]....
        /*00d4*/ 	.word	0x00009930


	//----- nvinfo : EIATTR_COOP_GROUP_MASK_REGIDS
	.align		4
.L_1023:
        /*00d8*/ 	.byte	0x04, 0x29
        /*00da*/ 	.short	(.L_1025 - .L_1024)


	//   ....[0]....
.L_1024:
        /*00dc*/ 	.word	0xffffffff


	//   ....[1]....
        /*00e0*/ 	.word	0xffffffff


	//   ....[2]....
        /*00e4*/ 	.word	0xffffffff


	//   ....[3]....
        /*00e8*/ 	.word	0xffffffff


	//   ....[4]....
        /*00ec*/ 	.word	0xffffffff


	//   ....[5]....
        /*00f0*/ 	.word	0xffffffff


	//   ....[6]....
        /*00f4*/ 	.word	0xffffffff


	//   ....[7]....
        /*00f8*/ 	.word	0xffffffff


	//   ....[8]....
        /*00fc*/ 	.word	0xffffffff


	//   ....[9]....
        /*0100*/ 	.word	0xffffffff


	//----- nvinfo : EIATTR_COOP_GROUP_INSTR_OFFSETS
	.align		4
.L_1025:
        /*0104*/ 	.byte	0x04, 0x28
        /*0106*/ 	.short	(.L_1027 - .L_1026)


	//   ....[0]....
.L_1026:
        /*0108*/ 	.word	0x000042f0


	//   ....[1]....
        /*010c*/ 	.word	0x00004300


	//   ....[2]....
        /*0110*/ 	.word	0x00004360


	//   ....[3]....
        /*0114*/ 	.word	0x00004370


	//   ....[4]....
        /*0118*/ 	.word	0x000043d0


	//   ....[5]....
        /*011c*/ 	.word	0x000043e0


	//   ....[6]....
        /*0120*/ 	.word	0x00004440


	//   ....[7]....
        /*0124*/ 	.word	0x00004450


	//   ....[8]....
        /*0128*/ 	.word	0x000044e0


	//   ....[9]....
        /*012c*/ 	.word	0x000044f0


	//----- nvinfo : EIATTR_EXIT_INSTR_OFFSETS
	.align		4
.L_1027:
        /*0130*/ 	.byte	0x04, 0x1c
        /*0132*/ 	.short	(.L_1029 - .L_1028)


	//   ....[0]....
.L_1028:
        /*0134*/ 	.word	0x00009a20


	//   ....[1]....
        /*0138*/ 	.word	0x00009b60


	//   ....[2]....
        /*013c*/ 	.word	0x00009db0


	//----- nvinfo : EIATTR_MAX_THREADS
	.align		4
.L_1029:
        /*0140*/ 	.byte	0x04, 0x05
        /*0142*/ 	.short	(.L_1031 - .L_1030)
.L_1030:
        /*0144*/ 	.word	0x00000230
        /*0148*/ 	.word	0x00000001
        /*014c*/ 	.word	0x00000001


	//----- nvinfo : EIATTR_CRS_STACK_SIZE
	.align		4
.L_1031:
        /*0150*/ 	.byte	0x04, 0x1e
        /*0152*/ 	.short	(.L_1033 - .L_1032)
.L_1032:
        /*0154*/ 	.word	0x00000000


	//----- nvinfo : EIATTR_CBANK_PARAM_SIZE
	.align		4
.L_1033:
        /*0158*/ 	.byte	0x03, 0x19
        /*015a*/ 	.short	0x00b8


	//----- nvinfo : EIATTR_PARAM_CBANK
	.align		4
        /*015c*/ 	.byte	0x04, 0x0a
        /*015e*/ 	.short	(.L_1035 - .L_1034)
	.align		4
.L_1034:
        /*0160*/ 	.word	index@(.nv.constant0._Z35group_norm_nhwc_bwd_one_pass_kernelI11Fp32IOFp32WLi256ELi70ELi560EEv26Group_norm_nhwc_bwd_params)
        /*0164*/ 	.short	0x0210
        /*0166*/ 	.short	0x00b8


	//----- nvinfo : EIATTR_SW_WAR
	.align		4
.L_1035:
        /*0168*/ 	.byte	0x04, 0x36
        /*016a*/ 	.short	(.L_1037 - .L_1036)
.L_1036:
        /*016c*/ 	.word	0x00000008
.L_1037:


//--------------------- .nv.info._Z35group_norm_nhwc_bwd_one_pass_kernelI11Fp32IOFp32WLi512ELi70ELi560EEv26Group_norm_nhwc_bwd_params --------------------------
	.section	.nv.info._Z35group_norm_nhwc_bwd_one_pass_kernelI11Fp32IOFp32WLi512ELi70ELi560EEv26Group_norm_nhwc_bwd_params,"",@"SHT_CUDA_INFO"
	.sectionflags	@""
	.align	4


	//----- nvinfo : EIATTR_CUDA_API_VERSION
	.align		4
        /*0000*/ 	.byte	0x04, 0x37
        /*0002*/ 	.short	(.L_1039 - .L_1038)
.L_1038:
        /*0004*/ 	.word	0x00000082


	//----- nvinfo : EIATTR_KPARAM_INFO
	.align		4
.L_1039:
        /*0008*/ 	.byte	0x04, 0x17
        /*000a*/ 	.short	(.L_1041 - .L_1040)
.L_1040:
        /*000c*/ 	.word	0x00000000
        /*0010*/ 	.short	0x0000
        /*0012*/ 	.short	0x0000
        /*0014*/ 	.byte	0x00, 0xf0, 0xe1, 0x02


	//----- nvinfo : EIATTR_SPARSE_MMA_MASK
	.align		4
.L_1041:
        /*0018*/ 	.byte	0x03, 0x50
        /*001a*/ 	.short	0x0000


	//----- nvinfo : EIATTR_MAXREG_COUNT
	.align		4
        /*001c*/ 	.byte	0x03, 0x1b
        /*001e*/ 	.short	0x0060


	//----- nvinfo : EIATTR_NUM_BARRIERS
	.align		4
        /*0020*/ 	.byte	0x02, 0x4c
        /*0022*/ 	.byte	0x01
	.zero		1


	//----- nvinfo : EIATTR_ANNOTATIONS
	.align		4
        /*0024*/ 	.byte	0x04, 0x55
        /*0026*/ 	.short	(.L_1043 - .L_1042)


	//   ....[0]....
.L_1042:
        /* <DEDUP_REMOVED lines=289> */


	//----- nvinfo : EIATTR_MERCURY_ISA_VERSION
	.align		4
.L_1043:
        /*1220*/ 	.byte	0x03, 0x5f
        /*1222*/ 	.short	0x0101


	//----- nvinfo : EIATTR_INT_WARP_WIDE_INSTR_OFFSETS
	.align		4
        /*1224*/ 	.byte	0x04, 0x31
        /*1226*/ 	.short	(.L_1045 - .L_1044)


	//   ....[0]....
.L_1044:
        /*1228*/ 	.word	0x0000a360


	//   ....[1]....
        /*122c*/ 	.word	0x0000a640


	//   ....[2]....
        /*1230*/ 	.word	0x0000a6f0


	//   ....[3]....
        /*1234*/ 	.word	0x0000a700


	//   ....[4]....
        /*1238*/ 	.word	0x0000a7c0


	//   ....[5]....
        /*123c*/ 	.word	0x0000a8a0


	//   ....[6]....
        /*1240*/ 	.word	0x0000a960


	//   ....[7]....
        /*1244*/ 	.word	0x0000a980


	//   ....[8]....
        /*1248*/ 	.word	0x0000aa80


	//   ....[9]....
        /*124c*/ 	.word	0x0000ab40


	//   ....[10]....
        /*1250*/ 	.word	0x0000ab60


	//   ....[11]....
        /*1254*/ 	.word	0x0000ac60


	//   ....[12]....
        /*1258*/ 	.word	0x0000ad20


	//   ....[13]....
        /*125c*/ 	.word	0x0000ad30


	//   ....[14]....
        /*1260*/ 	.word	0x0000ae40


	//   ....[15]....
        /*1264*/ 	.word	0x0000af00


	//   ....[16]....
        /*1268*/ 	.word	0x0000af10


	//   ....[17]....
        /*126c*/ 	.word	0x0000b0c0


	//   ....[18]....
        /*1270*/ 	.word	0x0000b180


	//   ....[19]....
        /*1274*/ 	.word	0x0000b190


	//   ....[20]....
        /*1278*/ 	.word	0x0000b1a0


	//   ....[21]....
        /*127c*/ 	.word	0x0000b310


	//   ....[22]....
        /*1280*/ 	.word	0x0000b3c0


	//   ....[23]....
        /*1284*/ 	.word	0x0000b3e0


	//   ....[24]....
        /*1288*/ 	.word	0x0000b410


	//   ....[25]....
        /*128c*/ 	.word	0x0000b620


	//   ....[26]....
        /*1290*/ 	.word	0x0000b6e0


	//   ....[27]....
        /*1294*/ 	.word	0x0000b740


	//   ....[28]....
        /*1298*/ 	.word	0x0000b770


	//   ....[29]....
        /*129c*/ 	.word	0x0000ba20


	//   ....[30]....
        /*12a0*/ 	.word	0x0000baa0


	//   ....[31]....
        /*12a4*/ 	.word	0x000126e0


	//----- nvinfo : EIATTR_COOP_GROUP_MASK_REGIDS
	.align		4
.L_1045:
        /*12a8*/ 	.byte	0x04, 0x29
        /*12aa*/ 	.short	(.L_1047 - .L_1046)


	//   ....[0]....
.L_1046:
        /*12ac*/ 	.word	0xffffffff


	//   ....[1]....
        /*12b0*/ 	.word	0xffffffff


	//   ....[2]....
        /*12b4*/ 	.word	0xffffffff


	//   ....[3]....
        /*12b8*/ 	.word	0xffffffff


	//   ....[4]....
        /*12bc*/ 	.word	0xffffffff


	//   ....[5]....
        /*12c0*/ 	.word	0xffffffff


	//   ....[6]....
        /*12c4*/ 	.word	0xffffffff


	//   ....[7]....
        /*12c8*/ 	.word	0xffffffff


	//   ....[8]....
        /*12cc*/ 	.word	0xffffffff


	//   ....[9]....
        /*12d0*/ 	.word	0xffffffff


	//----- nvinfo : EIATTR_COOP_GROUP_INSTR_OFFSETS
	.align		4
.L_1047:
        /*12d4*/ 	.byte	0x04, 0x28
        /*12d6*/ 	.short	(.L_1049 - .L_1048)


	//   ....[0]....
.L_1048:
        /*12d8*/ 	.word	0x00009410


	//   ....[1]....
        /*12dc*/ 	.word	0x00009440


	//   ....[2]....
        /*12e0*/ 	.word	0x00009480


	//   ....[3]....
        /*12e4*/ 	.word	0x000094a0


	//   ....[4]....
        /*12e8*/ 	.word	0x000094e0


	//   ....[5]....
        /*12ec*/ 	.word	0x00009500


	//   ....[6]....
        /*12f0*/ 	.word	0x00009540


	//   ....[7]....
        /*12f4*/ 	.word	0x00009560


	//   ....[8]....
        /*12f8*/ 	.word	0x00009720


	//   ....[9]....
        /*12fc*/ 	.word	0x00009740


	//----- nvinfo : EIATTR_EXIT_INSTR_OFFSETS
	.align		4
.L_1049:
        /*1300*/ 	.byte	0x04, 0x1c
        /*1302*/ 	.short	(.L_1051 - .L_1050)


	//   ....[0]....
.L_1050:
        /*1304*/ 	.word	0x000127d0


	//   ....[1]....
        /*1308*/ 	.word	0x00012910


	//   ....[2]....
        /*130c*/ 	.word	0x00012b60


	//----- nvinfo : EIATTR_MAX_THREADS
	.align		4
.L_1051:
        /*1310*/ 	.byte	0x04, 0x05
        /*1312*/ 	.short	(.L_1053 - .L_1052)
.L_1052:
        /*1314*/ 	.word	0x00000230
        /*1318*/ 	.word	0x00000001
        /*131c*/ 	.word	0x00000001


	//----- nvinfo : EIATTR_CRS_STACK_SIZE
	.align		4
.L_1053:
        /*1320*/ 	.byte	0x04, 0x1e
        /*1322*/ 	.short	(.L_1055 - .L_1054)
.L_1054:
        /*1324*/ 	.word	0x00000000


	//----- nvinfo : EIATTR_CBANK_PARAM_SIZE
	.align		4
.L_1055:
        /*1328*/ 	.byte	0x03, 0x19
        /*132a*/ 	.short	0x00b8


	//----- nvinfo : EIATTR_PARAM_CBANK
	.align		4
        /*132c*/ 	.byte	0x04, 0x0a
        /*132e*/ 	.short	(.L_1057 - .L_1056)
	.align		4
.L_1056:
        /*1330*/ 	.word	index@(.nv.constant0._Z35group_norm_nhwc_bwd_one_pass_kernelI11Fp32IOFp32WLi512ELi70ELi560EEv26Group_norm_nhwc_bwd_params)
        /*1334*/ 	.short	0x0210
        /*1336*/ 	.short	0x00b8


	//----- nvinfo : EIATTR_SW_WAR
	.align		4
.L_1057:
        /*1338*/ 	.byte	0x04, 0x36
        /*133a*/ 	.short	(.L_1059 - .L_1058)
.L_1058:
        /*133c*/ 	.word	0x00000008
.L_1059:


//--------------------- .nv.info._Z35group_norm_nhwc_bwd_one_pass_kernelI11Fp32IOBf16WLi64ELi70ELi560EEv26Group_norm_nhwc_bwd_params --------------------------
	.section	.nv.info._Z35group_norm_nhwc_bwd_one_pass_kernelI11Fp32IOBf16WLi64ELi70ELi560EEv26Group_norm_nhwc_bwd_params,"",@"SHT_CUDA_INFO"
	.sectionflags	@""
	.align	4


	//----- nvinfo : EIATTR_CUDA_API_VERSION
	.align		4
        /*0000*/ 	.byte	0x04, 0x37
        /*0002*/ 	.short	(.L_1061 - .L_1060)
.L_1060:
        /*0004*/ 	.word	0x00000082


	//----- nvinfo : EIATTR_KPARAM_INFO
	.align		4
.L_1061:
        /*0008*/ 	.byte	0x04, 0x17
        /*000a*/ 	.short	(.L_1063 - .L_1062)
.L_1062:
        /*000c*/ 	.word	0x00000000
        /*0010*/ 	.short	0x0000
        /*0012*/ 	.short	0x0000
        /*0014*/ 	.byte	0x00, 0xf0, 0xe1, 0x02


	//----- nvinfo : EIATTR_SPARSE_MMA_MASK
	.align		4
.L_1063:
        /*0018*/ 	.byte	0x03, 0x50
        /*001a*/ 	.short	0x0000


	//----- nvinfo : EIATTR_MAXREG_COUNT
	.align		4
        /*001c*/ 	.byte	0x03, 0x1b
        /*001e*/ 	.short	0x0060


	//----- nvinfo : EIATTR_NUM_BARRIERS
	.align		4
        /*0020*/ 	.byte	0x02, 0x4c
        /*0022*/ 	.byte	0x01
	.zero		1


	//----- nvinfo : EIATTR_MERCURY_ISA_VERSION
	.align		4
        /*0024*/ 	.byte	0x03, 0x5f
        /*0026*/ 	.short	0x0101


	//----- nvinfo : EIATTR_INT_WARP_WIDE_INSTR_OFFSETS
	.align		4
        /*0028*/ 	.byte	0x04, 0x31
        /*002a*/ 	.short	(.L_1065 - .L_1064)


	//   ....[0]....
.L_1064:
        /*002c*/ 	.word	0x00002360


	//   ....[1]....
        /*0030*/ 	.word	0x00004130


	//----- nvinfo : EIATTR_COOP_GROUP_MASK_REGIDS
	.align		4
.L_1065:
        /*0034*/ 	.byte	0x04, 0x29
        /*0036*/ 	.short	(.L_1067 - .L_1066)


	//   ....[0]....
.L_1066:
        /*0038*/ 	.word	0xffffffff


	//   ....[1]....
        /*003c*/ 	.word	0xffffffff


	//   ....[2]....
        /*0040*/ 	.word	0xffffffff


	//   ....[3]....
        /*0044*/ 	.word	0xffffffff


	//   ....[4]....
        /*0048*/ 	.word	0xffffffff


	//   ....[5]....
        /*004c*/ 	.word	0xffffffff


	//   ....[6]....
        /*0050*/ 	.word	0xffffffff


	//   ....[7]....
        /*0054*/ 	.word	0xffffffff


	//   ....[8]....
        /*0058*/ 	.word	0xffffffff


	//   ....[9]....
        /*005c*/ 	.word	0xffffffff


	//----- nvinfo : EIATTR_COOP_GROUP_INSTR_OFFSETS
	.align		4
.L_1067:
        /*0060*/ 	.byte	0x04, 0x28
        /*0062*/ 	.short	(.L_1069 - .L_1068)


	//   ....[0]....
.L_1068:
        /*0064*/ 	.word	0x000015e0


	//   ....[1]....
        /*0068*/ 	.word	0x00001620


	//   ....[2]....
        /*006c*/ 	.word	0x00001670


	//   ....[3]....
        /*0070*/ 	.word	0x000016a0


	//   ....[4]....
        /*0074*/ 	.word	0x000016d0


	//   ....[5]....
        /*0078*/ 	.word	0x00001700


	//   ....[6]....
        /*007c*/ 	.word	0x00001730


	//   ....[7]....
        /*0080*/ 	.word	0x00001760


	//   ....[8]....
        /*0084*/ 	.word	0x00001790


	//   ....[9]....
        /*0088*/ 	.word	0x000017d0


	//----- nvinfo : EIATTR_EXIT_INSTR_OFFSETS
	.align		4
.L_1069:
        /*008c*/ 	.byte	0x04, 0x1c
        /*008e*/ 	.short	(.L_1071 - .L_1070)


	//   ....[0]....
.L_1070:
        /*0090*/ 	.word	0x00004220


	//   ....[1]....
        /*0094*/ 	.word	0x00004360


	//   ....[2]....
        /*0098*/ 	.word	0x000045c0


	//----- nvinfo : EIATTR_MAX_THREADS
	.align		4
.L_1071:
        /*009c*/ 	.byte	0x04, 0x05
        /*009e*/ 	.short	(.L_1073 - .L_1072)
.L_1072:
        /*00a0*/ 	.word	0x00000230
        /*00a4*/ 	.word	0x00000001
        /*00a8*/ 	.word	0x00000001


	//----- nvinfo : EIATTR_CRS_STACK_SIZE
	.align		4
.L_1073:
        /*00ac*/ 	.byte	0x04, 0x1e
        /*00ae*/ 	.short	(.L_1075 - .L_1074)
.L_1074:
        /*00b0*/ 	.word	0x00000000


	//----- nvinfo : EIATTR_CBANK_PARAM_SIZE
	.align		4
.L_1075:
        /*00b4*/ 	.byte	0x03, 0x19
        /*00b6*/ 	.short	0x00b8


	//----- nvinfo : EIATTR_PARAM_CBANK
	.align		4
        /*00b8*/ 	.byte	0x04, 0x0a
        /*00ba*/ 	.short	(.L_1077 - .L_1076)
	.align		4
.L_1076:
        /*00bc*/ 	.word	index@(.nv.constant0._Z35group_norm_nhwc_bwd_one_pass_kernelI11Fp32IOBf16WLi64ELi70ELi560EEv26Group_norm_nhwc_bwd_params)
        /*00c0*/ 	.short	0x0210
        /*00c2*/ 	.short	0x00b8


	//----- nvinfo : EIATTR_SW_WAR
	.align		4
.L_1077:
        /*00c4*/ 	.byte	0x04, 0x36
        /*00c6*/ 	.short	(.L_1079 - .L_1078)
.L_1078:
        /*00c8*/ 	.word	0x00000008
.L_1079:


//--------------------- .nv.info._Z35group_norm_nhwc_bwd_one_pass_kernelI11Fp32IOBf16WLi128ELi70ELi560EEv26Group_norm_nhwc_bwd_params --------------------------
	.section	.nv.info._Z35group_norm_nhwc_bwd_one_pass_kernelI11Fp32IOBf16WLi128ELi70ELi560EEv26Group_norm_nhwc_bwd_params,"",@"SHT_CUDA_INFO"
	.sectionflags	@""
	.align	4


	//----- nvinfo : EIATTR_CUDA_API_VERSION
	.align		4
        /*0000*/ 	.byte	0x04, 0x37
        /*0002*/ 	.short	(.L_1081 - .L_1080)
.L_1080:
        /*0004*/ 	.word	0x00000082


	//----- nvinfo : EIATTR_KPARAM_INFO
	.align		4
.L_1081:
        /*0008*/ 	.byte	0x04, 0x17
        /*000a*/ 	.short	(.L_1083 - .L_1082)
.L_1082:
        /*000c*/ 	.word	0x00000000
        /*0010*/ 	.short	0x0000
        /*0012*/ 	.short	0x0000
        /*0014*/ 	.byte	0x00, 0xf0, 0xe1, 0x02


	//----- nvinfo : EIATTR_SPARSE_MMA_MASK
	.align		4
.L_1083:
        /*0018*/ 	.byte	0x03, 0x50
        /*001a*/ 	.short	0x0000


	//----- nvinfo : EIATTR_MAXREG_COUNT
	.align		4
        /*001c*/ 	.byte	0x03, 0x1b
        /*001e*/ 	.short	0x0060


	//----- nvinfo : EIATTR_NUM_BARRIERS
	.align		4
        /*0020*/ 	.byte	0x02, 0x4c
        /*0022*/ 	.byte	0x01
	.zero		1


	//----- nvinfo : EIATTR_MERCURY_ISA_VERSION
	.align		4
        /*0024*/ 	.byte	0x03, 0x5f
        /*0026*/ 	.short	0x0101


	//----- nvinfo : EIATTR_INT_WARP_WIDE_INSTR_OFFSETS
	.align		4
        /*0028*/ 	.byte	0x04, 0x31
        /*002a*/ 	.short	(.L_1085 - .L_1084)


	//   ....[0]....
.L_1084:
        /*002c*/ 	.word	0x00003160


	//   ....[1]....
        /*0030*/ 	.word	0x00005900


	//----- nvinfo : EIATTR_COOP_GROUP_MASK_REGIDS
	.align		4
.L_1085:
        /*0034*/ 	.byte	0x04, 0x29
        /*0036*/ 	.short	(.L_1087 - .L_1086)


	//   ....[0]....
.L_1086:
        /*0038*/ 	.word	0xffffffff


	//   ....[1]....
        /*003c*/ 	.word	0xffffffff


	//   ....[2]....
        /*0040*/ 	.word	0xffffffff


	//   ....[3]....
        /*0044*/ 	.word	0xffffffff


	//   ....[4]....
        /*0048*/ 	.word	0xffffffff


	//   ....[5]....
        /*004c*/ 	.word	0xffffffff


	//   ....[6]....
        /*0050*/ 	.word	0xffffffff


	//   ....[7]....
        /*0054*/ 	.word	0xffffffff


	//   ....[8]....
        /*0058*/ 	.word	0xffffffff


	//   ....[9]....
        /*005c*/ 	.word	0xffffffff


	//----- nvinfo : EIATTR_COOP_GROUP_INSTR_OFFSETS
	.align		4
.L_1087:
        /*0060*/ 	.byte	0x04, 0x28
        /*0062*/ 	.short	(.L_1089 - .L_1088)


	//   ....[0]....
.L_1088:
        /*0064*/ 	.word	0x00002340


	//   ....[1]....
        /*0068*/ 	.word	0x00002370


	//   ....[2]....
        /*006c*/ 	.word	0x000023a0


	//   ....[3]....
        /*0070*/ 	.word	0x000023d0


	//   ....[4]....
        /*0074*/ 	.word	0x00002400


	//   ....[5]....
        /*0078*/ 	.word	0x00002430


	//   ....[6]....
        /*007c*/ 	.word	0x00002460


	//   ....[7]....
        /*0080*/ 	.word	0x00002490


	//   ....[8]....
        /*0084*/ 	.word	0x00002620


	//   ....[9]....
        /*0088*/ 	.word	0x00002660


	//----- nvinfo : EIATTR_EXIT_INSTR_OFFSETS
	.align		4
.L_1089:
        /*008c*/ 	.byte	0x04, 0x1c
        /*008e*/ 	.short	(.L_1091 - .L_1090)


	//   ....[0]....
.L_1090:
        /*0090*/ 	.word	0x000059f0


	//   ....[1]....
        /*0094*/ 	.word	0x00005b30


	//   ....[2]....
        /*0098*/ 	.word	0x00005d90


	//----- nvinfo : EIATTR_MAX_THREADS
	.align		4
.L_1091:
        /*009c*/ 	.byte	0x04, 0x05
        /*009e*/ 	.short	(.L_1093 - .L_1092)
.L_1092:
        /*00a0*/ 	.word	0x00000230
        /*00a4*/ 	.word	0x00000001
        /*00a8*/ 	.word	0x00000001


	//----- nvinfo : EIATTR_CRS_STACK_SIZE
	.align		4
.L_1093:
        /*00ac*/ 	.byte	0x04, 0x1e
        /*00ae*/ 	.short	(.L_1095 - .L_1094)
.L_1094:
        /*00b0*/ 	.word	0x00000000


	//----- nvinfo : EIATTR_CBANK_PARAM_SIZE
	.align		4
.L_1095:
        /*00b4*/ 	.byte	0x03, 0x19
        /*00b6*/ 	.short	0x00b8


	//----- nvinfo : EIATTR_PARAM_CBANK
	.align		4
        /*00b8*/ 	.byte	0x04, 0x0a
        /*00ba*/ 	.short	(.L_1097 - .L_1096)
	.align		4
.L_1096:
        /*00bc*/ 	.word	index@(.nv.constant0._Z35group_norm_nhwc_bwd_one_pass_kernelI11Fp32IOBf16WLi128ELi70ELi560EEv26Group_norm_nhwc_bwd_params)
        /*00c0*/ 	.short	0x0210
        /*00c2*/ 	.short	0x00b8


	//----- nvinfo : EIATTR_SW_WAR
	.align		4
.L_1097:
        /*00c4*/ 	.byte	0x04, 0x36
        /*00c6*/ 	.short	(.L_1099 - .L_1098)
.L_1098:
        /*00c8*/ 	.word	0x00000008
.L_1099:


//--------------------- .nv.info._Z35group_norm_nhwc_bwd_one_pass_kernelI11Fp32IOBf16WLi256ELi70ELi560EEv26Group_norm_nhwc_bwd_params --------------------------
	.section	.nv.info._Z35group_norm_nhwc_bwd_one_pass_kernelI11Fp32IOBf16WLi256ELi70ELi560EEv26Group_norm_nhwc_bwd_params,"",@"SHT_CUDA_INFO"
	.sectionflags	@""
	.align	4


	//----- nvinfo : EIATTR_CUDA_API_VERSION
	.align		4
        /*0000*/ 	.byte	0x04, 0x37
        /*0002*/ 	.short	(.L_1101 - .L_1100)
.L_1100:
        /*0004*/ 	.word	0x00000082


	//----- nvinfo : EIATTR_KPARAM_INFO
	.align		4
.L_1101:
        /*0008*/ 	.byte	0x04, 0x17
        /*000a*/ 	.short	(.L_1103 - .L_1102)
.L_1102:
        /*000c*/ 	.word	0x00000000
        /*0010*/ 	.short	0x0000
        /*0012*/ 	.short	0x0000
        /*0014*/ 	.byte	0x00, 0xf0, 0xe1, 0x02


	//----- nvinfo : EIATTR_SPARSE_MMA_MASK
	.align		4
.L_1103:
        /*0018*/ 	.byte	0x03, 0x50
        /*001a*/ 	.short	0x0000


	//----- nvinfo : EIATTR_MAXREG_COUNT
	.align		4
        /*001c*/ 	.byte	0x03, 0x1b
        /*001e*/ 	.short	0x0060


	//----- nvinfo : EIATTR_NUM_BARRIERS
	.align		4
        /*0020*/ 	.byte	0x02, 0x4c
        /*0022*/ 	.byte	0x01
	.zero		1


	//----- nvinfo : EIATTR_ANNOTATIONS
	.align		4
        /*0024*/ 	.byte	0x04, 0x55
        /*0026*/ 	.short	(.L_1105 - .L_1104)


	//   ....[0]....
.L_1104:
        /*0028*/ 	.word	0x00000001
        /*002c*/ 	.byte	0xc0, 0x02, 0x00, 0x00, 0x01, 0x00, 0x00, 0x00, 0xf0, 0x41, 0x00, 0x00, 0x01, 0x00, 0x00, 0x00
        /*003c*/ 	.byte	0x30, 0x42, 0x00, 0x00, 0x01, 0x00, 0x00, 0x00, 0x40, 0x43, 0x00, 0x00, 0x01, 0x00, 0x00, 0x00
        /*004c*/ 	.byte	0x50, 0x43, 0x00, 0x00


	//----- nvinfo : EIATTR_MERCURY_ISA_VERSION
	.align		4
.L_1105:
        /*0050*/ 	.byte	0x03, 0x5f
        /*0052*/ 	.short	0x0101


	//----- nvinfo : EIATTR_INT_WARP_WIDE_INSTR_OFFSETS
	.align		4
        /*0054*/ 	.byte	0x04, 0x31
        /*0056*/ 	.short	(.L_1107 - .L_1106)


	//   ....[0]....
.L_1106:
        /*0058*/ 	.word	0x000051a0


	//   ....[1]....
        /*005c*/ 	.word	0x00005480


	//   ....[2]....
        /*0060*/ 	.word	0x00005530


	//   ....[3]....
        /*0064*/ 	.word	0x00005540


	//   ....[4]....
        /*0068*/ 	.word	0x00005600


	//   ....[5]....
        /*006c*/ 	.word	0x000056e0


	//   ....[6]....
        /*0070*/ 	.word	0x000057a0


	//   ....[7]....
        /*0074*/ 	.word	0x000057c0


	//   ....[8]....
        /*0078*/ 	.word	0x000058c0


	//   ....[9]....
        /*007c*/ 	.word	0x00005980


	//   ....[10]....
        /*0080*/ 	.word	0x000059a0


	//   ....[11]....
        /*0084*/ 	.word	0x00005aa0


	//   ....[12]....
        /*0088*/ 	.word	0x00005b60


	//   ....[13]....
        /*008c*/ 	.word	0x00005b70


	//   ....[14]....
        /*0090*/ 	.word	0x00005c80


	//   ....[15]....
        /*0094*/ 	.word	0x00005d40


	//   ....[16]....
        /*0098*/ 	.word	0x00005d50


	//   ....[17]....
        /*009c*/ 	.word	0x00005f00


	//   ....[18]....
        /*00a0*/ 	.word	0x00005fc0


	//   ....[19]....
        /*00a4*/ 	.word	0x00005fd0


	//   ....[20]....
        /*00a8*/ 	.word	0x00006010


	//   ....[21]....
        /*00ac*/ 	.word	0x00006150


	//   ....[22]....
        /*00b0*/ 	.word	0x00006200


	//   ....[23]....
        /*00b4*/ 	.word	0x00006210


	//   ....[24]....
        /*00b8*/ 	.word	0x00006250


	//   ....[25]....
        /*00bc*/ 	.word	0x00006460


	//   ....[26]....
        /*00c0*/ 	.word	0x00006520


	//   ....[27]....
        /*00c4*/ 	.word	0x00006580


	//   ....[28]....
        /*00c8*/ 	.word	0x000065b0


	//   ....[29]....
        /*00cc*/ 	.word	0x00006860


	//   ....[30]....
        /*00d0*/ 	.word	0x000068e0


	//   ....[31]....
        /*00d4*/ 	.word	0x000099a0


	//----- nvinfo : EIATTR_COOP_GROUP_MASK_REGIDS
	.align		4
.L_1107:
        /*00d8*/ 	.byte	0x04, 0x29
        /*00da*/ 	.short	(.L_1109 - .L_1108)


	//   ....[0]....
.L_1108:
        /*00dc*/ 	.word	0xffffffff


	//   ....[1]....
        /*00e0*/ 	.word	0xffffffff


	//   ....[2]....
        /*00e4*/ 	.word	0xffffffff


	//   ....[3]....
        /*00e8*/ 	.word	0xffffffff


	//   ....[4]....
        /*00ec*/ 	.word	0xffffffff


	//   ....[5]....
        /*00f0*/ 	.word	0xffffffff


	//   ....[6]....
        /*00f4*/ 	.word	0xffffffff


	//   ....[7]....
        /*00f8*/ 	.word	0xffffffff


	//   ....[8]....
        /*00fc*/ 	.word	0xffffffff


	//   ....[9]....
        /*0100*/ 	.word	0xffffffff


	//----- nvinfo : EIATTR_COOP_GROUP_INSTR_OFFSETS
	.align		4
.L_1109:
        /*0104*/ 	.byte	0x04, 0x28
        /*0106*/ 	.short	(.L_1111 - .L_1110)


	//   ....[0]....
.L_1110:
        /*0108*/ 	.word	0x00004360


	//   ....[1]....
        /*010c*/ 	.word	0x00004370


	//   ....[2]....
        /*0110*/ 	.word	0x000043d0


	//   ....[3]....
        /*0114*/ 	.word	0x000043e0


	//   ....[4]....
        /*0118*/ 	.word	0x00004440


	//   ....[5]....
        /*011c*/ 	.word	0x00004450


	//   ....[6]....
        /*0120*/ 	.word	0x000044b0


	//   ....[7]....
        /*0124*/ 	.word	0x000044c0


	//   ....[8]....
        /*0128*/ 	.word	0x00004550


	//   ....[9]....
        /*012c*/ 	.word	0x00004560


	//----- nvinfo : EIATTR_EXIT_INSTR_OFFSETS
	.align		4
.L_1111:
        /*0130*/ 	.byte	0x04, 0x1c
        /*0132*/ 	.short	(.L_1113 - .L_1112)


	//   ....[0]....
.L_1112:
        /*0134*/ 	.word	0x00009a90


	//   ....[1]....
        /*0138*/ 	.word	0x00009bd0


	//   ....[2]....
        /*013c*/ 	.word	0x00009e40


	//----- nvinfo : EIATTR_MAX_THREADS
	.align		4
.L_1113:
        /*0140*/ 	.byte	0x04, 0x05
        /*0142*/ 	.short	(.L_1115 - .L_1114)
.L_1114:
        /*0144*/ 	.word	0x00000230
        /*0148*/ 	.word	0x00000001
        /*014c*/ 	.word	0x00000001


	//----- nvinfo : EIATTR_CRS_STACK_SIZE
	.align		4
.L_1115:
        /*0150*/ 	.byte	0x04, 0x1e
        /*0152*/ 	.short	(.L_1117 - .L_1116)
.L_1116:
        /*0154*/ 	.word	0x00000000


	//----- nvinfo : EIATTR_CBANK_PARAM_SIZE
	.align		4
.L_1117:
        /*0158*/ 	.byte	0x03, 0x19
        /*015a*/ 	.short	0x00b8


	//----- nvinfo : EIATTR_PARAM_CBANK
	.align		4
        /*015c*/ 	.byte	0x04, 0x0a
        /*015e*/ 	.short	(.L_1119 - .L_1118)
	.align		4
.L_1118:
        /*0160*/ 	.word	index@(.nv.constant0._Z35group_norm_nhwc_bwd_one_pass_kernelI11Fp32IOBf16WLi256ELi70ELi560EEv26Group_norm_nhwc_bwd_params)
        /*0164*/ 	.short	0x0210
        /*0166*/ 	.short	0x00b8


	//----- nvinfo : EIATTR_SW_WAR
	.align		4
.L_1119:
        /*0168*/ 	.byte	0x04, 0x36
        /*016a*/ 	.short	(.L_1121 - .L_1120)
.L_1120:
        /*016c*/ 	.word	0x00000008
.L_1121:


//--------------------- .nv.info._Z35group_norm_nhwc_bwd_one_pass_kernelI11Fp32IOBf16WLi512ELi70ELi560EEv26Group_norm_nhwc_bwd_params --------------------------
	.section	.nv.info._Z35group_norm_nhwc_bwd_one_pass_kernelI11Fp32IOBf16WLi512ELi70ELi560EEv26Group_norm_nhwc_bwd_params,"",@"SHT_CUDA_INFO"
	.sectionflags	@""
	.align	4


	//----- nvinfo : EIATTR_CUDA_API_VERSION
	.align		4
        /*0000*/ 	.byte	0x04, 0x37
        /*0002*/ 	.short	(.L_1123 - .L_1122)
.L_1122:
        /*0004*/ 	.word	0x00000082


	//----- nvinfo : EIATTR_KPARAM_INFO
	.align		4
.L_1123:
        /*0008*/ 	.byte	0x04, 0x17
        /*000a*/ 	.short	(.L_1125 - .L_1124)
.L_1124:
        /*000c*/ 	.word	0x00000000
        /*0010*/ 	.short	0x0000
        /*0012*/ 	.short	0x0000
        /*0014*/ 	.byte	0x00, 0xf0, 0xe1, 0x02


	//----- nvinfo : EIATTR_SPARSE_MMA_MASK
	.align		4
.L_1125:
        /*0018*/ 	.byte	0x03, 0x50
        /*001a*/ 	.short	0x0000


	//----- nvinfo : EIATTR_MAXREG_COUNT
	.align		4
        /*001c*/ 	.byte	0x03, 0x1b
        /*001e*/ 	.short	0x0060


	//----- nvinfo : EIATTR_NUM_BARRIERS
	.align		4
        /*0020*/ 	.byte	0x02, 0x4c
        /*0022*/ 	.byte	0x01
	.zero		1


	//----- nvinfo : EIATTR_ANNOTATIONS
	.align		4
        /*0024*/ 	.byte	0x04, 0x55
        /*0026*/ 	.short	(.L_1127 - .L_1126)


	//   ....[0]....
.L_1126:
        /* <DEDUP_REMOVED lines=237> */


	//----- nvinfo : EIATTR_MERCURY_ISA_VERSION
	.align		4
.L_1127:
        /*0ee8*/ 	.byte	0x03, 0x5f
        /*0eea*/ 	.short	0x0101


	//----- nvinfo : EIATTR_INT_WARP_WIDE_INSTR_OFFSETS
	.align		4
        /*0eec*/ 	.byte	0x04, 0x31
        /*0eee*/ 	.short	(.L_1129 - .L_1128)


	//   ....[0]....
.L_1128:
        /*0ef0*/ 	.word	0x00009d60


	//   ....[1]....
        /*0ef4*/ 	.word	0x0000a040


	//   ....[2]....
        /*0ef8*/ 	.word	0x0000a0f0


	//   ....[3]....
        /*0efc*/ 	.word	0x0000a100


	//   ....[4]....
        /*0f00*/ 	.word	0x0000a1c0


	//   ....[5]....
        /*0f04*/ 	.word	0x0000a2a0


	//   ....[6]....
        /*0f08*/ 	.word	0x0000a360


	//   ....[7]....
        /*0f0c*/ 	.word	0x0000a380


	//   ....[8]....
        /*0f10*/ 	.word	0x0000a480


	//   ....[9]....
        /*0f14*/ 	.word	0x0000a540


	//   ....[10]....
        /*0f18*/ 	.word	0x0000a560


	//   ....[11]....
        /*0f1c*/ 	.word	0x0000a660


	//   ....[12]....
        /*0f20*/ 	.word	0x0000a720


	//   ....[13]....
        /*0f24*/ 	.word	0x0000a730


	//   ....[14]....
        /*0f28*/ 	.word	0x0000a840


	//   ....[15]....
        /*0f2c*/ 	.word	0x0000a900


	//   ....[16]....
        /*0f30*/ 	.word	0x0000a910


	//   ....[17]....
        /*0f34*/ 	.word	0x0000aac0


	//   ....[18]....
        /*0f38*/ 	.word	0x0000ab80


	//   ....[19]....
        /*0f3c*/ 	.word	0x0000ab90


	//   ....[20]....
        /*0f40*/ 	.word	0x0000aba0


	//   ....[21]....
        /*0f44*/ 	.word	0x0000ad10


	//   ....[22]....
        /*0f48*/ 	.word	0x0000adc0


	//   ....[23]....
        /*0f4c*/ 	.word	0x0000ade0


	//   ....[24]....
        /*0f50*/ 	.word	0x0000ae10


	//   ....[25]....
        /*0f54*/ 	.word	0x0000b020


	//   ....[26]....
        /*0f58*/ 	.word	0x0000b0e0


	//   ....[27]....
        /*0f5c*/ 	.word	0x0000b140


	//   ....[28]....
        /*0f60*/ 	.word	0x0000b170


	//   ....[29]....
        /*0f64*/ 	.word	0x0000b420


	//   ....[30]....
        /*0f68*/ 	.word	0x0000b4a0


	//   ....[31]....
        /*0f6c*/ 	.word	0x00012130


	//----- nvinfo : EIATTR_COOP_GROUP_MASK_REGIDS
	.align		4
.L_1129:
        /*0f70*/ 	.byte	0x04, 0x29
        /*0f72*/ 	.short	(.L_1131 - .L_1130)


	//   ....[0]....
.L_1130:
        /*0f74*/ 	.word	0xffffffff


	//   ....[1]....
        /*0f78*/ 	.word	0xffffffff


	//   ....[2]....
        /*0f7c*/ 	.word	0xffffffff


	//   ....[3]....
        /*0f80*/ 	.word	0xffffffff


	//   ....[4]....
        /*0f84*/ 	.word	0xffffffff


	//   ....[5]....
        /*0f88*/ 	.word	0xffffffff


	//   ....[6]....
        /*0f8c*/ 	.word	0xffffffff


	//   ....[7]....
        /*0f90*/ 	.word	0xffffffff


	//   ....[8]....
        /*0f94*/ 	.word	0xffffffff


	//   ....[9]....
        /*0f98*/ 	.word	0xffffffff


	//----- nvinfo : EIATTR_COOP_GROUP_INSTR_OFFSETS
	.align		4
.L_1131:
        /*0f9c*/ 	.byte	0x04, 0x28
        /*0f9e*/ 	.short	(.L_1133 - .L_1132)


	//   ....[0]....
.L_1132:
        /*0fa0*/ 	.word	0x00008e30


	//   ....[1]....
        /*0fa4*/ 	.word	0x00008e50


	//   ....[2]....
        /*0fa8*/ 	.word	0x00008e90


	//   ....[3]....
        /*0fac*/ 	.word	0x00008eb0


	//   ....[4]....
        /*0fb0*/ 	.word	0x00008ef0


	//   ....[5]....
        /*0fb4*/ 	.word	0x00008f10


	//   ....[6]....
        /*0fb8*/ 	.word	0x00008f50


	//   ....[7]....
        /*0fbc*/ 	.word	0x00008f70


	//   ....[8]....
        /*0fc0*/ 	.word	0x00008fc0


	//   ....[9]....
        /*0fc4*/ 	.word	0x00008fd0


	//----- nvinfo : EIATTR_EXIT_INSTR_OFFSETS
	.align		4
.L_1133:
        /*0fc8*/ 	.byte	0x04, 0x1c
        /*0fca*/ 	.short	(.L_1135 - .L_1134)


	//   ....[0]....
.L_1134:
        /*0fcc*/ 	.word	0x00012220


	//   ....[1]....
        /*0fd0*/ 	.word	0x00012360


	//   ....[2]....
        /*0fd4*/ 	.word	0x000125d0


	//----- nvinfo : EIATTR_MAX_THREADS
	.align		4
.L_1135:
        /*0fd8*/ 	.byte	0x04, 0x05
        /*0fda*/ 	.short	(.L_1137 - .L_1136)
.L_1136:
        /*0fdc*/ 	.word	0x00000230
        /*0fe0*/ 	.word	0x00000001
        /*0fe4*/ 	.word	0x00000001


	//----- nvinfo : EIATTR_CRS_STACK_SIZE
	.align		4
.L_1137:
        /*0fe8*/ 	.byte	0x04, 0x1e
        /*0fea*/ 	.short	(.L_1139 - .L_1138)
.L_1138:
        /*0fec*/ 	.word	0x00000000


	//----- nvinfo : EIATTR_CBANK_PARAM_SIZE
	.align		4
.L_1139:
        /*0ff0*/ 	.byte	0x03, 0x19
        /*0ff2*/ 	.short	0x00b8


	//----- nvinfo : EIATTR_PARAM_CBANK
	.align		4
        /*0ff4*/ 	.byte	0x04, 0x0a
        /*0ff6*/ 	.short	(.L_1141 - .L_1140)
	.align		4
.L_1140:
        /*0ff8*/ 	.word	index@(.nv.constant0._Z35group_norm_nhwc_bwd_one_pass_kernelI11Fp32IOBf16WLi512ELi70ELi560EEv26Group_norm_nhwc_bwd_params)
        /*0ffc*/ 	.short	0x0210
        /*0ffe*/ 	.short	0x00b8


	//----- nvinfo : EIATTR_SW_WAR
	.align		4
.L_1141:
        /*1000*/ 	.byte	0x04, 0x36
        /*1002*/ 	.short	(.L_1143 - .L_1142)
.L_1142:
        /*1004*/ 	.word	0x00000008
.L_1143:


//--------------------- .nv.info._Z35group_norm_nhwc_bwd_one_pass_kernelI11Fp32IOFp16WLi64ELi70ELi560EEv26Group_norm_nhwc_bwd_params --------------------------
	.section	.nv.info._Z35group_norm_nhwc_bwd_one_pass_kernelI11Fp32IOFp16WLi64ELi70ELi560EEv26Group_norm_nhwc_bwd_params,"",@"SHT_CUDA_INFO"
	.sectionflags	@""
	.align	4


	//----- nvinfo : EIATTR_CUDA_API_VERSION
	.align		4
        /*0000*/ 	.byte	0x04, 0x37
        /*0002*/ 	.short	(.L_1145 - .L_1144)
.L_1144:
        /*0004*/ 	.word	0x00000082


	//----- nvinfo : EIATTR_KPARAM_INFO
	.align		4
.L_1145:
        /*0008*/ 	.byte	0x04, 0x17
        /*000a*/ 	.short	(.L_1147 - .L_1146)
.L_1146:
        /*000c*/ 	.word	0x00000000
        /*0010*/ 	.short	0x0000
        /*0012*/ 	.short	0x0000
        /*0014*/ 	.byte	0x00, 0xf0, 0xe1, 0x02


	//----- nvinfo : EIATTR_SPARSE_MMA_MASK
	.align		4
.L_1147:
        /*0018*/ 	.byte	0x03, 0x50
        /*001a*/ 	.short	0x0000


	//----- nvinfo : EIATTR_MAXREG_COUNT
	.align		4
        /*001c*/ 	.byte	0x03, 0x1b
        /*001e*/ 	.short	0x0060


	//----- nvinfo : EIATTR_NUM_BARRIERS
	.align		4
        /*0020*/ 	.byte	0x02, 0x4c
        /*0022*/ 	.byte	0x01
	.zero		1


	//----- nvinfo : EIATTR_MERCURY_ISA_VERSION
	.align		4
        /*0024*/ 	.byte	0x03, 0x5f
        /*0026*/ 	.short	0x0101


	//----- nvinfo : EIATTR_INT_WARP_WIDE_INSTR_OFFSETS
	.align		4
        /*0028*/ 	.byte	0x04, 0x31
        /*002a*/ 	.short	(.L_1149 - .L_1148)


	//   ....[0]....
.L_1148:
        /*002c*/ 	.word	0x00002360


	//   ....[1]....
        /*0030*/ 	.word	0x00004130


	//----- nvinfo : EIATTR_COOP_GROUP_MASK_REGIDS
	.align		4
.L_1149:
        /*0034*/ 	.byte	0x04, 0x29
        /*0036*/ 	.short	(.L_1151 - .L_1150)


	//   ....[0]....
.L_1150:
        /*0038*/ 	.word	0xffffffff


	//   ....[1]....
        /*003c*/ 	.word	0xffffffff


	//   ....[2]....
        /*0040*/ 	.word	0xffffffff


	//   ....[3]....
        /*0044*/ 	.word	0xffffffff


	//   ....[4]....
        /*0048*/ 	.word	0xffffffff


	//   ....[5]....
        /*004c*/ 	.word	0xffffffff


	//   ....[6]....
        /*0050*/ 	.word	0xffffffff


	//   ....[7]....
        /*0054*/ 	.word	0xffffffff


	//   ....[8]....
        /*0058*/ 	.word	0xffffffff


	//   ....[9]....
        /*005c*/ 	.word	0xffffffff


	//----- nvinfo : EIATTR_COOP_GROUP_INSTR_OFFSETS
	.align		4
.L_1151:
        /*0060*/ 	.byte	0x04, 0x28
        /*0062*/ 	.short	(.L_1153 - .L_1152)


	//   ....[0]....
.L_1152:
        /*0064*/ 	.word	0x000015e0


	//   ....[1]....
        /*0068*/ 	.word	0x00001620


	//   ....[2]....
        /*006c*/ 	.word	0x00001670


	//   ....[3]....
        /*0070*/ 	.word	0x000016a0


	//   ....[4]....
        /*0074*/ 	.word	0x000016d0


	//   ....[5]....
        /*0078*/ 	.word	0x00001700


	//   ....[6]....
        /*007c*/ 	.word	0x00001730


	//   ....[7]....
        /*0080*/ 	.word	0x00001760


	//   ....[8]....
        /*0084*/ 	.word	0x00001790


	//   ....[9]....
        /*0088*/ 	.word	0x000017d0


	//----- nvinfo : EIATTR_EXIT_INSTR_OFFSETS
	.align		4
.L_1153:
        /*008c*/ 	.byte	0x04, 0x1c
        /*008e*/ 	.short	(.L_1155 - .L_1154)


	//   ....[0]....
.L_1154:
        /*0090*/ 	.word	0x00004220


	//   ....[1]....
        /*0094*/ 	.word	0x00004360


	//   ....[2]....
        /*0098*/ 	.word	0x000045c0


	//----- nvinfo : EIATTR_MAX_THREADS
	.align		4
.L_1155:
        /*009c*/ 	.byte	0x04, 0x05
        /*009e*/ 	.short	(.L_1157 - .L_1156)
.L_1156:
        /*00a0*/ 	.word	0x00000230
        /*00a4*/ 	.word	0x00000001
        /*00a8*/ 	.word	0x00000001


	//----- nvinfo : EIATTR_CRS_STACK_SIZE
	.align		4
.L_1157:
        /*00ac*/ 	.byte	0x04, 0x1e
        /*00ae*/ 	.short	(.L_1159 - .L_1158)
.L_1158:
        /*00b0*/ 	.word	0x00000000


	//----- nvinfo : EIATTR_CBANK_PARAM_SIZE
	.align		4
.L_1159:
        /*00b4*/ 	.byte	0x03, 0x19
        /*00b6*/ 	.short	0x00b8


	//----- nvinfo : EIATTR_PARAM_CBANK
	.align		4
        /*00b8*/ 	.byte	0x04, 0x0a
        /*00ba*/ 	.short	(.L_1161 - .L_1160)
	.align		4
.L_1160:
        /*00bc*/ 	.word	index@(.nv.constant0._Z35group_norm_nhwc_bwd_one_pass_kernelI11Fp32IOFp16WLi64ELi70ELi560EEv26Group_norm_nhwc_bwd_params)
        /*00c0*/ 	.short	0x0210
        /*00c2*/ 	.short	0x00b8


	//----- nvinfo : EIATTR_SW_WAR
	.align		4
.L_1161:
        /*00c4*/ 	.byte	0x04, 0x36
        /*00c6*/ 	.short	(.L_1163 - .L_1162)
.L_1162:
        /*00c8*/ 	.word	0x00000008
.L_1163:


//--------------------- .nv.info._Z35group_norm_nhwc_bwd_one_pass_kernelI11Fp32IOFp16WLi128ELi70ELi560EEv26Group_norm_nhwc_bwd_params --------------------------
	.section	.nv.info._Z35group_norm_nhwc_bwd_one_pass_kernelI11Fp32IOFp16WLi128ELi70ELi560EEv26Group_norm_nhwc_bwd_params,"",@"SHT_CUDA_INFO"
	.sectionflags	@""
	.align	4


	//----- nvinfo : EIATTR_CUDA_API_VERSION
	.align		4
        /*0000*/ 	.byte	0x04, 0x37
        /*0002*/ 	.short	(.L_1165 - .L_1164)
.L_1164:
        /*0004*/ 	.word	0x00000082


	//----- nvinfo : EIATTR_KPARAM_INFO
	.align		4
.L_1165:
        /*0008*/ 	.byte	0x04, 0x17
        /*000a*/ 	.short	(.L_1167 - .L_1166)
.L_1166:
        /*000c*/ 	.word	0x00000000
        /*0010*/ 	.short	0x0000
        /*0012*/ 	.short	0x0000
        /*0014*/ 	.byte	0x00, 0xf0, 0xe1, 0x02


	//----- nvinfo : EIATTR_SPARSE_MMA_MASK
	.align		4
.L_1167:
        /*0018*/ 	.byte	0x03, 0x50
        /*001a*/ 	.short	0x0000


	//----- nvinfo : EIATTR_MAXREG_COUNT
	.align		4
        /*001c*/ 	.byte	0x03, 0x1b
        /*001e*/ 	.short	0x0060


	//----- nvinfo : EIATTR_NUM_BARRIERS
	.align		4
        /*0020*/ 	.byte	0x02, 0x4c
        /*0022*/ 	.byte	0x01
	.zero		1


	//----- nvinfo : EIATTR_MERCURY_ISA_VERSION
	.align		4
        /*0024*/ 	.byte	0x03, 0x5f
        /*0026*/ 	.short	0x0101


	//----- nvinfo : EIATTR_INT_WARP_WIDE_INSTR_OFFSETS
	.align		4
        /*0028*/ 	.byte	0x04, 0x31
        /*002a*/ 	.short	(.L_1169 - .L_1168)


	//   ....[0]....
.L_1168:
        /*002c*/ 	.word	0x00003160


	//   ....[1]....
        /*0030*/ 	.word	0x00005900


	//----- nvinfo : EIATTR_COOP_GROUP_MASK_REGIDS
	.align		4
.L_1169:
        /*0034*/ 	.byte	0x04, 0x29
        /*0036*/ 	.short	(.L_1171 - .L_1170)


	//   ....[0]....
.L_1170:
        /*0038*/ 	.word	0xffffffff


	//   ....[1]....
        /*003c*/ 	.word	0xffffffff


	//   ....[2]....
        /*0040*/ 	.word	0xffffffff


	//   ....[3]....
        /*0044*/ 	.word	0xffffffff


	//   ....[4]....
        /*0048*/ 	.word	0xffffffff


	//   ....[5]....
        /*004c*/ 	.word	0xffffffff


	//   ....[6]....
        /*0050*/ 	.word	0xffffffff


	//   ....[7]....
        /*0054*/ 	.word	0xffffffff


	//   ....[8]....
        /*0058*/ 	.word	0xffffffff


	//   ....[9]....
        /*005c*/ 	.word	0xffffffff


	//----- nvinfo : EIATTR_COOP_GROUP_INSTR_OFFSETS
	.align		4
.L_1171:
        /*0060*/ 	.byte	0x04, 0x28
        /*0062*/ 	.short	(.L_1173 - .L_1172)


	//   ....[0]....
.L_1172:
        /*0064*/ 	.word	0x00002340


	//   ....[1]....
        /*0068*/ 	.word	0x00002370


	//   ....[2]....
        /*006c*/ 	.word	0x000023a0


	//   ....[3]....
        /*0070*/ 	.word	0x000023d0


	//   ....[4]....
        /*0074*/ 	.word	0x00002400


	//   ....[5]....
        /*0078*/ 	.word	0x00002430


	//   ....[6]....
        /*007c*/ 	.word	0x00002460


	//   ....[7]....
        /*0080*/ 	.word	0x00002490


	//   ....[8]....
        /*0084*/ 	.word	0x00002620


	//   ....[9]....
        /*0088*/ 	.word	0x00002660


	//----- nvinfo : EIATTR_EXIT_INSTR_OFFSETS
	.align		4
.L_1173:
        /*008c*/ 	.byte	0x04, 0x1c
        /*008e*/ 	.short	(.L_1175 - .L_1174)


	//   ....[0]....
.L_1174:
        /*0090*/ 	.word	0x000059f0


	//   ....[1]....
        /*0094*/ 	.word	0x00005b30


	//   ....[2]....
        /*0098*/ 	.word	0x00005d90


	//----- nvinfo : EIATTR_MAX_THREADS
	.align		4
.L_1175:
        /*009c*/ 	.byte	0x04, 0x05
        /*009e*/ 	.short	(.L_1177 - .L_1176)
.L_1176:
        /*00a0*/ 	.word	0x00000230
        /*00a4*/ 	.word	0x00000001
        /*00a8*/ 	.word	0x00000001


	//----- nvinfo : EIATTR_CRS_STACK_SIZE
	.align		4
.L_1177:
        /*00ac*/ 	.byte	0x04, 0x1e
        /*00ae*/ 	.short	(.L_1179 - .L_1178)
.L_1178:
        /*00b0*/ 	.word	0x00000000


	//----- nvinfo : EIATTR_CBANK_PARAM_SIZE
	.align		4
.L_1179:
        /*00b4*/ 	.byte	0x03, 0x19
        /*00b6*/ 	.short	0x00b8


	//----- nvinfo : EIATTR_PARAM_CBANK
	.align		4
        /*00b8*/ 	.byte	0x04, 0x0a
        /*00ba*/ 	.short	(.L_1181 - .L_1180)
	.align		4
.L_1180:
        /*00bc*/ 	.word	index@(.nv.constant0._Z35group_norm_nhwc_bwd_one_pass_kernelI11Fp32IOFp16WLi128ELi70ELi560EEv26Group_norm_nhwc_bwd_params)
        /*00c0*/ 	.short	0x0210
        /*00c2*/ 	.short	0x00b8


	//----- nvinfo : EIATTR_SW_WAR
	.align		4
.L_1181:
        /*00c4*/ 	.byte	0x04, 0x36
        /*00c6*/ 	.short	(.L_1183 - .L_1182)
.L_1182:
        /*00c8*/ 	.word	0x00000008
.L_1183:


//--------------------- .nv.info._Z35group_norm_nhwc_bwd_one_pass_kernelI11Fp32IOFp16WLi256ELi70ELi560EEv26Group_norm_nhwc_bwd_params --------------------------
	.section	.nv.info._Z35group_norm_nhwc_bwd_one_pass_kernelI11Fp32IOFp16WLi256ELi70ELi560EEv26Group_norm_nhwc_bwd_params,"",@"SHT_CUDA_INFO"
	.sectionflags	@""
	.align	4


	//----- nvinfo : EIATTR_CUDA_API_VERSION
	.align		4
        /*0000*/ 	.byte	0x04, 0x37
        /*0002*/ 	.short	(.L_1185 - .L_1184)
.L_1184:
        /*0004*/ 	.word	0x00000082


	//----- nvinfo : EIATTR_KPARAM_INFO
	.align		4
.L_1185:
        /*0008*/ 	.byte	0x04, 0x17
        /*000a*/ 	.short	(.L_1187 - .L_1186)
.L_1186:
        /*000c*/ 	.word	0x00000000
        /*0010*/ 	.short	0x0000
        /*0012*/ 	.short	0x0000
        /*0014*/ 	.byte	0x00, 0xf0, 0xe1, 0x02


	//----- nvinfo : EIATTR_SPARSE_MMA_MASK
	.align		4
.L_1187:
        /*0018*/ 	.byte	0x03, 0x50
        /*001a*/ 	.short	0x0000


	//----- nvinfo : EIATTR_MAXREG_COUNT
	.align		4
        /*001c*/ 	.byte	0x03, 0x1b
        /*001e*/ 	.short	0x0060


	//----- nvinfo : EIATTR_NUM_BARRIERS
	.align		4
        /*0020*/ 	.byte	0x02, 0x4c
        /*0022*/ 	.byte	0x01
	.zero		1


	//----- nvinfo : EIATTR_ANNOTATIONS
	.align		4
        /*0024*/ 	.byte	0x04, 0x55
        /*0026*/ 	.short	(.L_1189 - .L_1188)


	//   ....[0]....
.L_1188:
        /*0028*/ 	.word	0x00000001
        /*002c*/ 	.byte	0xc0, 0x02, 0x00, 0x00, 0x01, 0x00, 0x00, 0x00, 0xf0, 0x41, 0x00, 0x00, 0x01, 0x00, 0x00, 0x00
        /*003c*/ 	.byte	0x30, 0x42, 0x00, 0x00, 0x01, 0x00, 0x00, 0x00, 0x40, 0x43, 0x00, 0x00, 0x01, 0x00, 0x00, 0x00
        /*004c*/ 	.byte	0x50, 0x43, 0x00, 0x00


	//----- nvinfo : EIATTR_MERCURY_ISA_VERSION
	.align		4
.L_1189:
        /*0050*/ 	.byte	0x03, 0x5f
        /*0052*/ 	.short	0x0101


	//----- nvinfo : EIATTR_INT_WARP_WIDE_INSTR_OFFSETS
	.align		4
        /*0054*/ 	.byte	0x04, 0x31
        /*0056*/ 	.short	(.L_1191 - .L_1190)


	//   ....[0]....
.L_1190:
        /*0058*/ 	.word	0x000051a0


	//   ....[1]....
        /*005c*/ 	.word	0x00005480


	//   ....[2]....
        /*0060*/ 	.word	0x00005530


	//   ....[3]....
        /*0064*/ 	.word	0x00005540


	//   ....[4]....
        /*0068*/ 	.word	0x00005600


	//   ....[5]....
        /*006c*/ 	.word	0x000056e0


	//   ....[6]....
        /*0070*/ 	.word	0x000057a0


	//   ....[7]....
        /*0074*/ 	.word	0x000057c0


	//   ....[8]....
        /*0078*/ 	.word	0x000058c0


	//   ....[9]....
        /*007c*/ 	.word	0x00005980


	//   ....[10]....
        /*0080*/ 	.word	0x000059a0


	//   ....[11]....
        /*0084*/ 	.word	0x00005aa0


	//   ....[12]....
        /*0088*/ 	.word	0x00005b60


	//   ....[13]....
        /*008c*/ 	.word	0x00005b70


	//   ....[14]....
        /*0090*/ 	.word	0x00005c80


	//   ....[15]....
        /*0094*/ 	.word	0x00005d40


	//   ....[16]....
        /*0098*/ 	.word	0x00005d50


	//   ....[17]....
        /*009c*/ 	.word	0x00005f00


	//   ....[18]....
        /*00a0*/ 	.word	0x00005fc0


	//   ....[19]....
        /*00a4*/ 	.word	0x00005fd0


	//   ....[20]....
        /*00a8*/ 	.word	0x00006010


	//   ....[21]....
        /*00ac*/ 	.word	0x00006150


	//   ....[22]....
        /*00b0*/ 	.word	0x00006200


	//   ....[23]....
        /*00b4*/ 	.word	0x00006210


	//   ....[24]....
        /*00b8*/ 	.word	0x00006250


	//   ....[25]....
        /*00bc*/ 	.word	0x00006460


	//   ....[26]....
        /*00c0*/ 	.word	0x00006520


	//   ....[27]....
        /*00c4*/ 	.word	0x00006580


	//   ....[28]....
        /*00c8*/ 	.word	0x000065b0


	//   ....[29]....
        /*00cc*/ 	.word	0x00006860


	//   ....[30]....
        /*00d0*/ 	.word	0x000068e0


	//   ....[31]....
        /*00d4*/ 	.word	0x000099a0


	//----- nvinfo : EIATTR_COOP_GROUP_MASK_REGIDS
	.align		4
.L_1191:
        /*00d8*/ 	.byte	0x04, 0x29
        /*00da*/ 	.short	(.L_1193 - .L_1192)


	//   ....[0]....
.L_1192:
        /*00dc*/ 	.word	0xffffffff


	//   ....[1]....
        /*00e0*/ 	.word	0xffffffff


	//   ....[2]....
        /*00e4*/ 	.word	0xffffffff


	//   ....[3]....
        /*00e8*/ 	.word	0xffffffff


	//   ....[4]....
        /*00ec*/ 	.word	0xffffffff


	//   ....[5]....
        /*00f0*/ 	.word	0xffffffff


	//   ....[6]....
        /*00f4*/ 	.word	0xffffffff


	//   ....[7]....
        /*00f8*/ 	.word	0xffffffff


	//   ....[8]....
        /*00fc*/ 	.word	0xffffffff


	//   ....[9]....
        /*0100*/ 	.word	0xffffffff


	//----- nvinfo : EIATTR_COOP_GROUP_INSTR_OFFSETS
	.align		4
.L_1193:
        /*0104*/ 	.byte	0x04, 0x28
        /*0106*/ 	.short	(.L_1195 - .L_1194)


	//   ....[0]....
.L_1194:
        /*0108*/ 	.word	0x00004360


	//   ....[1]....
        /*010c*/ 	.word	0x00004370


	//   ....[2]....
        /*0110*/ 	.word	0x000043d0


	//   ....[3]....
        /*0114*/ 	.word	0x000043e0


	//   ....[4]....
        /*0118*/ 	.word	0x00004440


	//   ....[5]....
        /*011c*/ 	.word	0x00004450


	//   ....[6]....
        /*0120*/ 	.word	0x000044b0


	//   ....[7]....
        /*0124*/ 	.word	0x000044c0


	//   ....[8]....
        /*0128*/ 	.word	0x00004550


	//   ....[9]....
        /*012c*/ 	.word	0x00004560


	//----- nvinfo : EIATTR_EXIT_INSTR_OFFSETS
	.align		4
.L_1195:
        /*0130*/ 	.byte	0x04, 0x1c
        /*0132*/ 	.short	(.L_1197 - .L_1196)


	//   ....[0]....
.L_1196:
        /*0134*/ 	.word	0x00009a90


	//   ....[1]....
        /*0138*/ 	.word	0x00009bd0


	//   ....[2]....
        /*013c*/ 	.word	0x00009e40


	//----- nvinfo : EIATTR_MAX_THREADS
	.align		4
.L_1197:
        /*0140*/ 	.byte	0x04, 0x05
        /*0142*/ 	.short	(.L_1199 - .L_1198)
.L_1198:
        /*0144*/ 	.word	0x00000230
        /*0148*/ 	.word	0x00000001
        /*014c*/ 	.word	0x00000001


	//----- nvinfo : EIATTR_CRS_STACK_SIZE
	.align		4
.L_1199:
        /*0150*/ 	.byte	0x04, 0x1e
        /*0152*/ 	.short	(.L_1201 - .L_1200)
.L_1200:
        /*0154*/ 	.word	0x00000000


	//----- nvinfo : EIATTR_CBANK_PARAM_SIZE
	.align		4
.L_1201:
        /*0158*/ 	.byte	0x03, 0x19
        /*015a*/ 	.short	0x00b8


	//----- nvinfo : EIATTR_PARAM_CBANK
	.align		4
        /*015c*/ 	.byte	0x04, 0x0a
        /*015e*/ 	.short	(.L_1203 - .L_1202)
	.align		4
.L_1202:
        /*0160*/ 	.word	index@(.nv.constant0._Z35group_norm_nhwc_bwd_one_pass_kernelI11Fp32IOFp16WLi256ELi70ELi560EEv26Group_norm_nhwc_bwd_params)
        /*0164*/ 	.short	0x0210
        /*0166*/ 	.short	0x00b8


	//----- nvinfo : EIATTR_SW_WAR
	.align		4
.L_1203:
        /*0168*/ 	.byte	0x04, 0x36
        /*016a*/ 	.short	(.L_1205 - .L_1204)
.L_1204:
        /*016c*/ 	.word	0x00000008
.L_1205:


//--------------------- .nv.info._Z35group_norm_nhwc_bwd_one_pass_kernelI11Fp32IOFp16WLi512ELi70ELi560EEv26Group_norm_nhwc_bwd_params --------------------------
	.section	.nv.info._Z35group_norm_nhwc_bwd_one_pass_kernelI11Fp32IOFp16WLi512ELi70ELi560EEv26Group_norm_nhwc_bwd_params,"",@"SHT_CUDA_INFO"
	.sectionflags	@""
	.align	4


	//----- nvinfo : EIATTR_CUDA_API_VERSION
	.align		4
        /*0000*/ 	.byte	0x04, 0x37
        /*0002*/ 	.short	(.L_1207 - .L_1206)
.L_1206:
        /*0004*/ 	.word	0x00000082


	//----- nvinfo : EIATTR_KPARAM_INFO
	.align		4
.L_1207:
        /*0008*/ 	.byte	0x04, 0x17
        /*000a*/ 	.short	(.L_1209 - .L_1208)
.L_1208:
        /*000c*/ 	.word	0x00000000
        /*0010*/ 	.short	0x0000
        /*0012*/ 	.short	0x0000
        /*0014*/ 	.byte	0x00, 0xf0, 0xe1, 0x02


	//----- nvinfo : EIATTR_SPARSE_MMA_MASK
	.align		4
.L_1209:
        /*0018*/ 	.byte	0x03, 0x50
        /*001a*/ 	.short	0x0000


	//----- nvinfo : EIATTR_MAXREG_COUNT
	.align		4
        /*001c*/ 	.byte	0x03, 0x1b
        /*001e*/ 	.short	0x0060


	//----- nvinfo : EIATTR_NUM_BARRIERS
	.align		4
        /*0020*/ 	.byte	0x02, 0x4c
        /*0022*/ 	.byte	0x01
	.zero		1


	//----- nvinfo : EIATTR_ANNOTATIONS
	.align		4
        /*0024*/ 	.byte	0x04, 0x55
        /*0026*/ 	.short	(.L_1211 - .L_1210)


	//   ....[0]....
.L_1210:
        /* <DEDUP_REMOVED lines=237> */


	//----- nvinfo : EIATTR_MERCURY_ISA_VERSION
	.align		4
.L_1211:
        /*0ee8*/ 	.byte	0x03, 0x5f
        /*0eea*/ 	.short	0x0101


	//----- nvinfo : EIATTR_INT_WARP_WIDE_INSTR_OFFSETS
	.align		4
        /*0eec*/ 	.byte	0x04, 0x31
        /*0eee*/ 	.short	(.L_1213 - .L_1212)


	//   ....[0]....
.L_1212:
        /*0ef0*/ 	.word	0x00009d60


	//   ....[1]....
        /*0ef4*/ 	.word	0x0000a040


	//   ....[2]....
        /*0ef8*/ 	.word	0x0000a0f0


	//   ....[3]....
        /*0efc*/ 	.word	0x0000a100


	//   ....[4]....
        /*0f00*/ 	.word	0x0000a1c0


	//   ....[5]....
        /*0f04*/ 	.word	0x0000a2a0


	//   ....[6]....
        /*0f08*/ 	.word	0x0000a360


	//   ....[7]....
        /*0f0c*/ 	.word	0x0000a380


	//   ....[8]....
        /*0f10*/ 	.word	0x0000a480


	//   ....[9]....
        /*0f14*/ 	.word	0x0000a540


	//   ....[10]....
        /*0f18*/ 	.word	0x0000a560


	//   ....[11]....
        /*0f1c*/ 	.word	0x0000a660


	//   ....[12]....
        /*0f20*/ 	.word	0x0000a720


	//   ....[13]....
        /*0f24*/ 	.word	0x0000a730


	//   ....[14]....
        /*0f28*/ 	.word	0x0000a840


	//   ....[15]....
        /*0f2c*/ 	.word	0x0000a900


	//   ....[16]....
        /*0f30*/ 	.word	0x0000a910


	//   ....[17]....
        /*0f34*/ 	.word	0x0000aac0


	//   ....[18]....
        /*0f38*/ 	.word	0x0000ab80


	//   ....[19]....
        /*0f3c*/ 	.word	0x0000ab90


	//   ....[20]....
        /*0f40*/ 	.word	0x0000aba0


	//   ....[21]....
        /*0f44*/ 	.word	0x0000ad10


	//   ....[22]....
        /*0f48*/ 	.word	0x0000adc0


	//   ....[23]....
        /*0f4c*/ 	.word	0x0000ade0


	//   ....[24]....
        /*0f50*/ 	.word	0x0000ae10


	//   ....[25]....
        /*0f54*/ 	.word	0x0000b020


	//   ....[26]....
        /*0f58*/ 	.word	0x0000b0e0


	//   ....[27]....
        /*0f5c*/ 	.word	0x0000b140


	//   ....[28]....
        /*0f60*/ 	.word	0x0000b170


	//   ....[29]....
        /*0f64*/ 	.word	0x0000b420


	//   ....[30]....
        /*0f68*/ 	.word	0x0000b4a0


	//   ....[31]....
        /*0f6c*/ 	.word	0x00012130


	//----- nvinfo : EIATTR_COOP_GROUP_MASK_REGIDS
	.align		4
.L_1213:
        /*0f70*/ 	.byte	0x04, 0x29
        /*0f72*/ 	.short	(.L_1215 - .L_1214)


	//   ....[0]....
.L_1214:
        /*0f74*/ 	.word	0xffffffff


	//   ....[1]....
        /*0f78*/ 	.word	0xffffffff


	//   ....[2]....
        /*0f7c*/ 	.word	0xffffffff


	//   ....[3]....
        /*0f80*/ 	.word	0xffffffff


	//   ....[4]....
        /*0f84*/ 	.word	0xffffffff


	//   ....[5]....
        /*0f88*/ 	.word	0xffffffff


	//   ....[6]....
        /*0f8c*/ 	.word	0xffffffff


	//   ....[7]....
        /*0f90*/ 	.word	0xffffffff


	//   ....[8]....
        /*0f94*/ 	.word	0xffffffff


	//   ....[9]....
        /*0f98*/ 	.word	0xffffffff


	//----- nvinfo : EIATTR_COOP_GROUP_INSTR_OFFSETS
	.align		4
.L_1215:
        /*0f9c*/ 	.byte	0x04, 0x28
        /*0f9e*/ 	.short	(.L_1217 - .L_1216)


	//   ....[0]....
.L_1216:
        /*0fa0*/ 	.word	0x00008e30


	//   ....[1]....
        /*0fa4*/ 	.word	0x00008e50


	//   ....[2]....
        /*0fa8*/ 	.word	0x00008e90


	//   ....[3]....
        /*0fac*/ 	.word	0x00008eb0


	//   ....[4]....
        /*0fb0*/ 	.word	0x00008ef0


	//   ....[5]....
        /*0fb4*/ 	.word	0x00008f10


	//   ....[6]....
        /*0fb8*/ 	.word	0x00008f50


	//   ....[7]....
        /*0fbc*/ 	.word	0x00008f70


	//   ....[8]....
        /*0fc0*/ 	.word	0x00008fc0


	//   ....[9]....
        /*0fc4*/ 	.word	0x00008fd0


	//----- nvinfo : EIATTR_EXIT_INSTR_OFFSETS
	.align		4
.L_1217:
        /*0fc8*/ 	.byte	0x04, 0x1c
        /*0fca*/ 	.short	(.L_1219 - .L_1218)


	//   ....[0]....
.L_1218:
        /*0fcc*/ 	.word	0x00012220


	//   ....[1]....
        /*0fd0*/ 	.word	0x00012360


	//   ....[2]....
        /*0fd4*/ 	.word	0x000125d0


	//----- nvinfo : EIATTR_MAX_THREADS
	.align		4
.L_1219:
        /*0fd8*/ 	.byte	0x04, 0x05
        /*0fda*/ 	.short	(.L_1221 - .L_1220)
.L_1220:
        /*0fdc*/ 	.word	0x00000230
        /*0fe0*/ 	.word	0x00000001
        /*0fe4*/ 	.word	0x00000001


	//----- nvinfo : EIATTR_CRS_STACK_SIZE
	.align		4
.L_1221:
        /*0fe8*/ 	.byte	0x04, 0x1e
        /*0fea*/ 	.short	(.L_1223 - .L_1222)
.L_1222:
        /*0fec*/ 	.word	0x00000000


	//----- nvinfo : EIATTR_CBANK_PARAM_SIZE
	.align		4
.L_1223:
        /*0ff0*/ 	.byte	0x03, 0x19
        /*0ff2*/ 	.short	0x00b8


	//----- nvinfo : EIATTR_PARAM_CBANK
	.align		4
        /*0ff4*/ 	.byte	0x04, 0x0a
        /*0ff6*/ 	.short	(.L_1225 - .L_1224)
	.align		4
.L_1224:
        /*0ff8*/ 	.word	index@(.nv.constant0._Z35group_norm_nhwc_bwd_one_pass_kernelI11Fp32IOFp16WLi512ELi70ELi560EEv26Group_norm_nhwc_bwd_params)
        /*0ffc*/ 	.short	0x0210
        /*0ffe*/ 	.short	0x00b8


	//----- nvinfo : EIATTR_SW_WAR
	.align		4
.L_1225:
        /*1000*/ 	.byte	0x04, 0x36
        /*1002*/ 	.short	(.L_1227 - .L_1226)
.L_1226:
        /*1004*/ 	.word	0x00000008
.L_1227:


//--------------------- .nv.info._Z35group_norm_nhwc_fwd_one_pass_kernelI11Bf16IOFp32WLi64ELi70ELi560EEv26Group_norm_nhwc_fwd_params --------------------------
	.section	.nv.info._Z35group_norm_nhwc_fwd_one_pass_kernelI11Bf16IOFp32WLi64ELi70ELi560EEv26Group_norm_nhwc_fwd_params,"",@"SHT_CUDA_INFO"
	.sectionflags	@""
	.align	4


	//----- nvinfo : EIATTR_CUDA_API_VERSION
	.align		4
        /*0000*/ 	.byte	0x04, 0x37
        /*0002*/ 	.short	(.L_1229 - .L_1228)
.L_1228:
        /*0004*/ 	.word	0x00000082


	//----- nvinfo : EIATTR_KPARAM_INFO
	.align		4
.L_1229:
        /*0008*/ 	.byte	0x04, 0x17
        /*000a*/ 	.short	(.L_1231 - .L_1230)
.L_1230:
        /*000c*/ 	.word	0x00000000
        /*0010*/ 	.short	0x0000
        /*0012*/ 	.short	0x0000
        /*0014*/ 	.byte	0x00, 0xf0, 0x81, 0x02


	//----- nvinfo : EIATTR_SPARSE_MMA_MASK
	.align		4
.L_1231:
        /*0018*/ 	.byte	0x03, 0x50
        /*001a*/ 	.short	0x0000


	//----- nvinfo : EIATTR_MAXREG_COUNT
	.align		4
        /*001c*/ 	.byte	0x03, 0x1b
        /*001e*/ 	.short	0x0060


	//----- nvinfo : EIATTR_NUM_BARRIERS
	.align		4
        /*0020*/ 	.byte	0x02, 0x4c
        /*0022*/ 	.byte	0x01
	.zero		1


	//----- nvinfo : EIATTR_MERCURY_ISA_VERSION
	.align		4
        /*0024*/ 	.byte	0x03, 0x5f
        /*0026*/ 	.short	0x0101


	//----- nvinfo : EIATTR_COOP_GROUP_MASK_REGIDS
	.align		4
        /*0028*/ 	.byte	0x04, 0x29
        /*002a*/ 	.short	(.L_1233 - .L_1232)


	//   ....[0]....
.L_1232:
        /*002c*/ 	.word	0xffffffff


	//   ....[1]....
        /*0030*/ 	.word	0xffffffff


	//   ....[2]....
        /*0034*/ 	.word	0xffffffff


	//   ....[3]....
        /*0038*/ 	.word	0xffffffff


	//   ....[4]....
        /*003c*/ 	.word	0xffffffff


	//   ....[5]....
        /*0040*/ 	.word	0xffffffff


	//   ....[6]....
        /*0044*/ 	.word	0xffffffff


	//   ....[7]....
        /*0048*/ 	.word	0xffffffff


	//   ....[8]....
        /*004c*/ 	.word	0xffffffff


	//   ....[9]....
        /*0050*/ 	.word	0xffffffff


	//----- nvinfo : EIATTR_COOP_GROUP_INSTR_OFFSETS
	.align		4
.L_1233:
        /*0054*/ 	.byte	0x04, 0x28
        /*0056*/ 	.short	(.L_1235 - .L_1234)


	//   ....[0]....
.L_1234:
        /*0058*/ 	.word	0x00000a90


	//   ....[1]....
        /*005c*/ 	.word	0x00000aa0


	//   ....[2]....
        /*0060*/ 	.word	0x00000af0


	//   ....[3]....
        /*0064*/ 	.word	0x00000b00


	//   ....[4]....
        /*0068*/ 	.word	0x00000b50


	//   ....[5]....
        /*006c*/ 	.word	0x00000b60


	//   ....[6]....
        /*0070*/ 	.word	0x00000bb0


	//   ....[7]....
        /*0074*/ 	.word	0x00000bc0


	//   ....[8]....
        /*0078*/ 	.word	0x00000c20


	//   ....[9]....
        /*007c*/ 	.word	0x00000c30


	//----- nvinfo : EIATTR_EXIT_INSTR_OFFSETS
	.align		4
.L_1235:
        /*0080*/ 	.byte	0x04, 0x1c
        /*0082*/ 	.short	(.L_1237 - .L_1236)


	//   ....[0]....
.L_1236:
        /*0084*/ 	.word	0x00000070


	//   ....[1]....
        /*0088*/ 	.word	0x00002560


	//----- nvinfo : EIATTR_MAX_THREADS
	.align		4
.L_1237:
        /*008c*/ 	.byte	0x04, 0x05
        /*008e*/ 	.short	(.L_1239 - .L_1238)
.L_1238:
        /*0090*/ 	.word	0x00000230
        /*0094*/ 	.word	0x00000001
        /*0098*/ 	.word	0x00000001


	//----- nvinfo : EIATTR_CRS_STACK_SIZE
	.align		4
.L_1239:
        /*009c*/ 	.byte	0x04, 0x1e
        /*009e*/ 	.short	(.L_1241 - .L_1240)
.L_1240:
        /*00a0*/ 	.word	0x00000000


	//----- nvinfo : EIATTR_CBANK_PARAM_SIZE
	.align		4
.L_1241:
        /*00a4*/ 	.byte	0x03, 0x19
        /*00a6*/ 	.short	0x00a0


	//----- nvinfo : EIATTR_PARAM_CBANK
	.align		4
        /*00a8*/ 	.byte	0x04, 0x0a
        /*00aa*/ 	.short	(.L_1243 - .L_1242)
	.align		4
.L_1242:
        /*00ac*/ 	.word	index@(.nv.constant0._Z35group_norm_nhwc_fwd_one_pass_kernelI11Bf16IOFp32WLi64ELi70ELi560EEv26Group_norm_nhwc_fwd_params)
        /*00b0*/ 	.short	0x0210
        /*00b2*/ 	.short	0x00a0


	//----- nvinfo : EIATTR_SW_WAR
	.align		4
.L_1243:
        /*00b4*/ 	.byte	0x04, 0x36
        /*00b6*/ 	.short	(.L_1245 - .L_1244)
.L_1244:
        /*00b8*/ 	.word	0x00000008
.L_1245:


//--------------------- .nv.info._Z35group_norm_nhwc_fwd_one_pass_kernelI11Bf16IOFp32WLi128ELi70ELi560EEv26Group_norm_nhwc_fwd_params --------------------------
	.section	.nv.info._Z35group_norm_nhwc_fwd_one_pass_kernelI11Bf16IOFp32WLi128ELi70ELi560EEv26Group_norm_nhwc_fwd_params,"",@"SHT_CUDA_INFO"
	.sectionflags	@""
	.align	4


	//----- nvinfo : EIATTR_CUDA_API_VERSION
	.align		4
        /*0000*/ 	.byte	0x04, 0x37
        /*0002*/ 	.short	(.L_1247 - .L_1246)
.L_1246:
        /*0004*/ 	.word	0x00000082


	//----- nvinfo : EIATTR_KPARAM_INFO
	.align		4
.L_1247:
        /*0008*/ 	.byte	0x04, 0x17
        /*000a*/ 	.short	(.L_1249 - .L_1248)
.L_1248:
        /*000c*/ 	.word	0x00000000
        /*0010*/ 	.short	0x0000
        /*0012*/ 	.short	0x0000
        /*0014*/ 	.byte	0x00, 0xf0, 0x81, 0x02


	//----- nvinfo : EIATTR_SPARSE_MMA_MASK
	.align		4
.L_1249:
        /*0018*/ 	.byte	0x03, 0x50
        /*001a*/ 	.short	0x0000


	//----- nvinfo : EIATTR_MAXREG_COUNT
	.align		4
        /*001c*/ 	.byte	0x03, 0x1b
        /*001e*/ 	.short	0x0060


	//----- nvinfo : EIATTR_NUM_BARRIERS
	.align		4
        /*0020*/ 	.byte	0x02, 0x4c
        /*0022*/ 	.byte	0x01
	.zero		1


	//----- nvinfo : EIATTR_MERCURY_ISA_VERSION
	.align		4
        /*0024*/ 	.byte	0x03, 0x5f
        /*0026*/ 	.short	0x0101


	//----- nvinfo : EIATTR_COOP_GROUP_MASK_REGIDS
	.align		4
        /*0028*/ 	.byte	0x04, 0x29
        /*002a*/ 	.short	(.L_1251 - .L_1250)


	//   ....[0]....
.L_1250:
        /*002c*/ 	.word	0xffffffff


	//   ....[1]....
        /*0030*/ 	.word	0xffffffff


	//   ....[2]....
        /*0034*/ 	.word	0xffffffff


	//   ....[3]....
        /*0038*/ 	.word	0xffffffff


	//   ....[4]....
        /*003c*/ 	.word	0xffffffff


	//   ....[5]....
        /*0040*/ 	.word	0xffffffff


	//   ....[6]....
        /*0044*/ 	.word	0xffffffff


	//   ....[7]....
        /*0048*/ 	.word	0xffffffff


	//   ....[8]....
        /*004c*/ 	.word	0xffffffff


	//   ....[9]....
        /*0050*/ 	.word	0xffffffff


	//----- nvinfo : EIATTR_COOP_GROUP_INSTR_OFFSETS
	.align		4
.L_1251:
        /*0054*/ 	.byte	0x04, 0x28
        /*0056*/ 	.short	(.L_1253 - .L_1252)


	//   ....[0]....
.L_1252:
        /*0058*/ 	.word	0x00001080


	//   ....[1]....
        /*005c*/ 	.word	0x00001090


	//   ....[2]....
        /*0060*/ 	.word	0x000010e0


	//   ....[3]....
        /*0064*/ 	.word	0x000010f0


	//   ....[4]....
        /*0068*/ 	.word	0x00001140


	//   ....[5]....
        /*006c*/ 	.word	0x00001150


	//   ....[6]....
        /*0070*/ 	.word	0x000011a0


	//   ....[7]....
        /*0074*/ 	.word	0x000011b0


	//   ....[8]....
        /*0078*/ 	.word	0x00001210


	//   ....[9]....
        /*007c*/ 	.word	0x00001220


	//----- nvinfo : EIATTR_EXIT_INSTR_OFFSETS
	.align		4
.L_1253:
        /*0080*/ 	.byte	0x04, 0x1c
        /*0082*/ 	.short	(.L_1255 - .L_1254)


	//   ....[0]....
.L_1254:
        /*0084*/ 	.word	0x00000070


	//   ....[1]....
        /*0088*/ 	.word	0x00003570


	//----- nvinfo : EIATTR_MAX_THREADS
	.align		4
.L_1255:
        /*008c*/ 	.byte	0x04, 0x05
        /*008e*/ 	.short	(.L_1257 - .L_1256)
.L_1256:
        /*0090*/ 	.word	0x00000230
        /*0094*/ 	.word	0x00000001
        /*0098*/ 	.word	0x00000001


	//----- nvinfo : EIATTR_CRS_STACK_SIZE
	.align		4
.L_1257:
        /*009c*/ 	.byte	0x04, 0x1e
        /*009e*/ 	.short	(.L_1259 - .L_1258)
.L_1258:
        /*00a0*/ 	.word	0x00000000


	//----- nvinfo : EIATTR_CBANK_PARAM_SIZE
	.align		4
.L_1259:
        /*00a4*/ 	.byte	0x03, 0x19
        /*00a6*/ 	.short	0x00a0


	//----- nvinfo : EIATTR_PARAM_CBANK
	.align		4
        /*00a8*/ 	.byte	0x04, 0x0a
        /*00aa*/ 	.short	(.L_1261 - .L_1260)
	.align		4
.L_1260:
        /*00ac*/ 	.word	index@(.nv.constant0._Z35group_norm_nhwc_fwd_one_pass_kernelI11Bf16IOFp32WLi128ELi70ELi560EEv26Group_norm_nhwc_fwd_params)
        /*00b0*/ 	.short	0x0210
        /*00b2*/ 	.short	0x00a0


	//----- nvinfo : EIATTR_SW_WAR
	.align		4
.L_1261:
        /*00b4*/ 	.byte	0x04, 0x36
        /*00b6*/ 	.short	(.L_1263 - .L_1262)
.L_1262:
        /*00b8*/ 	.word	0x00000008
.L_1263:


//--------------------- .nv.info._Z35group_norm_nhwc_fwd_one_pass_kernelI11Bf16IOFp32WLi256ELi70ELi560EEv26Group_norm_nhwc_fwd_params --------------------------
	.section	.nv.info._Z35group_norm_nhwc_fwd_one_pass_kernelI11Bf16IOFp32WLi256ELi70ELi560EEv26Group_norm_nhwc_fwd_params,"",@"SHT_CUDA_INFO"
	.sectionflags	@""
	.align	4


	//----- nvinfo : EIATTR_CUDA_API_VERSION
	.align		4
        /*0000*/ 	.byte	0x04, 0x37
        /*0002*/ 	.short	(.L_1265 - .L_1264)
.L_1264:
        /*0004*/ 	.word	0x00000082


	//----- nvinfo : EIATTR_KPARAM_INFO
	.align		4
.L_1265:
        /*0008*/ 	.byte	0x04, 0x17
        /*000a*/ 	.short	(.L_1267 - .L_1266)
.L_1266:
        /*000c*/ 	.word	0x00000000
        /*0010*/ 	.short	0x0000
        /*0012*/ 	.short	0x0000
        /*0014*/ 	.byte	0x00, 0xf0, 0x81, 0x02


	//----- nvinfo : EIATTR_SPARSE_MMA_MASK
	.align		4
.L_1267:
        /*0018*/ 	.byte	0x03, 0x50
        /*001a*/ 	.short	0x0000


	//----- nvinfo : EIATTR_MAXREG_COUNT
	.align		4
        /*001c*/ 	.byte	0x03, 0x1b
        /*001e*/ 	.short	0x0060


	//----- nvinfo : EIATTR_NUM_BARRIERS
	.align		4
        /*0020*/ 	.byte	0x02, 0x4c
        /*0022*/ 	.byte	0x01
	.zero		1


	//----- nvinfo : EIATTR_MERCURY_ISA_VERSION
	.align		4
        /*0024*/ 	.byte	0x03, 0x5f
        /*0026*/ 	.short	0x0101


	//----- nvinfo : EIATTR_COOP_GROUP_MASK_REGIDS
	.align		4
        /*0028*/ 	.byte	0x04, 0x29
        /*002a*/ 	.short	(.L_1269 - .L_1268)


	//   ....[0]....
.L_1268:
        /*002c*/ 	.word	0xffffffff


	//   ....[1]....
        /*0030*/ 	.word	0xffffffff


	//   ....[2]....
        /*0034*/ 	.word	0xffffffff


	//   ....[3]....
        /*0038*/ 	.word	0xffffffff


	//   ....[4]....
        /*003c*/ 	.word	0xffffffff


	//   ....[5]....
        /*0040*/ 	.word	0xffffffff


	//   ....[6]....
        /*0044*/ 	.word	0xffffffff


	//   ....[7]....
        /*0048*/ 	.word	0xffffffff


	//   ....[8]....
        /*004c*/ 	.word	0xffffffff


	//   ....[9]....
        /*0050*/ 	.word	0xffffffff


	//----- nvinfo : EIATTR_COOP_GROUP_INSTR_OFFSETS
	.align		4
.L_1269:
        /*0054*/ 	.byte	0x04, 0x28
        /*0056*/ 	.short	(.L_1271 - .L_1270)


	//   ....[0]....
.L_1270:
        /*0058*/ 	.word	0x00001cf0


	//   ....[1]....
        /*005c*/ 	.word	0x00001d00


	//   ....[2]....
        /*0060*/ 	.word	0x00001d50


	//   ....[3]....
        /*0064*/ 	.word	0x00001d60


	//   ....[4]....
        /*0068*/ 	.word	0x00001db0


	//   ....[5]....
        /*006c*/ 	.word	0x00001dc0


	//   ....[6]....
        /*0070*/ 	.word	0x00001e20


	//   ....[7]....
        /*0074*/ 	.word	0x00001e30


	//   ....[8]....
        /*0078*/ 	.word	0x00001e90


	//   ....[9]....
        /*007c*/ 	.word	0x00001ea0


	//----- nvinfo : EIATTR_EXIT_INSTR_OFFSETS
	.align		4
.L_1271:
        /*0080*/ 	.byte	0x04, 0x1c
        /*0082*/ 	.short	(.L_1273 - .L_1272)


	//   ....[0]....
.L_1272:
        /*0084*/ 	.word	0x00000070


	//   ....[1]....
        /*0088*/ 	.word	0x00005480


	//----- nvinfo : EIATTR_MAX_THREADS
	.align		4
.L_1273:
        /*008c*/ 	.byte	0x04, 0x05
        /*008e*/ 	.short	(.L_1275 - .L_1274)
.L_1274:
        /*0090*/ 	.word	0x00000230
        /*0094*/ 	.word	0x00000001
        /*0098*/ 	.word	0x00000001


	//----- nvinfo : EIATTR_CRS_STACK_SIZE
	.align		4
.L_1275:
        /*009c*/ 	.byte	0x04, 0x1e
        /*009e*/ 	.short	(.L_1277 - .L_1276)
.L_1276:
        /*00a0*/ 	.word	0x00000000


	//----- nvinfo : EIATTR_CBANK_PARAM_SIZE
	.align		4
.L_1277:
        /*00a4*/ 	.byte	0x03, 0x19
        /*00a6*/ 	.short	0x00a0


	//----- nvinfo : EIATTR_PARAM_CBANK
	.align		4
        /*00a8*/ 	.byte	0x04, 0x0a
        /*00aa*/ 	.short	(.L_1279 - .L_1278)
	.align		4
.L_1278:
        /*00ac*/ 	.word	index@(.nv.constant0._Z35group_norm_nhwc_fwd_one_pass_kernelI11Bf16IOFp32WLi256ELi70ELi560EEv26Group_norm_nhwc_fwd_params)
        /*00b0*/ 	.short	0x0210
        /*00b2*/ 	.short	0x00a0


	//----- nvinfo : EIATTR_SW_WAR
	.align		4
.L_1279:
        /*00b4*/ 	.byte	0x04, 0x36
        /*00b6*/ 	.short	(.L_1281 - .L_1280)
.L_1280:
        /*00b8*/ 	.word	0x00000008
.L_1281:


//--------------------- .nv.info._Z35group_norm_nhwc_fwd_one_pass_kernelI11Bf16IOFp32WLi512ELi70ELi560EEv26Group_norm_nhwc_fwd_params --------------------------
	.section	.nv.info._Z35group_norm_nhwc_fwd_one_pass_kernelI11Bf16IOFp32WLi512ELi70ELi560EEv26Group_norm_nhwc_fwd_params,"",@"SHT_CUDA_INFO"
	.sectionflags	@""
	.align	4


	//----- nvinfo : EIATTR_CUDA_API_VERSION
	.align		4
        /*0000*/ 	.byte	0x04, 0x37
        /*0002*/ 	.short	(.L_1283 - .L_1282)
.L_1282:
        /*0004*/ 	.word	0x00000082


	//----- nvinfo : EIATTR_KPARAM_INFO
	.align		4
.L_1283:
        /*0008*/ 	.byte	0x04, 0x17
        /*000a*/ 	.short	(.L_1285 - .L_1284)
.L_1284:
        /*000c*/ 	.word	0x00000000
        /*0010*/ 	.short	0x0000
        /*0012*/ 	.short	0x0000
        /*0014*/ 	.byte	0x00, 0xf0, 0x81, 0x02


	//----- nvinfo : EIATTR_SPARSE_MMA_MASK
	.align		4
.L_1285:
        /*0018*/ 	.byte	0x03, 0x50
        /*001a*/ 	.short	0x0000


	//----- nvinfo : EIATTR_MAXREG_COUNT
	.align		4
        /*001c*/ 	.byte	0x03, 0x1b
        /*001e*/ 	.short	0x0060


	//----- nvinfo : EIATTR_NUM_BARRIERS
	.align		4
        /*0020*/ 	.byte	0x02, 0x4c
        /*0022*/ 	.byte	0x01
	.zero		1


	//----- nvinfo : EIATTR_MERCURY_ISA_VERSION
	.align		4
        /*0024*/ 	.byte	0x03, 0x5f
        /*0026*/ 	.short	0x0101


	//----- nvinfo : EIATTR_INT_WARP_WIDE_INSTR_OFFSETS
	.align		4
        /*0028*/ 	.byte	0x04, 0x31
        /*002a*/ 	.short	(.L_1287 - .L_1286)


	//   ....[0]....
.L_1286:
        /*002c*/ 	.word	0x00004750


	//----- nvinfo : EIATTR_COOP_GROUP_MASK_REGIDS
	.align		4
.L_1287:
        /*0030*/ 	.byte	0x04, 0x29
        /*0032*/ 	.short	(.L_1289 - .L_1288)


	//   ....[0]....
.L_1288:
        /*0034*/ 	.word	0xffffffff


	//   ....[1]....
        /*0038*/ 	.word	0xffffffff


	//   ....[2]....
        /*003c*/ 	.word	0xffffffff


	//   ....[3]....
        /*0040*/ 	.word	0xffffffff


	//   ....[4]....
        /*0044*/ 	.word	0xffffffff


	//   ....[5]....
        /*0048*/ 	.word	0xffffffff


	//   ....[6]....
        /*004c*/ 	.word	0xffffffff


	//   ....[7]....
        /*0050*/ 	.word	0xffffffff


	//   ....[8]....
        /*0054*/ 	.word	0xffffffff


	//   ....[9]....
        /*0058*/ 	.word	0xffffffff


	//----- nvinfo : EIATTR_COOP_GROUP_INSTR_OFFSETS
	.align		4
.L_1289:
        /*005c*/ 	.byte	0x04, 0x28
        /*005e*/ 	.short	(.L_1291 - .L_1290)


	//   ....[0]....
.L_1290:
        /*0060*/ 	.word	0x00003600


	//   ....[1]....
        /*0064*/ 	.word	0x00003610


	//   ....[2]....
        /*0068*/ 	.word	0x00003660


	//   ....[3]....
        /*006c*/ 	.word	0x00003670


	//   ....[4]....
        /*0070*/ 	.word	0x000036c0


	//   ....[5]....
        /*0074*/ 	.word	0x000036d0


	//   ....[6]....
        /*0078*/ 	.word	0x00003730


	//   ....[7]....
        /*007c*/ 	.word	0x00003740


	//   ....[8]....
        /*0080*/ 	.word	0x000037a0


	//   ....[9]....
        /*0084*/ 	.word	0x000037b0


	//----- nvinfo : EIATTR_EXIT_INSTR_OFFSETS
	.align		4
.L_1291:
        /*0088*/ 	.byte	0x04, 0x1c
        /*008a*/ 	.short	(.L_1293 - .L_1292)


	//   ....[0]....
.L_1292:
        /*008c*/ 	.word	0x00000080


	//   ....[1]....
        /*0090*/ 	.word	0x00009830


	//----- nvinfo : EIATTR_MAX_THREADS
	.align		4
.L_1293:
        /*0094*/ 	.byte	0x04, 0x05
        /*0096*/ 	.short	(.L_1295 - .L_1294)
.L_1294:
        /*0098*/ 	.word	0x00000230
        /*009c*/ 	.word	0x00000001
        /*00a0*/ 	.word	0x00000001


	//----- nvinfo : EIATTR_CRS_STACK_SIZE
	.align		4
.L_1295:
        /*00a4*/ 	.byte	0x04, 0x1e
        /*00a6*/ 	.short	(.L_1297 - .L_1296)
.L_1296:
        /*00a8*/ 	.word	0x00000000


	//----- nvinfo : EIATTR_CBANK_PARAM_SIZE
	.align		4
.L_1297:
        /*00ac*/ 	.byte	0x03, 0x19
        /*00ae*/ 	.short	0x00a0


	//----- nvinfo : EIATTR_PARAM_CBANK
	.align		4
        /*00b0*/ 	.byte	0x04, 0x0a
        /*00b2*/ 	.short	(.L_1299 - .L_1298)
	.align		4
.L_1298:
        /*00b4*/ 	.word	index@(.nv.constant0._Z35group_norm_nhwc_fwd_one_pass_kernelI11Bf16IOFp32WLi512ELi70ELi560EEv26Group_norm_nhwc_fwd_params)
        /*00b8*/ 	.short	0x0210
        /*00ba*/ 	.short	0x00a0


	//----- nvinfo : EIATTR_SW_WAR
	.align		4
.L_1299:
        /*00bc*/ 	.byte	0x04, 0x36
        /*00be*/ 	.short	(.L_1301 - .L_1300)
.L_1300:
        /*00c0*/ 	.word	0x00000008
.L_1301:


//--------------------- .nv.info._Z35group_norm_nhwc_fwd_one_pass_kernelI11Bf16IOBf16WLi64ELi70ELi560EEv26Group_norm_nhwc_fwd_params --------------------------
	.section	.nv.info._Z35group_norm_nhwc_fwd_one_pass_kernelI11Bf16IOBf16WLi64ELi70ELi560EEv26Group_norm_nhwc_fwd_params,"",@"SHT_CUDA_INFO"
	.sectionflags	@""
	.align	4


	//----- nvinfo : EIATTR_CUDA_API_VERSION
	.align		4
        /*0000*/ 	.byte	0x04, 0x37
        /*0002*/ 	.short	(.L_1303 - .L_1302)
.L_1302:
        /*0004*/ 	.word	0x00000082


	//----- nvinfo : EIATTR_KPARAM_INFO
	.align		4
.L_1303:
        /*0008*/ 	.byte	0x04, 0x17
        /*000a*/ 	.short	(.L_1305 - .L_1304)
.L_1304:
        /*000c*/ 	.word	0x00000000
        /*0010*/ 	.short	0x0000
        /*0012*/ 	.short	0x0000
        /*0014*/ 	.byte	0x00, 0xf0, 0x81, 0x02


	//----- nvinfo : EIATTR_SPARSE_MMA_MASK
	.align		4
.L_1305:
        /*0018*/ 	.byte	0x03, 0x50
        /*001a*/ 	.short	0x0000


	//----- nvinfo : EIATTR_MAXREG_COUNT
	.align		4
        /*001c*/ 	.byte	0x03, 0x1b
        /*001e*/ 	.short	0x0060


	//----- nvinfo : EIATTR_NUM_BARRIERS
	.align		4
        /*0020*/ 	.byte	0x02, 0x4c
        /*0022*/ 	.byte	0x01
	.zero		1


	//----- nvinfo : EIATTR_MERCURY_ISA_VERSION
	.align		4
        /*0024*/ 	.byte	0x03, 0x5f
        /*0026*/ 	.short	0x0101


	//----- nvinfo : EIATTR_COOP_GROUP_MASK_REGIDS
	.align		4
        /*0028*/ 	.byte	0x04, 0x29
        /*002a*/ 	.short	(.L_1307 - .L_1306)


	//   ....[0]....
.L_1306:
        /*002c*/ 	.word	0xffffffff


	//   ....[1]....
        /*0030*/ 	.word	0xffffffff


	//   ....[2]....
        /*0034*/ 	.word	0xffffffff


	//   ....[3]....
        /*0038*/ 	.word	0xffffffff


	//   ....[4]....
        /*003c*/ 	.word	0xffffffff


	//   ....[5]....
        /*0040*/ 	.word	0xffffffff


	//   ....[6]....
        /*0044*/ 	.word	0xffffffff


	//   ....[7]....
        /*0048*/ 	.word	0xffffffff


	//   ....[8]....
        /*004c*/ 	.word	0xffffffff


	//   ....[9]....
        /*0050*/ 	.word	0xffffffff


	//----- nvinfo : EIATTR_COOP_GROUP_INSTR_OFFSETS
	.align		4
.L_1307:
        /*0054*/ 	.byte	0x04, 0x28
        /*0056*/ 	.short	(.L_1309 - .L_1308)


	//   ....[0]....
.L_1308:
        /*0058*/ 	.word	0x00000a90


	//   ....[1]....
        /*005c*/ 	.word	0x00000aa0


	//   ....[2]....
        /*0060*/ 	.word	0x00000af0


	//   ....[3]....
        /*0064*/ 	.word	0x00000b00


	//   ....[4]....
        /*0068*/ 	.word	0x00000b50


	//   ....[5]....
        /*006c*/ 	.word	0x00000b60


	//   ....[6]....
        /*0070*/ 	.word	0x00000bb0


	//   ....[7]....
        /*0074*/ 	.word	0x00000bc0


	//   ....[8]....
        /*0078*/ 	.word	0x00000c20


	//   ....[9]....
        /*007c*/ 	.word	0x00000c30


	//----- nvinfo : EIATTR_EXIT_INSTR_OFFSETS
	.align		4
.L_1309:
        /*0080*/ 	.byte	0x04, 0x1c
        /*0082*/ 	.short	(.L_1311 - .L_1310)


	//   ....[0]....
.L_1310:
        /*0084*/ 	.word	0x00000070


	//   ....[1]....
        /*0088*/ 	.word	0x000025c0


	//----- nvinfo : EIATTR_MAX_THREADS
	.align		4
.L_1311:
        /*008c*/ 	.byte	0x04, 0x05
        /*008e*/ 	.short	(.L_1313 - .L_1312)
.L_1312:
        /*0090*/ 	.word	0x00000230
        /*0094*/ 	.word	0x00000001
        /*0098*/ 	.word	0x00000001


	//----- nvinfo : EIATTR_CRS_STACK_SIZE
	.align		4
.L_1313:
        /*009c*/ 	.byte	0x04, 0x1e
        /*009e*/ 	.short	(.L_1315 - .L_1314)
.L_1314:
        /*00a0*/ 	.word	0x00000000


	//----- nvinfo : EIATTR_CBANK_PARAM_SIZE
	.align		4
.L_1315:
        /*00a4*/ 	.byte	0x03, 0x19
        /*00a6*/ 	.short	0x00a0


	//----- nvinfo : EIATTR_PARAM_CBANK
	.align		4
        /*00a8*/ 	.byte	0x04, 0x0a
        /*00aa*/ 	.short	(.L_1317 - .L_1316)
	.align		4
.L_1316:
        /*00ac*/ 	.word	index@(.nv.constant0._Z35group_norm_nhwc_fwd_one_pass_kernelI11Bf16IOBf16WLi64ELi70ELi560EEv26Group_norm_nhwc_fwd_params)
        /*00b0*/ 	.short	0x0210
        /*00b2*/ 	.short	0x00a0


	//----- nvinfo : EIATTR_SW_WAR
	.align		4
.L_1317:
        /*00b4*/ 	.byte	0x04, 0x36
        /*00b6*/ 	.short	(.L_1319 - .L_1318)
.L_1318:
        /*00b8*/ 	.word	0x00000008
.L_1319:


//--------------------- .nv.info._Z35group_norm_nhwc_fwd_one_pass_kernelI11Bf16IOBf16WLi128ELi70ELi560EEv26Group_norm_nhwc_fwd_params --------------------------
	.section	.nv.info._Z35group_norm_nhwc_fwd_one_pass_kernelI11Bf16IOBf16WLi128ELi70ELi560EEv26Group_norm_nhwc_fwd_params,"",@"SHT_CUDA_INFO"
	.sectionflags	@""
	.align	4


	//----- nvinfo : EIATTR_CUDA_API_VERSION
	.align		4
        /*0000*/ 	.byte	0x04, 0x37
        /*0002*/ 	.short	(.L_1321 - .L_1320)
.L_1320:
        /*0004*/ 	.word	0x00000082


	//----- nvinfo : EIATTR_KPARAM_INFO
	.align		4
.L_1321:
        /*0008*/ 	.byte	0x04, 0x17
        /*000a*/ 	.short	(.L_1323 - .L_1322)
.L_1322:
        /*000c*/ 	.word	0x00000000
        /*0010*/ 	.short	0x0000
        /*0012*/ 	.short	0x0000
        /*0014*/ 	.byte	0x00, 0xf0, 0x81, 0x02


	//----- nvinfo : EIATTR_SPARSE_MMA_MASK
	.align		4
.L_1323:
        /*0018*/ 	.byte	0x03, 0x50
        /*001a*/ 	.short	0x0000


	//----- nvinfo : EIATTR_MAXREG_COUNT
	.align		4
        /*001c*/ 	.byte	0x03, 0x1b
        /*001e*/ 	.short	0x0060


	//----- nvinfo : EIATTR_NUM_BARRIERS
	.align		4
        /*0020*/ 	.byte	0x02, 0x4c
        /*0022*/ 	.byte	0x01
	.zero		1


	//----- nvinfo : EIATTR_MERCURY_ISA_VERSION
	.align		4
        /*0024*/ 	.byte	0x03, 0x5f
        /*0026*/ 	.short	0x0101


	//----- nvinfo : EIATTR_COOP_GROUP_MASK_REGIDS
	.align		4
        /*0028*/ 	.byte	0x04, 0x29
        /*002a*/ 	.short	(.L_1325 - .L_1324)


	//   ....[0]....
.L_1324:
        /*002c*/ 	.word	0xffffffff


	//   ....[1]....
        /*0030*/ 	.word	0xffffffff


	//   ....[2]....
        /*0034*/ 	.word	0xffffffff


	//   ....[3]....
        /*0038*/ 	.word	0xffffffff


	//   ....[4]....
        /*003c*/ 	.word	0xffffffff


	//   ....[5]....
        /*0040*/ 	.word	0xffffffff


	//   ....[6]....
        /*0044*/ 	.word	0xffffffff


	//   ....[7]....
        /*0048*/ 	.word	0xffffffff


	//   ....[8]....
        /*004c*/ 	.word	0xffffffff


	//   ....[9]....
        /*0050*/ 	.word	0xffffffff


	//----- nvinfo : EIATTR_COOP_GROUP_INSTR_OFFSETS
	.align		4
.L_1325:
        /*0054*/ 	.byte	0x04, 0x28
        /*0056*/ 	.short	(.L_1327 - .L_1326)


	//   ....[0]....
.L_1326:
        /*0058*/ 	.word	0x00001080


	//   ....[1]....
        /*005c*/ 	.word	0x00001090


	//   ....[2]....
        /*0060*/ 	.word	0x000010e0


	//   ....[3]....
        /*0064*/ 	.word	0x000010f0


	//   ....[4]....
        /*0068*/ 	.word	0x00001140


	//   ....[5]....
        /*006c*/ 	.word	0x00001150


	//   ....[6]....
        /*0070*/ 	.word	0x000011a0


	//   ....[7]....
        /*0074*/ 	.word	0x000011b0


	//   ....[8]....
        /*0078*/ 	.word	0x00001210


	//   ....[9]....
        /*007c*/ 	.word	0x00001220


	//----- nvinfo : EIATTR_EXIT_INSTR_OFFSETS
	.align		4
.L_1327:
        /*0080*/ 	.byte	0x04, 0x1c
        /*0082*/ 	.short	(.L_1329 - .L_1328)


	//   ....[0]....
.L_1328:
        /*0084*/ 	.word	0x00000070


	//   ....[1]....
        /*0088*/ 	.word	0x000035b0


	//----- nvinfo : EIATTR_MAX_THREADS
	.align		4
.L_1329:
        /*008c*/ 	.byte	0x04, 0x05
        /*008e*/ 	.short	(.L_1331 - .L_1330)
.L_1330:
        /*0090*/ 	.word	0x00000230
        /*0094*/ 	.word	0x00000001
        /*0098*/ 	.word	0x00000001


	//----- nvinfo : EIATTR_CRS_STACK_SIZE
	.align		4
.L_1331:
        /*009c*/ 	.byte	0x04, 0x1e
        /*009e*/ 	.short	(.L_1333 - .L_1332)
.L_1332:
        /*00a0*/ 	.word	0x00000000


	//----- nvinfo : EIATTR_CBANK_PARAM_SIZE
	.align		4
.L_1333:
        /*00a4*/ 	.byte	0x03, 0x19
        /*00a6*/ 	.short	0x00a0


	//----- nvinfo : EIATTR_PARAM_CBANK
	.align		4
        /*00a8*/ 	.byte	0x04, 0x0a
        /*00aa*/ 	.short	(.L_1335 - .L_1334)
	.align		4
.L_1334:
        /*00ac*/ 	.word	index@(.nv.constant0._Z35group_norm_nhwc_fwd_one_pass_kernelI11Bf16IOBf16WLi128ELi70ELi560EEv26Group_norm_nhwc_fwd_params)
        /*00b0*/ 	.short	0x0210
        /*00b2*/ 	.short	0x00a0


	//----- nvinfo : EIATTR_SW_WAR
	.align		4
.L_1335:
        /*00b4*/ 	.byte	0x04, 0x36
        /*00b6*/ 	.short	(.L_1337 - .L_1336)
.L_1336:
        /*00b8*/ 	.word	0x00000008
.L_1337:


//--------------------- .nv.info._Z35group_norm_nhwc_fwd_one_pass_kernelI11Bf16IOBf16WLi256ELi70ELi560EEv26Group_norm_nhwc_fwd_params --------------------------
	.section	.nv.info._Z35group_norm_nhwc_fwd_one_pass_kernelI11Bf16IOBf16WLi256ELi70ELi560EEv26Group_norm_nhwc_fwd_params,"",@"SHT_CUDA_INFO"
	.sectionflags	@""
	.align	4


	//----- nvinfo : EIATTR_CUDA_API_VERSION
	.align		4
        /*0000*/ 	.byte	0x04, 0x37
        /*0002*/ 	.short	(.L_1339 - .L_1338)
.L_1338:
        /*0004*/ 	.word	0x00000082


	//----- nvinfo : EIATTR_KPARAM_INFO
	.align		4
.L_1339:
        /*0008*/ 	.byte	0x04, 0x17
        /*000a*/ 	.short	(.L_1341 - .L_1340)
.L_1340:
        /*000c*/ 	.word	0x00000000
        /*0010*/ 	.short	0x0000
        /*0012*/ 	.short	0x0000
        /*0014*/ 	.byte	0x00, 0xf0, 0x81, 0x02


	//----- nvinfo : EIATTR_SPARSE_MMA_MASK
	.align		4
.L_1341:
        /*0018*/ 	.byte	0x03, 0x50
        /*001a*/ 	.short	0x0000


	//----- nvinfo : EIATTR_MAXREG_COUNT
	.align		4
        /*001c*/ 	.byte	0x03, 0x1b
        /*001e*/ 	.short	0x0060


	//----- nvinfo : EIATTR_NUM_BARRIERS
	.align		4
        /*0020*/ 	.byte	0x02, 0x4c
        /*0022*/ 	.byte	0x01
	.zero		1


	//----- nvinfo : EIATTR_MERCURY_ISA_VERSION
	.align		4
        /*0024*/ 	.byte	0x03, 0x5f
        /*0026*/ 	.short	0x0101


	//----- nvinfo : EIATTR_COOP_GROUP_MASK_REGIDS
	.align		4
        /*0028*/ 	.byte	0x04, 0x29
        /*002a*/ 	.short	(.L_1343 - .L_1342)


	//   ....[0]....
.L_1342:
        /*002c*/ 	.word	0xffffffff


	//   ....[1]....
        /*0030*/ 	.word	0xffffffff


	//   ....[2]....
        /*0034*/ 	.word	0xffffffff


	//   ....[3]....
        /*0038*/ 	.word	0xffffffff


	//   ....[4]....
        /*003c*/ 	.word	0xffffffff


	//   ....[5]....
        /*0040*/ 	.word	0xffffffff


	//   ....[6]....
        /*0044*/ 	.word	0xffffffff


	//   ....[7]....
        /*0048*/ 	.word	0xffffffff


	//   ....[8]....
        /*004c*/ 	.word	0xffffffff


	//   ....[9]....
        /*0050*/ 	.word	0xffffffff


	//----- nvinfo : EIATTR_COOP_GROUP_INSTR_OFFSETS
	.align		4
.L_1343:
        /*0054*/ 	.byte	0x04, 0x28
        /*0056*/ 	.short	(.L_1345 - .L_1344)


	//   ....[0]....
.L_1344:
        /*0058*/ 	.word	0x00001cf0


	//   ....[1]....
        /*005c*/ 	.word	0x00001d00


	//   ....[2]....
        /*0060*/ 	.word	0x00001d50


	//   ....[3]....
        /*0064*/ 	.word	0x00001d60


	//   ....[4]....
        /*0068*/ 	.word	0x00001db0


	//   ....[5]....
        /*006c*/ 	.word	0x00001dc0


	//   ....[6]....
        /*0070*/ 	.word	0x00001e20


	//   ....[7]....
        /*0074*/ 	.word	0x00001e30


	//   ....[8]....
        /*0078*/ 	.word	0x00001e90


	//   ....[9]....
        /*007c*/ 	.word	0x00001ea0


	//----- nvinfo : EIATTR_EXIT_INSTR_OFFSETS
	.align		4
.L_1345:
        /*0080*/ 	.byte	0x04, 0x1c
        /*0082*/ 	.short	(.L_1347 - .L_1346)


	//   ....[0]....
.L_1346:
        /*0084*/ 	.word	0x00000070


	//   ....[1]....
        /*0088*/ 	.word	0x000054e0


	//----- nvinfo : EIATTR_MAX_THREADS
	.align		4
.L_1347:
        /*008c*/ 	.byte	0x04, 0x05
        /*008e*/ 	.short	(.L_1349 - .L_1348)
.L_1348:
        /*0090*/ 	.word	0x00000230
        /*0094*/ 	.word	0x00000001
        /*0098*/ 	.word	0x00000001


	//----- nvinfo : EIATTR_CRS_STACK_SIZE
	.align		4
.L_1349:
        /*009c*/ 	.byte	0x04, 0x1e
        /*009e*/ 	.short	(.L_1351 - .L_1350)
.L_1350:
        /*00a0*/ 	.word	0x00000000


	//----- nvinfo : EIATTR_CBANK_PARAM_SIZE
	.align		4
.L_1351:
        /*00a4*/ 	.byte	0x03, 0x19
        /*00a6*/ 	.short	0x00a0


	//----- nvinfo : EIATTR_PARAM_CBANK
	.align		4
        /*00a8*/ 	.byte	0x04, 0x0a
        /*00aa*/ 	.short	(.L_1353 - .L_1352)
	.align		4
.L_1352:
        /*00ac*/ 	.word	index@(.nv.constant0._Z35group_norm_nhwc_fwd_one_pass_kernelI11Bf16IOBf16WLi256ELi70ELi560EEv26Group_norm_nhwc_fwd_params)
        /*00b0*/ 	.short	0x0210
        /*00b2*/ 	.short	0x00a0


	//----- nvinfo : EIATTR_SW_WAR
	.align		4
.L_1353:
        /*00b4*/ 	.byte	0x04, 0x36
        /*00b6*/ 	.short	(.L_1355 - .L_1354)
.L_1354:
        /*00b8*/ 	.word	0x00000008
.L_1355:


//--------------------- .nv.info._Z35group_norm_nhwc_fwd_one_pass_kernelI11Bf16IOBf16WLi512ELi70ELi560EEv26Group_norm_nhwc_fwd_params --------------------------
	.section	.nv.info._Z35group_norm_nhwc_fwd_one_pass_kernelI11Bf16IOBf16WLi512ELi70ELi560EEv26Group_norm_nhwc_fwd_params,"",@"SHT_CUDA_INFO"
	.sectionflags	@""
	.align	4


	//----- nvinfo : EIATTR_CUDA_API_VERSION
	.align		4
        /*0000*/ 	.byte	0x04, 0x37
        /*0002*/ 	.short	(.L_1357 - .L_1356)
.L_1356:
        /*0004*/ 	.word	0x00000082


	//----- nvinfo : EIATTR_KPARAM_INFO
	.align		4
.L_1357:
        /*0008*/ 	.byte	0x04, 0x17
        /*000a*/ 	.short	(.L_1359 - .L_1358)
.L_1358:
        /*000c*/ 	.word	0x00000000
        /*0010*/ 	.short	0x0000
        /*0012*/ 	.short	0x0000
        /*0014*/ 	.byte	0x00, 0xf0, 0x81, 0x02


	//----- nvinfo : EIATTR_SPARSE_MMA_MASK
	.align		4
.L_1359:
        /*0018*/ 	.byte	0x03, 0x50
        /*001a*/ 	.short	0x0000


	//----- nvinfo : EIATTR_MAXREG_COUNT
	.align		4
        /*001c*/ 	.byte	0x03, 0x1b
        /*001e*/ 	.short	0x0060


	//----- nvinfo : EIATTR_NUM_BARRIERS
	.align		4
        /*0020*/ 	.byte	0x02, 0x4c
        /*0022*/ 	.byte	0x01
	.zero		1


	//----- nvinfo : EIATTR_MERCURY_ISA_VERSION
	.align		4
        /*0024*/ 	.byte	0x03, 0x5f
        /*0026*/ 	.short	0x0101


	//----- nvinfo : EIATTR_INT_WARP_WIDE_INSTR_OFFSETS
	.align		4
        /*0028*/ 	.byte	0x04, 0x31
        /*002a*/ 	.short	(.L_1361 - .L_1360)


	//   ....[0]....
.L_1360:
        /*002c*/ 	.word	0x00004750


	//----- nvinfo : EIATTR_COOP_GROUP_MASK_REGIDS
	.align		4
.L_1361:
        /*0030*/ 	.byte	0x04, 0x29
        /*0032*/ 	.short	(.L_1363 - .L_1362)


	//   ....[0]....
.L_1362:
        /*0034*/ 	.word	0xffffffff


	//   ....[1]....
        /*0038*/ 	.word	0xffffffff


	//   ....[2]....
        /*003c*/ 	.word	0xffffffff


	//   ....[3]....
        /*0040*/ 	.word	0xffffffff


	//   ....[4]....
        /*0044*/ 	.word	0xffffffff


	//   ....[5]....
        /*0048*/ 	.word	0xffffffff


	//   ....[6]....
        /*004c*/ 	.word	0xffffffff


	//   ....[7]....
        /*0050*/ 	.word	0xffffffff


	//   ....[8]....
        /*0054*/ 	.word	0xffffffff


	//   ....[9]....
        /*0058*/ 	.word	0xffffffff


	//----- nvinfo : EIATTR_COOP_GROUP_INSTR_OFFSETS
	.align		4
.L_1363:
        /*005c*/ 	.byte	0x04, 0x28
        /*005e*/ 	.short	(.L_1365 - .L_1364)


	//   ....[0]....
.L_1364:
        /*0060*/ 	.word	0x00003600


	//   ....[1]....
        /*0064*/ 	.word	0x00003610


	//   ....[2]....
        /*0068*/ 	.word	0x00003660


	//   ....[3]....
        /*006c*/ 	.word	0x00003670


	//   ....[4]....
        /*0070*/ 	.word	0x000036c0


	//   ....[5]....
        /*0074*/ 	.word	0x000036d0


	//   ....[6]....
        /*0078*/ 	.word	0x00003730


	//   ....[7]....
        /*007c*/ 	.word	0x00003740


	//   ....[8]....
        /*0080*/ 	.word	0x000037a0


	//   ....[9]....
        /*0084*/ 	.word	0x000037b0


	//----- nvinfo : EIATTR_EXIT_INSTR_OFFSETS
	.align		4
.L_1365:
        /*0088*/ 	.byte	0x04, 0x1c
        /*008a*/ 	.short	(.L_1367 - .L_1366)


	//   ....[0]....
.L_1366:
        /*008c*/ 	.word	0x00000080


	//   ....[1]....
        /*0090*/ 	.word	0x00009890


	//----- nvinfo : EIATTR_MAX_THREADS
	.align		4
.L_1367:
        /*0094*/ 	.byte	0x04, 0x05
        /*0096*/ 	.short	(.L_1369 - .L_1368)
.L_1368:
        /*0098*/ 	.word	0x00000230
        /*009c*/ 	.word	0x00000001
        /*00a0*/ 	.word	0x00000001


	//----- nvinfo : EIATTR_CRS_STACK_SIZE
	.align		4
.L_1369:
        /*00a4*/ 	.byte	0x04, 0x1e
        /*00a6*/ 	.short	(.L_1371 - .L_1370)
.L_1370:
        /*00a8*/ 	.word	0x00000000


	//----- nvinfo : EIATTR_CBANK_PARAM_SIZE
	.align		4
.L_1371:
        /*00ac*/ 	.byte	0x03, 0x19
        /*00ae*/ 	.short	0x00a0


	//----- nvinfo : EIATTR_PARAM_CBANK
	.align		4
        /*00b0*/ 	.byte	0x04, 0x0a
        /*00b2*/ 	.short	(.L_1373 - .L_1372)
	.align		4
.L_1372:
        /*00b4*/ 	.word	index@(.nv.constant0._Z35group_norm_nhwc_fwd_one_pass_kernelI11Bf16IOBf16WLi512ELi70ELi560EEv26Group_norm_nhwc_fwd_params)
        /*00b8*/ 	.short	0x0210
        /*00ba*/ 	.short	0x00a0


	//----- nvinfo : EIATTR_SW_WAR
	.align		4
.L_1373:
        /*00bc*/ 	.byte	0x04, 0x36
        /*00be*/ 	.short	(.L_1375 - .L_1374)
.L_1374:
        /*00c0*/ 	.word	0x00000008
.L_1375:


//--------------------- .nv.info._Z35group_norm_nhwc_fwd_one_pass_kernelI11Bf16IOFp16WLi64ELi70ELi560EEv26Group_norm_nhwc_fwd_params --------------------------
	.section	.nv.info._Z35group_norm_nhwc_fwd_one_pass_kernelI11Bf16IOFp16WLi64ELi70ELi560EEv26Group_norm_nhwc_fwd_params,"",@"SHT_CUDA_INFO"
	.sectionflags	@""
	.align	4


	//----- nvinfo : EIATTR_CUDA_API_VERSION
	.align		4
        /*0000*/ 	.byte	0x04, 0x37
        /*0002*/ 	.short	(.L_1377 - .L_1376)
.L_1376:
        /*0004*/ 	.word	0x00000082


	//----- nvinfo : EIATTR_KPARAM_INFO
	.align		4
.L_1377:
        /*0008*/ 	.byte	0x04, 0x17
        /*000a*/ 	.short	(.L_1379 - .L_1378)
.L_1378:
        /*000c*/ 	.word	0x00000000
        /*0010*/ 	.short	0x0000
        /*0012*/ 	.short	0x0000
        /*0014*/ 	.byte	0x00, 0xf0, 0x81, 0x02


	//----- nvinfo : EIATTR_SPARSE_MMA_MASK
	.align		4
.L_1379:
        /*0018*/ 	.byte	0x03, 0x50
        /*001a*/ 	.short	0x0000


	//----- nvinfo : EIATTR_MAXREG_COUNT
	.align		4
        /*001c*/ 	.byte	0x03, 0x1b
        /*001e*/ 	.short	0x0060


	//----- nvinfo : EIATTR_NUM_BARRIERS
	.align		4
        /*0020*/ 	.byte	0x02, 0x4c
        /*0022*/ 	.byte	0x01
	.zero		1


	//----- nvinfo : EIATTR_MERCURY_ISA_VERSION
	.align		4
        /*0024*/ 	.byte	0x03, 0x5f
        /*0026*/ 	.short	0x0101


	//----- nvinfo : EIATTR_COOP_GROUP_MASK_REGIDS
	.align		4
        /*0028*/ 	.byte	0x04, 0x29
        /*002a*/ 	.short	(.L_1381 - .L_1380)


	//   ....[0]....
.L_1380:
        /*002c*/ 	.word	0xffffffff


	//   ....[1]....
        /*0030*/ 	.word	0xffffffff


	//   ....[2]....
        /*0034*/ 	.word	0xffffffff


	//   ....[3]....
        /*0038*/ 	.word	0xffffffff


	//   ....[4]....
        /*003c*/ 	.word	0xffffffff


	//   ....[5]....
        /*0040*/ 	.word	0xffffffff


	//   ....[6]....
        /*0044*/ 	.word	0xffffffff


	//   ....[7]....
        /*0048*/ 	.word	0xffffffff


	//   ....[8]....
        /*004c*/ 	.word	0xffffffff


	//   ....[9]....
        /*0050*/ 	.word	0xffffffff


	//----- nvinfo : EIATTR_COOP_GROUP_INSTR_OFFSETS
	.align		4
.L_1381:
        /*0054*/ 	.byte	0x04, 0x28
        /*0056*/ 	.short	(.L_1383 - .L_1382)


	//   ....[0]....
.L_1382:
        /*0058*/ 	.word	0x00000a90


	//   ....[1]....
        /*005c*/ 	.word	0x00000aa0


	//   ....[2]....
        /*0060*/ 	.word	0x00000af0


	//   ....[3]....
        /*0064*/ 	.word	0x00000b00


	//   ....[4]....
        /*0068*/ 	.word	0x00000b50


	//   ....[5]....
        /*006c*/ 	.word	0x00000b60


	//   ....[6]....
        /*0070*/ 	.word	0x00000bb0


	//   ....[7]....
        /*0074*/ 	.word	0x00000bc0


	//   ....[8]....
        /*0078*/ 	.word	0x00000c20


	//   ....[9]....
        /*007c*/ 	.word	0x00000c30


	//----- nvinfo : EIATTR_EXIT_INSTR_OFFSETS
	.align		4
.L_1383:
        /*0080*/ 	.byte	0x04, 0x1c
        /*0082*/ 	.short	(.L_1385 - .L_1384)


	//   ....[0]....
.L_1384:
        /*0084*/ 	.word	0x00000070


	//   ....[1]....
        /*0088*/ 	.word	0x000025c0


	//----- nvinfo : EIATTR_MAX_THREADS
	.align		4
.L_1385:
        /*008c*/ 	.byte	0x04, 0x05
        /*008e*/ 	.short	(.L_1387 - .L_1386)
.L_1386:
        /*0090*/ 	.word	0x00000230
        /*0094*/ 	.word	0x00000001
        /*0098*/ 	.word	0x00000001


	//----- nvinfo : EIATTR_CRS_STACK_SIZE
	.align		4
.L_1387:
        /*009c*/ 	.byte	0x04, 0x1e
        /*009e*/ 	.short	(.L_1389 - .L_1388)
.L_1388:
        /*00a0*/ 	.word	0x00000000


	//----- nvinfo : EIATTR_CBANK_PARAM_SIZE
	.align		4
.L_1389:
        /*00a4*/ 	.byte	0x03, 0x19
        /*00a6*/ 	.short	0x00a0


	//----- nvinfo : EIATTR_PARAM_CBANK
	.align		4
        /*00a8*/ 	.byte	0x04, 0x0a
        /*00aa*/ 	.short	(.L_1391 - .L_1390)
	.align		4
.L_1390:
        /*00ac*/ 	.word	index@(.nv.constant0._Z35group_norm_nhwc_fwd_one_pass_kernelI11Bf16IOFp16WLi64ELi70ELi560EEv26Group_norm_nhwc_fwd_params)
        /*00b0*/ 	.short	0x0210
        /*00b2*/ 	.short	0x00a0


	//----- nvinfo : EIATTR_SW_WAR
	.align		4
.L_1391:
        /*00b4*/ 	.byte	0x04, 0x36
        /*00b6*/ 	.short	(.L_1393 - .L_1392)
.L_1392:
        /*00b8*/ 	.word	0x00000008
.L_1393:


//--------------------- .nv.info._Z35group_norm_nhwc_fwd_one_pass_kernelI11Bf16IOFp16WLi128ELi70ELi560EEv26Group_norm_nhwc_fwd_params --------------------------
	.section	.nv.info._Z35group_norm_nhwc_fwd_one_pass_kernelI11Bf16IOFp16WLi128ELi70ELi560EEv26Group_norm_nhwc_fwd_params,"",@"SHT_CUDA_INFO"
	.sectionflags	@""
	.align	4


	//----- nvinfo : EIATTR_CUDA_API_VERSION
	.align		4
        /*0000*/ 	.byte	0x04, 0x37
        /*0002*/ 	.short	(.L_1395 - .L_1394)
.L_1394:
        /*0004*/ 	.word	0x00000082


	//----- nvinfo : EIATTR_KPARAM_INFO
	.align		4
.L_1395:
        /*0008*/ 	.byte	0x04, 0x17
        /*000a*/ 	.short	(.L_1397 - .L_1396)
.L_1396:
        /*000c*/ 	.word	0x00000000
        /*0010*/ 	.short	0x0000
        /*0012*/ 	.short	0x0000
        /*0014*/ 	.byte	0x00, 0xf0, 0x81, 0x02


	//----- nvinfo : EIATTR_SPARSE_MMA_MASK
	.align		4
.L_1397:
        /*0018*/ 	.byte	0x03, 0x50
        /*001a*/ 	.short	0x0000


	//----- nvinfo : EIATTR_MAXREG_COUNT
	.align		4
        /*001c*/ 	.byte	0x03, 0x1b
        /*001e*/ 	.short	0x0060


	//----- nvinfo : EIATTR_NUM_BARRIERS
	.align		4
        /*0020*/ 	.byte	0x02, 0x4c
        /*0022*/ 	.byte	0x01
	.zero		1


	//----- nvinfo : EIATTR_MERCURY_ISA_VERSION
	.align		4
        /*0024*/ 	.byte	0x03, 0x5f
        /*0026*/ 	.short	0x0101


	//----- nvinfo : EIATTR_COOP_GROUP_MASK_REGIDS
	.align		4
        /*0028*/ 	.byte	0x04, 0x29
        /*002a*/ 	.short	(.L_1399 - .L_1398)


	//   ....[0]....
.L_1398:
        /*002c*/ 	.word	0xffffffff


	//   ....[1]....
        /*0030*/ 	.word	0xffffffff


	//   ....[2]....
        /*0034*/ 	.word	0xffffffff


	//   ....[3]....
        /*0038*/ 	.word	0xffffffff


	//   ....[4]....
        /*003c*/ 	.word	0xffffffff


	//   ....[5]....
        /*0040*/ 	.word	0xffffffff


	//   ....[6]....
        /*0044*/ 	.word	0xffffffff


	//   ....[7]....
        /*0048*/ 	.word	0xffffffff


	//   ....[8]....
        /*004c*/ 	.word	0xffffffff


	//   ....[9]....
        /*0050*/ 	.word	0xffffffff


	//----- nvinfo : EIATTR_COOP_GROUP_INSTR_OFFSETS
	.align		4
.L_1399:
        /*0054*/ 	.byte	0x04, 0x28
        /*0056*/ 	.short	(.L_1401 - .L_1400)


	//   ....[0]....
.L_1400:
        /*0058*/ 	.word	0x00001080


	//   ....[1]....
        /*005c*/ 	.word	0x00001090


	//   ....[2]....
        /*0060*/ 	.word	0x000010e0


	//   ....[3]....
        /*0064*/ 	.word	0x000010f0


	//   ....[4]....
        /*0068*/ 	.word	0x00001140


	//   ....[5]....
        /*006c*/ 	.word	0x00001150


	//   ....[6]....
        /*0070*/ 	.word	0x000011a0


	//   ....[7]....
        /*0074*/ 	.word	0x000011b0


	//   ....[8]....
        /*0078*/ 	.word	0x00001210


	//   ....[9]....
        /*007c*/ 	.word	0x00001220


	//----- nvinfo : EIATTR_EXIT_INSTR_OFFSETS
	.align		4
.L_1401:
        /*0080*/ 	.byte	0x04, 0x1c
        /*0082*/ 	.short	(.L_1403 - .L_1402)


	//   ....[0]....
.L_1402:
        /*0084*/ 	.word	0x00000070


	//   ....[1]....
        /*0088*/ 	.word	0x000035b0


	//----- nvinfo : EIATTR_MAX_THREADS
	.align		4
.L_1403:
        /*008c*/ 	.byte	0x04, 0x05
        /*008e*/ 	.short	(.L_1405 - .L_1404)
.L_1404:
        /*0090*/ 	.word	0x00000230
        /*0094*/ 	.word	0x00000001
        /*0098*/ 	.word	0x00000001


	//----- nvinfo : EIATTR_CRS_STACK_SIZE
	.align		4
.L_1405:
        /*009c*/ 	.byte	0x04, 0x1e
        /*009e*/ 	.short	(.L_1407 - .L_1406)
.L_1406:
        /*00a0*/ 	.word	0x00000000


	//----- nvinfo : EIATTR_CBANK_PARAM_SIZE
	.align		4
.L_1407:
        /*00a4*/ 	.byte	0x03, 0x19
        /*00a6*/ 	.short	0x00a0


	//----- nvinfo : EIATTR_PARAM_CBANK
	.align		4
        /*00a8*/ 	.byte	0x04, 0x0a
        /*00aa*/ 	.short	(.L_1409 - .L_1408)
	.align		4
.L_1408:
        /*00ac*/ 	.word	index@(.nv.constant0._Z35group_norm_nhwc_fwd_one_pass_kernelI11Bf16IOFp16WLi128ELi70ELi560EEv26Group_norm_nhwc_fwd_params)
        /*00b0*/ 	.short	0x0210
        /*00b2*/ 	.short	0x00a0


	//----- nvinfo : EIATTR_SW_WAR
	.align		4
.L_1409:
        /*00b4*/ 	.byte	0x04, 0x36
        /*00b6*/ 	.short	(.L_1411 - .L_1410)
.L_1410:
        /*00b8*/ 	.word	0x00000008
.L_1411:


//--------------------- .nv.info._Z35group_norm_nhwc_fwd_one_pass_kernelI11Bf16IOFp16WLi256ELi70ELi560EEv26Group_norm_nhwc_fwd_params --------------------------
	.section	.nv.info._Z35group_norm_nhwc_fwd_one_pass_kernelI11Bf16IOFp16WLi256ELi70ELi560EEv26Group_norm_nhwc_fwd_params,"",@"SHT_CUDA_INFO"
	.sectionflags	@""
	.align	4


	//----- nvinfo : EIATTR_CUDA_API_VERSION
	.align		4
        /*0000*/ 	.byte	0x04, 0x37
        /*0002*/ 	.short	(.L_1413 - .L_1412)
.L_1412:
        /*0004*/ 	.word	0x00000082


	//----- nvinfo : EIATTR_KPARAM_INFO
	.align		4
.L_1413:
        /*0008*/ 	.byte	0x04, 0x17
        /*000a*/ 	.short	(.L_1415 - .L_1414)
.L_1414:
        /*000c*/ 	.word	0x00000000
        /*0010*/ 	.short	0x0000
        /*0012*/ 	.short	0x0000
        /*0014*/ 	.byte	0x00, 0xf0, 0x81, 0x02


	//----- nvinfo : EIATTR_SPARSE_MMA_MASK
	.align		4
.L_1415:
        /*0018*/ 	.byte	0x03, 0x50
        /*001a*/ 	.short	0x0000


	//----- nvinfo : EIATTR_MAXREG_COUNT
	.align		4
        /*001c*/ 	.byte	0x03, 0x1b
        /*001e*/ 	.short	0x0060


	//----- nvinfo : EIATTR_NUM_BARRIERS
	.align		4
        /*0020*/ 	.byte	0x02, 0x4c
        /*0022*/ 	.byte	0x01
	.zero		1


	//----- nvinfo : EIATTR_MERCURY_ISA_VERSION
	.align		4
        /*0024*/ 	.byte	0x03, 0x5f
        /*0026*/ 	.short	0x0101


	//----- nvinfo : EIATTR_COOP_GROUP_MASK_REGIDS
	.align		4
        /*0028*/ 	.byte	0x04, 0x29
        /*002a*/ 	.short	(.L_1417 - .L_1416)


	//   ....[0]....
.L_1416:
        /*002c*/ 	.word	0xffffffff


	//   ....[1]....
        /*0030*/ 	.word	0xffffffff


	//   ....[2]....
        /*0034*/ 	.word	0xffffffff


	//   ....[3]....
        /*0038*/ 	.word	0xffffffff


	//   ....[4]....
        /*003c*/ 	.word	0xffffffff


	//   ....[5]....
        /*0040*/ 	.word	0xffffffff


	//   ....[6]....
        /*0044*/ 	.word	0xffffffff


	//   ....[7]....
        /*0048*/ 	.word	0xffffffff


	//   ....[8]....
        /*004c*/ 	.word	0xffffffff


	//   ....[9]....
        /*0050*/ 	.word	0xffffffff


	//----- nvinfo : EIATTR_COOP_GROUP_INSTR_OFFSETS
	.align		4
.L_1417:
        /*0054*/ 	.byte	0x04, 0x28
        /*0056*/ 	.short	(.L_1419 - .L_1418)


	//   ....[0]....
.L_1418:
        /*0058*/ 	.word	0x00001cf0


	//   ....[1]....
        /*005c*/ 	.word	0x00001d00


	//   ....[2]....
        /*0060*/ 	.word	0x00001d50


	//   ....[3]....
        /*0064*/ 	.word	0x00001d60


	//   ....[4]....
        /*0068*/ 	.word	0x00001db0


	//   ....[5]....
        /*006c*/ 	.word	0x00001dc0


	//   ....[6]....
        /*0070*/ 	.word	0x00001e20


	//   ....[7]....
        /*0074*/ 	.word	0x00001e30


	//   ....[8]....
        /*0078*/ 	.word	0x00001e90


	//   ....[9]....
        /*007c*/ 	.word	0x00001ea0


	//----- nvinfo : EIATTR_EXIT_INSTR_OFFSETS
	.align		4
.L_1419:
        /*0080*/ 	.byte	0x04, 0x1c
        /*0082*/ 	.short	(.L_1421 - .L_1420)


	//   ....[0]....
.L_1420:
        /*0084*/ 	.word	0x00000070


	//   ....[1]....
        /*0088*/ 	.word	0x000054e0


	//----- nvinfo : EIATTR_MAX_THREADS
	.align		4
.L_1421:
        /*008c*/ 	.byte	0x04, 0x05
        /*008e*/ 	.short	(.L_1423 - .L_1422)
.L_1422:
        /*0090*/ 	.word	0x00000230
        /*0094*/ 	.word	0x00000001
        /*0098*/ 	.word	0x00000001


	//----- nvinfo : EIATTR_CRS_STACK_SIZE
	.align		4
.L_1423:
        /*009c*/ 	.byte	0x04, 0x1e
        /*009e*/ 	.short	(.L_1425 - .L_1424)
.L_1424:
        /*00a0*/ 	.word	0x00000000


	//----- nvinfo : EIATTR_CBANK_PARAM_SIZE
	.align		4
.L_1425:
        /*00a4*/ 	.byte	0x03, 0x19
        /*00a6*/ 	.short	0x00a0


	//----- nvinfo : EIATTR_PARAM_CBANK
	.align		4
        /*00a8*/ 	.byte	0x04, 0x0a
        /*00aa*/ 	.short	(.L_1427 - .L_1426)
	.align		4
.L_1426:
        /*00ac*/ 	.word	index@(.nv.constant0._Z35group_norm_nhwc_fwd_one_pass_kernelI11Bf16IOFp16WLi256ELi70ELi560EEv26Group_norm_nhwc_fwd_params)
        /*00b0*/ 	.short	0x0210
        /*00b2*/ 	.short	0x00a0


	//----- nvinfo : EIATTR_SW_WAR
	.align		4
.L_1427:
        /*00b4*/ 	.byte	0x04, 0x36
        /*00b6*/ 	.short	(.L_1429 - .L_1428)
.L_1428:
        /*00b8*/ 	.word	0x00000008
.L_1429:


//--------------------- .nv.info._Z35group_norm_nhwc_fwd_one_pass_kernelI11Bf16IOFp16WLi512ELi70ELi560EEv26Group_norm_nhwc_fwd_params --------------------------
	.section	.nv.info._Z35group_norm_nhwc_fwd_one_pass_kernelI11Bf16IOFp16WLi512ELi70ELi560EEv26Group_norm_nhwc_fwd_params,"",@"SHT_CUDA_INFO"
	.sectionflags	@""
	.align	4


	//----- nvinfo : EIATTR_CUDA_API_VERSION
	.align		4
        /*0000*/ 	.byte	0x04, 0x37
        /*0002*/ 	.short	(.L_1431 - .L_1430)
.L_1430:
        /*0004*/ 	.word	0x00000082


	//----- nvinfo : EIATTR_KPARAM_INFO
	.align		4
.L_1431:
        /*0008*/ 	.byte	0x04, 0x17
        /*000a*/ 	.short	(.L_1433 - .L_1432)
.L_1432:
        /*000c*/ 	.word	0x00000000
        /*0010*/ 	.short	0x0000
        /*0012*/ 	.short	0x0000
        /*0014*/ 	.byte	0x00, 0xf0, 0x81, 0x02


	//----- nvinfo : EIATTR_SPARSE_MMA_MASK
	.align		4
.L_1433:
        /*0018*/ 	.byte	0x03, 0x50
        /*001a*/ 	.short	0x0000


	//----- nvinfo : EIATTR_MAXREG_COUNT
	.align		4
        /*001c*/ 	.byte	0x03, 0x1b
        /*001e*/ 	.short	0x0060


	//----- nvinfo : EIATTR_NUM_BARRIERS
	.align		4
        /*0020*/ 	.byte	0x02, 0x4c
        /*0022*/ 	.byte	0x01
	.zero		1


	//----- nvinfo : EIATTR_MERCURY_ISA_VERSION
	.align		4
        /*0024*/ 	.byte	0x03, 0x5f
        /*0026*/ 	.short	0x0101


	//----- nvinfo : EIATTR_INT_WARP_WIDE_INSTR_OFFSETS
	.align		4
        /*0028*/ 	.byte	0x04, 0x31
        /*002a*/ 	.short	(.L_1435 - .L_1434)


	//   ....[0]....
.L_1434:
        /*002c*/ 	.word	0x00004750


	//----- nvinfo : EIATTR_COOP_GROUP_MASK_REGIDS
	.align		4
.L_1435:
        /*0030*/ 	.byte	0x04, 0x29
        /*0032*/ 	.short	(.L_1437 - .L_1436)


	//   ....[0]....
.L_1436:
        /*0034*/ 	.word	0xffffffff


	//   ....[1]....
        /*0038*/ 	.word	0xffffffff


	//   ....[2]....
        /*003c*/ 	.word	0xffffffff


	//   ....[3]....
        /*0040*/ 	.word	0xffffffff


	//   ....[4]....
        /*0044*/ 	.word	0xffffffff


	//   ....[5]....
        /*0048*/ 	.word	0xffffffff


	//   ....[6]....
        /*004c*/ 	.word	0xffffffff


	//   ....[7]....
        /*0050*/ 	.word	0xffffffff


	//   ....[8]....
        /*0054*/ 	.word	0xffffffff


	//   ....[9]....
        /*0058*/ 	.word	0xffffffff


	//----- nvinfo : EIATTR_COOP_GROUP_INSTR_OFFSETS
	.align		4
.L_1437:
        /*005c*/ 	.byte	0x04, 0x28
        /*005e*/ 	.short	(.L_1439 - .L_1438)


	//   ....[0]....
.L_1438:
        /*0060*/ 	.word	0x00003600


	//   ....[1]....
        /*0064*/ 	.word	0x00003610


	//   ....[2]....
        /*0068*/ 	.word	0x00003660


	//   ....[3]....
        /*006c*/ 	.word	0x00003670


	//   ....[4]....
        /*0070*/ 	.word	0x000036c0


	//   ....[5]....
        /*0074*/ 	.word	0x000036d0


	//   ....[6]....
        /*0078*/ 	.word	0x00003730


	//   ....[7]....
        /*007c*/ 	.word	0x00003740


	//   ....[8]....
        /*0080*/ 	.word	0x000037a0


	//   ....[9]....
        /*0084*/ 	.word	0x000037b0


	//----- nvinfo : EIATTR_EXIT_INSTR_OFFSETS
	.align		4
.L_1439:
        /*0088*/ 	.byte	0x04, 0x1c
        /*008a*/ 	.short	(.L_1441 - .L_1440)


	//   ....[0]....
.L_1440:
        /*008c*/ 	.word	0x00000080


	//   ....[1]....
        /*0090*/ 	.word	0x00009890


	//----- nvinfo : EIATTR_MAX_THREADS
	.align		4
.L_1441:
        /*0094*/ 	.byte	0x04, 0x05
        /*0096*/ 	.short	(.L_1443 - .L_1442)
.L_1442:
        /*0098*/ 	.word	0x00000230
        /*009c*/ 	.word	0x00000001
        /*00a0*/ 	.word	0x00000001


	//----- nvinfo : EIATTR_CRS_STACK_SIZE
	.align		4
.L_1443:
        /*00a4*/ 	.byte	0x04, 0x1e
        /*00a6*/ 	.short	(.L_1445 - .L_1444)
.L_1444:
        /*00a8*/ 	.word	0x00000000


	//----- nvinfo : EIATTR_CBANK_PARAM_SIZE
	.align		4
.L_1445:
        /*00ac*/ 	.byte	0x03, 0x19
        /*00ae*/ 	.short	0x00a0


	//----- nvinfo : EIATTR_PARAM_CBANK
	.align		4
        /*00b0*/ 	.byte	0x04, 0x0a
        /*00b2*/ 	.short	(.L_1447 - .L_1446)
	.align		4
.L_1446:
        /*00b4*/ 	.word	index@(.nv.constant0._Z35group_norm_nhwc_fwd_one_pass_kernelI11Bf16IOFp16WLi512ELi70ELi560EEv26Group_norm_nhwc_fwd_params)
        /*00b8*/ 	.short	0x0210
        /*00ba*/ 	.short	0x00a0


	//----- nvinfo : EIATTR_SW_WAR
	.align		4
.L_1447:
        /*00bc*/ 	.byte	0x04, 0x36
        /*00be*/ 	.short	(.L_1449 - .L_1448)
.L_1448:
        /*00c0*/ 	.word	0x00000008
.L_1449:


//--------------------- .nv.info._Z35group_norm_nhwc_fwd_one_pass_kernelI11Fp16IOFp32WLi64ELi70ELi560EEv26Group_norm_nhwc_fwd_params --------------------------
	.section	.nv.info._Z35group_norm_nhwc_fwd_one_pass_kernelI11Fp16IOFp32WLi64ELi70ELi560EEv26Group_norm_nhwc_fwd_params,"",@"SHT_CUDA_INFO"
	.sectionflags	@""
	.align	4


	//----- nvinfo : EIATTR_CUDA_API_VERSION
	.align		4
        /*0000*/ 	.byte	0x04, 0x37
        /*0002*/ 	.short	(.L_1451 - .L_1450)
.L_1450:
        /*0004*/ 	.word	0x00000082


	//----- nvinfo : EIATTR_KPARAM_INFO
	.align		4
.L_1451:
        /*0008*/ 	.byte	0x04, 0x17
        /*000a*/ 	.short	(.L_1453 - .L_1452)
.L_1452:
        /*000c*/ 	.word	0x00000000
        /*0010*/ 	.short	0x0000
        /*0012*/ 	.short	0x0000
        /*0014*/ 	.byte	0x00, 0xf0, 0x81, 0x02


	//----- nvinfo : EIATTR_SPARSE_MMA_MASK
	.align		4
.L_1453:
        /*0018*/ 	.byte	0x03, 0x50
        /*001a*/ 	.short	0x0000


	//----- nvinfo : EIATTR_MAXREG_COUNT
	.align		4
        /*001c*/ 	.byte	0x03, 0x1b
        /*001e*/ 	.short	0x0060


	//----- nvinfo : EIATTR_NUM_BARRIERS
	.align		4
        /*0020*/ 	.byte	0x02, 0x4c
        /*0022*/ 	.byte	0x01
	.zero		1


	//----- nvinfo : EIATTR_MERCURY_ISA_VERSION
	.align		4
        /*0024*/ 	.byte	0x03, 0x5f
        /*0026*/ 	.short	0x0101


	//----- nvinfo : EIATTR_COOP_GROUP_MASK_REGIDS
	.align		4
        /*0028*/ 	.byte	0x04, 0x29
        /*002a*/ 	.short	(.L_1455 - .L_1454)


	//   ....[0]....
.L_1454:
        /*002c*/ 	.word	0xffffffff


	//   ....[1]....
        /*0030*/ 	.word	0xffffffff


	//   ....[2]....
        /*0034*/ 	.word	0xffffffff


	//   ....[3]....
        /*0038*/ 	.word	0xffffffff


	//   ....[4]....
        /*003c*/ 	.word	0xffffffff


	//   ....[5]....
        /*0040*/ 	.word	0xffffffff


	//   ....[6]....
        /*0044*/ 	.word	0xffffffff


	//   ....[7]....
        /*0048*/ 	.word	0xffffffff


	//   ....[8]....
        /*004c*/ 	.word	0xffffffff


	//   ....[9]....
        /*0050*/ 	.word	0xffffffff


	//----- nvinfo : EIATTR_COOP_GROUP_INSTR_OFFSETS
	.align		4
.L_1455:
        /*0054*/ 	.byte	0x04, 0x28
        /*0056*/ 	.short	(.L_1457 - .L_1456)


	//   ....[0]....
.L_1456:
        /*0058*/ 	.word	0x00000a20


	//   ....[1]....
        /*005c*/ 	.word	0x00000a30


	//   ....[2]....
        /*0060*/ 	.word	0x00000a80


	//   ....[3]....
        /*0064*/ 	.word	0x00000a90


	//   ....[4]....
        /*0068*/ 	.word	0x00000ae0


	//   ....[5]....
        /*006c*/ 	.word	0x00000af0


	//   ....[6]....
        /*0070*/ 	.word	0x00000b40


	//   ....[7]....
        /*0074*/ 	.word	0x00000b50


	//   ....[8]....
        /*0078*/ 	.word	0x00000bb0


	//   ....[9]....
        /*007c*/ 	.word	0x00000bc0


	//----- nvinfo : EIATTR_EXIT_INSTR_OFFSETS
	.align		4
.L_1457:
        /*0080*/ 	.byte	0x04, 0x1c
        /*0082*/ 	.short	(.L_1459 - .L_1458)


	//   ....[0]....
.L_1458:
        /*0084*/ 	.word	0x00000070


	//   ....[1]....
        /*0088*/ 	.word	0x000024c0


	//----- nvinfo : EIATTR_MAX_THREADS
	.align		4
.L_1459:
        /*008c*/ 	.byte	0x04, 0x05
        /*008e*/ 	.short	(.L_1461 - .L_1460)
.L_1460:
        /*0090*/ 	.word	0x00000230
        /*0094*/ 	.word	0x00000001
        /*0098*/ 	.word	0x00000001


	//----- nvinfo : EIATTR_CRS_STACK_SIZE
	.align		4
.L_1461:
        /*009c*/ 	.byte	0x04, 0x1e
        /*009e*/ 	.short	(.L_1463 - .L_1462)
.L_1462:
        /*00a0*/ 	.word	0x00000000


	//----- nvinfo : EIATTR_CBANK_PARAM_SIZE
	.align		4
.L_1463:
        /*00a4*/ 	.byte	0x03, 0x19
        /*00a6*/ 	.short	0x00a0


	//----- nvinfo : EIATTR_PARAM_CBANK
	.align		4
        /*00a8*/ 	.byte	0x04, 0x0a
        /*00aa*/ 	.short	(.L_1465 - .L_1464)
	.align		4
.L_1464:
        /*00ac*/ 	.word	index@(.nv.constant0._Z35group_norm_nhwc_fwd_one_pass_kernelI11Fp16IOFp32WLi64ELi70ELi560EEv26Group_norm_nhwc_fwd_params)
        /*00b0*/ 	.short	0x0210
        /*00b2*/ 	.short	0x00a0


	//----- nvinfo : EIATTR_SW_WAR
	.align		4
.L_1465:
        /*00b4*/ 	.byte	0x04, 0x36
        /*00b6*/ 	.short	(.L_1467 - .L_1466)
.L_1466:
        /*00b8*/ 	.word	0x00000008
.L_1467:


//--------------------- .nv.info._Z35group_norm_nhwc_fwd_one_pass_kernelI11Fp16IOFp32WLi128ELi70ELi560EEv26Group_norm_nhwc_fwd_params --------------------------
	.section	.nv.info._Z35group_norm_nhwc_fwd_one_pass_kernelI11Fp16IOFp32WLi128ELi70ELi560EEv26Group_norm_nhwc_fwd_params,"",@"SHT_CUDA_INFO"
	.sectionflags	@""
	.align	4


	//----- nvinfo : EIATTR_CUDA_API_VERSION
	.align		4
        /*0000*/ 	.byte	0x04, 0x37
        /*0002*/ 	.short	(.L_1469 - .L_1468)
.L_1468:
        /*0004*/ 	.word	0x00000082


	//----- nvinfo : EIATTR_KPARAM_INFO
	.align		4
.L_1469:
        /*0008*/ 	.byte	0x04, 0x17
        /*000a*/ 	.short	(.L_1471 - .L_1470)
.L_1470:
        /*000c*/ 	.word	0x00000000
        /*0010*/ 	.short	0x0000
        /*0012*/ 	.short	0x0000
        /*0014*/ 	.byte	0x00, 0xf0, 0x81, 0x02


	//----- nvinfo : EIATTR_SPARSE_MMA_MASK
	.align		4
.L_1471:
        /*0018*/ 	.byte	0x03, 0x50
        /*001a*/ 	.short	0x0000


	//----- nvinfo : EIATTR_MAXREG_COUNT
	.align		4
        /*001c*/ 	.byte	0x03, 0x1b
        /*001e*/ 	.short	0x0060


	//----- nvinfo : EIATTR_NUM_BARRIERS
	.align		4
        /*0020*/ 	.byte	0x02, 0x4c
        /*0022*/ 	.byte	0x01
	.zero		1


	//----- nvinfo : EIATTR_MERCURY_ISA_VERSION
	.align		4
        /*0024*/ 	.byte	0x03, 0x5f
        /*0026*/ 	.short	0x0101


	//----- nvinfo : EIATTR_COOP_GROUP_MASK_REGIDS
	.align		4
        /*0028*/ 	.byte	0x04, 0x29
        /*002a*/ 	.short	(.L_1473 - .L_1472)


	//   ....[0]....
.L_1472:
        /*002c*/ 	.word	0xffffffff


	//   ....[1]....
        /*0030*/ 	.word	0xffffffff


	//   ....[2]....
        /*0034*/ 	.word	0xffffffff


	//   ....[3]....
        /*0038*/ 	.word	0xffffffff


	//   ....[4]....
        /*003c*/ 	.word	0xffffffff


	//   ....[5]....
        /*0040*/ 	.word	0xffffffff


	//   ....[6]....
        /*0044*/ 	.word	0xffffffff


	//   ....[7]....
        /*0048*/ 	.word	0xffffffff


	//   ....[8]....
        /*004c*/ 	.word	0xffffffff


	//   ....[9]....
        /*0050*/ 	.word	0xffffffff


	//----- nvinfo : EIATTR_COOP_GROUP_INSTR_OFFSETS
	.align		4
.L_1473:
        /*0054*/ 	.byte	0x04, 0x28
        /*0056*/ 	.short	(.L_1475 - .L_1474)


	//   ....[0]....
.L_1474:
        /*0058*/ 	.word	0x00001000


	//   ....[1]....
        /*005c*/ 	.word	0x00001010


	//   ....[2]....
        /*0060*/ 	.word	0x00001060


	//   ....[3]....
        /*0064*/ 	.word	0x00001070


	//   ....[4]....
        /*0068*/ 	.word	0x000010c0


	//   ....[5]....
        /*006c*/ 	.word	0x000010d0


	//   ....[6]....
        /*0070*/ 	.word	0x00001120


	//   ....[7]....
        /*0074*/ 	.word	0x00001130


	//   ....[8]....
        /*0078*/ 	.word	0x00001190


	//   ....[9]....
        /*007c*/ 	.word	0x000011a0


	//----- nvinfo : EIATTR_EXIT_INSTR_OFFSETS
	.align		4
.L_1475:
        /*0080*/ 	.byte	0x04, 0x1c
        /*0082*/ 	.short	(.L_1477 - .L_1476)


	//   ....[0]....
.L_1476:
        /*0084*/ 	.word	0x00000070


	//   ....[1]....
        /*0088*/ 	.word	0x00003420


	//----- nvinfo : EIATTR_MAX_THREADS
	.align		4
.L_1477:
        /*008c*/ 	.byte	0x04, 0x05
        /*008e*/ 	.short	(.L_1479 - .L_1478)
.L_1478:
        /*0090*/ 	.word	0x00000230
        /*0094*/ 	.word	0x00000001
        /*0098*/ 	.word	0x00000001


	//----- nvinfo : EIATTR_CRS_STACK_SIZE
	.align		4
.L_1479:
        /*009c*/ 	.byte	0x04, 0x1e
        /*009e*/ 	.short	(.L_1481 - .L_1480)
.L_1480:
        /*00a0*/ 	.word	0x00000000


	//----- nvinfo : EIATTR_CBANK_PARAM_SIZE
	.align		4
.L_1481:
        /*00a4*/ 	.byte	0x03, 0x19
        /*00a6*/ 	.short	0x00a0


	//----- nvinfo : EIATTR_PARAM_CBANK
	.align		4
        /*00a8*/ 	.byte	0x04, 0x0a
        /*00aa*/ 	.short	(.L_1483 - .L_1482)
	.align		4
.L_1482:
        /*00ac*/ 	.word	index@(.nv.constant0._Z35group_norm_nhwc_fwd_one_pass_kernelI11Fp16IOFp32WLi128ELi70ELi560EEv26Group_norm_nhwc_fwd_params)
        /*00b0*/ 	.short	0x0210
        /*00b2*/ 	.short	0x00a0


	//----- nvinfo : EIATTR_SW_WAR
	.align		4
.L_1483:
        /*00b4*/ 	.byte	0x04, 0x36
        /*00b6*/ 	.short	(.L_1485 - .L_1484)
.L_1484:
        /*00b8*/ 	.word	0x00000008
.L_1485:


//--------------------- .nv.info._Z35group_norm_nhwc_fwd_one_pass_kernelI11Fp16IOFp32WLi256ELi70ELi560EEv26Group_norm_nhwc_fwd_params --------------------------
	.section	.nv.info._Z35group_norm_nhwc_fwd_one_pass_kernelI11Fp16IOFp32WLi256ELi70ELi560EEv26Group_norm_nhwc_fwd_params,"",@"SHT_CUDA_INFO"
	.sectionflags	@""
	.align	4


	//----- nvinfo : EIATTR_CUDA_API_VERSION
	.align		4
        /*0000*/ 	.byte	0x04, 0x37
        /*0002*/ 	.short	(.L_1487 - .L_1486)
.L_1486:
        /*0004*/ 	.word	0x00000082


	//----- nvinfo : EIATTR_KPARAM_INFO
	.align		4
.L_1487:
        /*0008*/ 	.byte	0x04, 0x17
        /*000a*/ 	.short	(.L_1489 - .L_1488)
.L_1488:
        /*000c*/ 	.word	0x00000000
        /*0010*/ 	.short	0x0000
        /*0012*/ 	.short	0x0000
        /*0014*/ 	.byte	0x00, 0xf0, 0x81, 0x02


	//----- nvinfo : EIATTR_SPARSE_MMA_MASK
	.align		4
.L_1489:
        /*0018*/ 	.byte	0x03, 0x50
        /*001a*/ 	.short	0x0000


	//----- nvinfo : EIATTR_MAXREG_COUNT
	.align		4
        /*001c*/ 	.byte	0x03, 0x1b
        /*001e*/ 	.short	0x0060


	//----- nvinfo : EIATTR_NUM_BARRIERS
	.align		4
        /*0020*/ 	.byte	0x02, 0x4c
        /*0022*/ 	.byte	0x01
	.zero		1


	//----- nvinfo : EIATTR_MERCURY_ISA_VERSION
	.align		4
        /*0024*/ 	.byte	0x03, 0x5f
        /*0026*/ 	.short	0x0101


	//----- nvinfo : EIATTR_COOP_GROUP_MASK_REGIDS
	.align		4
        /*0028*/ 	.byte	0x04, 0x29
        /*002a*/ 	.short	(.L_1491 - .L_1490)


	//   ....[0]....
.L_1490:
        /*002c*/ 	.word	0xffffffff


	//   ....[1]....
        /*0030*/ 	.word	0xffffffff


	//   ....[2]....
        /*0034*/ 	.word	0xffffffff


	//   ....[3]....
        /*0038*/ 	.word	0xffffffff


	//   ....[4]....
        /*003c*/ 	.word	0xffffffff


	//   ....[5]....
        /*0040*/ 	.word	0xffffffff


	//   ....[6]....
        /*0044*/ 	.word	0xffffffff


	//   ....[7]....
        /*0048*/ 	.word	0xffffffff


	//   ....[8]....
        /*004c*/ 	.word	0xffffffff


	//   ....[9]....
        /*0050*/ 	.word	0xffffffff


	//----- nvinfo : EIATTR_COOP_GROUP_INSTR_OFFSETS
	.align		4
.L_1491:
        /*0054*/ 	.byte	0x04, 0x28
        /*0056*/ 	.short	(.L_1493 - .L_1492)


	//   ....[0]....
.L_1492:
        /*0058*/ 	.word	0x00001c40


	//   ....[1]....
        /*005c*/ 	.word	0x00001c50


	//   ....[2]....
        /*0060*/ 	.word	0x00001ca0


	//   ....[3]....
        /*0064*/ 	.word	0x00001cb0


	//   ....[4]....
        /*0068*/ 	.word	0x00001d00


	//   ....[5]....
        /*006c*/ 	.word	0x00001d10


	//   ....[6]....
        /*0070*/ 	.word	0x00001d60


	//   ....[7]....
        /*0074*/ 	.word	0x00001d70


	//   ....[8]....
        /*0078*/ 	.word	0x00001dd0


	//   ....[9]....
        /*007c*/ 	.word	0x00001de0


	//----- nvinfo : EIATTR_EXIT_INSTR_OFFSETS
	.align		4
.L_1493:
        /*0080*/ 	.byte	0x04, 0x1c
        /*0082*/ 	.short	(.L_1495 - .L_1494)


	//   ....[0]....
.L_1494:
        /*0084*/ 	.word	0x00000070


	//   ....[1]....
        /*0088*/ 	.word	0x000052a0


	//----- nvinfo : EIATTR_MAX_THREADS
	.align		4
.L_1495:
        /*008c*/ 	.byte	0x04, 0x05
        /*008e*/ 	.short	(.L_1497 - .L_1496)
.L_1496:
        /*0090*/ 	.word	0x00000230
        /*0094*/ 	.word	0x00000001
        /*0098*/ 	.word	0x00000001


	//----- nvinfo : EIATTR_CRS_STACK_SIZE
	.align		4
.L_1497:
        /*009c*/ 	.byte	0x04, 0x1e
        /*009e*/ 	.short	(.L_1499 - .L_1498)
.L_1498:
        /*00a0*/ 	.word	0x00000000


	//----- nvinfo : EIATTR_CBANK_PARAM_SIZE
	.align		4
.L_1499:
        /*00a4*/ 	.byte	0x03, 0x19
        /*00a6*/ 	.short	0x00a0


	//----- nvinfo : EIATTR_PARAM_CBANK
	.align		4
        /*00a8*/ 	.byte	0x04, 0x0a
        /*00aa*/ 	.short	(.L_1501 - .L_1500)
	.align		4
.L_1500:
        /*00ac*/ 	.word	index@(.nv.constant0._Z35group_norm_nhwc_fwd_one_pass_kernelI11Fp16IOFp32WLi256ELi70ELi560EEv26Group_norm_nhwc_fwd_params)
        /*00b0*/ 	.short	0x0210
        /*00b2*/ 	.short	0x00a0


	//----- nvinfo : EIATTR_SW_WAR
	.align		4
.L_1501:
        /*00b4*/ 	.byte	0x04, 0x36
        /*00b6*/ 	.short	(.L_1503 - .L_1502)
.L_1502:
        /*00b8*/ 	.word	0x00000008
.L_1503:


//--------------------- .nv.info._Z35group_norm_nhwc_fwd_one_pass_kernelI11Fp16IOFp32WLi512ELi70ELi560EEv26Group_norm_nhwc_fwd_params --------------------------
	.section	.nv.info._Z35group_norm_nhwc_fwd_one_pass_kernelI11Fp16IOFp32WLi512ELi70ELi560EEv26Group_norm_nhwc_fwd_params,"",@"SHT_CUDA_INFO"
	.sectionflags	@""
	.align	4


	//----- nvinfo : EIATTR_CUDA_API_VERSION
	.align		4
        /*0000*/ 	.byte	0x04, 0x37
        /*0002*/ 	.short	(.L_1505 - .L_1504)
.L_1504:
        /*0004*/ 	.word	0x00000082


	//----- nvinfo : EIATTR_KPARAM_INFO
	.align		4
.L_1505:
        /*0008*/ 	.byte	0x04, 0x17
        /*000a*/ 	.short	(.L_1507 - .L_1506)
.L_1506:
        /*000c*/ 	.word	0x00000000
        /*0010*/ 	.short	0x0000
        /*0012*/ 	.short	0x0000
        /*0014*/ 	.byte	0x00, 0xf0, 0x81, 0x02


	//----- nvinfo : EIATTR_SPARSE_MMA_MASK
	.align		4
.L_1507:
        /*0018*/ 	.byte	0x03, 0x50
        /*001a*/ 	.short	0x0000


	//----- nvinfo : EIATTR_MAXREG_COUNT
	.align		4
        /*001c*/ 	.byte	0x03, 0x1b
        /*001e*/ 	.short	0x0060


	//----- nvinfo : EIATTR_NUM_BARRIERS
	.align		4
        /*0020*/ 	.byte	0x02, 0x4c
        /*0022*/ 	.byte	0x01
	.zero		1


	//----- nvinfo : EIATTR_MERCURY_ISA_VERSION
	.align		4
        /*0024*/ 	.byte	0x03, 0x5f
        /*0026*/ 	.short	0x0101


	//----- nvinfo : EIATTR_COOP_GROUP_MASK_REGIDS
	.align		4
        /*0028*/ 	.byte	0x04, 0x29
        /*002a*/ 	.short	(.L_1509 - .L_1508)


	//   ....[0]....
.L_1508:
        /*002c*/ 	.word	0xffffffff


	//   ....[1]....
        /*0030*/ 	.word	0xffffffff


	//   ....[2]....
        /*0034*/ 	.word	0xffffffff


	//   ....[3]....
        /*0038*/ 	.word	0xffffffff


	//   ....[4]....
        /*003c*/ 	.word	0xffffffff


	//   ....[5]....
        /*0040*/ 	.word	0xffffffff


	//   ....[6]....
        /*0044*/ 	.word	0xffffffff


	//   ....[7]....
        /*0048*/ 	.word	0xffffffff


	//   ....[8]....
        /*004c*/ 	.word	0xffffffff


	//   ....[9]....
        /*0050*/ 	.word	0xffffffff


	//----- nvinfo : EIATTR_COOP_GROUP_INSTR_OFFSETS
	.align		4
.L_1509:
        /*0054*/ 	.byte	0x04, 0x28
        /*0056*/ 	.short	(.L_1511 - .L_1510)


	//   ....[0]....
.L_1510:
        /*0058*/ 	.word	0x00003410


	//   ....[1]....
        /*005c*/ 	.word	0x00003420


	//   ....[2]....
        /*0060*/ 	.word	0x00003470


	//   ....[3]....
        /*0064*/ 	.word	0x00003480


	//   ....[4]....
        /*0068*/ 	.word	0x000034d0


	//   ....[5]....
        /*006c*/ 	.word	0x000034e0


	//   ....[6]....
        /*0070*/ 	.word	0x00003540


	//   ....[7]....
        /*0074*/ 	.word	0x00003550


	//   ....[8]....
        /*0078*/ 	.word	0x000035b0


	//   ....[9]....
        /*007c*/ 	.word	0x000035c0


	//----- nvinfo : EIATTR_EXIT_INSTR_OFFSETS
	.align		4
.L_1511:
        /*0080*/ 	.byte	0x04, 0x1c
        /*0082*/ 	.short	(.L_1513 - .L_1512)


	//   ....[0]....
.L_1512:
        /*0084*/ 	.word	0x00000080


	//   ....[1]....
        /*0088*/ 	.word	0x00009260


	//----- nvinfo : EIATTR_MAX_THREADS
	.align		4
.L_1513:
        /*008c*/ 	.byte	0x04, 0x05
        /*008e*/ 	.short	(.L_1515 - .L_1514)
.L_1514:
        /*0090*/ 	.word	0x00000230
        /*0094*/ 	.word	0x00000001
        /*0098*/ 	.word	0x00000001


	//----- nvinfo : EIATTR_CRS_STACK_SIZE
	.align		4
.L_1515:
        /*009c*/ 	.byte	0x04, 0x1e
        /*009e*/ 	.short	(.L_1517 - .L_1516)
.L_1516:
        /*00a0*/ 	.word	0x00000000


	//----- nvinfo : EIATTR_CBANK_PARAM_SIZE
	.align		4
.L_1517:
        /*00a4*/ 	.byte	0x03, 0x19
        /*00a6*/ 	.short	0x00a0


	//----- nvinfo : EIATTR_PARAM_CBANK
	.align		4
        /*00a8*/ 	.byte	0x04, 0x0a
        /*00aa*/ 	.short	(.L_1519 - .L_1518)
	.align		4
.L_1518:
        /*00ac*/ 	.word	index@(.nv.constant0._Z35group_norm_nhwc_fwd_one_pass_kernelI11Fp16IOFp32WLi512ELi70ELi560EEv26Group_norm_nhwc_fwd_params)
        /*00b0*/ 	.short	0x0210
        /*00b2*/ 	.short	0x00a0


	//----- nvinfo : EIATTR_SW_WAR
	.align		4
.L_1519:
        /*00b4*/ 	.byte	0x04, 0x36
        /*00b6*/ 	.short	(.L_1521 - .L_1520)
.L_1520:
        /*00b8*/ 	.word	0x00000008
.L_1521:


//--------------------- .nv.info._Z35group_norm_nhwc_fwd_one_pass_kernelI11Fp16IOBf16WLi64ELi70ELi560EEv26Group_norm_nhwc_fwd_params --------------------------
	.section	.nv.info._Z35group_norm_nhwc_fwd_one_pass_kernelI11Fp16IOBf16WLi64ELi70ELi560EEv26Group_norm_nhwc_fwd_params,"",@"SHT_CUDA_INFO"
	.sectionflags	@""
	.align	4


	//----- nvinfo : EIATTR_CUDA_API_VERSION
	.align		4
        /*0000*/ 	.byte	0x04, 0x37
        /*0002*/ 	.short	(.L_1523 - .L_1522)
.L_1522:
        /*0004*/ 	.word	0x00000082


	//----- nvinfo : EIATTR_KPARAM_INFO
	.align		4
.L_1523:
        /*0008*/ 	.byte	0x04, 0x17
        /*000a*/ 	.short	(.L_1525 - .L_1524)
.L_1524:
        /*000c*/ 	.word	0x00000000
        /*0010*/ 	.short	0x0000
        /*0012*/ 	.short	0x0000
        /*0014*/ 	.byte	0x00, 0xf0, 0x81, 0x02


	//----- nvinfo : EIATTR_SPARSE_MMA_MASK
	.align		4
.L_1525:
        /*0018*/ 	.byte	0x03, 0x50
        /*001a*/ 	.short	0x0000


	//----- nvinfo : EIATTR_MAXREG_COUNT
	.align		4
        /*001c*/ 	.byte	0x03, 0x1b
        /*001e*/ 	.short	0x0060


	//----- nvinfo : EIATTR_NUM_BARRIERS
	.align		4
        /*0020*/ 	.byte	0x02, 0x4c
        /*0022*/ 	.byte	0x01
	.zero		1


	//----- nvinfo : EIATTR_MERCURY_ISA_VERSION
	.align		4
        /*0024*/ 	.byte	0x03, 0x5f
        /*0026*/ 	.short	0x0101


	//----- nvinfo : EIATTR_COOP_GROUP_MASK_REGIDS
	.align		4
        /*0028*/ 	.byte	0x04, 0x29
        /*002a*/ 	.short	(.L_1527 - .L_1526)


	//   ....[0]....
.L_1526:
        /*002c*/ 	.word	0xffffffff


	//   ....[1]....
        /*0030*/ 	.word	0xffffffff


	//   ....[2]....
        /*0034*/ 	.word	0xffffffff


	//   ....[3]....
        /*0038*/ 	.word	0xffffffff


	//   ....[4]....
        /*003c*/ 	.word	0xffffffff


	//   ....[5]....
        /*0040*/ 	.word	0xffffffff


	//   ....[6]....
        /*0044*/ 	.word	0xffffffff


	//   ....[7]....
        /*0048*/ 	.word	0xffffffff


	//   ....[8]....
        /*004c*/ 	.word	0xffffffff


	//   ....[9]....
        /*0050*/ 	.word	0xffffffff


	//----- nvinfo : EIATTR_COOP_GROUP_INSTR_OFFSETS
	.align		4
.L_1527:
        /*0054*/ 	.byte	0x04, 0x28
        /*0056*/ 	.short	(.L_1529 - .L_1528)


	//   ....[0]....
.L_1528:
        /*0058*/ 	.word	0x00000a20


	//   ....[1]....
        /*005c*/ 	.word	0x00000a30


	//   ....[2]....
        /*0060*/ 	.word	0x00000a80


	//   ....[3]....
        /*0064*/ 	.word	0x00000a90


	//   ....[4]....
        /*0068*/ 	.word	0x00000ae0


	//   ....[5]....
        /*006c*/ 	.word	0x00000af0


	//   ....[6]....
        /*0070*/ 	.word	0x00000b40


	//   ....[7]....
        /*0074*/ 	.word	0x00000b50


	//   ....[8]....
        /*0078*/ 	.word	0x00000bb0


	//   ....[9]....
        /*007c*/ 	.word	0x00000bc0


	//----- nvinfo : EIATTR_EXIT_INSTR_OFFSETS
	.align		4
.L_1529:
        /*0080*/ 	.byte	0x04, 0x1c
        /*0082*/ 	.short	(.L_1531 - .L_1530)


	//   ....[0]....
.L_1530:
        /*0084*/ 	.word	0x00000070


	//   ....[1]....
        /*0088*/ 	.word	0x00002520


	//----- nvinfo : EIATTR_MAX_THREADS
	.align		4
.L_1531:
        /*008c*/ 	.byte	0x04, 0x05
        /*008e*/ 	.short	(.L_1533 - .L_1532)
.L_1532:
        /*0090*/ 	.word	0x00000230
        /*0094*/ 	.word	0x00000001
        /*0098*/ 	.word	0x00000001


	//----- nvinfo : EIATTR_CRS_STACK_SIZE
	.align		4
.L_1533:
        /*009c*/ 	.byte	0x04, 0x1e
        /*009e*/ 	.short	(.L_1535 - .L_1534)
.L_1534:
        /*00a0*/ 	.word	0x00000000


	//----- nvinfo : EIATTR_CBANK_PARAM_SIZE
	.align		4
.L_1535:
        /*00a4*/ 	.byte	0x03, 0x19
        /*00a6*/ 	.short	0x00a0


	//----- nvinfo : EIATTR_PARAM_CBANK
	.align		4
        /*00a8*/ 	.byte	0x04, 0x0a
        /*00aa*/ 	.short	(.L_1537 - .L_1536)
	.align		4
.L_1536:
        /*00ac*/ 	.word	index@(.nv.constant0._Z35group_norm_nhwc_fwd_one_pass_kernelI11Fp16IOBf16WLi64ELi70ELi560EEv26Group_norm_nhwc_fwd_params)
        /*00b0*/ 	.short	0x0210
        /*00b2*/ 	.short	0x00a0


	//----- nvinfo : EIATTR_SW_WAR
	.align		4
.L_1537:
        /*00b4*/ 	.byte	0x04, 0x36
        /*00b6*/ 	.short	(.L_1539 - .L_1538)
.L_1538:
        /*00b8*/ 	.word	0x00000008
.L_1539:


//--------------------- .nv.info._Z35group_norm_nhwc_fwd_one_pass_kernelI11Fp16IOBf16WLi128ELi70ELi560EEv26Group_norm_nhwc_fwd_params --------------------------
	.section	.nv.info._Z35group_norm_nhwc_fwd_one_pass_kernelI11Fp16IOBf16WLi128ELi70ELi560EEv26Group_norm_nhwc_fwd_params,"",@"SHT_CUDA_INFO"
	.sectionflags	@""
	.align	4


	//----- nvinfo : EIATTR_CUDA_API_VERSION
	.align		4
        /*0000*/ 	.byte	0x04, 0x37
        /*0002*/ 	.short	(.L_1541 - .L_1540)
.L_1540:
        /*0004*/ 	.word	0x00000082


	//----- nvinfo : EIATTR_KPARAM_INFO
	.align		4
.L_1541:
        /*0008*/ 	.byte	0x04, 0x17
        /*000a*/ 	.short	(.L_1543 - .L_1542)
.L_1542:
        /*000c*/ 	.word	0x00000000
        /*0010*/ 	.short	0x0000
        /*0012*/ 	.short	0x0000
        /*0014*/ 	.byte	0x00, 0xf0, 0x81, 0x02


	//----- nvinfo : EIATTR_SPARSE_MMA_MASK
	.align		4
.L_1543:
        /*0018*/ 	.byte	0x03, 0x50
        /*001a*/ 	.short	0x0000


	//----- nvinfo : EIATTR_MAXREG_COUNT
	.align		4
        /*001c*/ 	.byte	0x03, 0x1b
        /*001e*/ 	.short	0x0060


	//----- nvinfo : EIATTR_NUM_BARRIERS
	.align		4
        /*0020*/ 	.byte	0x02, 0x4c
        /*0022*/ 	.byte	0x01
	.zero		1


	//----- nvinfo : EIATTR_MERCURY_ISA_VERSION
	.align		4
        /*0024*/ 	.byte	0x03, 0x5f
        /*0026*/ 	.short	0x0101


	//----- nvinfo : EIATTR_COOP_GROUP_MASK_REGIDS
	.align		4
        /*0028*/ 	.byte	0x04, 0x29
        /*002a*/ 	.short	(.L_1545 - .L_1544)


	//   ....[0]....
.L_1544:
        /*002c*/ 	.word	0xffffffff


	//   ....[1]....
        /*0030*/ 	.word	0xffffffff


	//   ....[2]....
        /*0034*/ 	.word	0xffffffff


	//   ....[3]....
        /*0038*/ 	.word	0xffffffff


	//   ....[4]....
        /*003c*/ 	.word	0xffffffff


	//   ....[5]....
        /*0040*/ 	.word	0xffffffff


	//   ....[6]....
        /*0044*/ 	.word	0xffffffff


	//   ....[7]....
        /*0048*/ 	.word	0xffffffff


	//   ....[8]....
        /*004c*/ 	.word	0xffffffff


	//   ....[9]....
        /*0050*/ 	.word	0xffffffff


	//----- nvinfo : EIATTR_COOP_GROUP_INSTR_OFFSETS
	.align		4
.L_1545:
        /*0054*/ 	.byte	0x04, 0x28
        /*0056*/ 	.short	(.L_1547 - .L_1546)


	//   ....[0]....
.L_1546:
        /*0058*/ 	.word	0x00000ff0


	//   ....[1]....
        /*005c*/ 	.word	0x00001000


	//   ....[2]....
        /*0060*/ 	.word	0x00001050


	//   ....[3]....
        /*0064*/ 	.word	0x00001060


	//   ....[4]....
        /*0068*/ 	.word	0x000010b0


	//   ....[5]....
        /*006c*/ 	.word	0x000010c0


	//   ....[6]....
        /*0070*/ 	.word	0x00001110


	//   ....[7]....
        /*0074*/ 	.word	0x00001120


	//   ....[8]....
        /*0078*/ 	.word	0x00001180


	//   ....[9]....
        /*007c*/ 	.word	0x00001190


	//----- nvinfo : EIATTR_EXIT_INSTR_OFFSETS
	.align		4
.L_1547:
        /*0080*/ 	.byte	0x04, 0x1c
        /*0082*/ 	.short	(.L_1549 - .L_1548)


	//   ....[0]....
.L_1548:
        /*0084*/ 	.word	0x00000070


	//   ....[1]....
        /*0088*/ 	.word	0x00003450


	//----- nvinfo : EIATTR_MAX_THREADS
	.align		4
.L_1549:
        /*008c*/ 	.byte	0x04, 0x05
        /*008e*/ 	.short	(.L_1551 - .L_1550)
.L_1550:
        /*0090*/ 	.word	0x00000230
        /*0094*/ 	.word	0x00000001
        /*0098*/ 	.word	0x00000001


	//----- nvinfo : EIATTR_CRS_STACK_SIZE
	.align		4
.L_1551:
        /*009c*/ 	.byte	0x04, 0x1e
        /*009e*/ 	.short	(.L_1553 - .L_1552)
.L_1552:
        /*00a0*/ 	.word	0x00000000


	//----- nvinfo : EIATTR_CBANK_PARAM_SIZE
	.align		4
.L_1553:
        /*00a4*/ 	.byte	0x03, 0x19
        /*00a6*/ 	.short	0x00a0


	//----- nvinfo : EIATTR_PARAM_CBANK
	.align		4
        /*00a8*/ 	.byte	0x04, 0x0a
        /*00aa*/ 	.short	(.L_1555 - .L_1554)
	.align		4
.L_1554:
        /*00ac*/ 	.word	index@(.nv.constant0._Z35group_norm_nhwc_fwd_one_pass_kernelI11Fp16IOBf16WLi128ELi70ELi560EEv26Group_norm_nhwc_fwd_params)
        /*00b0*/ 	.short	0x0210
        /*00b2*/ 	.short	0x00a0


	//----- nvinfo : EIATTR_SW_WAR
	.align		4
.L_1555:
        /*00b4*/ 	.byte	0x04, 0x36
        /*00b6*/ 	.short	(.L_1557 - .L_1556)
.L_1556:
        /*00b8*/ 	.word	0x00000008
.L_1557:


//--------------------- .nv.info._Z35group_norm_nhwc_fwd_one_pass_kernelI11Fp16IOBf16WLi256ELi70ELi560EEv26Group_norm_nhwc_fwd_params --------------------------
	.section	.nv.info._Z35group_norm_nhwc_fwd_one_pass_kernelI11Fp16IOBf16WLi256ELi70ELi560EEv26Group_norm_nhwc_fwd_params,"",@"SHT_CUDA_INFO"
	.sectionflags	@""
	.align	4


	//----- nvinfo : EIATTR_CUDA_API_VERSION
	.align		4
        /*0000*/ 	.byte	0x04, 0x37
        /*0002*/ 	.short	(.L_1559 - .L_1558)
.L_1558:
        /*0004*/ 	.word	0x00000082


	//----- nvinfo : EIATTR_KPARAM_INFO
	.align		4
.L_1559:
        /*0008*/ 	.byte	0x04, 0x17
        /*000a*/ 	.short	(.L_1561 - .L_1560)
.L_1560:
        /*000c*/ 	.word	0x00000000
        /*0010*/ 	.short	0x0000
        /*0012*/ 	.short	0x0000
        /*0014*/ 	.byte	0x00, 0xf0, 0x81, 0x02


	//----- nvinfo : EIATTR_SPARSE_MMA_MASK
	.align		4
.L_1561:
        /*0018*/ 	.byte	0x03, 0x50
        /*001a*/ 	.short	0x0000


	//----- nvinfo : EIATTR_MAXREG_COUNT
	.align		4
        /*001c*/ 	.byte	0x03, 0x1b
        /*001e*/ 	.short	0x0060


	//----- nvinfo : EIATTR_NUM_BARRIERS
	.align		4
        /*0020*/ 	.byte	0x02, 0x4c
        /*0022*/ 	.byte	0x01
	.zero		1


	//----- nvinfo : EIATTR_MERCURY_ISA_VERSION
	.align		4
        /*0024*/ 	.byte	0x03, 0x5f
        /*0026*/ 	.short	0x0101


	//----- nvinfo : EIATTR_COOP_GROUP_MASK_REGIDS
	.align		4
        /*0028*/ 	.byte	0x04, 0x29
        /*002a*/ 	.short	(.L_1563 - .L_1562)


	//   ....[0]....
.L_1562:
        /*002c*/ 	.word	0xffffffff


	//   ....[1]....
        /*0030*/ 	.word	0xffffffff


	//   ....[2]....
        /*0034*/ 	.word	0xffffffff


	//   ....[3]....
        /*0038*/ 	.word	0xffffffff


	//   ....[4]....
        /*003c*/ 	.word	0xffffffff


	//   ....[5]....
        /*0040*/ 	.word	0xffffffff


	//   ....[6]....
        /*0044*/ 	.word	0xffffffff


	//   ....[7]....
        /*0048*/ 	.word	0xffffffff


	//   ....[8]....
        /*004c*/ 	.word	0xffffffff


	//   ....[9]....
        /*0050*/ 	.word	0xffffffff


	//----- nvinfo : EIATTR_COOP_GROUP_INSTR_OFFSETS
	.align		4
.L_1563:
        /*0054*/ 	.byte	0x04, 0x28
        /*0056*/ 	.short	(.L_1565 - .L_1564)


	//   ....[0]....
.L_1564:
        /*0058*/ 	.word	0x00001c40


	//   ....[1]....
        /*005c*/ 	.word	0x00001c50


	//   ....[2]....
        /*0060*/ 	.word	0x00001ca0


	//   ....[3]....
        /*0064*/ 	.word	0x00001cb0


	//   ....[4]....
        /*0068*/ 	.word	0x00001d00


	//   ....[5]....
        /*006c*/ 	.word	0x00001d10


	//   ....[6]....
        /*0070*/ 	.word	0x00001d60


	//   ....[7]....
        /*0074*/ 	.word	0x00001d70


	//   ....[8]....
        /*0078*/ 	.word	0x00001dd0


	//   ....[9]....
        /*007c*/ 	.word	0x00001de0


	//----- nvinfo : EIATTR_EXIT_INSTR_OFFSETS
	.align		4
.L_1565:
        /*0080*/ 	.byte	0x04, 0x1c
        /*0082*/ 	.short	(.L_1567 - .L_1566)


	//   ....[0]....
.L_1566:
        /*0084*/ 	.word	0x00000070


	//   ....[1]....
        /*0088*/ 	.word	0x00005300


	//----- nvinfo : EIATTR_MAX_THREADS
	.align		4
.L_1567:
        /*008c*/ 	.byte	0x04, 0x05
        /*008e*/ 	.short	(.L_1569 - .L_1568)
.L_1568:
        /*0090*/ 	.word	0x00000230
        /*0094*/ 	.word	0x00000001
        /*0098*/ 	.word	0x00000001


	//----- nvinfo : EIATTR_CRS_STACK_SIZE
	.align		4
.L_1569:
        /*009c*/ 	.byte	0x04, 0x1e
        /*009e*/ 	.short	(.L_1571 - .L_1570)
.L_1570:
        /*00a0*/ 	.word	0x00000000


	//----- nvinfo : EIATTR_CBANK_PARAM_SIZE
	.align		4
.L_1571:
        /*00a4*/ 	.byte	0x03, 0x19
        /*00a6*/ 	.short	0x00a0


	//----- nvinfo : EIATTR_PARAM_CBANK
	.align		4
        /*00a8*/ 	.byte	0x04, 0x0a
        /*00aa*/ 	.short	(.L_1573 - .L_1572)
	.align		4
.L_1572:
        /*00ac*/ 	.word	index@(.nv.constant0._Z35group_norm_nhwc_fwd_one_pass_kernelI11Fp16IOBf16WLi256ELi70ELi560EEv26Group_norm_nhwc_fwd_params)
        /*00b0*/ 	.short	0x0210
        /*00b2*/ 	.short	0x00a0


	//----- nvinfo : EIATTR_SW_WAR
	.align		4
.L_1573:
        /*00b4*/ 	.byte	0x04, 0x36
        /*00b6*/ 	.short	(.L_1575 - .L_1574)
.L_1574:
        /*00b8*/ 	.word	0x00000008
.L_1575:


//--------------------- .nv.info._Z35group_norm_nhwc_fwd_one_pass_kernelI11Fp16IOBf16WLi512ELi70ELi560EEv26Group_norm_nhwc_fwd_params --------------------------
	.section	.nv.info._Z35group_norm_nhwc_fwd_one_pass_kernelI11Fp16IOBf16WLi512ELi70ELi560EEv26Group_norm_nhwc_fwd_params,"",@"SHT_CUDA_INFO"
	.sectionflags	@""
	.align	4


	//----- nvinfo : EIATTR_CUDA_API_VERSION
	.align		4
        /*0000*/ 	.byte	0x04, 0x37
        /*0002*/ 	.short	(.L_1577 - .L_1576)
.L_1576:
        /*0004*/ 	.word	0x00000082


	//----- nvinfo : EIATTR_KPARAM_INFO
	.align		4
.L_1577:
        /*0008*/ 	.byte	0x04, 0x17
        /*000a*/ 	.short	(.L_1579 - .L_1578)
.L_1578:
        /*000c*/ 	.word	0x00000000
        /*0010*/ 	.short	0x0000
        /*0012*/ 	.short	0x0000
        /*0014*/ 	.byte	0x00, 0xf0, 0x81, 0x02


	//----- nvinfo : EIATTR_SPARSE_MMA_MASK
	.align		4
.L_1579:
        /*0018*/ 	.byte	0x03, 0x50
        /*001a*/ 	.short	0x0000


	//----- nvinfo : EIATTR_MAXREG_COUNT
	.align		4
        /*001c*/ 	.byte	0x03, 0x1b
        /*001e*/ 	.short	0x0060


	//----- nvinfo : EIATTR_NUM_BARRIERS
	.align		4
        /*0020*/ 	.byte	0x02, 0x4c
        /*0022*/ 	.byte	0x01
	.zero		1


	//----- nvinfo : EIATTR_MERCURY_ISA_VERSION
	.align		4
        /*0024*/ 	.byte	0x03, 0x5f
        /*0026*/ 	.short	0x0101


	//----- nvinfo : EIATTR_COOP_GROUP_MASK_REGIDS
	.align		4
        /*0028*/ 	.byte	0x04, 0x29
        /*002a*/ 	.short	(.L_1581 - .L_1580)


	//   ....[0]....
.L_1580:
        /*002c*/ 	.word	0xffffffff


	//   ....[1]....
        /*0030*/ 	.word	0xffffffff


	//   ....[2]....
        /*0034*/ 	.word	0xffffffff


	//   ....[3]....
        /*0038*/ 	.word	0xffffffff


	//   ....[4]....
        /*003c*/ 	.word	0xffffffff


	//   ....[5]....
        /*0040*/ 	.word	0xffffffff


	//   ....[6]....
        /*0044*/ 	.word	0xffffffff


	//   ....[7]....
        /*0048*/ 	.word	0xffffffff


	//   ....[8]....
        /*004c*/ 	.word	0xffffffff


	//   ....[9]....
        /*0050*/ 	.word	0xffffffff


	//----- nvinfo : EIATTR_COOP_GROUP_INSTR_OFFSETS
	.align		4
.L_1581:
        /*0054*/ 	.byte	0x04, 0x28
        /*0056*/ 	.short	(.L_1583 - .L_1582)


	//   ....[0]....
.L_1582:
        /*0058*/ 	.word	0x00003410


	//   ....[1]....
        /*005c*/ 	.word	0x00003420


	//   ....[2]....
        /*0060*/ 	.word	0x00003470


	//   ....[3]....
        /*0064*/ 	.word	0x00003480


	//   ....[4]....
        /*0068*/ 	.word	0x000034d0


	//   ....[5]....
        /*006c*/ 	.word	0x000034e0


	//   ....[6]....
        /*0070*/ 	.word	0x00003540


	//   ....[7]....
        /*0074*/ 	.word	0x00003550


	//   ....[8]....
        /*0078*/ 	.word	0x000035b0


	//   ....[9]....
        /*007c*/ 	.word	0x000035c0


	//----- nvinfo : EIATTR_EXIT_INSTR_OFFSETS
	.align		4
.L_1583:
        /*0080*/ 	.byte	0x04, 0x1c
        /*0082*/ 	.short	(.L_1585 - .L_1584)


	//   ....[0]....
.L_1584:
        /*0084*/ 	.word	0x00000080


	//   ....[1]....
        /*0088*/ 	.word	0x000092c0


	//----- nvinfo : EIATTR_MAX_THREADS
	.align		4
.L_1585:
        /*008c*/ 	.byte	0x04, 0x05
        /*008e*/ 	.short	(.L_1587 - .L_1586)
.L_1586:
        /*0090*/ 	.word	0x00000230
        /*0094*/ 	.word	0x00000001
        /*0098*/ 	.word	0x00000001


	//----- nvinfo : EIATTR_CRS_STACK_SIZE
	.align		4
.L_1587:
        /*009c*/ 	.byte	0x04, 0x1e
        /*009e*/ 	.short	(.L_1589 - .L_1588)
.L_1588:
        /*00a0*/ 	.word	0x00000000


	//----- nvinfo : EIATTR_CBANK_PARAM_SIZE
	.align		4
.L_1589:
        /*00a4*/ 	.byte	0x03, 0x19
        /*00a6*/ 	.short	0x00a0


	//----- nvinfo : EIATTR_PARAM_CBANK
	.align		4
        /*00a8*/ 	.byte	0x04, 0x0a
        /*00aa*/ 	.short	(.L_1591 - .L_1590)
	.align		4
.L_1590:
        /*00ac*/ 	.word	index@(.nv.constant0._Z35group_norm_nhwc_fwd_one_pass_kernelI11Fp16IOBf16WLi512ELi70ELi560EEv26Group_norm_nhwc_fwd_params)
        /*00b0*/ 	.short	0x0210
        /*00b2*/ 	.short	0x00a0


	//----- nvinfo : EIATTR_SW_WAR
	.align		4
.L_1591:
        /*00b4*/ 	.byte	0x04, 0x36
        /*00b6*/ 	.short	(.L_1593 - .L_1592)
.L_1592:
        /*00b8*/ 	.word	0x00000008
.L_1593:


//--------------------- .nv.info._Z35group_norm_nhwc_fwd_one_pass_kernelI11Fp16IOFp16WLi64ELi70ELi560EEv26Group_norm_nhwc_fwd_params --------------------------
	.section	.nv.info._Z35group_norm_nhwc_fwd_one_pass_kernelI11Fp16IOFp16WLi64ELi70ELi560EEv26Group_norm_nhwc_fwd_params,"",@"SHT_CUDA_INFO"
	.sectionflags	@""
	.align	4


	//----- nvinfo : EIATTR_CUDA_API_VERSION
	.align		4
        /*0000*/ 	.byte	0x04, 0x37
        /*0002*/ 	.short	(.L_1595 - .L_1594)
.L_1594:
        /*0004*/ 	.word	0x00000082


	//----- nvinfo : EIATTR_KPARAM_INFO
	.align		4
.L_1595:
        /*0008*/ 	.byte	0x04, 0x17
        /*000a*/ 	.short	(.L_1597 - .L_1596)
.L_1596:
        /*000c*/ 	.word	0x00000000
        /*0010*/ 	.short	0x0000
        /*0012*/ 	.short	0x0000
        /*0014*/ 	.byte	0x00, 0xf0, 0x81, 0x02


	//----- nvinfo : EIATTR_SPARSE_MMA_MASK
	.align		4
.L_1597:
        /*0018*/ 	.byte	0x03, 0x50
        /*001a*/ 	.short	0x0000


	//----- nvinfo : EIATTR_MAXREG_COUNT
	.align		4
        /*001c*/ 	.byte	0x03, 0x1b
        /*001e*/ 	.short	0x0060


	//----- nvinfo : EIATTR_NUM_BARRIERS
	.align		4
        /*0020*/ 	.byte	0x02, 0x4c
        /*0022*/ 	.byte	0x01
	.zero		1


	//----- nvinfo : EIATTR_MERCURY_ISA_VERSION
	.align		4
        /*0024*/ 	.byte	0x03, 0x5f
        /*0026*/ 	.short	0x0101


	//----- nvinfo : EIATTR_COOP_GROUP_MASK_REGIDS
	.align		4
        /*0028*/ 	.byte	0x04, 0x29
        /*002a*/ 	.short	(.L_1599 - .L_1598)


	//   ....[0]....
.L_1598:
        /*002c*/ 	.word	0xffffffff


	//   ....[1]....
        /*0030*/ 	.word	0xffffffff


	//   ....[2]....
        /*0034*/ 	.word	0xffffffff


	//   ....[3]....
        /*0038*/ 	.word	0xffffffff


	//   ....[4]....
        /*003c*/ 	.word	0xffffffff


	//   ....[5]....
        /*0040*/ 	.word	0xffffffff


	//   ....[6]....
        /*0044*/ 	.word	0xffffffff


	//   ....[7]....
        /*0048*/ 	.word	0xffffffff


	//   ....[8]....
        /*004c*/ 	.word	0xffffffff


	//   ....[9]....
        /*0050*/ 	.word	0xffffffff


	//----- nvinfo : EIATTR_COOP_GROUP_INSTR_OFFSETS
	.align		4
.L_1599:
        /*0054*/ 	.byte	0x04, 0x28
        /*0056*/ 	.short	(.L_1601 - .L_1600)


	//   ....[0]....
.L_1600:
        /*0058*/ 	.word	0x00000a20


	//   ....[1]....
        /*005c*/ 	.word	0x00000a30


	//   ....[2]....
        /*0060*/ 	.word	0x00000a80


	//   ....[3]....
        /*0064*/ 	.word	0x00000a90


	//   ....[4]....
        /*0068*/ 	.word	0x00000ae0


	//   ....[5]....
        /*006c*/ 	.word	0x00000af0


	//   ....[6]....
        /*0070*/ 	.word	0x00000b40


	//   ....[7]....
        /*0074*/ 	.word	0x00000b50


	//   ....[8]....
        /*0078*/ 	.word	0x00000bb0


	//   ....[9]....
        /*007c*/ 	.word	0x00000bc0


	//----- nvinfo : EIATTR_EXIT_INSTR_OFFSETS
	.align		4
.L_1601:
        /*0080*/ 	.byte	0x04, 0x1c
        /*0082*/ 	.short	(.L_1603 - .L_1602)


	//   ....[0]....
.L_1602:
        /*0084*/ 	.word	0x00000070


	//   ....[1]....
        /*0088*/ 	.word	0x00002520


	//----- nvinfo : EIATTR_MAX_THREADS
	.align		4
.L_1603:
        /*008c*/ 	.byte	0x04, 0x05
        /*008e*/ 	.short	(.L_1605 - .L_1604)
.L_1604:
        /*0090*/ 	.word	0x00000230
        /*0094*/ 	.word	0x00000001
        /*0098*/ 	.word	0x00000001


	//----- nvinfo : EIATTR_CRS_STACK_SIZE
	.align		4
.L_1605:
        /*009c*/ 	.byte	0x04, 0x1e
        /*009e*/ 	.short	(.L_1607 - .L_1606)
.L_1606:
        /*00a0*/ 	.word	0x00000000


	//----- nvinfo : EIATTR_CBANK_PARAM_SIZE
	.align		4
.L_1607:
        /*00a4*/ 	.byte	0x03, 0x19
        /*00a6*/ 	.short	0x00a0


	//----- nvinfo : EIATTR_PARAM_CBANK
	.align		4
        /*00a8*/ 	.byte	0x04, 0x0a
        /*00aa*/ 	.short	(.L_1609 - .L_1608)
	.align		4
.L_1608:
        /*00ac*/ 	.word	index@(.nv.constant0._Z35group_norm_nhwc_fwd_one_pass_kernelI11Fp16IOFp16WLi64ELi70ELi560EEv26Group_norm_nhwc_fwd_params)
        /*00b0*/ 	.short	0x0210
        /*00b2*/ 	.short	0x00a0


	//----- nvinfo : EIATTR_SW_WAR
	.align		4
.L_1609:
        /*00b4*/ 	.byte	0x04, 0x36
        /*00b6*/ 	.short	(.L_1611 - .L_1610)
.L_1610:
        /*00b8*/ 	.word	0x00000008
.L_1611:


//--------------------- .nv.info._Z35group_norm_nhwc_fwd_one_pass_kernelI11Fp16IOFp16WLi128ELi70ELi560EEv26Group_norm_nhwc_fwd_params --------------------------
	.section	.nv.info._Z35group_norm_nhwc_fwd_one_pass_kernelI11Fp16IOFp16WLi128ELi70ELi560EEv26Group_norm_nhwc_fwd_params,"",@"SHT_CUDA_INFO"
	.sectionflags	@""
	.align	4


	//----- nvinfo : EIATTR_CUDA_API_VERSION
	.align		4
        /*0000*/ 	.byte	0x04, 0x37
        /*0002*/ 	.short	(.L_1613 - .L_1612)
.L_1612:
        /*0004*/ 	.word	0x00000082


	//----- nvinfo : EIATTR_KPARAM_INFO
	.align		4
.L_1613:
        /*0008*/ 	.byte	0x04, 0x17
        /*000a*/ 	.short	(.L_1615 - .L_1614)
.L_1614:
        /*000c*/ 	.word	0x00000000
        /*0010*/ 	.short	0x0000
        /*0012*/ 	.short	0x0000
        /*0014*/ 	.byte	0x00, 0xf0, 0x81, 0x02


	//----- nvinfo : EIATTR_SPARSE_MMA_MASK
	.align		4
.L_1615:
        /*0018*/ 	.byte	0x03, 0x50
        /*001a*/ 	.short	0x0000


	//----- nvinfo : EIATTR_MAXREG_COUNT
	.align		4
        /*001c*/ 	.byte	0x03, 0x1b
        /*001e*/ 	.short	0x0060


	//----- nvinfo : EIATTR_NUM_BARRIERS
	.align		4
        /*0020*/ 	.byte	0x02, 0x4c
        /*0022*/ 	.byte	0x01
	.zero		1


	//----- nvinfo : EIATTR_MERCURY_ISA_VERSION
	.align		4
        /*0024*/ 	.byte	0x03, 0x5f
        /*0026*/ 	.short	0x0101


	//----- nvinfo : EIATTR_COOP_GROUP_MASK_REGIDS
	.align		4
        /*0028*/ 	.byte	0x04, 0x29
        /*002a*/ 	.short	(.L_1617 - .L_1616)


	//   ....[0]....
.L_1616:
        /*002c*/ 	.word	0xffffffff


	//   ....[1]....
        /*0030*/ 	.word	0xffffffff


	//   ....[2]....
        /*0034*/ 	.word	0xffffffff


	//   ....[3]....
        /*0038*/ 	.word	0xffffffff


	//   ....[4]....
        /*003c*/ 	.word	0xffffffff


	//   ....[5]....
        /*0040*/ 	.word	0xffffffff


	//   ....[6]....
        /*0044*/ 	.word	0xffffffff


	//   ....[7]....
        /*0048*/ 	.word	0xffffffff


	//   ....[8]....
        /*004c*/ 	.word	0xffffffff


	//   ....[9]....
        /*0050*/ 	.word	0xffffffff


	//----- nvinfo : EIATTR_COOP_GROUP_INSTR_OFFSETS
	.align		4
.L_1617:
        /*0054*/ 	.byte	0x04, 0x28
        /*0056*/ 	.short	(.L_1619 - .L_1618)


	//   ....[0]....
.L_1618:
        /*0058*/ 	.word	0x00000ff0


	//   ....[1]....
        /*005c*/ 	.word	0x00001000


	//   ....[2]....
        /*0060*/ 	.word	0x00001050


	//   ....[3]....
        /*0064*/ 	.word	0x00001060


	//   ....[4]....
        /*0068*/ 	.word	0x000010b0


	//   ....[5]....
        /*006c*/ 	.word	0x000010c0


	//   ....[6]....
        /*0070*/ 	.word	0x00001110


	//   ....[7]....
        /*0074*/ 	.word	0x00001120


	//   ....[8]....
        /*0078*/ 	.word	0x00001180


	//   ....[9]....
        /*007c*/ 	.word	0x00001190


	//----- nvinfo : EIATTR_EXIT_INSTR_OFFSETS
	.align		4
.L_1619:
        /*0080*/ 	.byte	0x04, 0x1c
        /*0082*/ 	.short	(.L_1621 - .L_1620)


	//   ....[0]....
.L_1620:
        /*0084*/ 	.word	0x00000070


	//   ....[1]....
        /*0088*/ 	.word	0x00003450


	//----- nvinfo : EIATTR_MAX_THREADS
	.align		4
.L_1621:
        /*008c*/ 	.byte	0x04, 0x05
        /*008e*/ 	.short	(.L_1623 - .L_1622)
.L_1622:
        /*0090*/ 	.word	0x00000230
        /*0094*/ 	.word	0x00000001
        /*0098*/ 	.word	0x00000001


	//----- nvinfo : EIATTR_CRS_STACK_SIZE
	.align		4
.L_1623:
        /*009c*/ 	.byte	0x04, 0x1e
        /*009e*/ 	.short	(.L_1625 - .L_1624)
.L_1624:
        /*00a0*/ 	.word	0x00000000


	//----- nvinfo : EIATTR_CBANK_PARAM_SIZE
	.align		4
.L_1625:
        /*00a4*/ 	.byte	0x03, 0x19
        /*00a6*/ 	.short	0x00a0


	//----- nvinfo : EIATTR_PARAM_CBANK
	.align		4
        /*00a8*/ 	.byte	0x04, 0x0a
        /*00aa*/ 	.short	(.L_1627 - .L_1626)
	.align		4
.L_1626:
        /*00ac*/ 	.word	index@(.nv.constant0._Z35group_norm_nhwc_fwd_one_pass_kernelI11Fp16IOFp16WLi128ELi70ELi560EEv26Group_norm_nhwc_fwd_params)
        /*00b0*/ 	.short	0x0210
        /*00b2*/ 	.short	0x00a0


	//----- nvinfo : EIATTR_SW_WAR
	.align		4
.L_1627:
        /*00b4*/ 	.byte	0x04, 0x36
        /*00b6*/ 	.short	(.L_1629 - .L_1628)
.L_1628:
        /*00b8*/ 	.word	0x00000008
.L_1629:


//--------------------- .nv.info._Z35group_norm_nhwc_fwd_one_pass_kernelI11Fp16IOFp16WLi256ELi70ELi560EEv26Group_norm_nhwc_fwd_params --------------------------
	.section	.nv.info._Z35group_norm_nhwc_fwd_one_pass_kernelI11Fp16IOFp16WLi256ELi70ELi560EEv26Group_norm_nhwc_fwd_params,"",@"SHT_CUDA_INFO"
	.sectionflags	@""
	.align	4


	//----- nvinfo : EIATTR_CUDA_API_VERSION
	.align		4
        /*0000*/ 	.byte	0x04, 0x37
        /*0002*/ 	.short	(.L_1631 - .L_1630)
.L_1630:
        /*0004*/ 	.word	0x00000082


	//----- nvinfo : EIATTR_KPARAM_INFO
	.align		4
.L_1631:
        /*0008*/ 	.byte	0x04, 0x17
        /*000a*/ 	.short	(.L_1633 - .L_1632)
.L_1632:
        /*000c*/ 	.word	0x00000000
        /*0010*/ 	.short	0x0000
        /*0012*/ 	.short	0x0000
        /*0014*/ 	.byte	0x00, 0xf0, 0x81, 0x02


	//----- nvinfo : EIATTR_SPARSE_MMA_MASK
	.align		4
.L_1633:
        /*0018*/ 	.byte	0x03, 0x50
        /*001a*/ 	.short	0x0000


	//----- nvinfo : EIATTR_MAXREG_COUNT
	.align		4
        /*001c*/ 	.byte	0x03, 0x1b
        /*001e*/ 	.short	0x0060


	//----- nvinfo : EIATTR_NUM_BARRIERS
	.align		4
        /*0020*/ 	.byte	0x02, 0x4c
        /*0022*/ 	.byte	0x01
	.zero		1


	//----- nvinfo : EIATTR_MERCURY_ISA_VERSION
	.align		4
        /*0024*/ 	.byte	0x03, 0x5f
        /*0026*/ 	.short	0x0101


	//----- nvinfo : EIATTR_COOP_GROUP_MASK_REGIDS
	.align		4
        /*0028*/ 	.byte	0x04, 0x29
        /*002a*/ 	.short	(.L_1635 - .L_1634)


	//   ....[0]....
.L_1634:
        /*002c*/ 	.word	0xffffffff


	//   ....[1]....
        /*0030*/ 	.word	0xffffffff


	//   ....[2]....
        /*0034*/ 	.word	0xffffffff


	//   ....[3]....
        /*0038*/ 	.word	0xffffffff


	//   ....[4]....
        /*003c*/ 	.word	0xffffffff


	//   ....[5]....
        /*0040*/ 	.word	0xffffffff


	//   ....[6]....
        /*0044*/ 	.word	0xffffffff


	//   ....[7]....
        /*0048*/ 	.word	0xffffffff


	//   ....[8]....
        /*004c*/ 	.word	0xffffffff


	//   ....[9]....
        /*0050*/ 	.word	0xffffffff


	//----- nvinfo : EIATTR_COOP_GROUP_INSTR_OFFSETS
	.align		4
.L_1635:
        /*0054*/ 	.byte	0x04, 0x28
        /*0056*/ 	.short	(.L_1637 - .L_1636)


	//   ....[0]....
.L_1636:
        /*0058*/ 	.word	0x00001c40


	//   ....[1]....
        /*005c*/ 	.word	0x00001c50


	//   ....[2]....
        /*0060*/ 	.word	0x00001ca0


	//   ....[3]....
        /*0064*/ 	.word	0x00001cb0


	//   ....[4]....
        /*0068*/ 	.word	0x00001d00


	//   ....[5]....
        /*006c*/ 	.word	0x00001d10


	//   ....[6]....
        /*0070*/ 	.word	0x00001d60


	//   ....[7]....
        /*0074*/ 	.word	0x00001d70


	//   ....[8]....
        /*0078*/ 	.word	0x00001dd0


	//   ....[9]....
        /*007c*/ 	.word	0x00001de0


	//----- nvinfo : EIATTR_EXIT_INSTR_OFFSETS
	.align		4
.L_1637:
        /*0080*/ 	.byte	0x04, 0x1c
        /*0082*/ 	.short	(.L_1639 - .L_1638)


	//   ....[0]....
.L_1638:
        /*0084*/ 	.word	0x00000070


	//   ....[1]....
        /*0088*/ 	.word	0x00005300


	//----- nvinfo : EIATTR_MAX_THREADS
	.align		4
.L_1639:
        /*008c*/ 	.byte	0x04, 0x05
        /*008e*/ 	.short	(.L_1641 - .L_1640)
.L_1640:
        /*0090*/ 	.word	0x00000230
        /*0094*/ 	.word	0x00000001
        /*0098*/ 	.word	0x00000001


	//----- nvinfo : EIATTR_CRS_STACK_SIZE
	.align		4
.L_1641:
        /*009c*/ 	.byte	0x04, 0x1e
        /*009e*/ 	.short	(.L_1643 - .L_1642)
.L_1642:
        /*00a0*/ 	.word	0x00000000


	//----- nvinfo : EIATTR_CBANK_PARAM_SIZE
	.align		4
.L_1643:
        /*00a4*/ 	.byte	0x03, 0x19
        /*00a6*/ 	.short	0x00a0


	//----- nvinfo : EIATTR_PARAM_CBANK
	.align		4
        /*00a8*/ 	.byte	0x04, 0x0a
        /*00aa*/ 	.short	(.L_1645 - .L_1644)
	.align		4
.L_1644:
        /*00ac*/ 	.word	index@(.nv.constant0._Z35group_norm_nhwc_fwd_one_pass_kernelI11Fp16IOFp16WLi256ELi70ELi560EEv26Group_norm_nhwc_fwd_params)
        /*00b0*/ 	.short	0x0210
        /*00b2*/ 	.short	0x00a0


	//----- nvinfo : EIATTR_SW_WAR
	.align		4
.L_1645:
        /*00b4*/ 	.byte	0x04, 0x36
        /*00b6*/ 	.short	(.L_1647 - .L_1646)
.L_1646:
        /*00b8*/ 	.word	0x00000008
.L_1647:


//--------------------- .nv.info._Z35group_norm_nhwc_fwd_one_pass_kernelI11Fp16IOFp16WLi512ELi70ELi560EEv26Group_norm_nhwc_fwd_params --------------------------
	.section	.nv.info._Z35group_norm_nhwc_fwd_one_pass_kernelI11Fp16IOFp16WLi512ELi70ELi560EEv26Group_norm_nhwc_fwd_params,"",@"SHT_CUDA_INFO"
	.sectionflags	@""
	.align	4


	//----- nvinfo : EIATTR_CUDA_API_VERSION
	.align		4
        /*0000*/ 	.byte	0x04, 0x37
        /*0002*/ 	.short	(.L_1649 - .L_1648)
.L_1648:
        /*0004*/ 	.word	0x00000082


	//----- nvinfo : EIATTR_KPARAM_INFO
	.align		4
.L_1649:
        /*0008*/ 	.byte	0x04, 0x17
        /*000a*/ 	.short	(.L_1651 - .L_1650)
.L_1650:
        /*000c*/ 	.word	0x00000000
        /*0010*/ 	.short	0x0000
        /*0012*/ 	.short	0x0000
        /*0014*/ 	.byte	0x00, 0xf0, 0x81, 0x02


	//----- nvinfo : EIATTR_SPARSE_MMA_MASK
	.align		4
.L_1651:
        /*0018*/ 	.byte	0x03, 0x50
        /*001a*/ 	.short	0x0000


	//----- nvinfo : EIATTR_MAXREG_COUNT
	.align		4
        /*001c*/ 	.byte	0x03, 0x1b
        /*001e*/ 	.short	0x0060


	//----- nvinfo : EIATTR_NUM_BARRIERS
	.align		4
        /*0020*/ 	.byte	0x02, 0x4c
        /*0022*/ 	.byte	0x01
	.zero		1


	//----- nvinfo : EIATTR_MERCURY_ISA_VERSION
	.align		4
        /*0024*/ 	.byte	0x03, 0x5f
        /*0026*/ 	.short	0x0101


	//----- nvinfo : EIATTR_COOP_GROUP_MASK_REGIDS
	.align		4
        /*0028*/ 	.byte	0x04, 0x29
        /*002a*/ 	.short	(.L_1653 - .L_1652)


	//   ....[0]....
.L_1652:
        /*002c*/ 	.word	0xffffffff


	//   ....[1]....
        /*0030*/ 	.word	0xffffffff


	//   ....[2]....
        /*0034*/ 	.word	0xffffffff


	//   ....[3]....
        /*0038*/ 	.word	0xffffffff


	//   ....[4]....
        /*003c*/ 	.word	0xffffffff


	//   ....[5]....
        /*0040*/ 	.word	0xffffffff


	//   ....[6]....
        /*0044*/ 	.word	0xffffffff


	//   ....[7]....
        /*0048*/ 	.word	0xffffffff


	//   ....[8]....
        /*004c*/ 	.word	0xffffffff


	//   ....[9]....
        /*0050*/ 	.word	0xffffffff


	//----- nvinfo : EIATTR_COOP_GROUP_INSTR_OFFSETS
	.align		4
.L_1653:
        /*0054*/ 	.byte	0x04, 0x28
        /*0056*/ 	.short	(.L_1655 - .L_1654)


	//   ....[0]....
.L_1654:
        /*0058*/ 	.word	0x00003410


	//   ....[1]....
        /*005c*/ 	.word	0x00003420


	//   ....[2]....
        /*0060*/ 	.word	0x00003470


	//   ....[3]....
        /*0064*/ 	.word	0x00003480


	//   ....[4]....
        /*0068*/ 	.word	0x000034d0


	//   ....[5]....
        /*006c*/ 	.word	0x000034e0


	//   ....[6]....
        /*0070*/ 	.word	0x00003540


	//   ....[7]....
        /*0074*/ 	.word	0x00003550


	//   ....[8]....
        /*0078*/ 	.word	0x000035b0


	//   ....[9]....
        /*007c*/ 	.word	0x000035c0


	//----- nvinfo : EIATTR_EXIT_INSTR_OFFSETS
	.align		4
.L_1655:
        /*0080*/ 	.byte	0x04, 0x1c
        /*0082*/ 	.short	(.L_1657 - .L_1656)


	//   ....[0]....
.L_1656:
        /*0084*/ 	.word	0x00000080


	//   ....[1]....
        /*0088*/ 	.word	0x000092c0


	//----- nvinfo : EIATTR_MAX_THREADS
	.align		4
.L_1657:
        /*008c*/ 	.byte	0x04, 0x05
        /*008e*/ 	.short	(.L_1659 - .L_1658)
.L_1658:
        /*0090*/ 	.word	0x00000230
        /*0094*/ 	.word	0x00000001
        /*0098*/ 	.word	0x00000001


	//----- nvinfo : EIATTR_CRS_STACK_SIZE
	.align		4
.L_1659:
        /*009c*/ 	.byte	0x04, 0x1e
        /*009e*/ 	.short	(.L_1661 - .L_1660)
.L_1660:
        /*00a0*/ 	.word	0x00000000


	//----- nvinfo : EIATTR_CBANK_PARAM_SIZE
	.align		4
.L_1661:
        /*00a4*/ 	.byte	0x03, 0x19
        /*00a6*/ 	.short	0x00a0


	//----- nvinfo : EIATTR_PARAM_CBANK
	.align		4
        /*00a8*/ 	.byte	0x04, 0x0a
        /*00aa*/ 	.short	(.L_1663 - .L_1662)
	.align		4
.L_1662:
        /*00ac*/ 	.word	index@(.nv.constant0._Z35group_norm_nhwc_fwd_one_pass_kernelI11Fp16IOFp16WLi512ELi70ELi560EEv26Group_norm_nhwc_fwd_params)
        /*00b0*/ 	.short	0x0210
        /*00b2*/ 	.short	0x00a0


	//----- nvinfo : EIATTR_SW_WAR
	.align		4
.L_1663:
        /*00b4*/ 	.byte	0x04, 0x36
        /*00b6*/ 	.short	(.L_1665 - .L_1664)
.L_1664:
        /*00b8*/ 	.word	0x00000008
.L_1665:


//--------------------- .nv.info._Z35group_norm_nhwc_fwd_one_pass_kernelI11Fp32IOFp32WLi64ELi70ELi560EEv26Group_norm_nhwc_fwd_params --------------------------
	.section	.nv.info._Z35group_norm_nhwc_fwd_one_pass_kernelI11Fp32IOFp32WLi64ELi70ELi560EEv26Group_norm_nhwc_fwd_params,"",@"SHT_CUDA_INFO"
	.sectionflags	@""
	.align	4


	//----- nvinfo : EIATTR_CUDA_API_VERSION
	.align		4
        /*0000*/ 	.byte	0x04, 0x37
        /*0002*/ 	.short	(.L_1667 - .L_1666)
.L_1666:
        /*0004*/ 	.word	0x00000082


	//----- nvinfo : EIATTR_KPARAM_INFO
	.align		4
.L_1667:
        /*0008*/ 	.byte	0x04, 0x17
        /*000a*/ 	.short	(.L_1669 - .L_1668)
.L_1668:
        /*000c*/ 	.word	0x00000000
        /*0010*/ 	.short	0x0000
        /*0012*/ 	.short	0x0000
        /*0014*/ 	.byte	0x00, 0xf0, 0x81, 0x02


	//----- nvinfo : EIATTR_SPARSE_MMA_MASK
	.align		4
.L_1669:
        /*0018*/ 	.byte	0x03, 0x50
        /*001a*/ 	.short	0x0000


	//----- nvinfo : EIATTR_MAXREG_COUNT
	.align		4
        /*001c*/ 	.byte	0x03, 0x1b
        /*001e*/ 	.short	0x0060


	//----- nvinfo : EIATTR_NUM_BARRIERS
	.align		4
        /*0020*/ 	.byte	0x02, 0x4c
        /*0022*/ 	.byte	0x01
	.zero		1


	//----- nvinfo : EIATTR_MERCURY_ISA_VERSION
	.align		4
        /*0024*/ 	.byte	0x03, 0x5f
        /*0026*/ 	.short	0x0101


	//----- nvinfo : EIATTR_COOP_GROUP_MASK_REGIDS
	.align		4
        /*0028*/ 	.byte	0x04, 0x29
        /*002a*/ 	.short	(.L_1671 - .L_1670)


	//   ....[0]....
.L_1670:
        /*002c*/ 	.word	0xffffffff


	//   ....[1]....
        /*0030*/ 	.word	0xffffffff


	//   ....[2]....
        /*0034*/ 	.word	0xffffffff


	//   ....[3]....
        /*0038*/ 	.word	0xffffffff


	//   ....[4]....
        /*003c*/ 	.word	0xffffffff


	//   ....[5]....
        /*0040*/ 	.word	0xffffffff


	//   ....[6]....
        /*0044*/ 	.word	0xffffffff


	//   ....[7]....
        /*0048*/ 	.word	0xffffffff


	//   ....[8]....
        /*004c*/ 	.word	0xffffffff


	//   ....[9]....
        /*0050*/ 	.word	0xffffffff


	//----- nvinfo : EIATTR_COOP_GROUP_INSTR_OFFSETS
	.align		4
.L_1671:
        /*0054*/ 	.byte	0x04, 0x28
        /*0056*/ 	.short	(.L_1673 - .L_1672)


	//   ....[0]....
.L_1672:
        /*0058*/ 	.word	0x000009e0


	//   ....[1]....
        /*005c*/ 	.word	0x000009f0


	//   ....[2]....
        /*0060*/ 	.word	0x00000a40


	//   ....[3]....
        /*0064*/ 	.word	0x00000a50


	//   ....[4]....
        /*0068*/ 	.word	0x00000aa0


	//   ....[5]....
        /*006c*/ 	.word	0x00000ab0


	//   ....[6]....
        /*0070*/ 	.word	0x00000b00


	//   ....[7]....
        /*0074*/ 	.word	0x00000b10


	//   ....[8]....
        /*0078*/ 	.word	0x00000b70


	//   ....[9]....
        /*007c*/ 	.word	0x00000b80


	//----- nvinfo : EIATTR_EXIT_INSTR_OFFSETS
	.align		4
.L_1673:
        /*0080*/ 	.byte	0x04, 0x1c
        /*0082*/ 	.short	(.L_1675 - .L_1674)


	//   ....[0]....
.L_1674:
        /*0084*/ 	.word	0x00000070


	//   ....[1]....
        /*0088*/ 	.word	0x000023d0


	//----- nvinfo : EIATTR_MAX_THREADS
	.align		4
.L_1675:
        /*008c*/ 	.byte	0x04, 0x05
        /*008e*/ 	.short	(.L_1677 - .L_1676)
.L_1676:
        /*0090*/ 	.word	0x00000230
        /*0094*/ 	.word	0x00000001
        /*0098*/ 	.word	0x00000001


	//----- nvinfo : EIATTR_CRS_STACK_SIZE
	.align		4
.L_1677:
        /*009c*/ 	.byte	0x04, 0x1e
        /*009e*/ 	.short	(.L_1679 - .L_1678)
.L_1678:
        /*00a0*/ 	.word	0x00000000


	//----- nvinfo : EIATTR_CBANK_PARAM_SIZE
	.align		4
.L_1679:
        /*00a4*/ 	.byte	0x03, 0x19
        /*00a6*/ 	.short	0x00a0


	//----- nvinfo : EIATTR_PARAM_CBANK
	.align		4
        /*00a8*/ 	.byte	0x04, 0x0a
        /*00aa*/ 	.short	(.L_1681 - .L_1680)
	.align		4
.L_1680:
        /*00ac*/ 	.word	index@(.nv.constant0._Z35group_norm_nhwc_fwd_one_pass_kernelI11Fp32IOFp32WLi64ELi70ELi560EEv26Group_norm_nhwc_fwd_params)
        /*00b0*/ 	.short	0x0210
        /*00b2*/ 	.short	0x00a0


	//----- nvinfo : EIATTR_SW_WAR
	.align		4
.L_1681:
        /*00b4*/ 	.byte	0x04, 0x36
        /*00b6*/ 	.short	(.L_1683 - .L_1682)
.L_1682:
        /*00b8*/ 	.word	0x00000008
.L_1683:


//--------------------- .nv.info._Z35group_norm_nhwc_fwd_one_pass_kernelI11Fp32IOFp32WLi128ELi70ELi560EEv26Group_norm_nhwc_fwd_params --------------------------
	.section	.nv.info._Z35group_norm_nhwc_fwd_one_pass_kernelI11Fp32IOFp32WLi128ELi70ELi560EEv26Group_norm_nhwc_fwd_params,"",@"SHT_CUDA_INFO"
	.sectionflags	@""
	.align	4


	//----- nvinfo : EIATTR_CUDA_API_VERSION
	.align		4
        /*0000*/ 	.byte	0x04, 0x37
        /*0002*/ 	.short	(.L_1685 - .L_1684)
.L_1684:
        /*0004*/ 	.word	0x00000082


	//----- nvinfo : EIATTR_KPARAM_INFO
	.align		4
.L_1685:
        /*0008*/ 	.byte	0x04, 0x17
        /*000a*/ 	.short	(.L_1687 - .L_1686)
.L_1686:
        /*000c*/ 	.word	0x00000000
        /*0010*/ 	.short	0x0000
        /*0012*/ 	.short	0x0000
        /*0014*/ 	.byte	0x00, 0xf0, 0x81, 0x02


	//----- nvinfo : EIATTR_SPARSE_MMA_MASK
	.align		4
.L_1687:
        /*0018*/ 	.byte	0x03, 0x50
        /*001a*/ 	.short	0x0000


	//----- nvinfo : EIATTR_MAXREG_COUNT
	.align		4
        /*001c*/ 	.byte	0x03, 0x1b
        /*001e*/ 	.short	0x0060


	//----- nvinfo : EIATTR_NUM_BARRIERS
	.align		4
        /*0020*/ 	.byte	0x02, 0x4c
        /*0022*/ 	.byte	0x01
	.zero		1


	//----- nvinfo : EIATTR_MERCURY_ISA_VERSION
	.align		4
        /*0024*/ 	.byte	0x03, 0x5f
        /*0026*/ 	.short	0x0101


	//----- nvinfo : EIATTR_COOP_GROUP_MASK_REGIDS
	.align		4
        /*0028*/ 	.byte	0x04, 0x29
        /*002a*/ 	.short	(.L_1689 - .L_1688)


	//   ....[0]....
.L_1688:
        /*002c*/ 	.word	0xffffffff


	//   ....[1]....
        /*0030*/ 	.word	0xffffffff


	//   ....[2]....
        /*0034*/ 	.word	0xffffffff


	//   ....[3]....
        /*0038*/ 	.word	0xffffffff


	//   ....[4]....
        /*003c*/ 	.word	0xffffffff


	//   ....[5]....
        /*0040*/ 	.word	0xffffffff


	//   ....[6]....
        /*0044*/ 	.word	0xffffffff


	//   ....[7]....
        /*0048*/ 	.word	0xffffffff


	//   ....[8]....
        /*004c*/ 	.word	0xffffffff


	//   ....[9]....
        /*0050*/ 	.word	0xffffffff


	//----- nvinfo : EIATTR_COOP_GROUP_INSTR_OFFSETS
	.align		4
.L_1689:
        /*0054*/ 	.byte	0x04, 0x28
        /*0056*/ 	.short	(.L_1691 - .L_1690)


	//   ....[0]....
.L_1690:
        /*0058*/ 	.word	0x00000f40


	//   ....[1]....
        /*005c*/ 	.word	0x00000f50


	//   ....[2]....
        /*0060*/ 	.word	0x00000fa0


	//   ....[3]....
        /*0064*/ 	.word	0x00000fb0


	//   ....[4]....
        /*0068*/ 	.word	0x00001000


	//   ....[5]....
        /*006c*/ 	.word	0x00001010


	//   ....[6]....
        /*0070*/ 	.word	0x00001060


	//   ....[7]....
        /*0074*/ 	.word	0x00001070


	//   ....[8]....
        /*0078*/ 	.word	0x000010d0


	//   ....[9]....
        /*007c*/ 	.word	0x000010e0


	//----- nvinfo : EIATTR_EXIT_INSTR_OFFSETS
	.align		4
.L_1691:
        /*0080*/ 	.byte	0x04, 0x1c
        /*0082*/ 	.short	(.L_1693 - .L_1692)


	//   ....[0]....
.L_1692:
        /*0084*/ 	.word	0x00000070


	//   ....[1]....
        /*0088*/ 	.word	0x00003220


	//----- nvinfo : EIATTR_MAX_THREADS
	.align		4
.L_1693:
        /*008c*/ 	.byte	0x04, 0x05
        /*008e*/ 	.short	(.L_1695 - .L_1694)
.L_1694:
        /*0090*/ 	.word	0x00000230
        /*0094*/ 	.word	0x00000001
        /*0098*/ 	.word	0x00000001


	//----- nvinfo : EIATTR_CRS_STACK_SIZE
	.align		4
.L_1695:
        /*009c*/ 	.byte	0x04, 0x1e
        /*009e*/ 	.short	(.L_1697 - .L_1696)
.L_1696:
        /*00a0*/ 	.word	0x00000000


	//----- nvinfo : EIATTR_CBANK_PARAM_SIZE
	.align		4
.L_1697:
        /*00a4*/ 	.byte	0x03, 0x19
        /*00a6*/ 	.short	0x00a0


	//----- nvinfo : EIATTR_PARAM_CBANK
	.align		4
        /*00a8*/ 	.byte	0x04, 0x0a
        /*00aa*/ 	.short	(.L_1699 - .L_1698)
	.align		4
.L_1698:
        /*00ac*/ 	.word	index@(.nv.constant0._Z35group_norm_nhwc_fwd_one_pass_kernelI11Fp32IOFp32WLi128ELi70ELi560EEv26Group_norm_nhwc_fwd_params)
        /*00b0*/ 	.short	0x0210
        /*00b2*/ 	.short	0x00a0


	//----- nvinfo : EIATTR_SW_WAR
	.align		4
.L_1699:
        /*00b4*/ 	.byte	0x04, 0x36
        /*00b6*/ 	.short	(.L_1701 - .L_1700)
.L_1700:
        /*00b8*/ 	.word	0x00000008
.L_1701:


//--------------------- .nv.info._Z35group_norm_nhwc_fwd_one_pass_kernelI11Fp32IOFp32WLi256ELi70ELi560EEv26Group_norm_nhwc_fwd_params --------------------------
	.section	.nv.info._Z35group_norm_nhwc_fwd_one_pass_kernelI11Fp32IOFp32WLi256ELi70ELi560EEv26Group_norm_nhwc_fwd_params,"",@"SHT_CUDA_INFO"
	.sectionflags	@""
	.align	4


	//----- nvinfo : EIATTR_CUDA_API_VERSION
	.align		4
        /*0000*/ 	.byte	0x04, 0x37
        /*0002*/ 	.short	(.L_1703 - .L_1702)
.L_1702:
        /*0004*/ 	.word	0x00000082


	//----- nvinfo : EIATTR_KPARAM_INFO
	.align		4
.L_1703:
        /*0008*/ 	.byte	0x04, 0x17
        /*000a*/ 	.short	(.L_1705 - .L_1704)
.L_1704:
        /*000c*/ 	.word	0x00000000
        /*0010*/ 	.short	0x0000
        /*0012*/ 	.short	0x0000
        /*0014*/ 	.byte	0x00, 0xf0, 0x81, 0x02


	//----- nvinfo : EIATTR_SPARSE_MMA_MASK
	.align		4
.L_1705:
        /*0018*/ 	.byte	0x03, 0x50
        /*001a*/ 	.short	0x0000


	//----- nvinfo : EIATTR_MAXREG_COUNT
	.align		4
        /*001c*/ 	.byte	0x03, 0x1b
        /*001e*/ 	.short	0x0060


	//----- nvinfo : EIATTR_NUM_BARRIERS
	.align		4
        /*0020*/ 	.byte	0x02, 0x4c
        /*0022*/ 	.byte	0x01
	.zero		1


	//----- nvinfo : EIATTR_MERCURY_ISA_VERSION
	.align		4
        /*0024*/ 	.byte	0x03, 0x5f
        /*0026*/ 	.short	0x0101


	//----- nvinfo : EIATTR_COOP_GROUP_MASK_REGIDS
	.align		4
        /*0028*/ 	.byte	0x04, 0x29
        /*002a*/ 	.short	(.L_1707 - .L_1706)


	//   ....[0]....
.L_1706:
        /*002c*/ 	.word	0xffffffff


	//   ....[1]....
        /*0030*/ 	.word	0xffffffff


	//   ....[2]....
        /*0034*/ 	.word	0xffffffff


	//   ....[3]....
        /*0038*/ 	.word	0xffffffff


	//   ....[4]....
        /*003c*/ 	.word	0xffffffff


	//   ....[5]....
        /*0040*/ 	.word	0xffffffff


	//   ....[6]....
        /*0044*/ 	.word	0xffffffff


	//   ....[7]....
        /*0048*/ 	.word	0xffffffff


	//   ....[8]....
        /*004c*/ 	.word	0xffffffff


	//   ....[9]....
        /*0050*/ 	.word	0xffffffff


	//----- nvinfo : EIATTR_COOP_GROUP_INSTR_OFFSETS
	.align		4
.L_1707:
        /*0054*/ 	.byte	0x04, 0x28
        /*0056*/ 	.short	(.L_1709 - .L_1708)


	//   ....[0]....
.L_1708:
        /*0058*/ 	.word	0x00001a10


	//   ....[1]....
        /*005c*/ 	.word	0x00001a20


	//   ....[2]....
        /*0060*/ 	.word	0x00001a70


	//   ....[3]....
        /*0064*/ 	.word	0x00001a80


	//   ....[4]....
        /*0068*/ 	.word	0x00001ad0


	//   ....[5]....
        /*006c*/ 	.word	0x00001ae0


	//   ....[6]....
        /*0070*/ 	.word	0x00001b40


	//   ....[7]....
        /*0074*/ 	.word	0x00001b50


	//   ....[8]....
        /*0078*/ 	.word	0x00001bb0


	//   ....[9]....
        /*007c*/ 	.word	0x00001bc0


	//----- nvinfo : EIATTR_EXIT_INSTR_OFFSETS
	.align		4
.L_1709:
        /*0080*/ 	.byte	0x04, 0x1c
        /*0082*/ 	.short	(.L_1711 - .L_1710)


	//   ....[0]....
.L_1710:
        /*0084*/ 	.word	0x00000070


	//   ....[1]....
        /*0088*/ 	.word	0x00004da0


	//----- nvinfo : EIATTR_MAX_THREADS
	.align		4
.L_1711:
        /*008c*/ 	.byte	0x04, 0x05
        /*008e*/ 	.short	(.L_1713 - .L_1712)
.L_1712:
        /*0090*/ 	.word	0x00000230
        /*0094*/ 	.word	0x00000001
        /*0098*/ 	.word	0x00000001


	//----- nvinfo : EIATTR_CRS_STACK_SIZE
	.align		4
.L_1713:
        /*009c*/ 	.byte	0x04, 0x1e
        /*009e*/ 	.short	(.L_1715 - .L_1714)
.L_1714:
        /*00a0*/ 	.word	0x00000000


	//----- nvinfo : EIATTR_CBANK_PARAM_SIZE
	.align		4
.L_1715:
        /*00a4*/ 	.byte	0x03, 0x19
        /*00a6*/ 	.short	0x00a0


	//----- nvinfo : EIATTR_PARAM_CBANK
	.align		4
        /*00a8*/ 	.byte	0x04, 0x0a
        /*00aa*/ 	.short	(.L_1717 - .L_1716)
	.align		4
.L_1716:
        /*00ac*/ 	.word	index@(.nv.constant0._Z35group_norm_nhwc_fwd_one_pass_kernelI11Fp32IOFp32WLi256ELi70ELi560EEv26Group_norm_nhwc_fwd_params)
        /*00b0*/ 	.short	0x0210
        /*00b2*/ 	.short	0x00a0


	//----- nvinfo : EIATTR_SW_WAR
	.align		4
.L_1717:
        /*00b4*/ 	.byte	0x04, 0x36
        /*00b6*/ 	.short	(.L_1719 - .L_1718)
.L_1718:
        /*00b8*/ 	.word	0x00000008
.L_1719:


//--------------------- .nv.info._Z35group_norm_nhwc_fwd_one_pass_kernelI11Fp32IOFp32WLi512ELi70ELi560EEv26Group_norm_nhwc_fwd_params --------------------------
	.section	.nv.info._Z35group_norm_nhwc_fwd_one_pass_kernelI11Fp32IOFp32WLi512ELi70ELi560EEv26Group_norm_nhwc_fwd_params,"",@"SHT_CUDA_INFO"
	.sectionflags	@""
	.align	4


	//----- nvinfo : EIATTR_CUDA_API_VERSION
	.align		4
        /*0000*/ 	.byte	0x04, 0x37
        /*0002*/ 	.short	(.L_1721 - .L_1720)
.L_1720:
        /*0004*/ 	.word	0x00000082


	//----- nvinfo : EIATTR_KPARAM_INFO
	.align		4
.L_1721:
        /*0008*/ 	.byte	0x04, 0x17
        /*000a*/ 	.short	(.L_1723 - .L_1722)
.L_1722:
        /*000c*/ 	.word	0x00000000
        /*0010*/ 	.short	0x0000
        /*0012*/ 	.short	0x0000
        /*0014*/ 	.byte	0x00, 0xf0, 0x81, 0x02


	//----- nvinfo : EIATTR_SPARSE_MMA_MASK
	.align		4
.L_1723:
        /*0018*/ 	.byte	0x03, 0x50
        /*001a*/ 	.short	0x0000


	//----- nvinfo : EIATTR_MAXREG_COUNT
	.align		4
        /*001c*/ 	.byte	0x03, 0x1b
        /*001e*/ 	.short	0x0060


	//----- nvinfo : EIATTR_NUM_BARRIERS
	.align		4
        /*0020*/ 	.byte	0x02, 0x4c
        /*0022*/ 	.byte	0x01
	.zero		1


	//----- nvinfo : EIATTR_MERCURY_ISA_VERSION
	.align		4
        /*0024*/ 	.byte	0x03, 0x5f
        /*0026*/ 	.short	0x0101


	//----- nvinfo : EIATTR_INT_WARP_WIDE_INSTR_OFFSETS
	.align		4
        /*0028*/ 	.byte	0x04, 0x31
        /*002a*/ 	.short	(.L_1725 - .L_1724)


	//   ....[0]....
.L_1724:
        /*002c*/ 	.word	0x000046f0


	//----- nvinfo : EIATTR_COOP_GROUP_MASK_REGIDS
	.align		4
.L_1725:
        /*0030*/ 	.byte	0x04, 0x29
        /*0032*/ 	.short	(.L_1727 - .L_1726)


	//   ....[0]....
.L_1726:
        /*0034*/ 	.word	0xffffffff


	//   ....[1]....
        /*0038*/ 	.word	0xffffffff


	//   ....[2]....
        /*003c*/ 	.word	0xffffffff


	//   ....[3]....
        /*0040*/ 	.word	0xffffffff


	//   ....[4]....
        /*0044*/ 	.word	0xffffffff


	//   ....[5]....
        /*0048*/ 	.word	0xffffffff


	//   ....[6]....
        /*004c*/ 	.word	0xffffffff


	//   ....[7]....
        /*0050*/ 	.word	0xffffffff


	//   ....[8]....
        /*0054*/ 	.word	0xffffffff


	//   ....[9]....
        /*0058*/ 	.word	0xffffffff


	//----- nvinfo : EIATTR_COOP_GROUP_INSTR_OFFSETS
	.align		4
.L_1727:
        /*005c*/ 	.byte	0x04, 0x28
        /*005e*/ 	.short	(.L_1729 - .L_1728)


	//   ....[0]....
.L_1728:
        /*0060*/ 	.word	0x00003790


	//   ....[1]....
        /*0064*/ 	.word	0x000037a0


	//   ....[2]....
        /*0068*/ 	.word	0x000037f0


	//   ....[3]....
        /*006c*/ 	.word	0x00003800


	//   ....[4]....
        /*0070*/ 	.word	0x00003850


	//   ....[5]....
        /*0074*/ 	.word	0x00003860


	//   ....[6]....
        /*0078*/ 	.word	0x000038b0


	//   ....[7]....
        /*007c*/ 	.word	0x000038c0


	//   ....[8]....
        /*0080*/ 	.word	0x00003930


	//   ....[9]....
        /*0084*/ 	.word	0x00003940


	//----- nvinfo : EIATTR_EXIT_INSTR_OFFSETS
	.align		4
.L_1729:
        /*0088*/ 	.byte	0x04, 0x1c
        /*008a*/ 	.short	(.L_1731 - .L_1730)


	//   ....[0]....
.L_1730:
        /*008c*/ 	.word	0x00000080


	//   ....[1]....
        /*0090*/ 	.word	0x00009280


	//----- nvinfo : EIATTR_MAX_THREADS
	.align		4
.L_1731:
        /*0094*/ 	.byte	0x04, 0x05
        /*0096*/ 	.short	(.L_1733 - .L_1732)
.L_1732:
        /*0098*/ 	.word	0x00000230
        /*009c*/ 	.word	0x00000001
        /*00a0*/ 	.word	0x00000001


	//----- nvinfo : EIATTR_CRS_STACK_SIZE
	.align		4
.L_1733:
        /*00a4*/ 	.byte	0x04, 0x1e
        /*00a6*/ 	.short	(.L_1735 - .L_1734)
.L_1734:
        /*00a8*/ 	.word	0x00000000


	//----- nvinfo : EIATTR_CBANK_PARAM_SIZE
	.align		4
.L_1735:
        /*00ac*/ 	.byte	0x03, 0x19
        /*00ae*/ 	.short	0x00a0


	//----- nvinfo : EIATTR_PARAM_CBANK
	.align		4
        /*00b0*/ 	.byte	0x04, 0x0a
        /*00b2*/ 	.short	(.L_1737 - .L_1736)
	.align		4
.L_1736:
        /*00b4*/ 	.word	index@(.nv.constant0._Z35group_norm_nhwc_fwd_one_pass_kernelI11Fp32IOFp32WLi512ELi70ELi560EEv26Group_norm_nhwc_fwd_params)
        /*00b8*/ 	.short	0x0210
        /*00ba*/ 	.short	0x00a0


	//----- nvinfo : EIATTR_SW_WAR
	.align		4
.L_1737:
        /*00bc*/ 	.byte	0x04, 0x36
        /*00be*/ 	.short	(.L_1739 - .L_1738)
.L_1738:
        /*00c0*/ 	.word	0x00000008
.L_1739:


//--------------------- .nv.info._Z35group_norm_nhwc_fwd_one_pass_kernelI11Fp32IOBf16WLi64ELi70ELi560EEv26Group_norm_nhwc_fwd_params --------------------------
	.section	.nv.info._Z35group_norm_nhwc_fwd_one_pass_kernelI11Fp32IOBf16WLi64ELi70ELi560EEv26Group_norm_nhwc_fwd_params,"",@"SHT_CUDA_INFO"
	.sectionflags	@""
	.align	4


	//----- nvinfo : EIATTR_CUDA_API_VERSION
	.align		4
        /*0000*/ 	.byte	0x04, 0x37
        /*0002*/ 	.short	(.L_1741 - .L_1740)
.L_1740:
        /*0004*/ 	.word	0x00000082


	//----- nvinfo : EIATTR_KPARAM_INFO
	.align		4
.L_1741:
        /*0008*/ 	.byte	0x04, 0x17
        /*000a*/ 	.short	(.L_1743 - .L_1742)
.L_1742:
        /*000c*/ 	.word	0x00000000
        /*0010*/ 	.short	0x0000
        /*0012*/ 	.short	0x0000
        /*0014*/ 	.byte	0x00, 0xf0, 0x81, 0x02


	//----- nvinfo : EIATTR_SPARSE_MMA_MASK
	.align		4
.L_1743:
        /*0018*/ 	.byte	0x03, 0x50
        /*001a*/ 	.short	0x0000


	//----- nvinfo : EIATTR_MAXREG_COUNT
	.align		4
        /*001c*/ 	.byte	0x03, 0x1b
        /*001e*/ 	.short	0x0060


	//----- nvinfo : EIATTR_NUM_BARRIERS
	.align		4
        /*0020*/ 	.byte	0x02, 0x4c
        /*0022*/ 	.byte	0x01
	.zero		1


	//----- nvinfo : EIATTR_MERCURY_ISA_VERSION
	.align		4
        /*0024*/ 	.byte	0x03, 0x5f
        /*0026*/ 	.short	0x0101


	//----- nvinfo : EIATTR_COOP_GROUP_MASK_REGIDS
	.align		4
        /*0028*/ 	.byte	0x04, 0x29
        /*002a*/ 	.short	(.L_1745 - .L_1744)


	//   ....[0]....
.L_1744:
        /*002c*/ 	.word	0xffffffff


	//   ....[1]....
        /*0030*/ 	.word	0xffffffff


	//   ....[2]....
        /*0034*/ 	.word	0xffffffff


	//   ....[3]....
        /*0038*/ 	.word	0xffffffff


	//   ....[4]....
        /*003c*/ 	.word	0xffffffff


	//   ....[5]....
        /*0040*/ 	.word	0xffffffff


	//   ....[6]....
        /*0044*/ 	.word	0xffffffff


	//   ....[7]....
        /*0048*/ 	.word	0xffffffff


	//   ....[8]....
        /*004c*/ 	.word	0xffffffff


	//   ....[9]....
        /*0050*/ 	.word	0xffffffff


	//----- nvinfo : EIATTR_COOP_GROUP_INSTR_OFFSETS
	.align		4
.L_1745:
        /*0054*/ 	.byte	0x04, 0x28
        /*0056*/ 	.short	(.L_1747 - .L_1746)


	//   ....[0]....
.L_1746:
        /*0058*/ 	.word	0x000009e0


	//   ....[1]....
        /*005c*/ 	.word	0x000009f0


	//   ....[2]....
        /*0060*/ 	.word	0x00000a40


	//   ....[3]....
        /*0064*/ 	.word	0x00000a50


	//   ....[4]....
        /*0068*/ 	.word	0x00000aa0


	//   ....[5]....
        /*006c*/ 	.word	0x00000ab0


	//   ....[6]....
        /*0070*/ 	.word	0x00000b00


	//   ....[7]....
        /*0074*/ 	.word	0x00000b10


	//   ....[8]....
        /*0078*/ 	.word	0x00000b70


	//   ....[9]....
        /*007c*/ 	.word	0x00000b80


	//----- nvinfo : EIATTR_EXIT_INSTR_OFFSETS
	.align		4
.L_1747:
        /*0080*/ 	.byte	0x04, 0x1c
        /*0082*/ 	.short	(.L_1749 - .L_1748)


	//   ....[0]....
.L_1748:
        /*0084*/ 	.word	0x00000070


	//   ....[1]....
        /*0088*/ 	.word	0x00002410


	//----- nvinfo : EIATTR_MAX_THREADS
	.align		4
.L_1749:
        /*008c*/ 	.byte	0x04, 0x05
        /*008e*/ 	.short	(.L_1751 - .L_1750)
.L_1750:
        /*0090*/ 	.word	0x00000230
        /*0094*/ 	.word	0x00000001
        /*0098*/ 	.word	0x00000001


	//----- nvinfo : EIATTR_CRS_STACK_SIZE
	.align		4
.L_1751:
        /*009c*/ 	.byte	0x04, 0x1e
        /*009e*/ 	.short	(.L_1753 - .L_1752)
.L_1752:
        /*00a0*/ 	.word	0x00000000


	//----- nvinfo : EIATTR_CBANK_PARAM_SIZE
	.align		4
.L_1753:
        /*00a4*/ 	.byte	0x03, 0x19
        /*00a6*/ 	.short	0x00a0


	//----- nvinfo : EIATTR_PARAM_CBANK
	.align		4
        /*00a8*/ 	.byte	0x04, 0x0a
        /*00aa*/ 	.short	(.L_1755 - .L_1754)
	.align		4
.L_1754:
        /*00ac*/ 	.word	index@(.nv.constant0._Z35group_norm_nhwc_fwd_one_pass_kernelI11Fp32IOBf16WLi64ELi70ELi560EEv26Group_norm_nhwc_fwd_params)
        /*00b0*/ 	.short	0x0210
        /*00b2*/ 	.short	0x00a0


	//----- nvinfo : EIATTR_SW_WAR
	.align		4
.L_1755:
        /*00b4*/ 	.byte	0x04, 0x36
        /*00b6*/ 	.short	(.L_1757 - .L_1756)
.L_1756:
        /*00b8*/ 	.word	0x00000008
.L_1757:


//--------------------- .nv.info._Z35group_norm_nhwc_fwd_one_pass_kernelI11Fp32IOBf16WLi128ELi70ELi560EEv26Group_norm_nhwc_fwd_params --------------------------
	.section	.nv.info._Z35group_norm_nhwc_fwd_one_pass_kernelI11Fp32IOBf16WLi128ELi70ELi560EEv26Group_norm_nhwc_fwd_params,"",@"SHT_CUDA_INFO"
	.sectionflags	@""
	.align	4


	//----- nvinfo : EIATTR_CUDA_API_VERSION
	.align		4
        /*0000*/ 	.byte	0x04, 0x37
        /*0002*/ 	.short	(.L_1759 - .L_1758)
.L_1758:
        /*0004*/ 	.word	0x00000082


	//----- nvinfo : EIATTR_KPARAM_INFO
	.align		4
.L_1759:
        /*0008*/ 	.byte	0x04, 0x17
        /*000a*/ 	.short	(.L_1761 - .L_1760)
.L_1760:
        /*000c*/ 	.word	0x00000000
        /*0010*/ 	.short	0x0000
        /*0012*/ 	.short	0x0000
        /*0014*/ 	.byte	0x00, 0xf0, 0x81, 0x02


	//----- nvinfo : EIATTR_SPARSE_MMA_MASK
	.align		4
.L_1761:
        /*0018*/ 	.byte	0x03, 0x50
        /*001a*/ 	.short	0x0000


	//----- nvinfo : EIATTR_MAXREG_COUNT
	.align		4
        /*001c*/ 	.byte	0x03, 0x1b
        /*001e*/ 	.short	0x0060


	//----- nvinfo : EIATTR_NUM_BARRIERS
	.align		4
        /*0020*/ 	.byte	0x02, 0x4c
        /*0022*/ 	.byte	0x01
	.zero		1


	//----- nvinfo : EIATTR_MERCURY_ISA_VERSION
	.align		4
        /*0024*/ 	.byte	0x03, 0x5f
        /*0026*/ 	.short	0x0101


	//----- nvinfo : EIATTR_COOP_GROUP_MASK_REGIDS
	.align		4
        /*0028*/ 	.byte	0x04, 0x29
        /*002a*/ 	.short	(.L_1763 - .L_1762)


	//   ....[0]....
.L_1762:
        /*002c*/ 	.word	0xffffffff


	//   ....[1]....
        /*0030*/ 	.word	0xffffffff


	//   ....[2]....
        /*0034*/ 	.word	0xffffffff


	//   ....[3]....
        /*0038*/ 	.word	0xffffffff


	//   ....[4]....
        /*003c*/ 	.word	0xffffffff


	//   ....[5]....
        /*0040*/ 	.word	0xffffffff


	//   ....[6]....
        /*0044*/ 	.word	0xffffffff


	//   ....[7]....
        /*0048*/ 	.word	0xffffffff


	//   ....[8]....
        /*004c*/ 	.word	0xffffffff


	//   ....[9]....
        /*0050*/ 	.word	0xffffffff


	//----- nvinfo : EIATTR_COOP_GROUP_INSTR_OFFSETS
	.align		4
.L_1763:
        /*0054*/ 	.byte	0x04, 0x28
        /*0056*/ 	.short	(.L_1765 - .L_1764)


	//   ....[0]....
.L_1764:
        /*0058*/ 	.word	0x00000f50


	//   ....[1]....
        /*005c*/ 	.word	0x00000f60


	//   ....[2]....
        /*0060*/ 	.word	0x00000fb0


	//   ....[3]....
        /*0064*/ 	.word	0x00000fc0


	//   ....[4]....
        /*0068*/ 	.word	0x00001010


	//   ....[5]....
        /*006c*/ 	.word	0x00001020


	//   ....[6]....
        /*0070*/ 	.word	0x00001070


	//   ....[7]....
        /*0074*/ 	.word	0x00001080


	//   ....[8]....
        /*0078*/ 	.word	0x000010e0


	//   ....[9]....
        /*007c*/ 	.word	0x000010f0


	//----- nvinfo : EIATTR_EXIT_INSTR_OFFSETS
	.align		4
.L_1765:
        /*0080*/ 	.byte	0x04, 0x1c
        /*0082*/ 	.short	(.L_1767 - .L_1766)


	//   ....[0]....
.L_1766:
        /*0084*/ 	.word	0x00000070


	//   ....[1]....
        /*0088*/ 	.word	0x00003260


	//----- nvinfo : EIATTR_MAX_THREADS
	.align		4
.L_1767:
        /*008c*/ 	.byte	0x04, 0x05
        /*008e*/ 	.short	(.L_1769 - .L_1768)
.L_1768:
        /*0090*/ 	.word	0x00000230
        /*0094*/ 	.word	0x00000001
        /*0098*/ 	.word	0x00000001


	//----- nvinfo : EIATTR_CRS_STACK_SIZE
	.align		4
.L_1769:
        /*009c*/ 	.byte	0x04, 0x1e
        /*009e*/ 	.short	(.L_1771 - .L_1770)
.L_1770:
        /*00a0*/ 	.word	0x00000000


	//----- nvinfo : EIATTR_CBANK_PARAM_SIZE
	.align		4
.L_1771:
        /*00a4*/ 	.byte	0x03, 0x19
        /*00a6*/ 	.short	0x00a0


	//----- nvinfo : EIATTR_PARAM_CBANK
	.align		4
        /*00a8*/ 	.byte	0x04, 0x0a
        /*00aa*/ 	.short	(.L_1773 - .L_1772)
	.align		4
.L_1772:
        /*00ac*/ 	.word	index@(.nv.constant0._Z35group_norm_nhwc_fwd_one_pass_kernelI11Fp32IOBf16WLi128ELi70ELi560EEv26Group_norm_nhwc_fwd_params)
        /*00b0*/ 	.short	0x0210
        /*00b2*/ 	.short	0x00a0


	//----- nvinfo : EIATTR_SW_WAR
	.align		4
.L_1773:
        /*00b4*/ 	.byte	0x04, 0x36
        /*00b6*/ 	.short	(.L_1775 - .L_1774)
.L_1774:
        /*00b8*/ 	.word	0x00000008
.L_1775:


//--------------------- .nv.info._Z35group_norm_nhwc_fwd_one_pass_kernelI11Fp32IOBf16WLi256ELi70ELi560EEv26Group_norm_nhwc_fwd_params --------------------------
	.section	.nv.info._Z35group_norm_nhwc_fwd_one_pass_kernelI11Fp32IOBf16WLi256ELi70ELi560EEv26Group_norm_nhwc_fwd_params,"",@"SHT_CUDA_INFO"
	.sectionflags	@""
	.align	4


	//----- nvinfo : EIATTR_CUDA_API_VERSION
	.align		4
        /*0000*/ 	.byte	0x04, 0x37
        /*0002*/ 	.short	(.L_1777 - .L_1776)
.L_1776:
        /*0004*/ 	.word	0x00000082


	//----- nvinfo : EIATTR_KPARAM_INFO
	.align		4
.L_1777:
        /*0008*/ 	.byte	0x04, 0x17
        /*000a*/ 	.short	(.L_1779 - .L_1778)
.L_1778:
        /*000c*/ 	.word	0x00000000
        /*0010*/ 	.short	0x0000
        /*0012*/ 	.short	0x0000
        /*0014*/ 	.byte	0x00, 0xf0, 0x81, 0x02


	//----- nvinfo : EIATTR_SPARSE_MMA_MASK
	.align		4
.L_1779:
        /*0018*/ 	.byte	0x03, 0x50
        /*001a*/ 	.short	0x0000


	//----- nvinfo : EIATTR_MAXREG_COUNT
	.align		4
        /*001c*/ 	.byte	0x03, 0x1b
        /*001e*/ 	.short	0x0060


	//----- nvinfo : EIATTR_NUM_BARRIERS
	.align		4
        /*0020*/ 	.byte	0x02, 0x4c
        /*0022*/ 	.byte	0x01
	.zero		1


	//----- nvinfo : EIATTR_MERCURY_ISA_VERSION
	.align		4
        /*0024*/ 	.byte	0x03, 0x5f
        /*0026*/ 	.short	0x0101


	//----- nvinfo : EIATTR_COOP_GROUP_MASK_REGIDS
	.align		4
        /*0028*/ 	.byte	0x04, 0x29
        /*002a*/ 	.short	(.L_1781 - .L_1780)


	//   ....[0]....
.L_1780:
        /*002c*/ 	.word	0xffffffff


	//   ....[1]....
        /*0030*/ 	.word	0xffffffff


	//   ....[2]....
        /*0034*/ 	.word	0xffffffff


	//   ....[3]....
        /*0038*/ 	.word	0xffffffff


	//   ....[4]....
        /*003c*/ 	.word	0xffffffff


	//   ....[5]....
        /*0040*/ 	.word	0xffffffff


	//   ....[6]....
        /*0044*/ 	.word	0xffffffff


	//   ....[7]....
        /*0048*/ 	.word	0xffffffff


	//   ....[8]....
        /*004c*/ 	.word	0xffffffff


	//   ....[9]....
        /*0050*/ 	.word	0xffffffff


	//----- nvinfo : EIATTR_COOP_GROUP_INSTR_OFFSETS
	.align		4
.L_1781:
        /*0054*/ 	.byte	0x04, 0x28
        /*0056*/ 	.short	(.L_1783 - .L_1782)


	//   ....[0]....
.L_1782:
        /*0058*/ 	.word	0x00001a20


	//   ....[1]....
        /*005c*/ 	.word	0x00001a30


	//   ....[2]....
        /*0060*/ 	.word	0x00001a80


	//   ....[3]....
        /*0064*/ 	.word	0x00001a90


	//   ....[4]....
        /*0068*/ 	.word	0x00001ae0


	//   ....[5]....
        /*006c*/ 	.word	0x00001af0


	//   ....[6]....
        /*0070*/ 	.word	0x00001b50


	//   ....[7]....
        /*0074*/ 	.word	0x00001b60


	//   ....[8]....
        /*0078*/ 	.word	0x00001bc0


	//   ....[9]....
        /*007c*/ 	.word	0x00001bd0


	//----- nvinfo : EIATTR_EXIT_INSTR_OFFSETS
	.align		4
.L_1783:
        /*0080*/ 	.byte	0x04, 0x1c
        /*0082*/ 	.short	(.L_1785 - .L_1784)


	//   ....[0]....
.L_1784:
        /*0084*/ 	.word	0x00000070


	//   ....[1]....
        /*0088*/ 	.word	0x00004e10


	//----- nvinfo : EIATTR_MAX_THREADS
	.align		4
.L_1785:
        /*008c*/ 	.byte	0x04, 0x05
        /*008e*/ 	.short	(.L_1787 - .L_1786)
.L_1786:
        /*0090*/ 	.word	0x00000230
        /*0094*/ 	.word	0x00000001
        /*0098*/ 	.word	0x00000001


	//----- nvinfo : EIATTR_CRS_STACK_SIZE
	.align		4
.L_1787:
        /*009c*/ 	.byte	0x04, 0x1e
        /*009e*/ 	.short	(.L_1789 - .L_1788)
.L_1788:
        /*00a0*/ 	.word	0x00000000


	//----- nvinfo : EIATTR_CBANK_PARAM_SIZE
	.align		4
.L_1789:
        /*00a4*/ 	.byte	0x03, 0x19
        /*00a6*/ 	.short	0x00a0


	//----- nvinfo : EIATTR_PARAM_CBANK
	.align		4
        /*00a8*/ 	.byte	0x04, 0x0a
        /*00aa*/ 	.short	(.L_1791 - .L_1790)
	.align		4
.L_1790:
        /*00ac*/ 	.word	index@(.nv.constant0._Z35group_norm_nhwc_fwd_one_pass_kernelI11Fp32IOBf16WLi256ELi70ELi560EEv26Group_norm_nhwc_fwd_params)
        /*00b0*/ 	.short	0x0210
        /*00b2*/ 	.short	0x00a0


	//----- nvinfo : EIATTR_SW_WAR
	.align		4
.L_1791:
        /*00b4*/ 	.byte	0x04, 0x36
        /*00b6*/ 	.short	(.L_1793 - .L_1792)
.L_1792:
        /*00b8*/ 	.word	0x00000008
.L_1793:


//--------------------- .nv.info._Z35group_norm_nhwc_fwd_one_pass_kernelI11Fp32IOBf16WLi512ELi70ELi560EEv26Group_norm_nhwc_fwd_params --------------------------
	.section	.nv.info._Z35group_norm_nhwc_fwd_one_pass_kernelI11Fp32IOBf16WLi512ELi70ELi560EEv26Group_norm_nhwc_fwd_params,"",@"SHT_CUDA_INFO"
	.sectionflags	@""
	.align	4


	//----- nvinfo : EIATTR_CUDA_API_VERSION
	.align		4
        /*0000*/ 	.byte	0x04, 0x37
        /*0002*/ 	.short	(.L_1795 - .L_1794)
.L_1794:
        /*0004*/ 	.word	0x00000082


	//----- nvinfo : EIATTR_KPARAM_INFO
	.align		4
.L_1795:
        /*0008*/ 	.byte	0x04, 0x17
        /*000a*/ 	.short	(.L_1797 - .L_1796)
.L_1796:
        /*000c*/ 	.word	0x00000000
        /*0010*/ 	.short	0x0000
        /*0012*/ 	.short	0x0000
        /*0014*/ 	.byte	0x00, 0xf0, 0x81, 0x02


	//----- nvinfo : EIATTR_SPARSE_MMA_MASK
	.align		4
.L_1797:
        /*0018*/ 	.byte	0x03, 0x50
        /*001a*/ 	.short	0x0000


	//----- nvinfo : EIATTR_MAXREG_COUNT
	.align		4
        /*001c*/ 	.byte	0x03, 0x1b
        /*001e*/ 	.short	0x0060


	//----- nvinfo : EIATTR_NUM_BARRIERS
	.align		4
        /*0020*/ 	.byte	0x02, 0x4c
        /*0022*/ 	.byte	0x01
	.zero		1


	//----- nvinfo : EIATTR_ANNOTATIONS
	.align		4
        /*0024*/ 	.byte	0x04, 0x55
        /*0026*/ 	.short	(.L_1799 - .L_1798)


	//   ....[0]....
.L_1798:
        /* <DEDUP_REMOVED lines=55> */


	//----- nvinfo : EIATTR_MERCURY_ISA_VERSION
	.align		4
.L_1799:
        /*0388*/ 	.byte	0x03, 0x5f
        /*038a*/ 	.short	0x0101


	//----- nvinfo : EIATTR_INT_WARP_WIDE_INSTR_OFFSETS
	.align		4
        /*038c*/ 	.byte	0x04, 0x31
        /*038e*/ 	.short	(.L_1801 - .L_1800)


	//   ....[0]....
.L_1800:
        /*0390*/ 	.word	0x00004ff0


	//----- nvinfo : EIATTR_COOP_GROUP_MASK_REGIDS
	.align		4
.L_1801:
        /*0394*/ 	.byte	0x04, 0x29
        /*0396*/ 	.short	(.L_1803 - .L_1802)


	//   ....[0]....
.L_1802:
        /*0398*/ 	.word	0xffffffff


	//   ....[1]....
        /*039c*/ 	.word	0xffffffff


	//   ....[2]....
        /*03a0*/ 	.word	0xffffffff


	//   ....[3]....
        /*03a4*/ 	.word	0xffffffff


	//   ....[4]....
        /*03a8*/ 	.word	0xffffffff


	//   ....[5]....
        /*03ac*/ 	.word	0xffffffff


	//   ....[6]....
        /*03b0*/ 	.word	0xffffffff


	//   ....[7]....
        /*03b4*/ 	.word	0xffffffff


	//   ....[8]....
        /*03b8*/ 	.word	0xffffffff


	//   ....[9]....
        /*03bc*/ 	.word	0xffffffff


	//----- nvinfo : EIATTR_COOP_GROUP_INSTR_OFFSETS
	.align		4
.L_1803:
        /*03c0*/ 	.byte	0x04, 0x28
        /*03c2*/ 	.short	(.L_1805 - .L_1804)


	//   ....[0]....
.L_1804:
        /*03c4*/ 	.word	0x00004080


	//   ....[1]....
        /*03c8*/ 	.word	0x00004090


	//   ....[2]....
        /*03cc*/ 	.word	0x000040e0


	//   ....[3]....
        /*03d0*/ 	.word	0x000040f0


	//   ....[4]....
        /*03d4*/ 	.word	0x00004140


	//   ....[5]....
        /*03d8*/ 	.word	0x00004150


	//   ....[6]....
        /*03dc*/ 	.word	0x000041a0


	//   ....[7]....
        /*03e0*/ 	.word	0x000041b0


	//   ....[8]....
        /*03e4*/ 	.word	0x00004240


	//   ....[9]....
        /*03e8*/ 	.word	0x00004250


	//----- nvinfo : EIATTR_EXIT_INSTR_OFFSETS
	.align		4
.L_1805:
        /*03ec*/ 	.byte	0x04, 0x1c
        /*03ee*/ 	.short	(.L_1807 - .L_1806)


	//   ....[0]....
.L_1806:
        /*03f0*/ 	.word	0x00000090


	//   ....[1]....
        /*03f4*/ 	.word	0x00009fa0


	//----- nvinfo : EIATTR_MAX_THREADS
	.align		4
.L_1807:
        /*03f8*/ 	.byte	0x04, 0x05
        /*03fa*/ 	.short	(.L_1809 - .L_1808)
.L_1808:
        /*03fc*/ 	.word	0x00000230
        /*0400*/ 	.word	0x00000001
        /*0404*/ 	.word	0x00000001


	//----- nvinfo : EIATTR_CRS_STACK_SIZE
	.align		4
.L_1809:
        /*0408*/ 	.byte	0x04, 0x1e
        /*040a*/ 	.short	(.L_1811 - .L_1810)
.L_1810:
        /*040c*/ 	.word	0x00000000


	//----- nvinfo : EIATTR_CBANK_PARAM_SIZE
	.align		4
.L_1811:
        /*0410*/ 	.byte	0x03, 0x19
        /*0412*/ 	.short	0x00a0


	//----- nvinfo : EIATTR_PARAM_CBANK
	.align		4
        /*0414*/ 	.byte	0x04, 0x0a
        /*0416*/ 	.short	(.L_1813 - .L_1812)
	.align		4
.L_1812:
        /*0418*/ 	.word	index@(.nv.constant0._Z35group_norm_nhwc_fwd_one_pass_kernelI11Fp32IOBf16WLi512ELi70ELi560EEv26Group_norm_nhwc_fwd_params)
        /*041c*/ 	.short	0x0210
        /*041e*/ 	.short	0x00a0


	//----- nvinfo : EIATTR_SW_WAR
	.align		4
.L_1813:
        /*0420*/ 	.byte	0x04, 0x36
        /*0422*/ 	.short	(.L_1815 - .L_1814)
.L_1814:
        /*0424*/ 	.word	0x00000008
.L_1815:


//--------------------- .nv.info._Z35group_norm_nhwc_fwd_one_pass_kernelI11Fp32IOFp16WLi64ELi70ELi560EEv26Group_norm_nhwc_fwd_params --------------------------
	.section	.nv.info._Z35group_norm_nhwc_fwd_one_pass_kernelI11Fp32IOFp16WLi64ELi70ELi560EEv26Group_norm_nhwc_fwd_params,"",@"SHT_CUDA_INFO"
	.sectionflags	@""
	.align	4


	//----- nvinfo : EIATTR_CUDA_API_VERSION
	.align		4
        /*0000*/ 	.byte	0x04, 0x37
        /*0002*/ 	.short	(.L_1817 - .L_1816)
.L_1816:
        /*0004*/ 	.word	0x00000082


	//----- nvinfo : EIATTR_KPARAM_INFO
	.align		4
.L_1817:
        /*0008*/ 	.byte	0x04, 0x17
        /*000a*/ 	.short	(.L_1819 - .L_1818)
.L_1818:
        /*000c*/ 	.word	0x00000000
        /*0010*/ 	.short	0x0000
        /*0012*/ 	.short	0x0000
        /*0014*/ 	.byte	0x00, 0xf0, 0x81, 0x02


	//----- nvinfo : EIATTR_SPARSE_MMA_MASK
	.align		4
.L_1819:
        /*0018*/ 	.byte	0x03, 0x50
        /*001a*/ 	.short	0x0000


	//----- nvinfo : EIATTR_MAXREG_COUNT
	.align		4
        /*001c*/ 	.byte	0x03, 0x1b
        /*001e*/ 	.short	0x0060


	//----- nvinfo : EIATTR_NUM_BARRIERS
	.align		4
        /*0020*/ 	.byte	0x02, 0x4c
        /*0022*/ 	.byte	0x01
	.zero		1


	//----- nvinfo : EIATTR_MERCURY_ISA_VERSION
	.align		4
        /*0024*/ 	.byte	0x03, 0x5f
        /*0026*/ 	.short	0x0101


	//----- nvinfo : EIATTR_COOP_GROUP_MASK_REGIDS
	.align		4
        /*0028*/ 	.byte	0x04, 0x29
        /*002a*/ 	.short	(.L_1821 - .L_1820)


	//   ....[0]....
.L_1820:
        /*002c*/ 	.word	0xffffffff


	//   ....[1]....
        /*0030*/ 	.word	0xffffffff


	//   ....[2]....
        /*0034*/ 	.word	0xffffffff


	//   ....[3]....
        /*0038*/ 	.word	0xffffffff


	//   ....[4]....
        /*003c*/ 	.word	0xffffffff


	//   ....[5]....
        /*0040*/ 	.word	0xffffffff


	//   ....[6]....
        /*0044*/ 	.word	0xffffffff


	//   ....[7]....
        /*0048*/ 	.word	0xffffffff


	//   ....[8]....
        /*004c*/ 	.word	0xffffffff


	//   ....[9]....
        /*0050*/ 	.word	0xffffffff


	//----- nvinfo : EIATTR_COOP_GROUP_INSTR_OFFSETS
	.align		4
.L_1821:
        /*0054*/ 	.byte	0x04, 0x28
        /*0056*/ 	.short	(.L_1823 - .L_1822)


	//   ....[0]....
.L_1822:
        /*0058*/ 	.word	0x000009e0


	//   ....[1]....
        /*005c*/ 	.word	0x000009f0


	//   ....[2]....
        /*0060*/ 	.word	0x00000a40


	//   ....[3]....
        /*0064*/ 	.word	0x00000a50


	//   ....[4]....
        /*0068*/ 	.word	0x00000aa0


	//   ....[5]....
        /*006c*/ 	.word	0x00000ab0


	//   ....[6]....
        /*0070*/ 	.word	0x00000b00


	//   ....[7]....
        /*0074*/ 	.word	0x00000b10


	//   ....[8]....
        /*0078*/ 	.word	0x00000b70


	//   ....[9]....
        /*007c*/ 	.word	0x00000b80


	//----- nvinfo : EIATTR_EXIT_INSTR_OFFSETS
	.align		4
.L_1823:
        /*0080*/ 	.byte	0x04, 0x1c
        /*0082*/ 	.short	(.L_1825 - .L_1824)


	//   ....[0]....
.L_1824:
        /*0084*/ 	.word	0x00000070


	//   ....[1]....
        /*0088*/ 	.word	0x00002410


	//----- nvinfo : EIATTR_MAX_THREADS
	.align		4
.L_1825:
        /*008c*/ 	.byte	0x04, 0x05
        /*008e*/ 	.short	(.L_1827 - .L_1826)
.L_1826:
        /*0090*/ 	.word	0x00000230
        /*0094*/ 	.word	0x00000001
        /*0098*/ 	.word	0x00000001


	//----- nvinfo : EIATTR_CRS_STACK_SIZE
	.align		4
.L_1827:
        /*009c*/ 	.byte	0x04, 0x1e
        /*009e*/ 	.short	(.L_1829 - .L_1828)
.L_1828:
        /*00a0*/ 	.word	0x00000000


	//----- nvinfo : EIATTR_CBANK_PARAM_SIZE
	.align		4
.L_1829:
        /*00a4*/ 	.byte	0x03, 0x19
        /*00a6*/ 	.short	0x00a0


	//----- nvinfo : EIATTR_PARAM_CBANK
	.align		4
        /*00a8*/ 	.byte	0x04, 0x0a
        /*00aa*/ 	.short	(.L_1831 - .L_1830)
	.align		4
.L_1830:
        /*00ac*/ 	.word	index@(.nv.constant0._Z35group_norm_nhwc_fwd_one_pass_kernelI11Fp32IOFp16WLi64ELi70ELi560EEv26Group_norm_nhwc_fwd_params)
        /*00b0*/ 	.short	0x0210
        /*00b2*/ 	.short	0x00a0


	//----- nvinfo : EIATTR_SW_WAR
	.align		4
.L_1831:
        /*00b4*/ 	.byte	0x04, 0x36
        /*00b6*/ 	.short	(.L_1833 - .L_1832)
.L_1832:
        /*00b8*/ 	.word	0x00000008
.L_1833:


//--------------------- .nv.info._Z35group_norm_nhwc_fwd_one_pass_kernelI11Fp32IOFp16WLi128ELi70ELi560EEv26Group_norm_nhwc_fwd_params --------------------------
	.section	.nv.info._Z35group_norm_nhwc_fwd_one_pass_kernelI11Fp32IOFp16WLi128ELi70ELi560EEv26Group_norm_nhwc_fwd_params,"",@"SHT_CUDA_INFO"
	.sectionflags	@""
	.align	4


	//----- nvinfo : EIATTR_CUDA_API_VERSION
	.align		4
        /*0000*/ 	.byte	0x04, 0x37
        /*0002*/ 	.short	(.L_1835 - .L_1834)
.L_1834:
        /*0004*/ 	.word	0x00000082


	//----- nvinfo : EIATTR_KPARAM_INFO
	.align		4
.L_1835:
        /*0008*/ 	.byte	0x04, 0x17
        /*000a*/ 	.short	(.L_1837 - .L_1836)
.L_1836:
        /*000c*/ 	.word	0x00000000
        /*0010*/ 	.short	0x0000
        /*0012*/ 	.short	0x0000
        /*0014*/ 	.byte	0x00, 0xf0, 0x81, 0x02


	//----- nvinfo : EIATTR_SPARSE_MMA_MASK
	.align		4
.L_1837:
        /*0018*/ 	.byte	0x03, 0x50
        /*001a*/ 	.short	0x0000


	//----- nvinfo : EIATTR_MAXREG_COUNT
	.align		4
        /*001c*/ 	.byte	0x03, 0x1b
        /*001e*/ 	.short	0x0060


	//----- nvinfo : EIATTR_NUM_BARRIERS
	.align		4
        /*0020*/ 	.byte	0x02, 0x4c
        /*0022*/ 	.byte	0x01
	.zero		1


	//----- nvinfo : EIATTR_MERCURY_ISA_VERSION
	.align		4
        /*0024*/ 	.byte	0x03, 0x5f
        /*0026*/ 	.short	0x0101


	//----- nvinfo : EIATTR_COOP_GROUP_MASK_REGIDS
	.align		4
        /*0028*/ 	.byte	0x04, 0x29
        /*002a*/ 	.short	(.L_1839 - .L_1838)


	//   ....[0]....
.L_1838:
        /*002c*/ 	.word	0xffffffff


	//   ....[1]....
        /*0030*/ 	.word	0xffffffff


	//   ....[2]....
        /*0034*/ 	.word	0xffffffff


	//   ....[3]....
        /*0038*/ 	.word	0xffffffff


	//   ....[4]....
        /*003c*/ 	.word	0xffffffff


	//   ....[5]....
        /*0040*/ 	.word	0xffffffff


	//   ....[6]....
        /*0044*/ 	.word	0xffffffff


	//   ....[7]....
        /*0048*/ 	.word	0xffffffff


	//   ....[8]....
        /*004c*/ 	.word	0xffffffff


	//   ....[9]....
        /*0050*/ 	.word	0xffffffff


	//----- nvinfo : EIATTR_COOP_GROUP_INSTR_OFFSETS
	.align		4
.L_1839:
        /*0054*/ 	.byte	0x04, 0x28
        /*0056*/ 	.short	(.L_1841 - .L_1840)


	//   ....[0]....
.L_1840:
        /*0058*/ 	.word	0x00000f50


	//   ....[1]....
        /*005c*/ 	.word	0x00000f60


	//   ....[2]....
        /*0060*/ 	.word	0x00000fb0


	//   ....[3]....
        /*0064*/ 	.word	0x00000fc0


	//   ....[4]....
        /*0068*/ 	.word	0x00001010


	//   ....[5]....
        /*006c*/ 	.word	0x00001020


	//   ....[6]....
        /*0070*/ 	.word	0x00001070


	//   ....[7]....
        /*0074*/ 	.word	0x00001080


	//   ....[8]....
        /*0078*/ 	.word	0x000010e0


	//   ....[9]....
        /*007c*/ 	.word	0x000010f0


	//----- nvinfo : EIATTR_EXIT_INSTR_OFFSETS
	.align		4
.L_1841:
        /*0080*/ 	.byte	0x04, 0x1c
        /*0082*/ 	.short	(.L_1843 - .L_1842)


	//   ....[0]....
.L_1842:
        /*0084*/ 	.word	0x00000070


	//   ....[1]....
        /*0088*/ 	.word	0x00003260


	//----- nvinfo : EIATTR_MAX_THREADS
	.align		4
.L_1843:
        /*008c*/ 	.byte	0x04, 0x05
        /*008e*/ 	.short	(.L_1845 - .L_1844)
.L_1844:
        /*0090*/ 	.word	0x00000230
        /*0094*/ 	.word	0x00000001
        /*0098*/ 	.word	0x00000001


	//----- nvinfo : EIATTR_CRS_STACK_SIZE
	.align		4
.L_1845:
        /*009c*/ 	.byte	0x04, 0x1e
        /*009e*/ 	.short	(.L_1847 - .L_1846)
.L_1846:
        /*00a0*/ 	.word	0x00000000


	//----- nvinfo : EIATTR_CBANK_PARAM_SIZE
	.align		4
.L_1847:
        /*00a4*/ 	.byte	0x03, 0x19
        /*00a6*/ 	.short	0x00a0


	//----- nvinfo : EIATTR_PARAM_CBANK
	.align		4
        /*00a8*/ 	.byte	0x04, 0x0a
        /*00aa*/ 	.short	(.L_1849 - .L_1848)
	.align		4
.L_1848:
        /*00ac*/ 	.word	index@(.nv.constant0._Z35group_norm_nhwc_fwd_one_pass_kernelI11Fp32IOFp16WLi128ELi70ELi560EEv26Group_norm_nhwc_fwd_params)
        /*00b0*/ 	.short	0x0210
        /*00b2*/ 	.short	0x00a0


	//----- nvinfo : EIATTR_SW_WAR
	.align		4
.L_1849:
        /*00b4*/ 	.byte	0x04, 0x36
        /*00b6*/ 	.short	(.L_1851 - .L_1850)
.L_1850:
        /*00b8*/ 	.word	0x00000008
.L_1851:


//--------------------- .nv.info._Z35group_norm_nhwc_fwd_one_pass_kernelI11Fp32IOFp16WLi256ELi70ELi560EEv26Group_norm_nhwc_fwd_params --------------------------
	.section	.nv.info._Z35group_norm_nhwc_fwd_one_pass_kernelI11Fp32IOFp16WLi256ELi70ELi560EEv26Group_norm_nhwc_fwd_params,"",@"SHT_CUDA_INFO"
	.sectionflags	@""
	.align	4


	//----- nvinfo : EIATTR_CUDA_API_VERSION
	.align		4
        /*0000*/ 	.byte	0x04, 0x37
        /*0002*/ 	.short	(.L_1853 - .L_1852)
.L_1852:
        /*0004*/ 	.word	0x00000082


	//----- nvinfo : EIATTR_KPARAM_INFO
	.align		4
.L_1853:
        /*0008*/ 	.byte	0x04, 0x17
        /*000a*/ 	.short	(.L_1855 - .L_1854)
.L_1854:
        /*000c*/ 	.word	0x00000000
        /*0010*/ 	.short	0x0000
        /*0012*/ 	.short	0x0000
        /*0014*/ 	.byte	0x00, 0xf0, 0x81, 0x02


	//----- nvinfo : EIATTR_SPARSE_MMA_MASK
	.align		4
.L_1855:
        /*0018*/ 	.byte	0x03, 0x50
        /*001a*/ 	.short	0x0000


	//----- nvinfo : EIATTR_MAXREG_COUNT
	.align		4
        /*001c*/ 	.byte	0x03, 0x1b
        /*001e*/ 	.short	0x0060


	//----- nvinfo : EIATTR_NUM_BARRIERS
	.align		4
        /*0020*/ 	.byte	0x02, 0x4c
        /*0022*/ 	.byte	0x01
	.zero		1


	//----- nvinfo : EIATTR_MERCURY_ISA_VERSION
	.align		4
        /*0024*/ 	.byte	0x03, 0x5f
        /*0026*/ 	.short	0x0101


	//----- nvinfo : EIATTR_COOP_GROUP_MASK_REGIDS
	.align		4
        /*0028*/ 	.byte	0x04, 0x29
        /*002a*/ 	.short	(.L_1857 - .L_1856)


	//   ....[0]....
.L_1856:
        /*002c*/ 	.word	0xffffffff


	//   ....[1]....
        /*0030*/ 	.word	0xffffffff


	//   ....[2]....
        /*0034*/ 	.word	0xffffffff


	//   ....[3]....
        /*0038*/ 	.word	0xffffffff


	//   ....[4]....
        /*003c*/ 	.word	0xffffffff


	//   ....[5]....
        /*0040*/ 	.word	0xffffffff


	//   ....[6]....
        /*0044*/ 	.word	0xffffffff


	//   ....[7]....
        /*0048*/ 	.word	0xffffffff


	//   ....[8]....
        /*004c*/ 	.word	0xffffffff


	//   ....[9]....
        /*0050*/ 	.word	0xffffffff


	//----- nvinfo : EIATTR_COOP_GROUP_INSTR_OFFSETS
	.align		4
.L_1857:
        /*0054*/ 	.byte	0x04, 0x28
        /*0056*/ 	.short	(.L_1859 - .L_1858)


	//   ....[0]....
.L_1858:
        /*0058*/ 	.word	0x00001a20


	//   ....[1]....
        /*005c*/ 	.word	0x00001a30


	//   ....[2]....
        /*0060*/ 	.word	0x00001a80


	//   ....[3]....
        /*0064*/ 	.word	0x00001a90


	//   ....[4]....
        /*0068*/ 	.word	0x00001ae0


	//   ....[5]....
        /*006c*/ 	.word	0x00001af0


	//   ....[6]....
        /*0070*/ 	.word	0x00001b50


	//   ....[7]....
        /*0074*/ 	.word	0x00001b60


	//   ....[8]....
        /*0078*/ 	.word	0x00001bc0


	//   ....[9]....
        /*007c*/ 	.word	0x00001bd0


	//----- nvinfo : EIATTR_EXIT_INSTR_OFFSETS
	.align		4
.L_1859:
        /*0080*/ 	.byte	0x04, 0x1c
        /*0082*/ 	.short	(.L_1861 - .L_1860)


	//   ....[0]....
.L_1860:
        /*0084*/ 	.word	0x00000070


	//   ....[1]....
        /*0088*/ 	.word	0x00004e10


	//----- nvinfo : EIATTR_MAX_THREADS
	.align		4
.L_1861:
        /*008c*/ 	.byte	0x04, 0x05
        /*008e*/ 	.short	(.L_1863 - .L_1862)
.L_1862:
        /*0090*/ 	.word	0x00000230
        /*0094*/ 	.word	0x00000001
        /*0098*/ 	.word	0x00000001


	//----- nvinfo : EIATTR_CRS_STACK_SIZE
	.align		4
.L_1863:
        /*009c*/ 	.byte	0x04, 0x1e
        /*009e*/ 	.short	(.L_1865 - .L_1864)
.L_1864:
        /*00a0*/ 	.word	0x00000000


	//----- nvinfo : EIATTR_CBANK_PARAM_SIZE
	.align		4
.L_1865:
        /*00a4*/ 	.byte	0x03, 0x19
        /*00a6*/ 	.short	0x00a0


	//----- nvinfo : EIATTR_PARAM_CBANK
	.align		4
        /*00a8*/ 	.byte	0x04, 0x0a
        /*00aa*/ 	.short	(.L_1867 - .L_1866)
	.align		4
.L_1866:
        /*00ac*/ 	.word	index@(.nv.constant0._Z35group_norm_nhwc_fwd_one_pass_kernelI11Fp32IOFp16WLi256ELi70ELi560EEv26Group_norm_nhwc_fwd_params)
        /*00b0*/ 	.short	0x0210
        /*00b2*/ 	.short	0x00a0


	//----- nvinfo : EIATTR_SW_WAR
	.align		4
.L_1867:
        /*00b4*/ 	.byte	0x04, 0x36
        /*00b6*/ 	.short	(.L_1869 - .L_1868)
.L_1868:
        /*00b8*/ 	.word	0x00000008
.L_1869:


//--------------------- .nv.info._Z35group_norm_nhwc_fwd_one_pass_kernelI11Fp32IOFp16WLi512ELi70ELi560EEv26Group_norm_nhwc_fwd_params --------------------------
	.section	.nv.info._Z35group_norm_nhwc_fwd_one_pass_kernelI11Fp32IOFp16WLi512ELi70ELi560EEv26Group_norm_nhwc_fwd_params,"",@"SHT_CUDA_INFO"
	.sectionflags	@""
	.align	4


	//----- nvinfo : EIATTR_CUDA_API_VERSION
	.align		4
        /*0000*/ 	.byte	0x04, 0x37
        /*0002*/ 	.short	(.L_1871 - .L_1870)
.L_1870:
        /*0004*/ 	.word	0x00000082


	//----- nvinfo : EIATTR_KPARAM_INFO
	.align		4
.L_1871:
        /*0008*/ 	.byte	0x04, 0x17
        /*000a*/ 	.short	(.L_1873 - .L_1872)
.L_1872:
        /*000c*/ 	.word	0x00000000
        /*0010*/ 	.short	0x0000
        /*0012*/ 	.short	0x0000
        /*0014*/ 	.byte	0x00, 0xf0, 0x81, 0x02


	//----- nvinfo : EIATTR_SPARSE_MMA_MASK
	.align		4
.L_1873:
        /*0018*/ 	.byte	0x03, 0x50
        /*001a*/ 	.short	0x0000


	//----- nvinfo : EIATTR_MAXREG_COUNT
	.align		4
        /*001c*/ 	.byte	0x03, 0x1b
        /*001e*/ 	.short	0x0060


	//----- nvinfo : EIATTR_NUM_BARRIERS
	.align		4
        /*0020*/ 	.byte	0x02, 0x4c
        /*0022*/ 	.byte	0x01
	.zero		1


	//----- nvinfo : EIATTR_ANNOTATIONS
	.align		4
        /*0024*/ 	.byte	0x04, 0x55
        /*0026*/ 	.short	(.L_1875 - .L_1874)


	//   ....[0]....
.L_1874:
        /* <DEDUP_REMOVED lines=55> */


	//----- nvinfo : EIATTR_MERCURY_ISA_VERSION
	.align		4
.L_1875:
        /*0388*/ 	.byte	0x03, 0x5f
        /*038a*/ 	.short	0x0101


	//----- nvinfo : EIATTR_INT_WARP_WIDE_INSTR_OFFSETS
	.align		4
        /*038c*/ 	.byte	0x04, 0x31
        /*038e*/ 	.short	(.L_1877 - .L_1876)


	//   ....[0]....
.L_1876:
        /*0390*/ 	.word	0x00004ff0


	//----- nvinfo : EIATTR_COOP_GROUP_MASK_REGIDS
	.align		4
.L_1877:
        /*0394*/ 	.byte	0x04, 0x29
        /*0396*/ 	.short	(.L_1879 - .L_1878)


	//   ....[0]....
.L_1878:
        /*0398*/ 	.word	0xffffffff


	//   ....[1]....
        /*039c*/ 	.word	0xffffffff


	//   ....[2]....
        /*03a0*/ 	.word	0xffffffff


	//   ....[3]....
        /*03a4*/ 	.word	0xffffffff


	//   ....[4]....
        /*03a8*/ 	.word	0xffffffff


	//   ....[5]....
        /*03ac*/ 	.word	0xffffffff


	//   ....[6]....
        /*03b0*/ 	.word	0xffffffff


	//   ....[7]....
        /*03b4*/ 	.word	0xffffffff


	//   ....[8]....
        /*03b8*/ 	.word	0xffffffff


	//   ....[9]....
        /*03bc*/ 	.word	0xffffffff


	//----- nvinfo : EIATTR_COOP_GROUP_INSTR_OFFSETS
	.align		4
.L_1879:
        /*03c0*/ 	.byte	0x04, 0x28
        /*03c2*/ 	.short	(.L_1881 - .L_1880)


	//   ....[0]....
.L_1880:
        /*03c4*/ 	.word	0x00004080


	//   ....[1]....
        /*03c8*/ 	.word	0x00004090


	//   ....[2]....
        /*03cc*/ 	.word	0x000040e0


	//   ....[3]....
        /*03d0*/ 	.word	0x000040f0


	//   ....[4]....
        /*03d4*/ 	.word	0x00004140


	//   ....[5]....
        /*03d8*/ 	.word	0x00004150


	//   ....[6]....
        /*03dc*/ 	.word	0x000041a0


	//   ....[7]....
        /*03e0*/ 	.word	0x000041b0


	//   ....[8]....
        /*03e4*/ 	.word	0x00004240


	//   ....[9]....
        /*03e8*/ 	.word	0x00004250


	//----- nvinfo : EIATTR_EXIT_INSTR_OFFSETS
	.align		4
.L_1881:
        /*03ec*/ 	.byte	0x04, 0x1c
        /*03ee*/ 	.short	(.L_1883 - .L_1882)


	//   ....[0]....
.L_1882:
        /*03f0*/ 	.word	0x00000090


	//   ....[1]....
        /*03f4*/ 	.word	0x00009fa0


	//----- nvinfo : EIATTR_MAX_THREADS
	.align		4
.L_1883:
        /*03f8*/ 	.byte	0x04, 0x05
        /*03fa*/ 	.short	(.L_1885 - .L_1884)
.L_1884:
        /*03fc*/ 	.word	0x00000230
        /*0400*/ 	.word	0x00000001
        /*0404*/ 	.word	0x00000001


	//----- nvinfo : EIATTR_CRS_STACK_SIZE
	.align		4
.L_1885:
        /*0408*/ 	.byte	0x04, 0x1e
        /*040a*/ 	.short	(.L_1887 - .L_1886)
.L_1886:
        /*040c*/ 	.word	0x00000000


	//----- nvinfo : EIATTR_CBANK_PARAM_SIZE
	.align		4
.L_1887:
        /*0410*/ 	.byte	0x03, 0x19
        /*0412*/ 	.short	0x00a0


	//----- nvinfo : EIATTR_PARAM_CBANK
	.align		4
        /*0414*/ 	.byte	0x04, 0x0a
        /*0416*/ 	.short	(.L_1889 - .L_1888)
	.align		4
.L_1888:
        /*0418*/ 	.word	index@(.nv.constant0._Z35group_norm_nhwc_fwd_one_pass_kernelI11Fp32IOFp16WLi512ELi70ELi560EEv26Group_norm_nhwc_fwd_params)
        /*041c*/ 	.short	0x0210
        /*041e*/ 	.short	0x00a0


	//----- nvinfo : EIATTR_SW_WAR
	.align		4
.L_1889:
        /*0420*/ 	.byte	0x04, 0x36
        /*0422*/ 	.short	(.L_1891 - .L_1890)
.L_1890:
        /*0424*/ 	.word	0x00000008
.L_1891:


//--------------------- .nv.callgraph             --------------------------
	.section	.nv.callgraph,"",@"SHT_CUDA_CALLGRAPH"
	.align	4
	.sectionentsize	8
	.align		4
        /*0000*/ 	.word	0x00000000
	.align		4
        /*0004*/ 	.word	0xffffffff
	.align		4
        /*0008*/ 	.word	0x00000000
	.align		4
        /*000c*/ 	.word	0xfffffffe
	.align		4
        /*0010*/ 	.word	0x00000000
	.align		4
        /*0014*/ 	.word	0xfffffffd
	.align		4
        /*0018*/ 	.word	0x00000000
	.align		4
        /*001c*/ 	.word	0xfffffffc


//--------------------- .nv.constant4             --------------------------
	.section	.nv.constant4,"a",@progbits
	.align	8
	.align		8
.nv.constant4:
        /*0000*/ 	.dword	_ZN61_INTERNAL_4e72ded4_30_group_norm_nhwc_one_pass_70_cu_00885b1f4cuda3std3__45__cpo5beginE
	.align		8
        /*0008*/ 	.dword	_ZN61_INTERNAL_4e72ded4_30_group_norm_nhwc_one_pass_70_cu_00885b1f4cuda3std3__45__cpo3endE
	.align		8
        /*0010*/ 	.dword	_ZN61_INTERNAL_4e72ded4_30_group_norm_nhwc_one_pass_70_cu_00885b1f4cuda3std3__45__cpo6cbeginE
	.align		8
        /*0018*/ 	.dword	_ZN61_INTERNAL_4e72ded4_30_group_norm_nhwc_one_pass_70_cu_00885b1f4cuda3std3__45__cpo4cendE
	.align		8
        /*0020*/ 	.dword	_ZN61_INTERNAL_4e72ded4_30_group_norm_nhwc_one_pass_70_cu_00885b1f4cuda3std3__45__cpo6rbeginE
	.align		8
        /*0028*/ 	.dword	_ZN61_INTERNAL_4e72ded4_30_group_norm_nhwc_one_pass_70_cu_00885b1f4cuda3std3__45__cpo4rendE
	.align		8
        /*0030*/ 	.dword	_ZN61_INTERNAL_4e72ded4_30_group_norm_nhwc_one_pass_70_cu_00885b1f4cuda3std3__45__cpo7crbeginE
	.align		8
        /*0038*/ 	.dword	_ZN61_INTERNAL_4e72ded4_30_group_norm_nhwc_one_pass_70_cu_00885b1f4cuda3std3__45__cpo5crendE
	.align		8
        /*0040*/ 	.dword	_ZN61_INTERNAL_4e72ded4_30_group_norm_nhwc_one_pass_70_cu_00885b1f4cuda3std3__463_GLOBAL__N__4e72ded4_30_group_norm_nhwc_one_pass_70_cu_00885b1f6ignoreE
	.align		8
        /*0048*/ 	.dword	_ZN61_INTERNAL_4e72ded4_30_group_norm_nhwc_one_pass_70_cu_00885b1f4cuda3std3__419piecewise_constructE
	.align		8
        /*0050*/ 	.dword	_ZN61_INTERNAL_4e72ded4_30_group_norm_nhwc_one_pass_70_cu_00885b1f4cuda3std3__48in_placeE
	.align		8
        /*0058*/ 	.dword	_ZN61_INTERNAL_4e72ded4_30_group_norm_nhwc_one_pass_70_cu_00885b1f4cuda3std3__420unreachable_sentinelE
	.align		8
        /*0060*/ 	.dword	_ZN61_INTERNAL_4e72ded4_30_group_norm_nhwc_one_pass_70_cu_00885b1f4cuda3std3__47nulloptE
	.align		8
        /*0068*/ 	.dword	_ZN61_INTERNAL_4e72ded4_30_group_norm_nhwc_one_pass_70_cu_00885b1f4cuda3std3__48unexpectE
	.align		8
        /*0070*/ 	.dword	_ZN61_INTERNAL_4e72ded4_30_group_norm_nhwc_one_pass_70_cu_00885b1f4cuda3std6ranges3__45__cpo4swapE
	.align		8
        /*0078*/ 	.dword	_ZN61_INTERNAL_4e72ded4_30_group_norm_nhwc_one_pass_70_cu_00885b1f4cuda3std6ranges3__45__cpo9iter_moveE
	.align		8
        /*0080*/ 	.dword	_ZN61_INTERNAL_4e72ded4_30_group_norm_nhwc_one_pass_70_cu_00885b1f4cuda3std6ranges3__45__cpo5beginE
	.align		8
        /*0088*/ 	.dword	_ZN61_INTERNAL_4e72ded4_30_group_norm_nhwc_one_pass_70_cu_00885b1f4cuda3std6ranges3__45__cpo3endE
	.align		8
        /*0090*/ 	.dword	_ZN61_INTERNAL_4e72ded4_30_group_norm_nhwc_one_pass_70_cu_00885b1f4cuda3std6ranges3__45__cpo6cbeginE
	.align		8
        /*0098*/ 	.dword	_ZN61_INTERNAL_4e72ded4_30_group_norm_nhwc_one_pass_70_cu_00885b1f4cuda3std6ranges3__45__cpo4cendE
	.align		8
        /*00a0*/ 	.dword	_ZN61_INTERNAL_4e72ded4_30_group_norm_nhwc_one_pass_70_cu_00885b1f4cuda3std6ranges3__45__cpo7advanceE
	.align		8
        /*00a8*/ 	.dword	_ZN61_INTERNAL_4e72ded4_30_group_norm_nhwc_one_pass_70_cu_00885b1f4cuda3std6ranges3__45__cpo9iter_swapE
	.align		8
        /*00b0*/ 	.dword	_ZN61_INTERNAL_4e72ded4_30_group_norm_nhwc_one_pass_70_cu_00885b1f4cuda3std6ranges3__45__cpo4nextE
	.align		8
        /*00b8*/ 	.dword	_ZN61_INTERNAL_4e72ded4_30_group_norm_nhwc_one_pass_70_cu_00885b1f4cuda3std6ranges3__45__cpo4prevE
	.align		8
        /*00c0*/ 	.dword	_ZN61_INTERNAL_4e72ded4_30_group_norm_nhwc_one_pass_70_cu_00885b1f4cuda3std6ranges3__45__cpo4dataE
	.align		8
        /*00c8*/ 	.dword	_ZN61_INTERNAL_4e72ded4_30_group_norm_nhwc_one_pass_70_cu_00885b1f4cuda3std6ranges3__45__cpo5cdataE
	.align		8
        /*00d0*/ 	.dword	_ZN61_INTERNAL_4e72ded4_30_group_norm_nhwc_one_pass_70_cu_00885b1f4cuda3std6ranges3__45__cpo4sizeE
	.align		8
        /*00d8*/ 	.dword	_ZN61_INTERNAL_4e72ded4_30_group_norm_nhwc_one_pass_70_cu_00885b1f4cuda3std6ranges3__45__cpo5ssizeE
	.align		8
        /*00e0*/ 	.dword	_ZN61_INTERNAL_4e72ded4_30_group_norm_nhwc_one_pass_70_cu_00885b1f4cuda3std6ranges3__45__cpo8distanceE
	.align		8
        /*00e8*/ 	.dword	_ZN61_INTERNAL_4e72ded4_30_group_norm_nhwc_one_pass_70_cu_00885b1f6thrust23THRUST_300001_SM_900_NS6system6detail10sequential3seqE
	.align		8
        /*00f0*/ 	.dword	_ZN61_INTERNAL_4e72ded4_30_group_norm_nhwc_one_pass_70_cu_00885b1f6thrust23THRUST_300001_SM_900_NS12placeholders2_1E
	.align		8
        /*00f8*/ 	.dword	_ZN61_INTERNAL_4e72ded4_30_group_norm_nhwc_one_pass_70_cu_00885b1f6thrust23THRUST_300001_SM_900_NS12placeholders2_2E
	.align		8
        /*0100*/ 	.dword	_ZN61_INTERNAL_4e72ded4_30_group_norm_nhwc_one_pass_70_cu_00885b1f6thrust23THRUST_300001_SM_900_NS12placeholders2_3E
	.align		8
        /*0108*/ 	.dword	_ZN61_INTERNAL_4e72ded4_30_group_norm_nhwc_one_pass_70_cu_00885b1f6thrust23THRUST_300001_SM_900_NS12placeholders2_4E
	.align		8
        /*0110*/ 	.dword	_ZN61_INTERNAL_4e72ded4_30_group_norm_nhwc_one_pass_70_cu_00885b1f6thrust23THRUST_300001_SM_900_NS12placeholders2_5E
	.align		8
        /*0118*/ 	.dword	_ZN61_INTERNAL_4e72ded4_30_group_norm_nhwc_one_pass_70_cu_00885b1f6thrust23THRUST_300001_SM_900_NS12placeholders2_6E
	.align		8
        /*0120*/ 	.dword	_ZN61_INTERNAL_4e72ded4_30_group_norm_nhwc_one_pass_70_cu_00885b1f6thrust23THRUST_300001_SM_900_NS12placeholders2_7E
	.align		8
        /*0128*/ 	.dword	_ZN61_INTERNAL_4e72ded4_30_group_norm_nhwc_one_pass_70_cu_00885b1f6thrust23THRUST_300001_SM_900_NS12placeholders2_8E
	.align		8
        /*0130*/ 	.dword	_ZN61_INTERNAL_4e72ded4_30_group_norm_nhwc_one_pass_70_cu_00885b1f6thrust23THRUST_300001_SM_900_NS12placeholders2_9E
	.align		8
        /*0138*/ 	.dword	_ZN61_INTERNAL_4e72ded4_30_group_norm_nhwc_one_pass_70_cu_00885b1f6thrust23THRUST_300001_SM_900_NS12placeholders3_10E


//--------------------- .text._ZN3cub17CUB_300001_SM_9006detail11EmptyKernelIvEEvv --------------------------
	.section	.text._ZN3cub17CUB_300001_SM_9006detail11EmptyKernelIvEEvv,"ax",@progbits
	.align	128
        .global         _ZN3cub17CUB_300001_SM_9006detail11EmptyKernelIvEEvv
        .type           _ZN3cub17CUB_300001_SM_9006detail11EmptyKernelIvEEvv,@function
        .size           _ZN3cub17CUB_300001_SM_9006detail11EmptyKernelIvEEvv,(.L_x_5113 - _ZN3cub17CUB_300001_SM_9006detail11EmptyKernelIvEEvv)
        .other          _ZN3cub17CUB_300001_SM_9006detail11EmptyKernelIvEEvv,@"STO_CUDA_ENTRY STV_DEFAULT"
_ZN3cub17CUB_300001_SM_9006detail11EmptyKernelIvEEvv:
.text._ZN3cub17CUB_300001_SM_9006detail11EmptyKernelIvEEvv:
[----:B------:R-:W-:Y:S01]  /*0000*/  LDC R1, c[0x0][0x28] ;  /* 0x00000a00ff017b82 */ /* 0x000fe20000000800 */
[----:B------:R-:W-:Y:S05]  /*0010*/  EXIT ;  /* 0x000000000000794d */ /* 0x000fea0003800000 */
.L_x_0:
[----:B------:R-:W-:-:S00]  /*0020*/  BRA `(.L_x_0) ;  /* 0xfffffffc00fc7947 */ /* 0x000fc0000383ffff */
[----:B------:R-:W-:-:S00]  /*0030*/  NOP ;  /* 0x0000000000007918 */ /* 0x000fc00000000000 */
        /* <DEDUP_REMOVED lines=12> */
.L_x_5113:


//--------------------- .text._Z35group_norm_nhwc_bwd_one_pass_kernelI11Bf16IOFp32WLi64ELi70ELi560EEv26Group_norm_nhwc_bwd_params --------------------------
	.section	.text._Z35group_norm_nhwc_bwd_one_pass_kernelI11Bf16IOFp32WLi64ELi70ELi560EEv26Group_norm_nhwc_bwd_params,"ax",@progbits
	.align	128
        .global         _Z35group_norm_nhwc_bwd_one_pass_kernelI11Bf16IOFp32WLi64ELi70ELi560EEv26Group_norm_nhwc_bwd_params
        .type           _Z35group_norm_nhwc_bwd_one_pass_kernelI11Bf16IOFp32WLi64ELi70ELi560EEv26Group_norm_nhwc_bwd_params,@function
        .size           _Z35group_norm_nhwc_bwd_one_pass_kernelI11Bf16IOFp32WLi64ELi70ELi560EEv26Group_norm_nhwc_bwd_params,(.L_x_5114 - _Z35group_norm_nhwc_bwd_one_pass_kernelI11Bf16IOFp32WLi64ELi70ELi560EEv26Group_norm_nhwc_bwd_params)
        .other          _Z35group_norm_nhwc_bwd_one_pass_kernelI11Bf16IOFp32WLi64ELi70ELi560EEv26Group_norm_nhwc_bwd_params,@"STO_CUDA_ENTRY STV_DEFAULT"
_Z35group_norm_nhwc_bwd_one_pass_kernelI11Bf16IOFp32WLi64ELi70ELi560EEv26Group_norm_nhwc_bwd_params:
.text._Z35group_norm_nhwc_bwd_one_pass_kernelI11Bf16IOFp32WLi64ELi70ELi560EEv26Group_norm_nhwc_bwd_params:
[----:B------:R-:W-:Y:S01]  /*0000*/  LDC R1, c[0x0][0x28] ;  /* 0x00000a00ff017b82 */ /* 0x000fe20000000800 */
[----:B------:R-:W0:Y:S01]  /*0010*/  S2R R45, SR_CTAID.Y ;  /* 0x00000000002d7919 */ /* 0x000e220000002600 */
[----:B------:R-:W-:Y:S01]  /*0020*/  ULDC UR4, c[0x0][0x2a0] ;  /* 0x0000a80000047ab9 */ /* 0x000fe20000000800 */
[----:B------:R-:W-:Y:S01]  /*0030*/  ULDC UR5, c[0x0][0x270] ;  /* 0x00009c0000057ab9 */ /* 0x000fe20000000800 */
[----:B------:R-:W-:Y:S01]  /*0040*/  ULDC.64 UR8, c[0x0][0x208] ;  /* 0x0000820000087ab9 */ /* 0x000fe20000000a00 */
[----:B------:R-:W1:Y:S01]  /*0050*/  S2R R46, SR_TID.X ;  /* 0x00000000002e7919 */ /* 0x000e620000002100 */
[----:B------:R-:W-:-:S06]  /*0060*/  UIMAD UR4, UR4, UR5, URZ ;  /* 0x00000005040472a4 */ /* 0x000fcc000f8e023f */
[----:B0-----:R-:W-:Y:S01]  /*0070*/  ISETP.GE.AND P0, PT, R45, UR4, PT ;  /* 0x000000042d007c0c */ /* 0x001fe2000bf06270 */
[----:B-1----:R-:W-:-:S05]  /*0080*/  IMAD.WIDE.U32 R2, R46, -0x2be2be2b, RZ ;  /* 0xd41d41d52e027825 */ /* 0x002fca00078e00ff */
[----:B------:R-:W-:-:S04]  /*0090*/  IADD3 R2, -R3, R46, RZ ;  /* 0x0000002e03027210 */ /* 0x000fc80007ffe1ff */
[----:B------:R-:W-:-:S03]  /*00a0*/  LEA.HI R2, R2, R3, RZ, 0x1f ;  /* 0x0000000302027211 */ /* 0x000fc600078ff8ff */
[----:B------:R-:W-:Y:S05]  /*00b0*/  @P0 BRA `(.L_x_1) ;  /* 0x00000040007c0947 */ /* 0x000fea0003800000 */
[----:B------:R-:W0:Y:S01]  /*00c0*/  LDC.64 R6, c[0x0][0x288] ;  /* 0x0000a200ff067b82 */ /* 0x000e220000000a00 */
[----:B------:R-:W-:Y:S01]  /*00d0*/  SHF.R.U32.HI R0, RZ, 0x5, R2 ;  /* 0x00000005ff007819 */ /* 0x000fe20000011602 */
[----:B------:R-:W1:Y:S01]  /*00e0*/  S2R R32, SR_LANEID ;  /* 0x0000000000207919 */ /* 0x000e620000000000 */
[----:B------:R-:W-:Y:S01]  /*00f0*/  ULDC.64 UR10, c[0x0][0x290] ;  /* 0x0000a400000a7ab9 */ /* 0x000fe20000000a00 */
[----:B------:R-:W-:Y:S02]  /*0100*/  HFMA2.MMA R41, -RZ, RZ, 0, 0 ;  /* 0x00000000ff297435 */ /* 0x000fe400000001ff */
[----:B------:R-:W-:Y:S02]  /*0110*/  IMAD R47, R0, -0x23, R46 ;  /* 0xffffffdd002f7824 */ /* 0x000fe400078e022e */
[----:B------:R-:W2:Y:S03]  /*0120*/  S2UR UR7, SR_CTAID.X ;  /* 0x00000000000779c3 */ /* 0x000ea60000002500 */
[----:B------:R-:W-:-:S05]  /*0130*/  SHF.L.U32 R47, R47, 0x1, RZ ;  /* 0x000000012f2f7819 */ /* 0x000fca00000006ff */
[----:B------:R-:W2:Y:S01]  /*0140*/  LDC R9, c[0x0][0x2ac] ;  /* 0x0000ab00ff097b82 */ /* 0x000ea20000000800 */
[----:B0-----:R-:W-:Y:S01]  /*0150*/  IMAD.WIDE.U32 R2, R6, 0x3, RZ ;  /* 0x0000000306027825 */ /* 0x001fe200078e00ff */
[C---:B------:R-:W-:Y:S02]  /*0160*/  LEA R5, R7.reuse, R7, 0x1 ;  /* 0x0000000707057211 */ /* 0x040fe400078e08ff */
[----:B------:R-:W-:Y:S02]  /*0170*/  LEA.HI R6, P0, R7, R6, RZ, 0x1 ;  /* 0x0000000607067211 */ /* 0x000fe400078108ff */
[----:B------:R-:W-:Y:S02]  /*0180*/  IADD3 R5, R3, R5, RZ ;  /* 0x0000000503057210 */ /* 0x000fe40007ffe0ff */
[----:B------:R-:W-:Y:S02]  /*0190*/  SHF.R.S32.HI R3, RZ, 0x1f, R46 ;  /* 0x0000001fff037819 */ /* 0x000fe4000001142e */
[----:B------:R-:W-:-:S02]  /*01a0*/  LEA.HI R4, P2, R5, R2, RZ, 0x1 ;  /* 0x0000000205047211 */ /* 0x000fc400078508ff */
[----:B------:R-:W-:Y:S02]  /*01b0*/  IADD3.X R7, RZ, R7, RZ, P0, !PT ;  /* 0x00000007ff077210 */ /* 0x000fe400007fe4ff */
[----:B------:R-:W-:Y:S02]  /*01c0*/  IADD3.X R5, RZ, R5, RZ, P2, !PT ;  /* 0x00000005ff057210 */ /* 0x000fe400017fe4ff */
[--C-:B------:R-:W-:Y:S01]  /*01d0*/  SHF.R.S64 R2, R6, 0x1, R7.reuse ;  /* 0x0000000106027819 */ /* 0x100fe20000001007 */
[----:B--2---:R-:W-:Y:S01]  /*01e0*/  IMAD R44, R9, UR7, R0 ;  /* 0x00000007092c7c24 */ /* 0x004fe2000f8e0200 */
[----:B------:R-:W-:Y:S02]  /*01f0*/  SHF.R.S32.HI R7, RZ, 0x1, R7 ;  /* 0x00000001ff077819 */ /* 0x000fe40000011407 */
[----:B------:R-:W-:Y:S02]  /*0200*/  SHF.R.S32.HI R6, RZ, 0x1, R5 ;  /* 0x00000001ff067819 */ /* 0x000fe40000011405 */
[----:B------:R-:W-:Y:S01]  /*0210*/  ISETP.GE.U32.AND P1, PT, R44, UR10, PT ;  /* 0x0000000a2c007c0c */ /* 0x000fe2000bf26070 */
[----:B------:R-:W-:Y:S01]  /*0220*/  ULDC.U8 UR10, c[0x0][0x2a4] ;  /* 0x0000a900000a7ab9 */ /* 0x000fe20000000000 */
[----:B------:R-:W-:-:S02]  /*0230*/  SHF.R.S32.HI R0, RZ, 0x1f, R44 ;  /* 0x0000001fff007819 */ /* 0x000fc4000001142c */
[----:B------:R-:W-:Y:S02]  /*0240*/  IADD3 R43, R44, 0x20, RZ ;  /* 0x000000202c2b7810 */ /* 0x000fe40007ffe0ff */
[----:B------:R-:W-:Y:S02]  /*0250*/  ISETP.GE.AND.EX P1, PT, R0, UR11, PT, P1 ;  /* 0x0000000b00007c0c */ /* 0x000fe4000bf26310 */
[----:B------:R-:W-:Y:S02]  /*0260*/  LEA.HI R0, R3, R46, RZ, 0x5 ;  /* 0x0000002e03007211 */ /* 0x000fe400078f28ff */
[----:B------:R-:W-:Y:S02]  /*0270*/  SHF.R.S64 R3, R4, 0x1, R5 ;  /* 0x0000000104037819 */ /* 0x000fe40000001005 */
[----:B------:R-:W-:Y:S02]  /*0280*/  SHF.R.S32.HI R0, RZ, 0x5, R0 ;  /* 0x00000005ff007819 */ /* 0x000fe40000011400 */
[----:B------:R-:W-:-:S02]  /*0290*/  ISETP.LT.U32.AND P1, PT, R46, 0x230, !P1 ;  /* 0x000002302e00780c */ /* 0x000fc40004f21070 */
[----:B------:R-:W-:Y:S02]  /*02a0*/  IADD3 R42, R44, 0x30, RZ ;  /* 0x000000302c2a7810 */ /* 0x000fe40007ffe0ff */
[----:B------:R-:W-:Y:S02]  /*02b0*/  SHF.L.U64.HI R4, R2, 0x2, R7 ;  /* 0x0000000202047819 */ /* 0x000fe40000010207 */
[----:B-1----:R-:W-:-:S07]  /*02c0*/  SHF.L.U64.HI R5, R3, 0x2, R6 ;  /* 0x0000000203057819 */ /* 0x002fce0000010206 */
.L_x_36:
[----:B0-----:R-:W0:Y:S01]  /*02d0*/  LDC R12, c[0x0][0x2a0] ;  /* 0x0000a800ff0c7b82 */ /* 0x001e220000000800 */
[----:B------:R-:W-:Y:S01]  /*02e0*/  ISETP.GE.AND P3, PT, R45, RZ, PT ;  /* 0x000000ff2d00720c */ /* 0x000fe20003f66270 */
[----:B------:R-:W-:Y:S01]  /*02f0*/  ULDC.64 UR14, c[0x0][0x290] ;  /* 0x0000a400000e7ab9 */ /* 0x000fe20000000a00 */
[----:B-12---:R-:W-:Y:S01]  /*0300*/  SHF.R.S32.HI R15, RZ, 0x1f, R43 ;  /* 0x0000001fff0f7819 */ /* 0x006fe2000001142b */
[----:B------:R-:W-:Y:S01]  /*0310*/  ULDC.64 UR12, c[0x0][0x298] ;  /* 0x0000a600000c7ab9 */ /* 0x000fe20000000a00 */
[----:B------:R-:W-:Y:S02]  /*0320*/  IADD3 R23, R44, 0x10, RZ ;  /* 0x000000102c177810 */ /* 0x000fe40007ffe0ff */
[----:B------:R-:W-:Y:S02]  /*0330*/  CS2R R38, SRZ ;  /* 0x0000000000267805 */ /* 0x000fe4000001ff00 */
[----:B------:R-:W-:Y:S01]  /*0340*/  SHF.R.S32.HI R17, RZ, 0x1f, R44 ;  /* 0x0000001fff117819 */ /* 0x000fe2000001142c */
[----:B------:R-:W1:Y:S01]  /*0350*/  @P1 LDC.64 R26, c[0x0][0x228] ;  /* 0x00008a00ff1a1b82 */ /* 0x000e620000000a00 */
[----:B------:R-:W-:-:S02]  /*0360*/  SHF.R.S32.HI R29, RZ, 0x1f, R23 ;  /* 0x0000001fff1d7819 */ /* 0x000fc40000011417 */
[----:B------:R-:W-:Y:S02]  /*0370*/  SHF.R.S32.HI R19, RZ, 0x1f, R42 ;  /* 0x0000001fff137819 */ /* 0x000fe4000001142a */
[----:B0-----:R-:W-:-:S04]  /*0380*/  IABS R9, R12 ;  /* 0x0000000c00097213 */ /* 0x001fc80000000000 */
[----:B------:R-:W0:Y:S08]  /*0390*/  I2F.RP R8, R9 ;  /* 0x0000000900087306 */ /* 0x000e300000209400 */
[----:B0-----:R-:W0:Y:S02]  /*03a0*/  MUFU.RCP R8, R8 ;  /* 0x0000000800087308 */ /* 0x001e240000001000 */
[----:B0-----:R-:W-:-:S06]  /*03b0*/  IADD3 R6, R8, 0xffffffe, RZ ;  /* 0x0ffffffe08067810 */ /* 0x001fcc0007ffe0ff */
[----:B------:R0:W2:Y:S02]  /*03c0*/  F2I.FTZ.U32.TRUNC.NTZ R7, R6 ;  /* 0x0000000600077305 */ /* 0x0000a4000021f000 */
[----:B0-----:R-:W-:Y:S02]  /*03d0*/  MOV R6, RZ ;  /* 0x000000ff00067202 */ /* 0x001fe40000000f00 */
[----:B--2---:R-:W-:-:S05]  /*03e0*/  IADD3 R10, RZ, -R7, RZ ;  /* 0x80000007ff0a7210 */ /* 0x004fca0007ffe0ff */
[----:B------:R-:W-:Y:S01]  /*03f0*/  IMAD R11, R10, R9, RZ ;  /* 0x000000090a0b7224 */ /* 0x000fe200078e02ff */
[----:B------:R-:W-:-:S03]  /*0400*/  IABS R10, R45 ;  /* 0x0000002d000a7213 */ /* 0x000fc60000000000 */
[----:B------:R-:W-:Y:S01]  /*0410*/  IMAD.HI.U32 R7, R7, R11, R6 ;  /* 0x0000000b07077227 */ /* 0x000fe200078e0006 */
[----:B------:R-:W-:-:S04]  /*0420*/  LOP3.LUT R6, R45, R12, RZ, 0x3c, !PT ;  /* 0x0000000c2d067212 */ /* 0x000fc800078e3cff */
[----:B------:R-:W-:Y:S01]  /*0430*/  ISETP.GE.AND P4, PT, R6, RZ, PT ;  /* 0x000000ff0600720c */ /* 0x000fe20003f86270 */
[----:B------:R-:W-:-:S05]  /*0440*/  IMAD.HI.U32 R7, R7, R10, RZ ;  /* 0x0000000a07077227 */ /* 0x000fca00078e00ff */
[----:B------:R-:W-:-:S05]  /*0450*/  IADD3 R8, -R7, RZ, RZ ;  /* 0x000000ff07087210 */ /* 0x000fca0007ffe1ff */
[C---:B------:R-:W-:Y:S02]  /*0460*/  IMAD R8, R9.reuse, R8, R10 ;  /* 0x0000000809087224 */ /* 0x040fe400078e020a */
[----:B------:R-:W0:Y:S03]  /*0470*/  @P1 LDC.64 R10, c[0x0][0x230] ;  /* 0x00008c00ff0a1b82 */ /* 0x000e260000000a00 */
[----:B------:R-:W-:-:S13]  /*0480*/  ISETP.GT.U32.AND P2, PT, R9, R8, PT ;  /* 0x000000080900720c */ /* 0x000fda0003f44070 */
[-C--:B------:R-:W-:Y:S02]  /*0490*/  @!P2 IADD3 R8, R8, -R9.reuse, RZ ;  /* 0x800000090808a210 */ /* 0x080fe40007ffe0ff */
[----:B------:R-:W-:Y:S02]  /*04a0*/  @!P2 IADD3 R7, R7, 0x1, RZ ;  /* 0x000000010707a810 */ /* 0x000fe40007ffe0ff */
[CC--:B------:R-:W-:Y:S02]  /*04b0*/  ISETP.GE.U32.AND P0, PT, R8.reuse, R9.reuse, PT ;  /* 0x000000090800720c */ /* 0x0c0fe40003f06070 */
[----:B------:R-:W-:Y:S02]  /*04c0*/  ISETP.GT.U32.AND P2, PT, R9, R8, PT ;  /* 0x000000080900720c */ /* 0x000fe40003f44070 */
[----:B------:R-:W-:-:S04]  /*04d0*/  IADD3 R9, R8, -R9, RZ ;  /* 0x8000000908097210 */ /* 0x000fc80007ffe0ff */
[----:B------:R-:W-:Y:S02]  /*04e0*/  SEL R8, R9, R8, !P2 ;  /* 0x0000000809087207 */ /* 0x000fe40005000000 */
[----:B------:R-:W-:Y:S02]  /*04f0*/  SHF.R.S32.HI R9, RZ, 0x1f, R47 ;  /* 0x0000001fff097819 */ /* 0x000fe4000001142f */
[----:B------:R-:W-:Y:S02]  /*0500*/  @!P3 IADD3 R8, -R8, RZ, RZ ;  /* 0x000000ff0808b210 */ /* 0x000fe40007ffe1ff */
[----:B------:R-:W-:Y:S02]  /*0510*/  @P0 IADD3 R7, R7, 0x1, RZ ;  /* 0x0000000107070810 */ /* 0x000fe40007ffe0ff */
[----:B------:R-:W-:Y:S02]  /*0520*/  ISETP.NE.AND P0, PT, R12, RZ, PT ;  /* 0x000000ff0c00720c */ /* 0x000fe40003f05270 */
[----:B------:R-:W-:-:S02]  /*0530*/  MOV R6, R7 ;  /* 0x0000000700067202 */ /* 0x000fc40000000f00 */
[----:B------:R-:W-:Y:S02]  /*0540*/  LOP3.LUT R7, RZ, R12, RZ, 0x33, !PT ;  /* 0x0000000cff077212 */ /* 0x000fe400078e33ff */
[----:B------:R-:W2:Y:S01]  /*0550*/  @P1 LDC.64 R12, c[0x0][0x288] ;  /* 0x0000a200ff0c1b82 */ /* 0x000ea20000000a00 */
[----:B------:R-:W-:Y:S02]  /*0560*/  @!P4 IADD3 R6, -R6, RZ, RZ ;  /* 0x000000ff0606c210 */ /* 0x000fe40007ffe1ff */
[C---:B------:R-:W-:Y:S02]  /*0570*/  SEL R49, R7.reuse, R8, !P0 ;  /* 0x0000000807317207 */ /* 0x040fe40004000000 */
[----:B------:R-:W-:Y:S02]  /*0580*/  SEL R7, R7, R6, !P0 ;  /* 0x0000000607077207 */ /* 0x000fe40004000000 */
[----:B------:R-:W-:Y:S01]  /*0590*/  ISETP.GE.U32.AND P0, PT, R43, UR14, PT ;  /* 0x0000000e2b007c0c */ /* 0x000fe2000bf06070 */
[----:B------:R-:W-:Y:S01]  /*05a0*/  IMAD R18, R49, 0x46, RZ ;  /* 0x0000004631127824 */ /* 0x000fe200078e02ff */
[----:B------:R-:W-:-:S02]  /*05b0*/  SHF.R.S32.HI R6, RZ, 0x1f, R7 ;  /* 0x0000001fff067819 */ /* 0x000fc40000011407 */
[----:B------:R-:W-:Y:S02]  /*05c0*/  ISETP.GE.AND.EX P0, PT, R15, UR15, PT, P0 ;  /* 0x0000000f0f007c0c */ /* 0x000fe4000bf06300 */
[----:B------:R-:W-:Y:S01]  /*05d0*/  IADD3 R50, P2, R47, R18, RZ ;  /* 0x000000122f327210 */ /* 0x000fe20007f5e0ff */
[----:B------:R-:W-:Y:S01]  /*05e0*/  IMAD R6, R6, UR12, RZ ;  /* 0x0000000c06067c24 */ /* 0x000fe2000f8e02ff */
[----:B------:R-:W-:Y:S02]  /*05f0*/  ISETP.GT.U32.OR P0, PT, R46, 0x22f, P0 ;  /* 0x0000022f2e00780c */ /* 0x000fe40000704470 */
[----:B------:R-:W-:Y:S01]  /*0600*/  LEA.HI.X.SX32 R51, R18, R9, 0x1, P2 ;  /* 0x0000000912337211 */ /* 0x000fe200010f0eff */
[----:B------:R-:W-:Y:S01]  /*0610*/  IMAD R53, R7, UR13, R6 ;  /* 0x0000000d07357c24 */ /* 0x000fe2000f8e0206 */
[----:B------:R-:W-:Y:S02]  /*0620*/  ISETP.GE.U32.AND P2, PT, R23, UR14, PT ;  /* 0x0000000e17007c0c */ /* 0x000fe4000bf46070 */
[----:B------:R-:W-:Y:S01]  /*0630*/  ISETP.GE.U32.AND P3, PT, R42, UR14, PT ;  /* 0x0000000e2a007c0c */ /* 0x000fe2000bf66070 */
[----:B------:R-:W-:Y:S01]  /*0640*/  IMAD.WIDE.U32 R50, R7, UR12, R50 ;  /* 0x0000000c07327c25 */ /* 0x000fe2000f8e0032 */
[----:B------:R-:W-:-:S02]  /*0650*/  ISETP.GE.AND.EX P2, PT, R29, UR15, PT, P2 ;  /* 0x0000000f1d007c0c */ /* 0x000fc4000bf46320 */
[----:B------:R-:W-:Y:S01]  /*0660*/  ISETP.GE.AND.EX P3, PT, R19, UR15, PT, P3 ;  /* 0x0000000f13007c0c */ /* 0x000fe2000bf66330 */
[----:B--2---:R-:W-:Y:S01]  /*0670*/  @P1 IMAD R6, R17, R12, RZ ;  /* 0x0000000c11061224 */ /* 0x004fe200078e02ff */
[----:B------:R-:W-:Y:S01]  /*0680*/  IADD3 R53, R51, R53, RZ ;  /* 0x0000003533357210 */ /* 0x000fe20007ffe0ff */
[----:B------:R-:W2:Y:S01]  /*0690*/  @!P0 LDC.64 R8, c[0x0][0x288] ;  /* 0x0000a200ff088b82 */ /* 0x000ea20000000a00 */
[----:B------:R-:W-:Y:S01]  /*06a0*/  @P1 MOV R52, R50 ;  /* 0x0000003200341202 */ /* 0x000fe20000000f00 */
[----:B------:R-:W-:Y:S01]  /*06b0*/  @P1 IMAD R17, R44, R13, R6 ;  /* 0x0000000d2c111224 */ /* 0x000fe200078e0206 */
[C---:B------:R-:W-:Y:S02]  /*06c0*/  ISETP.GT.U32.OR P2, PT, R46.reuse, 0x22f, P2 ;  /* 0x0000022f2e00780c */ /* 0x040fe40001744470 */
[----:B------:R-:W-:Y:S01]  /*06d0*/  ISETP.GT.U32.OR P3, PT, R46, 0x22f, P3 ;  /* 0x0000022f2e00780c */ /* 0x000fe20001f64470 */
[----:B------:R-:W-:Y:S02]  /*06e0*/  @P1 IMAD.WIDE.U32 R12, R44, R12, R52 ;  /* 0x0000000c2c0c1225 */ /* 0x000fe400078e0034 */
[----:B------:R-:W3:Y:S03]  /*06f0*/  LDC.64 R6, c[0x0][0x248] ;  /* 0x00009200ff067b82 */ /* 0x000ee60000000a00 */
[----:B------:R-:W-:-:S02]  /*0700*/  @P1 IADD3 R13, R13, R17, RZ ;  /* 0x000000110d0d1210 */ /* 0x000fc40007ffe0ff */
[C---:B------:R-:W-:Y:S02]  /*0710*/  @P1 SHF.L.U32 R17, R12.reuse, 0x1, RZ ;  /* 0x000000010c111819 */ /* 0x040fe400000006ff */
[----:B------:R-:W-:Y:S01]  /*0720*/  @P1 SHF.L.U64.HI R14, R12, 0x1, R13 ;  /* 0x000000010c0e1819 */ /* 0x000fe2000001020d */
[----:B------:R-:W4:Y:S01]  /*0730*/  @!P2 LDC.64 R24, c[0x0][0x288] ;  /* 0x0000a200ff18ab82 */ /* 0x000f220000000a00 */
[----:B0-----:R-:W-:-:S04]  /*0740*/  @P1 IADD3 R10, P4, R17, R10, RZ ;  /* 0x0000000a110a1210 */ /* 0x001fc80007f9e0ff */
[----:B------:R-:W-:Y:S02]  /*0750*/  @P1 IADD3.X R11, R14, R11, RZ, P4, !PT ;  /* 0x0000000b0e0b1210 */ /* 0x000fe400027fe4ff */
[----:B-1----:R-:W-:Y:S01]  /*0760*/  @P1 IADD3 R26, P4, R17, R26, RZ ;  /* 0x0000001a111a1210 */ /* 0x002fe20007f9e0ff */
[----:B------:R-:W0:Y:S01]  /*0770*/  @!P0 LDC.64 R12, c[0x0][0x230] ;  /* 0x00008c00ff0c8b82 */ /* 0x000e220000000a00 */
[----:B--2---:R-:W-:Y:S01]  /*0780*/  @!P0 IMAD R22, R15, R8, RZ ;  /* 0x000000080f168224 */ /* 0x004fe200078e02ff */
[----:B------:R1:W5:Y:S06]  /*0790*/  @P1 LDG.E R39, desc[UR8][R10.64] ;  /* 0x000000080a271981 */ /* 0x00036c000c1e1900 */
[----:B------:R-:W2:Y:S01]  /*07a0*/  @!P0 LDC.64 R20, c[0x0][0x228] ;  /* 0x00008a00ff148b82 */ /* 0x000ea20000000a00 */
[----:B---3--:R-:W-:Y:S01]  /*07b0*/  IMAD.WIDE R6, R45, 0x8, R6 ;  /* 0x000000082d067825 */ /* 0x008fe200078e0206 */
[----:B-1----:R-:W-:-:S02]  /*07c0*/  @!P0 MOV R10, R50 ;  /* 0x00000032000a8202 */ /* 0x002fc40000000f00 */
[----:B------:R-:W-:Y:S01]  /*07d0*/  @!P0 MOV R11, R53 ;  /* 0x00000035000b8202 */ /* 0x000fe20000000f00 */
[----:B------:R-:W-:-:S03]  /*07e0*/  @!P0 IMAD R31, R43, R9, R22 ;  /* 0x000000092b1f8224 */ /* 0x000fc600078e0216 */
[----:B------:R-:W1:Y:S01]  /*07f0*/  @!P3 LDC.64 R16, c[0x0][0x288] ;  /* 0x0000a200ff10bb82 */ /* 0x000e620000000a00 */
[----:B------:R-:W3:Y:S01]  /*0800*/  LDG.E.64 R6, desc[UR8][R6.64] ;  /* 0x0000000806067981 */ /* 0x000ee2000c1e1b00 */
[----:B------:R-:W-:Y:S01]  /*0810*/  @!P0 IMAD.WIDE.U32 R8, R43, R8, R10 ;  /* 0x000000082b088225 */ /* 0x000fe200078e000a */
[----:B------:R-:W-:-:S04]  /*0820*/  @P1 IADD3.X R27, R14, R27, RZ, P4, !PT ;  /* 0x0000001b0e1b1210 */ /* 0x000fc800027fe4ff */
[----:B------:R-:W-:Y:S01]  /*0830*/  @!P0 IADD3 R9, R9, R31, RZ ;  /* 0x0000001f09098210 */ /* 0x000fe20007ffe0ff */
[----:B------:R-:W1:Y:S01]  /*0840*/  @!P2 LDC.64 R14, c[0x0][0x230] ;  /* 0x00008c00ff0eab82 */ /* 0x000e620000000a00 */
[C---:B------:R-:W-:Y:S01]  /*0850*/  @!P0 SHF.L.U32 R11, R8.reuse, 0x1, RZ ;  /* 0x00000001080b8819 */ /* 0x040fe200000006ff */
[----:B----4-:R-:W-:Y:S01]  /*0860*/  @!P2 IMAD R10, R29, R24, RZ ;  /* 0x000000181d0aa224 */ /* 0x010fe200078e02ff */
[----:B------:R-:W-:Y:S01]  /*0870*/  @!P0 SHF.L.U64.HI R28, R8, 0x1, R9 ;  /* 0x00000001081c8819 */ /* 0x000fe20000010209 */
[----:B------:R1:W5:Y:S01]  /*0880*/  @P1 LDG.E R38, desc[UR8][R26.64] ;  /* 0x000000081a261981 */ /* 0x000362000c1e1900 */
[----:B------:R-:W-:Y:S02]  /*0890*/  @!P2 MOV R8, R50 ;  /* 0x000000320008a202 */ /* 0x000fe40000000f00 */
[----:B------:R-:W-:Y:S02]  /*08a0*/  @!P2 MOV R9, R53 ;  /* 0x000000350009a202 */ /* 0x000fe40000000f00 */
[----:B0-----:R-:W-:Y:S01]  /*08b0*/  @!P0 IADD3 R22, P4, R11, R12, RZ ;  /* 0x0000000c0b168210 */ /* 0x001fe20007f9e0ff */
[----:B------:R-:W-:Y:S01]  /*08c0*/  @!P2 IMAD R29, R23, R25, R10 ;  /* 0x00000019171da224 */ /* 0x000fe200078e020a */
[----:B--2---:R-:W-:Y:S01]  /*08d0*/  @!P0 IADD3 R20, P5, R11, R20, RZ ;  /* 0x000000140b148210 */ /* 0x004fe20007fbe0ff */
[----:B------:R-:W-:Y:S01]  /*08e0*/  @!P2 IMAD.WIDE.U32 R24, R23, R24, R8 ;  /* 0x000000181718a225 */ /* 0x000fe200078e0008 */
[----:B------:R-:W-:Y:S01]  /*08f0*/  @!P0 IADD3.X R23, R28, R13, RZ, P4, !PT ;  /* 0x0000000d1c178210 */ /* 0x000fe200027fe4ff */
[----:B------:R-:W0:Y:S02]  /*0900*/  @!P3 LDC.64 R10, c[0x0][0x230] ;  /* 0x00008c00ff0abb82 */ /* 0x000e240000000a00 */
[----:B-1----:R-:W-:-:S06]  /*0910*/  @!P3 IMAD R26, R19, R16, RZ ;  /* 0x00000010131ab224 */ /* 0x002fcc00078e02ff */
[----:B------:R-:W1:Y:S01]  /*0920*/  @!P3 LDC.64 R12, c[0x0][0x228] ;  /* 0x00008a00ff0cbb82 */ /* 0x000e620000000a00 */
[----:B------:R-:W-:Y:S01]  /*0930*/  @!P3 IMAD R17, R42, R17, R26 ;  /* 0x000000112a11b224 */ /* 0x000fe200078e021a */
[----:B------:R-:W-:Y:S02]  /*0940*/  @!P2 IADD3 R25, R25, R29, RZ ;  /* 0x0000001d1919a210 */ /* 0x000fe40007ffe0ff */
[----:B------:R-:W-:Y:S02]  /*0950*/  @!P3 MOV R26, R50 ;  /* 0x00000032001ab202 */ /* 0x000fe40000000f00 */
[----:B------:R-:W-:Y:S02]  /*0960*/  @!P3 MOV R27, R53 ;  /* 0x00000035001bb202 */ /* 0x000fe40000000f00 */
[----:B------:R-:W-:Y:S02]  /*0970*/  @!P2 SHF.L.U32 R19, R24, 0x1, RZ ;  /* 0x000000011813a819 */ /* 0x000fe400000006ff */
[----:B------:R-:W-:-:S02]  /*0980*/  CS2R R36, SRZ ;  /* 0x0000000000247805 */ /* 0x000fc4000001ff00 */
[----:B------:R-:W-:Y:S01]  /*0990*/  @!P0 IADD3.X R21, R28, R21, RZ, P5, !PT ;  /* 0x000000151c158210 */ /* 0x000fe20002ffe4ff */
[----:B------:R-:W-:Y:S01]  /*09a0*/  @!P3 IMAD.WIDE.U32 R26, R42, R16, R26 ;  /* 0x000000102a1ab225 */ /* 0x000fe200078e001a */
[----:B------:R-:W-:Y:S01]  /*09b0*/  @!P2 SHF.L.U64.HI R28, R24, 0x1, R25 ;  /* 0x00000001181ca819 */ /* 0x000fe20000010219 */
[----:B------:R-:W2:Y:S01]  /*09c0*/  @!P2 LDC.64 R8, c[0x0][0x228] ;  /* 0x00008a00ff08ab82 */ /* 0x000ea20000000a00 */
[----:B------:R-:W-:Y:S02]  /*09d0*/  @!P2 IADD3 R24, P4, R19, R14, RZ ;  /* 0x0000000e1318a210 */ /* 0x000fe40007f9e0ff */
[----:B------:R-:W-:Y:S02]  /*09e0*/  @!P3 IADD3 R17, R27, R17, RZ ;  /* 0x000000111b11b210 */ /* 0x000fe40007ffe0ff */
[----:B------:R-:W-:Y:S02]  /*09f0*/  @!P2 IADD3.X R25, R28, R15, RZ, P4, !PT ;  /* 0x0000000f1c19a210 */ /* 0x000fe400027fe4ff */
[----:B------:R-:W-:-:S02]  /*0a00*/  @!P3 SHF.L.U32 R15, R26, 0x1, RZ ;  /* 0x000000011a0fb819 */ /* 0x000fc400000006ff */
[----:B------:R-:W-:Y:S02]  /*0a10*/  @!P3 SHF.L.U64.HI R26, R26, 0x1, R17 ;  /* 0x000000011a1ab819 */ /* 0x000fe40000010211 */
[C---:B0-----:R-:W-:Y:S02]  /*0a20*/  @!P3 IADD3 R14, P4, R15.reuse, R10, RZ ;  /* 0x0000000a0f0eb210 */ /* 0x041fe40007f9e0ff */
[----:B-1----:R-:W-:Y:S02]  /*0a30*/  @!P3 IADD3 R12, P5, R15, R12, RZ ;  /* 0x0000000c0f0cb210 */ /* 0x002fe40007fbe0ff */
[----:B------:R-:W-:Y:S02]  /*0a40*/  MOV R33, RZ ;  /* 0x000000ff00217202 */ /* 0x000fe40000000f00 */
[C---:B------:R-:W-:Y:S02]  /*0a50*/  @!P3 IADD3.X R15, R26.reuse, R11, RZ, P4, !PT ;  /* 0x0000000b1a0fb210 */ /* 0x040fe400027fe4ff */
[----:B------:R-:W-:-:S03]  /*0a60*/  @!P3 IADD3.X R13, R26, R13, RZ, P5, !PT ;  /* 0x0000000d1a0db210 */ /* 0x000fc60002ffe4ff */
[----:B------:R0:W5:Y:S04]  /*0a70*/  @!P3 LDG.E R36, desc[UR8][R14.64] ;  /* 0x000000080e24b981 */ /* 0x000168000c1e1900 */
[----:B------:R0:W5:Y:S01]  /*0a80*/  @!P3 LDG.E R33, desc[UR8][R12.64] ;  /* 0x000000080c21b981 */ /* 0x000162000c1e1900 */
[----:B------:R-:W-:-:S06]  /*0a90*/  CS2R R34, SRZ ;  /* 0x0000000000227805 */ /* 0x000fcc000001ff00 */
[----:B------:R0:W5:Y:S04]  /*0aa0*/  @!P0 LDG.E R35, desc[UR8][R22.64] ;  /* 0x0000000816238981 */ /* 0x000168000c1e1900 */
[----:B------:R0:W5:Y:S01]  /*0ab0*/  @!P0 LDG.E R34, desc[UR8][R20.64] ;  /* 0x0000000814228981 */ /* 0x000162000c1e1900 */
[----:B--2---:R-:W-:-:S04]  /*0ac0*/  @!P2 IADD3 R16, P0, R19, R8, RZ ;  /* 0x000000081310a210 */ /* 0x004fc80007f1e0ff */
[----:B------:R-:W-:Y:S02]  /*0ad0*/  @!P2 IADD3.X R17, R28, R9, RZ, P0, !PT ;  /* 0x000000091c11a210 */ /* 0x000fe400007fe4ff */
[----:B------:R-:W-:-:S03]  /*0ae0*/  MOV R40, RZ ;  /* 0x000000ff00287202 */ /* 0x000fc60000000f00 */
[----:B------:R0:W5:Y:S04]  /*0af0*/  @!P2 LDG.E R37, desc[UR8][R16.64] ;  /* 0x000000081025a981 */ /* 0x000168000c1e1900 */
[----:B------:R0:W5:Y:S01]  /*0b00*/  @!P2 LDG.E R40, desc[UR8][R24.64] ;  /* 0x000000081828a981 */ /* 0x000162000c1e1900 */
[----:B------:R-:W-:Y:S01]  /*0b10*/  ISETP.GT.U32.AND P2, PT, R46, 0x22f, PT ;  /* 0x0000022f2e00780c */ /* 0x000fe20003f44070 */
[----:B------:R-:W-:Y:S01]  /*0b20*/  BSSY B0, `(.L_x_2) ;  /* 0x0000013000007945 */ /* 0x000fe20003800000 */
[----:B------:R-:W-:Y:S01]  /*0b30*/  CS2R R10, SRZ ;  /* 0x00000000000a7805 */ /* 0x000fe2000001ff00 */
[----:B---3--:R-:W-:-:S05]  /*0b40*/  FFMA.FTZ R8, -R6, R6, R7 ;  /* 0x0000000606087223 */ /* 0x008fca0000010107 */
[----:B------:R-:W-:-:S13]  /*0b50*/  FSETP.GTU.FTZ.AND P0, PT, R8, RZ, PT ;  /* 0x000000ff0800720b */ /* 0x000fda0003f1c000 */
[----:B------:R-:W1:Y:S01]  /*0b60*/  @P0 LDC R19, c[0x0][0x250] ;  /* 0x00009400ff130b82 */ /* 0x000e620000000800 */
[----:B------:R-:W-:Y:S01]  /*0b70*/  MOV R7, 0x3f800000 ;  /* 0x3f80000000077802 */ /* 0x000fe20000000f00 */
[----:B-1----:R-:W-:Y:S01]  /*0b80*/  @P0 FADD.FTZ R19, R8, R19 ;  /* 0x0000001308130221 */ /* 0x002fe20000010000 */
[----:B------:R-:W-:Y:S01]  /*0b90*/  CS2R R8, SRZ ;  /* 0x0000000000087805 */ /* 0x000fe2000001ff00 */
[----:B0-----:R-:W-:Y:S06]  /*0ba0*/  @P2 BRA `(.L_x_3) ;  /* 0x0000000000282947 */ /* 0x001fec0003800000 */
[----:B------:R-:W-:Y:S01]  /*0bb0*/  ISETP.NE.AND P2, PT, RZ, UR10, PT ;  /* 0x0000000aff007c0c */ /* 0x000fe2000bf45270 */
[----:B------:R-:W0:Y:S01]  /*0bc0*/  LDC.64 R12, c[0x0][0x238] ;  /* 0x00008e00ff0c7b82 */ /* 0x000e220000000a00 */
[----:B------:R-:W-:-:S04]  /*0bd0*/  IADD3 R15, R47, R18, RZ ;  /* 0x000000122f0f7210 */ /* 0x000fc80007ffe0ff */
[----:B------:R-:W-:-:S07]  /*0be0*/  SHF.R.S32.HI R16, RZ, 0x1f, R15 ;  /* 0x0000001fff107819 */ /* 0x000fce000001140f */
[----:B------:R-:W1:Y:S01]  /*0bf0*/  @P2 LDC.64 R8, c[0x0][0x240] ;  /* 0x00009000ff082b82 */ /* 0x000e620000000a00 */
[C---:B0-----:R-:W-:Y:S01]  /*0c00*/  IMAD.WIDE R12, R15.reuse, 0x4, R12 ;  /* 0x000000040f0c7825 */ /* 0x041fe200078e020c */
[----:B-1----:R-:W-:-:S04]  /*0c10*/  @P2 LEA R14, P3, R15, R8, 0x2 ;  /* 0x000000080f0e2211 */ /* 0x002fc800078610ff */
[----:B------:R-:W-:Y:S02]  /*0c20*/  @P2 LEA.HI.X R15, R15, R9, R16, 0x2, P3 ;  /* 0x000000090f0f2211 */ /* 0x000fe400018f1410 */
[----:B------:R0:W5:Y:S04]  /*0c30*/  LDG.E.64 R8, desc[UR8][R12.64] ;  /* 0x000000080c087981 */ /* 0x000168000c1e1b00 */
[----:B------:R0:W5:Y:S03]  /*0c40*/  @P2 LDG.E.64 R10, desc[UR8][R14.64] ;  /* 0x000000080e0a2981 */ /* 0x000166000c1e1b00 */
.L_x_3:
[----:B------:R-:W-:Y:S05]  /*0c50*/  BSYNC B0 ;  /* 0x0000000000007941 */ /* 0x000fea0003800000 */
.L_x_2:
[----:B------:R1:W2:Y:S01]  /*0c60*/  @P0 MUFU.RSQ R7, R19 ;  /* 0x0000001300070308 */ /* 0x0002a20000001400 */
[----:B------:R-:W-:Y:S02]  /*0c70*/  ISETP.NE.AND P4, PT, RZ, UR10, PT ;  /* 0x0000000aff007c0c */ /* 0x000fe4000bf85270 */
[C---:B0----5:R-:W-:Y:S02]  /*0c80*/  PRMT R12, R39.reuse, 0x7632, R12 ;  /* 0x00007632270c7816 */ /* 0x061fe4000000000c */
[----:B------:R-:W-:Y:S02]  /*0c90*/  SHF.L.U32 R13, R39, 0x10, RZ ;  /* 0x00000010270d7819 */ /* 0x000fe400000006ff */
[----:B------:R-:W-:Y:S02]  /*0ca0*/  SHF.L.U32 R21, R12, 0x10, RZ ;  /* 0x000000100c157819 */ /* 0x000fe400000006ff */
[----:B------:R-:W-:Y:S01]  /*0cb0*/  SHF.L.U32 R23, R40, 0x10, RZ ;  /* 0x0000001028177819 */ /* 0x000fe200000006ff */
[----:B------:R-:W-:Y:S01]  /*0cc0*/  FADD.FTZ R12, -R6, R13 ;  /* 0x0000000d060c7221 */ /* 0x000fe20000010100 */
[----:B------:R-:W-:Y:S01]  /*0cd0*/  PRMT R14, R40, 0x7632, R14 ;  /* 0x00007632280e7816 */ /* 0x000fe2000000000e */
[----:B------:R-:W-:Y:S01]  /*0ce0*/  FADD.FTZ R20, -R6, R21 ;  /* 0x0000001506147221 */ /* 0x000fe20000010100 */
[----:B------:R-:W-:-:S02]  /*0cf0*/  PRMT R15, R38, 0x7632, R15 ;  /* 0x00007632260f7816 */ /* 0x000fc4000000000f */
[C---:B------:R-:W-:Y:S02]  /*0d00*/  PRMT R16, R37.reuse, 0x7632, R16 ;  /* 0x0000763225107816 */ /* 0x040fe40000000010 */
[----:B-1----:R-:W-:Y:S01]  /*0d10*/  SHF.L.U32 R19, R14, 0x10, RZ ;  /* 0x000000100e137819 */ /* 0x002fe200000006ff */
[-C--:B--2---:R-:W-:Y:S01]  /*0d20*/  FMUL.FTZ R13, R12, R7.reuse ;  /* 0x000000070c0d7220 */ /* 0x084fe20000410000 */
[----:B------:R-:W-:Y:S01]  /*0d30*/  SHF.L.U32 R18, R38, 0x10, RZ ;  /* 0x0000001026127819 */ /* 0x000fe200000006ff */
[----:B------:R-:W-:Y:S01]  /*0d40*/  FADD.FTZ R14, -R6, R23 ;  /* 0x00000017060e7221 */ /* 0x000fe20000010100 */
[----:B------:R-:W-:Y:S01]  /*0d50*/  SHF.L.U32 R17, R37, 0x10, RZ ;  /* 0x0000001025117819 */ /* 0x000fe200000006ff */
[----:B------:R-:W-:Y:S01]  /*0d60*/  FMUL.FTZ R12, R20, R7 ;  /* 0x00000007140c7220 */ /* 0x000fe20000410000 */
[----:B------:R-:W-:Y:S02]  /*0d70*/  SHF.L.U32 R15, R15, 0x10, RZ ;  /* 0x000000100f0f7819 */ /* 0x000fe400000006ff */
[----:B------:R-:W-:Y:S01]  /*0d80*/  SHF.L.U32 R16, R16, 0x10, RZ ;  /* 0x0000001010107819 */ /* 0x000fe200000006ff */
[----:B------:R-:W-:Y:S06]  /*0d90*/  @!P4 BRA `(.L_x_4) ;  /* 0x000000000048c947 */ /* 0x000fec0003800000 */
[----:B------:R-:W-:Y:S01]  /*0da0*/  FFMA.FTZ R21, R13, R8, R10 ;  /* 0x000000080d157223 */ /* 0x000fe2000001000a */
[----:B------:R-:W-:-:S03]  /*0db0*/  FFMA.FTZ R20, R12, R9, R11 ;  /* 0x000000090c147223 */ /* 0x000fc6000001000b */
[----:B------:R-:W-:Y:S01]  /*0dc0*/  FMUL.FTZ R22, R21, -1.4426950216293334961 ;  /* 0xbfb8aa3b15167820 */ /* 0x000fe20000410000 */
[----:B------:R-:W-:-:S05]  /*0dd0*/  FMUL.FTZ R24, R20, -1.4426950216293334961 ;  /* 0xbfb8aa3b14187820 */ /* 0x000fca0000410000 */
[----:B------:R-:W0:Y:S08]  /*0de0*/  MUFU.EX2 R22, R22 ;  /* 0x0000001600167308 */ /* 0x000e300000000800 */
[----:B------:R-:W1:Y:S01]  /*0df0*/  MUFU.EX2 R24, R24 ;  /* 0x0000001800187308 */ /* 0x000e620000000800 */
[----:B0-----:R-:W-:-:S07]  /*0e00*/  FADD.FTZ R23, R22, 1 ;  /* 0x3f80000016177421 */ /* 0x001fce0000010000 */
[----:B------:R-:W0:Y:S01]  /*0e10*/  MUFU.RCP R23, R23 ;  /* 0x0000001700177308 */ /* 0x000e220000001000 */
[----:B-1----:R-:W-:-:S07]  /*0e20*/  FADD.FTZ R25, R24, 1 ;  /* 0x3f80000018197421 */ /* 0x002fce0000010000 */
[----:B------:R-:W1:Y:S01]  /*0e30*/  MUFU.RCP R26, R25 ;  /* 0x00000019001a7308 */ /* 0x000e620000001000 */
[----:B0-----:R-:W-:Y:S01]  /*0e40*/  FADD.FTZ R28, -R23, 1 ;  /* 0x3f800000171c7421 */ /* 0x001fe20000010100 */
[----:B------:R-:W-:-:S03]  /*0e50*/  FMUL.FTZ R18, R18, R23 ;  /* 0x0000001712127220 */ /* 0x000fc60000410000 */
[----:B------:R-:W-:Y:S01]  /*0e60*/  FFMA.FTZ R21, R21, R28, 1 ;  /* 0x3f80000015157423 */ /* 0x000fe2000001001c */
[----:B-1----:R-:W-:Y:S01]  /*0e70*/  FADD.FTZ R27, -R26, 1 ;  /* 0x3f8000001a1b7421 */ /* 0x002fe20000010100 */
[----:B------:R-:W-:Y:S02]  /*0e80*/  FMUL.FTZ R15, R15, R26 ;  /* 0x0000001a0f0f7220 */ /* 0x000fe40000410000 */
[----:B------:R-:W-:Y:S01]  /*0e90*/  FMUL.FTZ R18, R18, R21 ;  /* 0x0000001512127220 */ /* 0x000fe20000410000 */
[----:B------:R-:W-:-:S04]  /*0ea0*/  FFMA.FTZ R20, R20, R27, 1 ;  /* 0x3f80000014147423 */ /* 0x000fc8000001001b */
[----:B------:R-:W-:-:S07]  /*0eb0*/  FMUL.FTZ R15, R15, R20 ;  /* 0x000000140f0f7220 */ /* 0x000fce0000410000 */
.L_x_4:
[----:B------:R-:W-:Y:S01]  /*0ec0*/  FMUL.FTZ R20, R18, R8 ;  /* 0x0000000812147220 */ /* 0x000fe20000410000 */
[----:B------:R-:W-:Y:S01]  /*0ed0*/  FADD.FTZ R22, -R6, R19 ;  /* 0x0000001306167221 */ /* 0x000fe20000010100 */
[----:B------:R-:W-:Y:S01]  /*0ee0*/  FMUL.FTZ R23, R14, R7 ;  /* 0x000000070e177220 */ /* 0x000fe20000410000 */
[----:B------:R-:W-:Y:S01]  /*0ef0*/  FMUL.FTZ R19, R15, R9 ;  /* 0x000000090f137220 */ /* 0x000fe20000410000 */
[----:B------:R-:W-:Y:S01]  /*0f00*/  FFMA.FTZ R21, R13, R20, RZ ;  /* 0x000000140d157223 */ /* 0x000fe200000100ff */
[----:B------:R-:W-:Y:S01]  /*0f10*/  FADD.FTZ R14, RZ, R20 ;  /* 0x00000014ff0e7221 */ /* 0x000fe20000010000 */
[----:B------:R-:W-:Y:S01]  /*0f20*/  FMUL.FTZ R20, R22, R7 ;  /* 0x0000000716147220 */ /* 0x000fe20000410000 */
        /* <DEDUP_REMOVED lines=19> */
.L_x_5:
[----:B------:R-:W-:Y:S01]  /*1060*/  FFMA.FTZ R26, R12, R19, R21 ;  /* 0x000000130c1a7223 */ /* 0x000fe20000010015 */
[--C-:B------:R-:W-:Y:S01]  /*1070*/  FADD.FTZ R21, R19, R14.reuse ;  /* 0x0000000e13157221 */ /* 0x100fe20000010000 */
[----:B------:R-:W-:Y:S01]  /*1080*/  PRMT R14, R35, 0x7632, R14 ;  /* 0x00007632230e7816 */ /* 0x000fe2000000000e */
[----:B------:R-:W-:Y:S01]  /*1090*/  FMUL.FTZ R22, R17, R8 ;  /* 0x0000000811167220 */ /* 0x000fe20000410000 */
[----:B------:R-:W-:Y:S01]  /*10a0*/  SHF.L.U32 R25, R35, 0x10, RZ ;  /* 0x0000001023197819 */ /* 0x000fe200000006ff */
[----:B------:R-:W-:Y:S01]  /*10b0*/  FMUL.FTZ R24, R16, R9 ;  /* 0x0000000910187220 */ /* 0x000fe20000410000 */
[----:B------:R-:W-:Y:S01]  /*10c0*/  SHF.L.U32 R27, R14, 0x10, RZ ;  /* 0x000000100e1b7819 */ /* 0x000fe200000006ff */
[----:B------:R-:W-:Y:S01]  /*10d0*/  FFMA.FTZ R19, R23, R22, R26 ;  /* 0x0000001617137223 */ /* 0x000fe2000001001a */
[--C-:B------:R-:W-:Y:S01]  /*10e0*/  FADD.FTZ R21, R21, R22.reuse ;  /* 0x0000001615157221 */ /* 0x100fe20000010000 */
[----:B------:R-:W-:Y:S01]  /*10f0*/  FADD.FTZ R26, -R6, R25 ;  /* 0x00000019061a7221 */ /* 0x000fe20000010100 */
[----:B------:R-:W-:Y:S01]  /*1100*/  PRMT R22, R34, 0x7632, R22 ;  /* 0x0000763222167816 */ /* 0x000fe20000000016 */
[----:B------:R-:W-:Y:S01]  /*1110*/  FADD.FTZ R28, -R6, R27 ;  /* 0x0000001b061c7221 */ /* 0x000fe20000010100 */
[----:B------:R-:W-:Y:S01]  /*1120*/  FFMA.FTZ R14, R20, R24, R19 ;  /* 0x00000018140e7223 */ /* 0x000fe20000010013 */
[----:B------:R-:W-:Y:S01]  /*1130*/  FADD.FTZ R24, R24, R21 ;  /* 0x0000001518187221 */ /* 0x000fe20000010000 */
[-C--:B------:R-:W-:Y:S01]  /*1140*/  FMUL.FTZ R21, R26, R7.reuse ;  /* 0x000000071a157220 */ /* 0x080fe20000410000 */
[----:B------:R-:W-:Y:S01]  /*1150*/  SHF.L.U32 R19, R34, 0x10, RZ ;  /* 0x0000001022137819 */ /* 0x000fe200000006ff */
[----:B------:R-:W-:Y:S01]  /*1160*/  FFMA.FTZ R30, R13, R18, RZ ;  /* 0x000000120d1e7223 */ /* 0x000fe200000100ff */
[----:B------:R-:W-:Y:S01]  /*1170*/  SHF.L.U32 R22, R22, 0x10, RZ ;  /* 0x0000001016167819 */ /* 0x000fe200000006ff */
        /* <DEDUP_REMOVED lines=20> */
.L_x_6:
[----:B------:R-:W-:Y:S01]  /*12c0*/  FMUL.FTZ R13, R19, R8 ;  /* 0x00000008130d7220 */ /* 0x000fe20000410000 */
[----:B------:R-:W-:Y:S01]  /*12d0*/  FFMA.FTZ R30, R23, R17, R30 ;  /* 0x00000011171e7223 */ /* 0x000fe2000001001e */
[C---:B------:R-:W-:Y:S02]  /*12e0*/  SHF.L.U32 R25, R36.reuse, 0x10, RZ ;  /* 0x0000001024197819 */ /* 0x040fe400000006ff */
[--C-:B------:R-:W-:Y:S01]  /*12f0*/  FFMA.FTZ R23, R21, R13, R14.reuse ;  /* 0x0000000d15177223 */ /* 0x100fe2000001000e */
[----:B------:R-:W-:Y:S01]  /*1300*/  PRMT R14, R36, 0x7632, R14 ;  /* 0x00007632240e7816 */ /* 0x000fe2000000000e */
[----:B------:R-:W-:Y:S01]  /*1310*/  FADD.FTZ R24, R24, R13 ;  /* 0x0000000d18187221 */ /* 0x000fe20000010000 */
[----:B------:R-:W-:Y:S01]  /*1320*/  FMUL.FTZ R13, R22, R9 ;  /* 0x00000009160d7220 */ /* 0x000fe20000410000 */
[----:B------:R-:W-:Y:S01]  /*1330*/  FADD.FTZ R28, -R6, R25 ;  /* 0x00000019061c7221 */ /* 0x000fe20000010100 */
[----:B------:R-:W-:Y:S02]  /*1340*/  SHF.L.U32 R27, R14, 0x10, RZ ;  /* 0x000000100e1b7819 */ /* 0x000fe400000006ff */
[----:B------:R-:W-:Y:S01]  /*1350*/  FFMA.FTZ R14, R26, R13, R23 ;  /* 0x0000000d1a0e7223 */ /* 0x000fe20000010017 */
[--C-:B------:R-:W-:Y:S01]  /*1360*/  FADD.FTZ R13, R13, R24.reuse ;  /* 0x000000180d0d7221 */ /* 0x100fe20000010000 */
[C---:B------:R-:W-:Y:S01]  /*1370*/  PRMT R24, R33.reuse, 0x7632, R24 ;  /* 0x0000763221187816 */ /* 0x040fe20000000018 */
[----:B------:R-:W-:Y:S01]  /*1380*/  FADD.FTZ R48, -R6, R27 ;  /* 0x0000001b06307221 */ /* 0x000fe20000010100 */
[----:B------:R-:W-:Y:S01]  /*1390*/  FMUL.FTZ R25, R28, R7 ;  /* 0x000000071c197220 */ /* 0x000fe20000410000 */
[----:B------:R-:W-:-:S02]  /*13a0*/  SHF.L.U32 R23, R33, 0x10, RZ ;  /* 0x0000001021177819 */ /* 0x000fc400000006ff */
[----:B------:R-:W-:Y:S01]  /*13b0*/  SHF.L.U32 R24, R24, 0x10, RZ ;  /* 0x0000001018187819 */ /* 0x000fe200000006ff */
[----:B------:R-:W-:Y:S01]  /*13c0*/  FMUL.FTZ R48, R48, R7 ;  /* 0x0000000730307220 */ /* 0x000fe20000410000 */
[----:B------:R-:W-:Y:S06]  /*13d0*/  @!P4 BRA `(.L_x_7) ;  /* 0x000000000048c947 */ /* 0x000fec0003800000 */
[----:B------:R-:W-:-:S04]  /*13e0*/  FFMA.FTZ R27, R25, R8, R10 ;  /* 0x00000008191b7223 */ /* 0x000fc8000001000a */
[----:B------:R-:W-:-:S06]  /*13f0*/  FMUL.FTZ R28, R27, -1.4426950216293334961 ;  /* 0xbfb8aa3b1b1c7820 */ /* 0x000fcc0000410000 */
[----:B------:R-:W0:Y:S02]  /*1400*/  MUFU.EX2 R28, R28 ;  /* 0x0000001c001c7308 */ /* 0x000e240000000800 */
[----:B0-----:R-:W-:-:S06]  /*1410*/  FADD.FTZ R29, R28, 1 ;  /* 0x3f8000001c1d7421 */ /* 0x001fcc0000010000 */
[----:B------:R-:W0:Y:S02]  /*1420*/  MUFU.RCP R29, R29 ;  /* 0x0000001d001d7308 */ /* 0x000e240000001000 */
[----:B0-----:R-:W-:Y:S01]  /*1430*/  FADD.FTZ R31, -R29, 1 ;  /* 0x3f8000001d1f7421 */ /* 0x001fe20000010100 */
[----:B------:R-:W-:-:S03]  /*1440*/  FMUL.FTZ R23, R23, R29 ;  /* 0x0000001d17177220 */ /* 0x000fc60000410000 */
[----:B------:R-:W-:Y:S01]  /*1450*/  FFMA.FTZ R31, R27, R31, 1 ;  /* 0x3f8000001b1f7423 */ /* 0x000fe2000001001f */
[----:B------:R-:W-:-:S03]  /*1460*/  FFMA.FTZ R27, R48, R9, R11 ;  /* 0x00000009301b7223 */ /* 0x000fc6000001000b */
[----:B------:R-:W-:Y:S01]  /*1470*/  FMUL.FTZ R23, R23, R31 ;  /* 0x0000001f17177220 */ /* 0x000fe20000410000 */
[----:B------:R-:W-:-:S06]  /*1480*/  FMUL.FTZ R31, R27, -1.4426950216293334961 ;  /* 0xbfb8aa3b1b1f7820 */ /* 0x000fcc0000410000 */
[----:B------:R-:W0:Y:S02]  /*1490*/  MUFU.EX2 R31, R31 ;  /* 0x0000001f001f7308 */ /* 0x000e240000000800 */
[----:B0-----:R-:W-:-:S06]  /*14a0*/  FADD.FTZ R31, R31, 1 ;  /* 0x3f8000001f1f7421 */ /* 0x001fcc0000010000 */
[----:B------:R-:W0:Y:S02]  /*14b0*/  MUFU.RCP R28, R31 ;  /* 0x0000001f001c7308 */ /* 0x000e240000001000 */
[----:B0-----:R-:W-:Y:S01]  /*14c0*/  FMUL.FTZ R24, R24, R28 ;  /* 0x0000001c18187220 */ /* 0x001fe20000410000 */
[----:B------:R-:W-:-:S04]  /*14d0*/  FADD.FTZ R28, -R28, 1 ;  /* 0x3f8000001c1c7421 */ /* 0x000fc80000010100 */
[----:B------:R-:W-:-:S04]  /*14e0*/  FFMA.FTZ R27, R27, R28, 1 ;  /* 0x3f8000001b1b7423 */ /* 0x000fc8000001001c */
[----:B------:R-:W-:-:S07]  /*14f0*/  FMUL.FTZ R24, R24, R27 ;  /* 0x0000001b18187220 */ /* 0x000fce0000410000 */
.L_x_7:
[----:B------:R-:W-:Y:S01]  /*1500*/  MOV R31, 0xffffffe0 ;  /* 0xffffffe0001f7802 */ /* 0x000fe20000000f00 */
[----:B------:R-:W-:Y:S01]  /*1510*/  FMUL.FTZ R28, R23, R8 ;  /* 0x00000008171c7220 */ /* 0x000fe20000410000 */
[----:B------:R-:W-:Y:S01]  /*1520*/  ISETP.GT.AND P0, PT, R46, 0x21f, PT ;  /* 0x0000021f2e00780c */ /* 0x000fe20003f04270 */
[----:B------:R-:W-:Y:S01]  /*1530*/  FADD.FTZ R18, RZ, R18 ;  /* 0x00000012ff127221 */ /* 0x000fe20000010000 */
[----:B------:R-:W-:Y:S01]  /*1540*/  ISETP.NE.AND P3, PT, R32, RZ, PT ;  /* 0x000000ff2000720c */ /* 0x000fe20003f65270 */
[----:B------:R-:W-:Y:S01]  /*1550*/  FFMA.FTZ R27, R25, R28, R14 ;  /* 0x0000001c191b7223 */ /* 0x000fe2000001000e */
[----:B------:R-:W-:Y:S02]  /*1560*/  IMAD R31, R0, R31, 0x22f ;  /* 0x0000022f001f7424 */ /* 0x000fe400078e021f */
[----:B------:R-:W-:Y:S01]  /*1570*/  FADD.FTZ R13, R13, R28 ;  /* 0x0000001c0d0d7221 */ /* 0x000fe20000010000 */
[----:B------:R-:W-:Y:S01]  /*1580*/  FMUL.FTZ R14, R24, R9 ;  /* 0x00000009180e7220 */ /* 0x000fe20000410000 */
[----:B------:R-:W0:Y:S01]  /*1590*/  S2R R28, SR_CgaCtaId ;  /* 0x00000000001c7919 */ /* 0x000e220000008800 */
[----:B------:R-:W-:Y:S01]  /*15a0*/  FADD.FTZ R18, R18, R17 ;  /* 0x0000001112127221 */ /* 0x000fe20000010000 */
[----:B------:R-:W-:Y:S01]  /*15b0*/  SEL R31, R31, 0x1f, P0 ;  /* 0x0000001f1f1f7807 */ /* 0x000fe20000000000 */
[----:B------:R-:W-:Y:S01]  /*15c0*/  FADD.FTZ R13, R14, R13 ;  /* 0x0000000d0e0d7221 */ /* 0x000fe20000010000 */
[----:B------:R-:W-:Y:S01]  /*15d0*/  FFMA.FTZ R14, R48, R14, R27 ;  /* 0x0000000e300e7223 */ /* 0x000fe2000001001b */
[----:B------:R-:W-:Y:S01]  /*15e0*/  FFMA.FTZ R27, R12, R15, RZ ;  /* 0x0000000f0c1b7223 */ /* 0x000fe200000100ff */
[----:B------:R-:W-:Y:S01]  /*15f0*/  ISETP.GE.AND P0, PT, R32, R31, PT ;  /* 0x0000001f2000720c */ /* 0x000fe20003f06270 */
[----:B------:R-:W-:Y:S01]  /*1600*/  FADD.FTZ R15, RZ, R15 ;  /* 0x0000000fff0f7221 */ /* 0x000fe20000010000 */
[----:B------:R-:W1:Y:S01]  /*1610*/  SHFL.DOWN PT, R12, R13, 0x1, R31 ;  /* 0x082000000d0c7989 */ /* 0x000e6200000e001f */
[----:B------:R-:W-:Y:S01]  /*1620*/  FFMA.FTZ R30, R21, R19, R30 ;  /* 0x00000013151e7223 */ /* 0x000fe2000001001e */
[----:B------:R-:W-:Y:S01]  /*1630*/  FADD.FTZ R18, R18, R19 ;  /* 0x0000001312127221 */ /* 0x000fe20000010000 */
[----:B------:R-:W-:Y:S01]  /*1640*/  FADD.FTZ R15, R15, R16 ;  /* 0x000000100f0f7221 */ /* 0x000fe20000010000 */
[----:B------:R-:W2:Y:S01]  /*1650*/  SHFL.DOWN PT, R29, R14, 0x1, R31 ;  /* 0x082000000e1d7989 */ /* 0x000ea200000e001f */
[----:B------:R-:W-:Y:S01]  /*1660*/  FFMA.FTZ R27, R20, R16, R27 ;  /* 0x00000010141b7223 */ /* 0x000fe2000001001b */
[----:B------:R-:W-:Y:S01]  /*1670*/  FFMA.FTZ R20, R25, R23, R30 ;  /* 0x0000001719147223 */ /* 0x000fe2000001001e */
[----:B------:R-:W-:Y:S01]  /*1680*/  FADD.FTZ R19, R15, R22 ;  /* 0x000000160f137221 */ /* 0x000fe20000010000 */
[----:B------:R-:W-:Y:S01]  /*1690*/  MOV R15, 0x400 ;  /* 0x00000400000f7802 */ /* 0x000fe20000000f00 */
[----:B------:R-:W-:Y:S01]  /*16a0*/  FFMA.FTZ R27, R26, R22, R27 ;  /* 0x000000161a1b7223 */ /* 0x000fe2000001001b */
[----:B------:R-:W-:Y:S01]  /*16b0*/  FADD.FTZ R22, R18, R23 ;  /* 0x0000001712167221 */ /* 0x000fe20000010000 */
[----:B------:R-:W-:Y:S01]  /*16c0*/  ISETP.NE.AND P2, PT, R46, RZ, PT ;  /* 0x000000ff2e00720c */ /* 0x000fe20003f45270 */
[----:B------:R-:W-:Y:S01]  /*16d0*/  FADD.FTZ R23, R19, R24 ;  /* 0x0000001813177221 */ /* 0x000fe20000010000 */
[----:B------:R-:W-:Y:S01]  /*16e0*/  IADD3 R17, R15, 0xc0, RZ ;  /* 0x000000c00f117810 */ /* 0x000fe20007ffe0ff */
[----:B------:R-:W-:Y:S01]  /*16f0*/  FFMA.FTZ R21, R48, R24, R27 ;  /* 0x0000001830157223 */ /* 0x000fe2000001001b */
[----:B------:R-:W-:Y:S01]  /*1700*/  BSSY B0, `(.L_x_8) ;  /* 0x0000051000007945 */ /* 0x000fe20003800000 */
[----:B------:R-:W-:Y:S01]  /*1710*/  ISETP.GT.U32.AND P5, PT, R46, 0x22, PT ;  /* 0x000000222e00780c */ /* 0x000fe20003fa4070 */
[----:B-1----:R-:W-:Y:S01]  /*1720*/  @!P0 FADD.FTZ R13, R13, R12 ;  /* 0x0000000c0d0d8221 */ /* 0x002fe20000010000 */
[----:B------:R-:W-:-:S02]  /*1730*/  IADD3 R12, R32, 0x2, RZ ;  /* 0x00000002200c7810 */ /* 0x000fc40007ffe0ff */
[----:B0-----:R-:W-:Y:S01]  /*1740*/  LEA R17, R28, R17, 0x18 ;  /* 0x000000111c117211 */ /* 0x001fe200078ec0ff */
[----:B--2---:R-:W-:Y:S01]  /*1750*/  @!P0 FADD.FTZ R14, R14, R29 ;  /* 0x0000001d0e0e8221 */ /* 0x004fe20000010000 */
[----:B------:R-:W-:Y:S02]  /*1760*/  ISETP.GT.AND P0, PT, R12, R31, PT ;  /* 0x0000001f0c00720c */ /* 0x000fe40003f04270 */
[----:B------:R-:W0:Y:S01]  /*1770*/  SHFL.DOWN PT, R12, R13, 0x2, R31 ;  /* 0x084000000d0c7989 */ /* 0x000e2200000e001f */
[----:B------:R-:W-:Y:S02]  /*1780*/  @!P3 LEA R19, R28, R15, 0x18 ;  /* 0x0000000f1c13b211 */ /* 0x000fe400078ec0ff */
[----:B------:R-:W-:Y:S01]  /*1790*/  LEA R48, R46, R17, 0x4 ;  /* 0x000000112e307211 */ /* 0x000fe200078e20ff */
[----:B------:R-:W1:Y:S01]  /*17a0*/  SHFL.DOWN PT, R29, R14, 0x2, R31 ;  /* 0x084000000e1d7989 */ /* 0x000e6200000e001f */
[----:B------:R-:W-:-:S03]  /*17b0*/  @!P3 LEA R19, R0, R19, 0x3 ;  /* 0x000000130013b211 */ /* 0x000fc600078e18ff */
[----:B------:R-:W-:Y:S03]  /*17c0*/  STS.128 [R48], R20 ;  /* 0x0000001430007388 */ /* 0x000fe60000000c00 */
[----:B0-----:R-:W-:Y:S01]  /*17d0*/  @!P0 FADD.FTZ R13, R13, R12 ;  /* 0x0000000c0d0d8221 */ /* 0x001fe20000010000 */
[----:B------:R-:W-:Y:S01]  /*17e0*/  IADD3 R12, R32, 0x4, RZ ;  /* 0x00000004200c7810 */ /* 0x000fe20007ffe0ff */
[----:B-1----:R-:W-:-:S03]  /*17f0*/  @!P0 FADD.FTZ R14, R14, R29 ;  /* 0x0000001d0e0e8221 */ /* 0x002fc60000010000 */
[----:B------:R-:W-:Y:S02]  /*1800*/  ISETP.GT.AND P0, PT, R12, R31, PT ;  /* 0x0000001f0c00720c */ /* 0x000fe40003f04270 */
[----:B------:R-:W0:Y:S04]  /*1810*/  SHFL.DOWN PT, R12, R13, 0x4, R31 ;  /* 0x088000000d0c7989 */ /* 0x000e2800000e001f */
[----:B------:R-:W1:Y:S07]  /*1820*/  SHFL.DOWN PT, R29, R14, 0x4, R31 ;  /* 0x088000000e1d7989 */ /* 0x000e6e00000e001f */
        /* <DEDUP_REMOVED lines=13> */
[----:B-1----:R-:W-:-:S05]  /*1900*/  @!P0 FADD.FTZ R14, R14, R29 ;  /* 0x0000001d0e0e8221 */ /* 0x002fca0000010000 */
[----:B------:R-:W-:-:S05]  /*1910*/  MOV R12, R14 ;  /* 0x0000000e000c7202 */ /* 0x000fca0000000f00 */
[----:B------:R0:W-:Y:S01]  /*1920*/  @!P3 STS.64 [R19+0x18], R12 ;  /* 0x0000180c1300b388 */ /* 0x0001e20000000a00 */
[----:B------:R-:W-:Y:S06]  /*1930*/  BAR.SYNC.DEFER_BLOCKING 0x0 ;  /* 0x0000000000007b1d */ /* 0x000fec0000010000 */
[----:B------:R-:W-:Y:S05]  /*1940*/  @P2 BRA `(.L_x_9) ;  /* 0x0000000000b02947 */ /* 0x000fea0003800000 */
[----:B------:R-:W-:-:S05]  /*1950*/  LEA R28, R28, R15, 0x18 ;  /* 0x0000000f1c1c7211 */ /* 0x000fca00078ec0ff */
[----:B0-----:R-:W0:Y:S04]  /*1960*/  LDS.128 R16, [R28+0x20] ;  /* 0x000020001c107984 */ /* 0x001e280000000c00 */
[----:B------:R-:W1:Y:S01]  /*1970*/  LDS.128 R24, [R28+0x30] ;  /* 0x000030001c187984 */ /* 0x000e620000000c00 */
[----:B0-----:R-:W-:Y:S01]  /*1980*/  FADD.FTZ R29, R12, R16 ;  /* 0x000000100c1d7221 */ /* 0x001fe20000010000 */
[----:B------:R-:W-:Y:S02]  /*1990*/  FADD.FTZ R16, R13, R17 ;  /* 0x000000110d107221 */ /* 0x000fe40000010000 */
[----:B------:R-:W0:Y:S01]  /*19a0*/  LDS.128 R12, [R28+0x40] ;  /* 0x000040001c0c7984 */ /* 0x000e220000000c00 */
[----:B------:R-:W-:Y:S01]  /*19b0*/  FADD.FTZ R29, R29, R18 ;  /* 0x000000121d1d7221 */ /* 0x000fe20000010000 */
[----:B------:R-:W-:-:S02]  /*19c0*/  FADD.FTZ R30, R16, R19 ;  /* 0x00000013101e7221 */ /* 0x000fc40000010000 */
[----:B------:R-:W2:Y:S01]  /*19d0*/  LDS.128 R16, [R28+0x50] ;  /* 0x000050001c107984 */ /* 0x000ea20000000c00 */
[----:B-1----:R-:W-:Y:S01]  /*19e0*/  FADD.FTZ R29, R29, R24 ;  /* 0x000000181d1d7221 */ /* 0x002fe20000010000 */
[----:B------:R-:W-:-:S03]  /*19f0*/  FADD.FTZ R30, R30, R25 ;  /* 0x000000191e1e7221 */ /* 0x000fc60000010000 */
[----:B------:R-:W-:Y:S01]  /*1a00*/  FADD.FTZ R29, R29, R26 ;  /* 0x0000001a1d1d7221 */ /* 0x000fe20000010000 */
[----:B------:R-:W-:Y:S02]  /*1a10*/  FADD.FTZ R30, R30, R27 ;  /* 0x0000001b1e1e7221 */ /* 0x000fe40000010000 */
[----:B------:R-:W1:Y:S01]  /*1a20*/  LDS.128 R24, [R28+0x60] ;  /* 0x000060001c187984 */ /* 0x000e620000000c00 */
[----:B0-----:R-:W-:Y:S01]  /*1a30*/  FADD.FTZ R29, R29, R12 ;  /* 0x0000000c1d1d7221 */ /* 0x001fe20000010000 */
[----:B------:R-:W-:-:S03]  /*1a40*/  FADD.FTZ R30, R30, R13 ;  /* 0x0000000d1e1e7221 */ /* 0x000fc60000010000 */
[----:B------:R-:W-:Y:S01]  /*1a50*/  FADD.FTZ R29, R29, R14 ;  /* 0x0000000e1d1d7221 */ /* 0x000fe20000010000 */
[----:B------:R-:W-:Y:S02]  /*1a60*/  FADD.FTZ R30, R30, R15 ;  /* 0x0000000f1e1e7221 */ /* 0x000fe40000010000 */
[----:B------:R-:W0:Y:S01]  /*1a70*/  LDS.128 R12, [R28+0x70] ;  /* 0x000070001c0c7984 */ /* 0x000e220000000c00 */
[----:B--2---:R-:W-:Y:S01]  /*1a80*/  FADD.FTZ R29, R29, R16 ;  /* 0x000000101d1d7221 */ /* 0x004fe20000010000 */
[----:B------:R-:W-:-:S03]  /*1a90*/  FADD.FTZ R30, R30, R17 ;  /* 0x000000111e1e7221 */ /* 0x000fc60000010000 */
[----:B------:R-:W-:Y:S01]  /*1aa0*/  FADD.FTZ R29, R29, R18 ;  /* 0x000000121d1d7221 */ /* 0x000fe20000010000 */
[----:B------:R-:W-:Y:S02]  /*1ab0*/  FADD.FTZ R30, R30, R19 ;  /* 0x000000131e1e7221 */ /* 0x000fe40000010000 */
[----:B------:R-:W2:Y:S01]  /*1ac0*/  LDS.128 R16, [R28+0x80] ;  /* 0x000080001c107984 */ /* 0x000ea20000000c00 */
[----:B-1----:R-:W-:Y:S01]  /*1ad0*/  FADD.FTZ R29, R29, R24 ;  /* 0x000000181d1d7221 */ /* 0x002fe20000010000 */
[----:B------:R-:W-:-:S03]  /*1ae0*/  FADD.FTZ R30, R30, R25 ;  /* 0x000000191e1e7221 */ /* 0x000fc60000010000 */
[----:B------:R-:W-:Y:S01]  /*1af0*/  FADD.FTZ R29, R29, R26 ;  /* 0x0000001a1d1d7221 */ /* 0x000fe20000010000 */
[----:B------:R-:W-:Y:S02]  /*1b00*/  FADD.FTZ R30, R30, R27 ;  /* 0x0000001b1e1e7221 */ /* 0x000fe40000010000 */
[----:B------:R-:W1:Y:S01]  /*1b10*/  LDS.128 R24, [R28+0x90] ;  /* 0x000090001c187984 */ /* 0x000e620000000c00 */
[----:B0-----:R-:W-:Y:S01]  /*1b20*/  FADD.FTZ R29, R29, R12 ;  /* 0x0000000c1d1d7221 */ /* 0x001fe20000010000 */
[----:B------:R-:W-:Y:S02]  /*1b30*/  FADD.FTZ R30, R30, R13 ;  /* 0x0000000d1e1e7221 */ /* 0x000fe40000010000 */
[----:B------:R-:W0:Y:S01]  /*1b40*/  LDS.64 R12, [R28+0xa0] ;  /* 0x0000a0001c0c7984 */ /* 0x000e220000000a00 */
[----:B------:R-:W-:Y:S01]  /*1b50*/  FADD.FTZ R29, R29, R14 ;  /* 0x0000000e1d1d7221 */ /* 0x000fe20000010000 */
[----:B------:R-:W-:-:S03]  /*1b60*/  FADD.FTZ R30, R30, R15 ;  /* 0x0000000f1e1e7221 */ /* 0x000fc60000010000 */
[----:B--2---:R-:W-:Y:S01]  /*1b70*/  FADD.FTZ R29, R29, R16 ;  /* 0x000000101d1d7221 */ /* 0x004fe20000010000 */
[----:B------:R-:W-:-:S03]  /*1b80*/  FADD.FTZ R30, R30, R17 ;  /* 0x000000111e1e7221 */ /* 0x000fc60000010000 */
[----:B------:R-:W-:Y:S01]  /*1b90*/  FADD.FTZ R29, R29, R18 ;  /* 0x000000121d1d7221 */ /* 0x000fe20000010000 */
[----:B------:R-:W-:-:S03]  /*1ba0*/  FADD.FTZ R30, R30, R19 ;  /* 0x000000131e1e7221 */ /* 0x000fc60000010000 */
[----:B-1----:R-:W-:Y:S01]  /*1bb0*/  FADD.FTZ R29, R29, R24 ;  /* 0x000000181d1d7221 */ /* 0x002fe20000010000 */
[----:B------:R-:W-:-:S03]  /*1bc0*/  FADD.FTZ R30, R30, R25 ;  /* 0x000000191e1e7221 */ /* 0x000fc60000010000 */
[----:B------:R-:W-:Y:S01]  /*1bd0*/  FADD.FTZ R29, R29, R26 ;  /* 0x0000001a1d1d7221 */ /* 0x000fe20000010000 */
[----:B------:R-:W-:-:S03]  /*1be0*/  FADD.FTZ R30, R30, R27 ;  /* 0x0000001b1e1e7221 */ /* 0x000fc60000010000 */
[----:B0-----:R-:W-:Y:S01]  /*1bf0*/  FADD.FTZ R12, R29, R12 ;  /* 0x0000000c1d0c7221 */ /* 0x001fe20000010000 */
[----:B------:R-:W-:-:S07]  /*1c00*/  FADD.FTZ R13, R30, R13 ;  /* 0x0000000d1e0d7221 */ /* 0x000fce0000010000 */
.L_x_9:
[----:B------:R-:W-:Y:S05]  /*1c10*/  BSYNC B0 ;  /* 0x0000000000007941 */ /* 0x000fea0003800000 */
.L_x_8:
[----:B------:R-:W-:Y:S06]  /*1c20*/  BAR.SYNC.DEFER_BLOCKING 0x0 ;  /* 0x0000000000007b1d */ /* 0x000fec0000010000 */
[----:B------:R-:W-:Y:S04]  /*1c30*/  BSSY B0, `(.L_x_10) ;  /* 0x000004d000007945 */ /* 0x000fe80003800000 */
[----:B------:R-:W-:Y:S05]  /*1c40*/  @P5 BRA `(.L_x_11) ;  /* 0x00000004002c5947 */ /* 0x000fea0003800000 */
[----:B------:R-:W1:Y:S04]  /*1c50*/  LDS.128 R24, [R48+0x230] ;  /* 0x0002300030187984 */ /* 0x000e680000000c00 */
[----:B------:R-:W2:Y:S04]  /*1c60*/  LDS.128 R28, [R48+0x460] ;  /* 0x00046000301c7984 */ /* 0x000ea80000000c00 */
[----:B0-----:R-:W0:Y:S01]  /*1c70*/  LDS.128 R16, [R48+0x690] ;  /* 0x0006900030107984 */ /* 0x001e220000000c00 */
[----:B-1----:R-:W-:Y:S01]  /*1c80*/  FADD.FTZ R15, R20, R24 ;  /* 0x00000018140f7221 */ /* 0x002fe20000010000 */
[----:B------:R-:W-:Y:S01]  /*1c90*/  FADD.FTZ R14, R21, R25 ;  /* 0x00000019150e7221 */ /* 0x000fe20000010000 */
[----:B------:R-:W-:Y:S01]  /*1ca0*/  FADD.FTZ R21, R22, R26 ;  /* 0x0000001a16157221 */ /* 0x000fe20000010000 */
[----:B------:R-:W-:Y:S01]  /*1cb0*/  FADD.FTZ R20, R23, R27 ;  /* 0x0000001b17147221 */ /* 0x000fe20000010000 */
[----:B--2---:R-:W-:Y:S01]  /*1cc0*/  FADD.FTZ R15, R15, R28 ;  /* 0x0000001c0f0f7221 */ /* 0x004fe20000010000 */
[----:B------:R-:W-:Y:S01]  /*1cd0*/  FADD.FTZ R14, R14, R29 ;  /* 0x0000001d0e0e7221 */ /* 0x000fe20000010000 */
[----:B------:R-:W-:Y:S01]  /*1ce0*/  FADD.FTZ R29, R21, R30 ;  /* 0x0000001e151d7221 */ /* 0x000fe20000010000 */
[----:B------:R-:W-:Y:S01]  /*1cf0*/  FADD.FTZ R28, R20, R31 ;  /* 0x0000001f141c7221 */ /* 0x000fe20000010000 */
[----:B------:R-:W-:Y:S01]  /*1d00*/  LDS.128 R24, [R48+0xaf0] ;  /* 0x000af00030187984 */ /* 0x000fe20000000c00 */
[----:B0-----:R-:W-:Y:S01]  /*1d10*/  FADD.FTZ R15, R15, R16 ;  /* 0x000000100f0f7221 */ /* 0x001fe20000010000 */
[----:B------:R-:W-:Y:S01]  /*1d20*/  FADD.FTZ R14, R14, R17 ;  /* 0x000000110e0e7221 */ /* 0x000fe20000010000 */
[----:B------:R-:W-:Y:S01]  /*1d30*/  FADD.FTZ R29, R29, R18 ;  /* 0x000000121d1d7221 */ /* 0x000fe20000010000 */
[----:B------:R-:W0:Y:S01]  /*1d40*/  LDS.128 R20, [R48+0x8c0] ;  /* 0x0008c00030147984 */ /* 0x000e220000000c00 */
[----:B------:R-:W-:-:S03]  /*1d50*/  FADD.FTZ R28, R28, R19 ;  /* 0x000000131c1c7221 */ /* 0x000fc60000010000 */
[----:B------:R-:W1:Y:S01]  /*1d60*/  LDS.128 R16, [R48+0xd20] ;  /* 0x000d200030107984 */ /* 0x000e620000000c00 */
[----:B0-----:R-:W-:Y:S01]  /*1d70*/  FADD.FTZ R15, R15, R20 ;  /* 0x000000140f0f7221 */ /* 0x001fe20000010000 */
[----:B------:R-:W-:Y:S01]  /*1d80*/  FADD.FTZ R14, R14, R21 ;  /* 0x000000150e0e7221 */ /* 0x000fe20000010000 */
[----:B------:R-:W-:Y:S01]  /*1d90*/  FADD.FTZ R29, R29, R22 ;  /* 0x000000161d1d7221 */ /* 0x000fe20000010000 */
[----:B------:R-:W-:Y:S01]  /*1da0*/  FADD.FTZ R28, R28, R23 ;  /* 0x000000171c1c7221 */ /* 0x000fe20000010000 */
[----:B------:R-:W-:Y:S01]  /*1db0*/  FADD.FTZ R15, R15, R24 ;  /* 0x000000180f0f7221 */ /* 0x000fe20000010000 */
[----:B------:R-:W0:Y:S01]  /*1dc0*/  LDS.128 R20, [R48+0xf50] ;  /* 0x000f500030147984 */ /* 0x000e220000000c00 */
[----:B------:R-:W-:Y:S01]  /*1dd0*/  FADD.FTZ R14, R14, R25 ;  /* 0x000000190e0e7221 */ /* 0x000fe20000010000 */
[----:B------:R-:W-:Y:S01]  /*1de0*/  FADD.FTZ R29, R29, R26 ;  /* 0x0000001a1d1d7221 */ /* 0x000fe20000010000 */
[----:B------:R-:W-:Y:S01]  /*1df0*/  FADD.FTZ R28, R28, R27 ;  /* 0x0000001b1c1c7221 */ /* 0x000fe20000010000 */
[----:B-1----:R-:W-:Y:S01]  /*1e00*/  FADD.FTZ R15, R15, R16 ;  /* 0x000000100f0f7221 */ /* 0x002fe20000010000 */
[----:B------:R-:W1:Y:S01]  /*1e10*/  LDS.128 R24, [R48+0x1180] ;  /* 0x0011800030187984 */ /* 0x000e620000000c00 */
[----:B------:R-:W-:Y:S01]  /*1e20*/  FADD.FTZ R14, R14, R17 ;  /* 0x000000110e0e7221 */ /* 0x000fe20000010000 */
[----:B------:R-:W-:Y:S01]  /*1e30*/  FADD.FTZ R29, R29, R18 ;  /* 0x000000121d1d7221 */ /* 0x000fe20000010000 */
[----:B------:R-:W-:-:S02]  /*1e40*/  FADD.FTZ R28, R28, R19 ;  /* 0x000000131c1c7221 */ /* 0x000fc40000010000 */
[----:B------:R-:W2:Y:S01]  /*1e50*/  LDS.128 R16, [R48+0x13b0] ;  /* 0x0013b00030107984 */ /* 0x000ea20000000c00 */
[----:B0-----:R-:W-:Y:S01]  /*1e60*/  FADD.FTZ R15, R15, R20 ;  /* 0x000000140f0f7221 */ /* 0x001fe20000010000 */
[----:B------:R-:W-:Y:S01]  /*1e70*/  FADD.FTZ R14, R14, R21 ;  /* 0x000000150e0e7221 */ /* 0x000fe20000010000 */
[----:B------:R-:W-:Y:S01]  /*1e80*/  FADD.FTZ R29, R29, R22 ;  /* 0x000000161d1d7221 */ /* 0x000fe20000010000 */
[----:B------:R-:W-:Y:S02]  /*1e90*/  FADD.FTZ R28, R28, R23 ;  /* 0x000000171c1c7221 */ /* 0x000fe40000010000 */
[----:B------:R-:W0:Y:S01]  /*1ea0*/  LDS.128 R20, [R48+0x15e0] ;  /* 0x0015e00030147984 */ /* 0x000e220000000c00 */
[----:B-1----:R-:W-:Y:S01]  /*1eb0*/  FADD.FTZ R15, R15, R24 ;  /* 0x000000180f0f7221 */ /* 0x002fe20000010000 */
[----:B------:R-:W-:Y:S01]  /*1ec0*/  FADD.FTZ R14, R14, R25 ;  /* 0x000000190e0e7221 */ /* 0x000fe20000010000 */
[----:B------:R-:W-:Y:S01]  /*1ed0*/  FADD.FTZ R29, R29, R26 ;  /* 0x0000001a1d1d7221 */ /* 0x000fe20000010000 */
[----:B------:R-:W-:Y:S01]  /*1ee0*/  FADD.FTZ R28, R28, R27 ;  /* 0x0000001b1c1c7221 */ /* 0x000fe20000010000 */
[----:B--2---:R-:W-:Y:S01]  /*1ef0*/  FADD.FTZ R15, R15, R16 ;  /* 0x000000100f0f7221 */ /* 0x004fe20000010000 */
        /* <DEDUP_REMOVED lines=15> */
[----:B------:R-:W-:Y:S01]  /*1ff0*/  FADD.FTZ R16, R24, R17 ;  /* 0x0000001118107221 */ /* 0x000fe20000010000 */
[----:B------:R-:W-:Y:S01]  /*2000*/  FADD.FTZ R17, R29, R18 ;  /* 0x000000121d117221 */ /* 0x000fe20000010000 */
[----:B------:R-:W1:Y:S01]  /*2010*/  LDS.128 R24, [R48+0x1ea0] ;  /* 0x001ea00030187984 */ /* 0x000e620000000c00 */
[----:B------:R-:W-:-:S03]  /*2020*/  FADD.FTZ R14, R14, R19 ;  /* 0x000000130e0e7221 */ /* 0x000fc60000010000 */
[----:B------:R-:W2:Y:S01]  /*2030*/  LDS.128 R28, [R48+0x20d0] ;  /* 0x0020d000301c7984 */ /* 0x000ea20000000c00 */
[----:B0-----:R-:W-:Y:S01]  /*2040*/  FADD.FTZ R15, R15, R20 ;  /* 0x000000140f0f7221 */ /* 0x001fe20000010000 */
[----:B------:R-:W-:Y:S01]  /*2050*/  FADD.FTZ R16, R16, R21 ;  /* 0x0000001510107221 */ /* 0x000fe20000010000 */
[----:B------:R-:W-:Y:S01]  /*2060*/  FADD.FTZ R17, R17, R22 ;  /* 0x0000001611117221 */ /* 0x000fe20000010000 */
[----:B------:R-:W-:Y:S01]  /*2070*/  FADD.FTZ R14, R14, R23 ;  /* 0x000000170e0e7221 */ /* 0x000fe20000010000 */
[----:B-1----:R-:W-:Y:S01]  /*2080*/  FADD.FTZ R15, R15, R24 ;  /* 0x000000180f0f7221 */ /* 0x002fe20000010000 */
[----:B------:R-:W-:Y:S01]  /*2090*/  FADD.FTZ R16, R16, R25 ;  /* 0x0000001910107221 */ /* 0x000fe20000010000 */
[----:B------:R-:W-:Y:S01]  /*20a0*/  FADD.FTZ R17, R17, R26 ;  /* 0x0000001a11117221 */ /* 0x000fe20000010000 */
[----:B------:R-:W-:Y:S01]  /*20b0*/  FADD.FTZ R14, R14, R27 ;  /* 0x0000001b0e0e7221 */ /* 0x000fe20000010000 */
[----:B--2---:R-:W-:Y:S01]  /*20c0*/  FADD.FTZ R20, R15, R28 ;  /* 0x0000001c0f147221 */ /* 0x004fe20000010000 */
[----:B------:R-:W-:Y:S01]  /*20d0*/  FADD.FTZ R21, R16, R29 ;  /* 0x0000001d10157221 */ /* 0x000fe20000010000 */
[----:B------:R-:W-:Y:S01]  /*20e0*/  FADD.FTZ R22, R17, R30 ;  /* 0x0000001e11167221 */ /* 0x000fe20000010000 */
[----:B------:R-:W-:-:S07]  /*20f0*/  FADD.FTZ R23, R14, R31 ;  /* 0x0000001f0e177221 */ /* 0x000fce0000010000 */
.L_x_11:
[----:B------:R-:W-:Y:S05]  /*2100*/  BSYNC B0 ;  /* 0x0000000000007941 */ /* 0x000fea0003800000 */
.L_x_10:
[----:B------:R-:W1:Y:S01]  /*2110*/  LDC R26, c[0x0][0xc] ;  /* 0x00000300ff1a7b82 */ /* 0x000e620000000800 */
[----:B------:R-:W-:Y:S01]  /*2120*/  IMAD R49, R49, 0x23, R46 ;  /* 0x0000002331317824 */ /* 0x000fe200078e022e */
[----:B------:R-:W-:Y:S01]  /*2130*/  BSSY B0, `(.L_x_12) ;  /* 0x0000011000007945 */ /* 0x000fe20003800000 */
[----:B------:R-:W-:-:S05]  /*2140*/  PRMT R24, R35, 0x7632, R24 ;  /* 0x0000763223187816 */ /* 0x000fca0000000018 */
[----:B------:R-:W2:Y:S01]  /*2150*/  LDC.64 R16, c[0x0][0x268] ;  /* 0x00009a00ff107b82 */ /* 0x000ea20000000a00 */
[----:B-1----:R-:W-:Y:S01]  /*2160*/  ISETP.GE.U32.AND P0, PT, R26, 0x2, PT ;  /* 0x000000021a00780c */ /* 0x002fe20003f06070 */
[----:B--2---:R-:W-:Y:S01]  /*2170*/  IMAD.WIDE R16, R49, 0x4, R16 ;  /* 0x0000000431107825 */ /* 0x004fe200078e0210 */
[----:B------:R-:W-:Y:S11]  /*2180*/  @P5 BRA `(.L_x_13) ;  /* 0x00000000002c5947 */ /* 0x000ff60003800000 */
[----:B------:R-:W1:Y:S01]  /*2190*/  LDC.64 R14, c[0x0][0x288] ;  /* 0x0000a200ff0e7b82 */ /* 0x000e620000000a00 */
[-C--:B------:R-:W-:Y:S01]  /*21a0*/  LEA R30, P3, R2, R16.reuse, 0x2 ;  /* 0x00000010021e7211 */ /* 0x080fe200078610ff */
[----:B------:R2:W-:Y:S01]  /*21b0*/  REDG.E.ADD.F32.FTZ.RN.STRONG.GPU desc[UR8][R16.64], R20 ;  /* 0x00000014100079a6 */ /* 0x0005e2000c10f388 */
[----:B------:R-:W-:Y:S02]  /*21c0*/  LEA R18, P6, R3, R16, 0x2 ;  /* 0x0000001003127211 */ /* 0x000fe400078c10ff */
[C---:B------:R-:W-:Y:S02]  /*21d0*/  IADD3.X R31, R17.reuse, R4, RZ, P3, !PT ;  /* 0x00000004111f7210 */ /* 0x040fe40001ffe4ff */
[----:B0-----:R-:W-:-:S03]  /*21e0*/  IADD3.X R19, R17, R5, RZ, P6, !PT ;  /* 0x0000000511137210 */ /* 0x001fc600037fe4ff */
[----:B------:R2:W-:Y:S01]  /*21f0*/  REDG.E.ADD.F32.FTZ.RN.STRONG.GPU desc[UR8][R30.64], R21 ;  /* 0x000000151e0079a6 */ /* 0x0005e2000c10f388 */
[----:B-1----:R-:W-:-:S04]  /*2200*/  LEA R28, P5, R14, R16, 0x2 ;  /* 0x000000100e1c7211 */ /* 0x002fc800078a10ff */
[----:B------:R-:W-:-:S05]  /*2210*/  LEA.HI.X R29, R14, R17, R15, 0x2, P5 ;  /* 0x000000110e1d7211 */ /* 0x000fca00028f140f */
[----:B------:R2:W-:Y:S04]  /*2220*/  REDG.E.ADD.F32.FTZ.RN.STRONG.GPU desc[UR8][R28.64], R22 ;  /* 0x000000161c0079a6 */ /* 0x0005e8000c10f388 */
[----:B------:R2:W-:Y:S02]  /*2230*/  REDG.E.ADD.F32.FTZ.RN.STRONG.GPU desc[UR8][R18.64], R23 ;  /* 0x00000017120079a6 */ /* 0x0005e4000c10f388 */
.L_x_13:
[----:B------:R-:W-:Y:S05]  /*2240*/  BSYNC B0 ;  /* 0x0000000000007941 */ /* 0x000fea0003800000 */
.L_x_12:
[----:B------:R-:W-:Y:S02]  /*2250*/  PRMT R25, R34, 0x7632, R25 ;  /* 0x0000763222197816 */ /* 0x000fe40000000019 */
[----:B--2---:R-:W-:Y:S02]  /*2260*/  PRMT R23, R36, 0x7632, R23 ;  /* 0x0000763224177816 */ /* 0x004fe40000000017 */
[----:B------:R-:W-:Y:S01]  /*2270*/  PRMT R22, R33, 0x7632, R22 ;  /* 0x0000763221167816 */ /* 0x000fe20000000016 */
[----:B------:R-:W-:Y:S06]  /*2280*/  @!P0 BRA `(.L_x_14) ;  /* 0x0000001000888947 */ /* 0x000fec0003800000 */
[----:B------:R-:W1:Y:S01]  /*2290*/  LDC R28, c[0x0][0x10] ;  /* 0x00000400ff1c7b82 */ /* 0x000e620000000800 */
[----:B------:R-:W2:Y:S01]  /*22a0*/  S2R R27, SR_CTAID.Y ;  /* 0x00000000001b7919 */ /* 0x000ea20000002600 */
[----:B------:R-:W-:-:S06]  /*22b0*/  LOP3.LUT R17, R41, 0x1, RZ, 0xc0, !PT ;  /* 0x0000000129117812 */ /* 0x000fcc00078ec0ff */
[----:B------:R-:W3:Y:S08]  /*22c0*/  LDC.64 R14, c[0x0][0x258] ;  /* 0x00009600ff0e7b82 */ /* 0x000ef00000000a00 */
[----:B------:R-:W4:Y:S01]  /*22d0*/  LDC.64 R48, c[0x0][0x260] ;  /* 0x00009800ff307b82 */ /* 0x000f220000000a00 */
[----:B-1----:R-:W-:-:S04]  /*22e0*/  IMAD R17, R17, R28, RZ ;  /* 0x0000001c11117224 */ /* 0x002fc800078e02ff */
[C---:B------:R-:W-:Y:S01]  /*22f0*/  IMAD R16, R17.reuse, R26, RZ ;  /* 0x0000001a11107224 */ /* 0x040fe200078e02ff */
[----:B--2---:R-:W-:-:S04]  /*2300*/  IADD3 R17, R17, R27, RZ ;  /* 0x0000001b11117210 */ /* 0x004fc80007ffe0ff */
[----:B0-----:R-:W-:Y:S01]  /*2310*/  SHF.L.U32 R19, R16, 0x1, RZ ;  /* 0x0000000110137819 */ /* 0x001fe200000006ff */
[----:B---3--:R-:W-:-:S04]  /*2320*/  IMAD.WIDE.U32 R14, R17, 0x4, R14 ;  /* 0x00000004110e7825 */ /* 0x008fc800078e000e */
[----:B----4-:R-:W-:Y:S01]  /*2330*/  IMAD.WIDE R48, R19, 0x4, R48 ;  /* 0x0000000413307825 */ /* 0x010fe200078e0230 */
[----:B------:R-:W-:Y:S06]  /*2340*/  @P2 BRA `(.L_x_15) ;  /* 0x0000000000602947 */ /* 0x000fec0003800000 */
[----:B------:R-:W0:Y:S01]  /*2350*/  S2R R32, SR_LANEID ;  /* 0x0000000000207919 */ /* 0x000e220000000000 */
[----:B------:R-:W-:Y:S01]  /*2360*/  HFMA2.MMA R18, -RZ, RZ, 0, 5.9604644775390625e-08 ;  /* 0x00000001ff127435 */ /* 0x000fe200000001ff */
[----:B------:R-:W-:Y:S01]  /*2370*/  VOTEU.ANY UR5, UPT, PT ;  /* 0x0000000000057886 */ /* 0x000fe200038e0100 */
[----:B------:R-:W-:Y:S01]  /*2380*/  LOP3.LUT P0, RZ, R41, 0x2, RZ, 0xc0, !PT ;  /* 0x0000000229ff7812 */ /* 0x000fe2000780c0ff */
[----:B------:R-:W-:Y:S01]  /*2390*/  UFLO.U32 UR6, UR5 ;  /* 0x00000005000672bd */ /* 0x000fe200080e0000 */
[----:B------:R-:W-:Y:S01]  /*23a0*/  IMAD R17, R28, UR7, R27 ;  /* 0x000000071c117c24 */ /* 0x000fe2000f8e021b */
[----:B------:R-:W-:Y:S01]  /*23b0*/  UPOPC UR5, UR5 ;  /* 0x00000005000572bf */ /* 0x000fe20008000000 */
[----:B------:R-:W-:Y:S02]  /*23c0*/  SEL R21, R26, RZ, !P0 ;  /* 0x000000ff1a157207 */ /* 0x000fe40004000000 */
[----:B------:R-:W-:Y:S02]  /*23d0*/  IMAD.WIDE.U32 R16, R17, 0x8, R48 ;  /* 0x0000000811107825 */ /* 0x000fe400078e0030 */
[----:B------:R-:W-:-:S02]  /*23e0*/  SEL R18, R18, 0xffffffff, !P0 ;  /* 0xffffffff12127807 */ /* 0x000fc40004000000 */
[----:B------:R-:W-:Y:S01]  /*23f0*/  ISETP.NE.AND P0, PT, R21, -0x1, PT ;  /* 0xffffffff1500780c */ /* 0x000fe20003f05270 */
[----:B------:R1:W-:Y:S02]  /*2400*/  STG.E.64 desc[UR8][R16.64], R12 ;  /* 0x0000000c10007986 */ /* 0x0003e4000c101b08 */
[----:B------:R-:W-:Y:S01]  /*2410*/  IMAD R19, R18, UR5, RZ ;  /* 0x0000000512137c24 */ /* 0x000fe2000f8e02ff */
[----:B0-----:R-:W-:-:S13]  /*2420*/  ISETP.EQ.U32.AND P3, PT, R32, UR6, PT ;  /* 0x0000000620007c0c */ /* 0x001fda000bf62070 */
[----:B------:R-:W-:Y:S06]  /*2430*/  @P3 MEMBAR.ALL.GPU ;  /* 0x0000000000003992 */ /* 0x000fec000000a000 */
[----:B------:R-:W-:-:S00]  /*2440*/  @P3 ERRBAR ;  /* 0x00000000000039ab */ /* 0x000fc00000000000 */
[----:B------:R-:W-:Y:S06]  /*2450*/  @P3 CGAERRBAR ;  /* 0x00000000000035ab */ /* 0x000fec0000000000 */
[----:B------:R1:W-:Y:S01]  /*2460*/  @P3 REDG.E.ADD.S32.STRONG.GPU desc[UR8][R14.64], R19 ;  /* 0x000000130e00398e */ /* 0x0003e2000c10e388 */
[----:B------:R-:W-:Y:S05]  /*2470*/  @!P0 BRA `(.L_x_15) ;  /* 0x0000000000148947 */ /* 0x000fea0003800000 */
.L_x_16:
[----:B-1----:R-:W2:Y:S04]  /*2480*/  LDG.E.STRONG.GPU R16, desc[UR8][R14.64] ;  /* 0x000000080e107981 */ /* 0x002ea8000c1ef900 */
[----:B--2---:R-:W-:Y:S01]  /*2490*/  CCTL.IVALL ;  /* 0x00000000ff00798f */ /* 0x004fe20002000000 */
[----:B------:R-:W-:Y:S05]  /*24a0*/  YIELD ;  /* 0x0000000000007946 */ /* 0x000fea0003800000 */
[----:B------:R-:W-:-:S13]  /*24b0*/  ISETP.NE.AND P0, PT, R16, R21, PT ;  /* 0x000000151000720c */ /* 0x000fda0003f05270 */
[----:B------:R-:W-:Y:S05]  /*24c0*/  @P0 BRA `(.L_x_16) ;  /* 0xfffffffc00ec0947 */ /* 0x000fea000383ffff */
.L_x_15:
[----:B------:R-:W-:Y:S01]  /*24d0*/  ISETP.NE.AND P0, PT, R26, RZ, PT ;  /* 0x000000ff1a00720c */ /* 0x000fe20003f05270 */
[----:B------:R-:W-:Y:S05]  /*24e0*/  WARPSYNC.ALL ;  /* 0x0000000000007948 */ /* 0x000fea0003800000 */
[----:B------:R-:W-:Y:S07]  /*24f0*/  BAR.SYNC.DEFER_BLOCKING 0x0 ;  /* 0x0000000000007b1d */ /* 0x000fee0000010000 */
[----:B------:R-:W-:Y:S05]  /*2500*/  @!P0 BRA `(.L_x_14) ;  /* 0x0000000c00e88947 */ /* 0x000fea0003800000 */
[----:B-1----:R-:W-:Y:S02]  /*2510*/  IADD3 R14, R26, -0x1, RZ ;  /* 0xffffffff1a0e7810 */ /* 0x002fe40007ffe0ff */
[----:B------:R-:W-:Y:S02]  /*2520*/  MOV R30, RZ ;  /* 0x000000ff001e7202 */ /* 0x000fe40000000f00 */
[----:B------:R-:W-:-:S13]  /*2530*/  ISETP.GE.U32.AND P0, PT, R14, 0x3, PT ;  /* 0x000000030e00780c */ /* 0x000fda0003f06070 */
[----:B------:R-:W-:Y:S05]  /*2540*/  @!P0 BRA `(.L_x_17) ;  /* 0x0000000c00688947 */ /* 0x000fea0003800000 */
[----:B------:R-:W-:Y:S01]  /*2550*/  LOP3.LUT R29, R26, 0x3, RZ, 0xc0, !PT ;  /* 0x000000031a1d7812 */ /* 0x000fe200078ec0ff */
[----:B------:R-:W-:-:S03]  /*2560*/  HFMA2.MMA R30, -RZ, RZ, 0, 0 ;  /* 0x00000000ff1e7435 */ /* 0x000fc600000001ff */
[----:B------:R-:W-:-:S04]  /*2570*/  IADD3 R29, -R29, R26, RZ ;  /* 0x0000001a1d1d7210 */ /* 0x000fc80007ffe1ff */
[----:B------:R-:W-:-:S13]  /*2580*/  ISETP.GT.AND P0, PT, R29, RZ, PT ;  /* 0x000000ff1d00720c */ /* 0x000fda0003f04270 */
[----:B------:R-:W-:Y:S05]  /*2590*/  @!P0 BRA `(.L_x_18) ;  /* 0x0000000800d88947 */ /* 0x000fea0003800000 */
[----:B------:R-:W-:Y:S02]  /*25a0*/  ISETP.GT.AND P3, PT, R29, 0xc, PT ;  /* 0x0000000c1d00780c */ /* 0x000fe40003f64270 */
[----:B------:R-:W-:-:S11]  /*25b0*/  PLOP3.LUT P0, PT, PT, PT, PT, 0x80, 0x0 ;  /* 0x000000000000781c */ /* 0x000fd60003f0f070 */
[----:B------:R-:W-:Y:S05]  /*25c0*/  @!P3 BRA `(.L_x_19) ;  /* 0x0000000400d0b947 */ /* 0x000fea0003800000 */
[----:B------:R-:W-:-:S13]  /*25d0*/  PLOP3.LUT P0, PT, PT, PT, PT, 0x8, 0x0 ;  /* 0x000000000000781c */ /* 0x000fda0003f0e170 */
.L_x_20:
[----:B------:R-:W-:-:S13]  /*25e0*/  ISETP.EQ.OR P6, PT, R30, UR7, P2 ;  /* 0x000000071e007c0c */ /* 0x000fda00097c2670 */
[----:B------:R-:W-:-:S04]  /*25f0*/  @!P6 IMAD R17, R28, R30, R27 ;  /* 0x0000001e1c11e224 */ /* 0x000fc800078e021b */
[----:B------:R-:W-:-:S05]  /*2600*/  @!P6 IMAD.WIDE.U32 R16, R17, 0x8, R48 ;  /* 0x000000081110e825 */ /* 0x000fca00078e0030 */
[----:B------:R-:W2:Y:S01]  /*2610*/  @!P6 LDG.E.64 R14, desc[UR8][R16.64] ;  /* 0x00000008100ee981 */ /* 0x000ea2000c1e1b00 */
[C---:B------:R-:W-:Y:S02]  /*2620*/  IADD3 R19, R30.reuse, 0x1, RZ ;  /* 0x000000011e137810 */ /* 0x040fe40007ffe0ff */
[----:B------:R-:W-:Y:S02]  /*2630*/  IADD3 R20, R30, 0x2, RZ ;  /* 0x000000021e147810 */ /* 0x000fe40007ffe0ff */
[----:B------:R-:W-:Y:S02]  /*2640*/  ISETP.EQ.OR P3, PT, R19, UR7, P2 ;  /* 0x0000000713007c0c */ /* 0x000fe40009762670 */
[----:B------:R-:W-:Y:S02]  /*2650*/  ISETP.EQ.OR P5, PT, R20, UR7, P2 ;  /* 0x0000000714007c0c */ /* 0x000fe400097a2670 */
[----:B------:R-:W-:-:S09]  /*2660*/  IADD3 R18, R30, 0x3, RZ ;  /* 0x000000031e127810 */ /* 0x000fd20007ffe0ff */
[----:B------:R-:W-:Y:S02]  /*2670*/  @!P3 IMAD R19, R28, R19, R27 ;  /* 0x000000131c13b224 */ /* 0x000fe400078e021b */
[----:B--2---:R-:W-:Y:S01]  /*2680*/  @!P6 FADD.FTZ R12, R12, R14 ;  /* 0x0000000e0c0ce221 */ /* 0x004fe20000010000 */
[----:B------:R-:W-:Y:S01]  /*2690*/  @!P6 FADD.FTZ R13, R13, R15 ;  /* 0x0000000f0d0de221 */ /* 0x000fe20000010000 */
[----:B------:R-:W-:Y:S01]  /*26a0*/  ISETP.EQ.OR P6, PT, R18, UR7, P2 ;  /* 0x0000000712007c0c */ /* 0x000fe200097c2670 */
[----:B------:R-:W-:-:S04]  /*26b0*/  @!P3 IMAD.WIDE.U32 R14, R19, 0x8, R48 ;  /* 0x00000008130eb825 */ /* 0x000fc800078e0030 */
[----:B------:R-:W-:Y:S02]  /*26c0*/  @!P5 IMAD R19, R28, R20, R27 ;  /* 0x000000141c13d224 */ /* 0x000fe400078e021b */
[----:B------:R-:W2:Y:S02]  /*26d0*/  @!P3 LDG.E.64 R14, desc[UR8][R14.64] ;  /* 0x000000080e0eb981 */ /* 0x000ea4000c1e1b00 */
[----:B------:R-:W-:-:S04]  /*26e0*/  @!P5 IMAD.WIDE.U32 R16, R19, 0x8, R48 ;  /* 0x000000081310d825 */ /* 0x000fc800078e0030 */
[----:B------:R-:W-:Y:S02]  /*26f0*/  @!P6 IMAD R19, R28, R18, R27 ;  /* 0x000000121c13e224 */ /* 0x000fe400078e021b */
[----:B------:R-:W3:Y:S02]  /*2700*/  @!P5 LDG.E.64 R16, desc[UR8][R16.64] ;  /* 0x000000081010d981 */ /* 0x000ee4000c1e1b00 */
[----:B------:R-:W-:-:S06]  /*2710*/  @!P6 IMAD.WIDE.U32 R18, R19, 0x8, R48 ;  /* 0x000000081312e825 */ /* 0x000fcc00078e0030 */
[----:B------:R-:W4:Y:S01]  /*2720*/  @!P6 LDG.E.64 R18, desc[UR8][R18.64] ;  /* 0x000000081212e981 */ /* 0x000f22000c1e1b00 */
[C---:B------:R-:W-:Y:S02]  /*2730*/  IADD3 R20, R30.reuse, 0x4, RZ ;  /* 0x000000041e147810 */ /* 0x040fe40007ffe0ff */
[----:B------:R-:W-:Y:S01]  /*2740*/  IADD3 R21, R30, 0x5, RZ ;  /* 0x000000051e157810 */ /* 0x000fe20007ffe0ff */
[----:B--2---:R-:W-:Y:S01]  /*2750*/  @!P3 FADD.FTZ R12, R12, R14 ;  /* 0x0000000e0c0cb221 */ /* 0x004fe20000010000 */
[----:B------:R-:W-:Y:S01]  /*2760*/  @!P3 FADD.FTZ R13, R13, R15 ;  /* 0x0000000f0d0db221 */ /* 0x000fe20000010000 */
[----:B------:R-:W-:Y:S02]  /*2770*/  ISETP.EQ.OR P3, PT, R20, UR7, P2 ;  /* 0x0000000714007c0c */ /* 0x000fe40009762670 */
[----:B---3--:R-:W-:Y:S01]  /*2780*/  @!P5 FADD.FTZ R12, R12, R16 ;  /* 0x000000100c0cd221 */ /* 0x008fe20000010000 */
[----:B------:R-:W-:Y:S01]  /*2790*/  @!P5 FADD.FTZ R13, R13, R17 ;  /* 0x000000110d0dd221 */ /* 0x000fe20000010000 */
[----:B------:R-:W-:-:S09]  /*27a0*/  ISETP.EQ.OR P5, PT, R21, UR7, P2 ;  /* 0x0000000715007c0c */ /* 0x000fd200097a2670 */
[----:B------:R-:W-:Y:S02]  /*27b0*/  @!P3 IMAD R15, R28, R20, R27 ;  /* 0x000000141c0fb224 */ /* 0x000fe400078e021b */
[----:B----4-:R-:W-:Y:S01]  /*27c0*/  @!P6 FADD.FTZ R12, R12, R18 ;  /* 0x000000120c0ce221 */ /* 0x010fe20000010000 */
[----:B------:R-:W-:Y:S01]  /*27d0*/  IADD3 R18, R30, 0x6, RZ ;  /* 0x000000061e127810 */ /* 0x000fe20007ffe0ff */
[----:B------:R-:W-:Y:S01]  /*27e0*/  @!P6 FADD.FTZ R13, R13, R19 ;  /* 0x000000130d0de221 */ /* 0x000fe20000010000 */
[----:B------:R-:W-:Y:S02]  /*27f0*/  @!P3 IMAD.WIDE.U32 R14, R15, 0x8, R48 ;  /* 0x000000080f0eb825 */ /* 0x000fe400078e0030 */
[----:B------:R-:W-:Y:S02]  /*2800*/  ISETP.EQ.OR P6, PT, R18, UR7, P2 ;  /* 0x0000000712007c0c */ /* 0x000fe400097c2670 */
[----:B------:R-:W-:Y:S02]  /*2810*/  @!P5 IMAD R17, R28, R21, R27 ;  /* 0x000000151c11d224 */ /* 0x000fe400078e021b */
[----:B------:R-:W2:Y:S02]  /*2820*/  @!P3 LDG.E.64 R14, desc[UR8][R14.64] ;  /* 0x000000080e0eb981 */ /* 0x000ea4000c1e1b00 */
[----:B------:R-:W-:-:S06]  /*2830*/  @!P5 IMAD.WIDE.U32 R16, R17, 0x8, R48 ;  /* 0x000000081110d825 */ /* 0x000fcc00078e0030 */
[----:B------:R-:W3:Y:S01]  /*2840*/  @!P5 LDG.E.64 R16, desc[UR8][R16.64] ;  /* 0x000000081010d981 */ /* 0x000ee2000c1e1b00 */
[----:B------:R-:W-:-:S04]  /*2850*/  @!P6 IMAD R19, R28, R18, R27 ;  /* 0x000000121c13e224 */ /* 0x000fc800078e021b */
        /* <DEDUP_REMOVED lines=13> */
[----:B------:R-:W-:-:S04]  /*2930*/  @!P3 IMAD.WIDE.U32 R14, R15, 0x8, R48 ;  /* 0x000000080f0eb825 */ /* 0x000fc800078e0030 */
[----:B------:R-:W-:Y:S01]  /*2940*/  @!P6 FADD.FTZ R13, R13, R19 ;  /* 0x000000130d0de221 */ /* 0x000fe20000010000 */
[----:B------:R-:W-:Y:S01]  /*2950*/  ISETP.EQ.OR P6, PT, R18, UR7, P2 ;  /* 0x0000000712007c0c */ /* 0x000fe200097c2670 */
[----:B------:R-:W-:Y:S01]  /*2960*/  @!P5 IMAD R17, R28, R21, R27 ;  /* 0x000000151c11d224 */ /* 0x000fe200078e021b */
[----:B------:R-:W2:Y:S03]  /*2970*/  @!P3 LDG.E.64 R14, desc[UR8][R14.64] ;  /* 0x000000080e0eb981 */ /* 0x000ea6000c1e1b00 */
[----:B------:R-:W-:-:S06]  /*2980*/  @!P5 IMAD.WIDE.U32 R16, R17, 0x8, R48 ;  /* 0x000000081110d825 */ /* 0x000fcc00078e0030 */
[----:B------:R-:W3:Y:S02]  /*2990*/  @!P5 LDG.E.64 R16, desc[UR8][R16.64] ;  /* 0x000000081010d981 */ /* 0x000ee4000c1e1b00 */
[----:B------:R-:W-:-:S04]  /*29a0*/  @!P6 IMAD R19, R28, R18, R27 ;  /* 0x000000121c13e224 */ /* 0x000fc800078e021b */
[----:B------:R-:W-:-:S06]  /*29b0*/  @!P6 IMAD.WIDE.U32 R18, R19, 0x8, R48 ;  /* 0x000000081312e825 */ /* 0x000fcc00078e0030 */
[----:B------:R-:W4:Y:S01]  /*29c0*/  @!P6 LDG.E.64 R18, desc[UR8][R18.64] ;  /* 0x000000081212e981 */ /* 0x000f22000c1e1b00 */
[C---:B------:R-:W-:Y:S02]  /*29d0*/  IADD3 R21, R30.reuse, 0xa, RZ ;  /* 0x0000000a1e157810 */ /* 0x040fe40007ffe0ff */
        /* <DEDUP_REMOVED lines=10> */
[----:B------:R-:W-:Y:S01]  /*2a80*/  @!P6 FADD.FTZ R13, R13, R19 ;  /* 0x000000130d0de221 */ /* 0x000fe20000010000 */
[----:B------:R-:W-:Y:S01]  /*2a90*/  ISETP.EQ.OR P6, PT, R20, UR7, P2 ;  /* 0x0000000714007c0c */ /* 0x000fe200097c2670 */
[----:B------:R-:W-:-:S04]  /*2aa0*/  @!P5 IMAD R15, R28, R21, R27 ;  /* 0x000000151c0fd224 */ /* 0x000fc800078e021b */
[----:B------:R-:W-:-:S06]  /*2ab0*/  @!P5 IMAD.WIDE.U32 R14, R15, 0x8, R48 ;  /* 0x000000080f0ed825 */ /* 0x000fcc00078e0030 */
[----:B------:R-:W2:Y:S01]  /*2ac0*/  @!P5 LDG.E.64 R14, desc[UR8][R14.64] ;  /* 0x000000080e0ed981 */ /* 0x000ea2000c1e1b00 */
[----:B------:R-:W-:-:S04]  /*2ad0*/  @!P3 IMAD.WIDE.U32 R16, R17, 0x8, R48 ;  /* 0x000000081110b825 */ /* 0x000fc800078e0030 */
[----:B------:R-:W-:Y:S02]  /*2ae0*/  @!P6 IMAD R19, R28, R20, R27 ;  /* 0x000000141c13e224 */ /* 0x000fe400078e021b */
[----:B------:R-:W3:Y:S02]  /*2af0*/  @!P3 LDG.E.64 R16, desc[UR8][R16.64] ;  /* 0x000000081010b981 */ /* 0x000ee4000c1e1b00 */
        /* <DEDUP_REMOVED lines=23> */
[----:B------:R-:W-:Y:S02]  /*2c70*/  IADD3 R29, R29, -0x10, RZ ;  /* 0xfffffff01d1d7810 */ /* 0x000fe40007ffe0ff */
[----:B------:R-:W-:Y:S01]  /*2c80*/  IADD3 R30, R30, 0x10, RZ ;  /* 0x000000101e1e7810 */ /* 0x000fe20007ffe0ff */
[----:B--2---:R-:W-:Y:S01]  /*2c90*/  @!P5 FADD.FTZ R12, R12, R14 ;  /* 0x0000000e0c0cd221 */ /* 0x004fe20000010000 */
[----:B------:R-:W-:Y:S01]  /*2ca0*/  @!P5 FADD.FTZ R13, R13, R15 ;  /* 0x0000000f0d0dd221 */ /* 0x000fe20000010000 */
[----:B------:R-:W-:Y:S02]  /*2cb0*/  ISETP.GT.AND P5, PT, R29, 0xc, PT ;  /* 0x0000000c1d00780c */ /* 0x000fe40003fa4270 */
[----:B---3--:R-:W-:Y:S01]  /*2cc0*/  @!P3 FADD.FTZ R12, R12, R16 ;  /* 0x000000100c0cb221 */ /* 0x008fe20000010000 */
[----:B------:R-:W-:-:S03]  /*2cd0*/  @!P3 FADD.FTZ R13, R13, R17 ;  /* 0x000000110d0db221 */ /* 0x000fc60000010000 */
[----:B----4-:R-:W-:Y:S01]  /*2ce0*/  @!P6 FADD.FTZ R12, R12, R18 ;  /* 0x000000120c0ce221 */ /* 0x010fe20000010000 */
[----:B------:R-:W-:-:S06]  /*2cf0*/  @!P6 FADD.FTZ R13, R13, R19 ;  /* 0x000000130d0de221 */ /* 0x000fcc0000010000 */
[----:B------:R-:W-:Y:S05]  /*2d00*/  @P5 BRA `(.L_x_20) ;  /* 0xfffffff800345947 */ /* 0x000fea000383ffff */
.L_x_19:
[----:B------:R-:W-:-:S13]  /*2d10*/  ISETP.GT.AND P3, PT, R29, 0x4, PT ;  /* 0x000000041d00780c */ /* 0x000fda0003f64270 */
[----:B------:R-:W-:Y:S05]  /*2d20*/  @!P3 BRA `(.L_x_21) ;  /* 0x0000000000ecb947 */ /* 0x000fea0003800000 */
[C---:B------:R-:W-:Y:S02]  /*2d30*/  ISETP.EQ.OR P0, PT, R30.reuse, UR7, P2 ;  /* 0x000000071e007c0c */ /* 0x040fe40009702670 */
[C---:B------:R-:W-:Y:S02]  /*2d40*/  IADD3 R17, R30.reuse, 0x1, RZ ;  /* 0x000000011e117810 */ /* 0x040fe40007ffe0ff */
[C---:B------:R-:W-:Y:S02]  /*2d50*/  IADD3 R19, R30.reuse, 0x2, RZ ;  /* 0x000000021e137810 */ /* 0x040fe40007ffe0ff */
[----:B------:R-:W-:Y:S02]  /*2d60*/  ISETP.EQ.OR P3, PT, R17, UR7, P2 ;  /* 0x0000000711007c0c */ /* 0x000fe40009762670 */
[----:B------:R-:W-:Y:S02]  /*2d70*/  ISETP.EQ.OR P5, PT, R19, UR7, P2 ;  /* 0x0000000713007c0c */ /* 0x000fe400097a2670 */
[----:B------:R-:W-:-:S03]  /*2d80*/  IADD3 R20, R30, 0x3, RZ ;  /* 0x000000031e147810 */ /* 0x000fc60007ffe0ff */
[----:B------:R-:W-:Y:S01]  /*2d90*/  @!P0 IMAD R15, R30, R28, R27 ;  /* 0x0000001c1e0f8224 */ /* 0x000fe200078e021b */
[----:B------:R-:W-:-:S03]  /*2da0*/  ISETP.EQ.OR P6, PT, R20, UR7, P2 ;  /* 0x0000000714007c0c */ /* 0x000fc600097c2670 */
[----:B------:R-:W-:-:S04]  /*2db0*/  @!P0 IMAD.WIDE.U32 R14, R15, 0x8, R48 ;  /* 0x000000080f0e8825 */ /* 0x000fc800078e0030 */
[C-C-:B------:R-:W-:Y:S02]  /*2dc0*/  @!P3 IMAD R17, R28.reuse, R17, R27.reuse ;  /* 0x000000111c11b224 */ /* 0x140fe400078e021b */
[----:B------:R-:W-:Y:S01]  /*2dd0*/  @!P5 IMAD R19, R28, R19, R27 ;  /* 0x000000131c13d224 */ /* 0x000fe200078e021b */
[----:B------:R-:W2:Y:S01]  /*2de0*/  @!P0 LDG.E.64 R14, desc[UR8][R14.64] ;  /* 0x000000080e0e8981 */ /* 0x000ea2000c1e1b00 */
[----:B------:R-:W-:-:S04]  /*2df0*/  @!P3 IMAD.WIDE.U32 R16, R17, 0x8, R48 ;  /* 0x000000081110b825 */ /* 0x000fc800078e0030 */
[----:B------:R-:W-:Y:S02]  /*2e00*/  @!P5 IMAD.WIDE.U32 R18, R19, 0x8, R48 ;  /* 0x000000081312d825 */ /* 0x000fe400078e0030 */
[----:B------:R-:W3:Y:S01]  /*2e10*/  @!P3 LDG.E.64 R16, desc[UR8][R16.64] ;  /* 0x000000081010b981 */ /* 0x000ee2000c1e1b00 */
[----:B------:R-:W-:Y:S01]  /*2e20*/  IADD3 R30, R30, 0x4, RZ ;  /* 0x000000041e1e7810 */ /* 0x000fe20007ffe0ff */
[----:B------:R-:W-:Y:S02]  /*2e30*/  @!P6 IMAD R21, R28, R20, R27 ;  /* 0x000000141c15e224 */ /* 0x000fe400078e021b */
[----:B------:R-:W4:Y:S02]  /*2e40*/  @!P5 LDG.E.64 R18, desc[UR8][R18.64] ;  /* 0x000000081212d981 */ /* 0x000f24000c1e1b00 */
[----:B------:R-:W-:-:S06]  /*2e50*/  @!P6 IMAD.WIDE.U32 R20, R21, 0x8, R48 ;  /* 0x000000081514e825 */ /* 0x000fcc00078e0030 */
[----:B------:R-:W5:Y:S01]  /*2e60*/  @!P6 LDG.E.64 R20, desc[UR8][R20.64] ;  /* 0x000000081414e981 */ /* 0x000f62000c1e1b00 */
[----:B--2---:R-:W-:Y:S01]  /*2e70*/  @!P0 FADD.FTZ R12, R12, R14 ;  /* 0x0000000e0c0c8221 */ /* 0x004fe20000010000 */
[----:B------:R-:W-:Y:S01]  /*2e80*/  @!P0 FADD.FTZ R13, R13, R15 ;  /* 0x0000000f0d0d8221 */ /* 0x000fe20000010000 */
[----:B------:R-:W-:Y:S02]  /*2e90*/  ISETP.EQ.OR P0, PT, R30, UR7, P2 ;  /* 0x000000071e007c0c */ /* 0x000fe40009702670 */
[----:B---3--:R-:W-:Y:S01]  /*2ea0*/  @!P3 FADD.FTZ R12, R12, R16 ;  /* 0x000000100c0cb221 */ /* 0x008fe20000010000 */
[----:B------:R-:W-:Y:S01]  /*2eb0*/  @!P3 FADD.FTZ R13, R13, R17 ;  /* 0x000000110d0db221 */ /* 0x000fe20000010000 */
[----:B------:R-:W-:Y:S02]  /*2ec0*/  IADD3 R17, R30, 0x1, RZ ;  /* 0x000000011e117810 */ /* 0x000fe40007ffe0ff */
[----:B----4-:R-:W-:Y:S01]  /*2ed0*/  @!P5 FADD.FTZ R12, R12, R18 ;  /* 0x000000120c0cd221 */ /* 0x010fe20000010000 */
[----:B------:R-:W-:Y:S01]  /*2ee0*/  @!P5 FADD.FTZ R13, R13, R19 ;  /* 0x000000130d0dd221 */ /* 0x000fe20000010000 */
[----:B------:R-:W-:-:S02]  /*2ef0*/  IADD3 R19, R30, 0x2, RZ ;  /* 0x000000021e137810 */ /* 0x000fc40007ffe0ff */
[----:B------:R-:W-:Y:S01]  /*2f00*/  ISETP.EQ.OR P5, PT, R17, UR7, P2 ;  /* 0x0000000711007c0c */ /* 0x000fe200097a2670 */
[----:B-----5:R-:W-:Y:S01]  /*2f10*/  @!P6 FADD.FTZ R12, R12, R20 ;  /* 0x000000140c0ce221 */ /* 0x020fe20000010000 */
[----:B------:R-:W-:Y:S01]  /*2f20*/  @!P6 FADD.FTZ R13, R13, R21 ;  /* 0x000000150d0de221 */ /* 0x000fe20000010000 */
[----:B------:R-:W-:Y:S02]  /*2f30*/  ISETP.EQ.OR P6, PT, R19, UR7, P2 ;  /* 0x0000000713007c0c */ /* 0x000fe400097c2670 */
[----:B------:R-:W-:Y:S01]  /*2f40*/  IADD3 R21, R30, 0x3, RZ ;  /* 0x000000031e157810 */ /* 0x000fe20007ffe0ff */
[----:B------:R-:W-:-:S03]  /*2f50*/  @!P0 IMAD R15, R28, R30, R27 ;  /* 0x0000001e1c0f8224 */ /* 0x000fc600078e021b */
[----:B------:R-:W-:Y:S01]  /*2f60*/  ISETP.EQ.OR P3, PT, R21, UR7, P2 ;  /* 0x0000000715007c0c */ /* 0x000fe20009762670 */
[----:B------:R-:W-:-:S04]  /*2f70*/  @!P0 IMAD.WIDE.U32 R14, R15, 0x8, R48 ;  /* 0x000000080f0e8825 */ /* 0x000fc800078e0030 */
[C-C-:B------:R-:W-:Y:S02]  /*2f80*/  @!P5 IMAD R17, R28.reuse, R17, R27.reuse ;  /* 0x000000111c11d224 */ /* 0x140fe400078e021b */
[----:B------:R-:W-:Y:S01]  /*2f90*/  @!P6 IMAD R19, R28, R19, R27 ;  /* 0x000000131c13e224 */ /* 0x000fe200078e021b */
[----:B------:R-:W2:Y:S01]  /*2fa0*/  @!P0 LDG.E.64 R14, desc[UR8][R14.64] ;  /* 0x000000080e0e8981 */ /* 0x000ea2000c1e1b00 */
[----:B------:R-:W-:-:S04]  /*2fb0*/  @!P5 IMAD.WIDE.U32 R16, R17, 0x8, R48 ;  /* 0x000000081110d825 */ /* 0x000fc800078e0030 */
[----:B------:R-:W-:Y:S02]  /*2fc0*/  @!P3 IMAD R21, R28, R21, R27 ;  /* 0x000000151c15b224 */ /* 0x000fe400078e021b */
[--C-:B------:R-:W-:Y:S01]  /*2fd0*/  @!P6 IMAD.WIDE.U32 R18, R19, 0x8, R48.reuse ;  /* 0x000000081312e825 */ /* 0x100fe200078e0030 */
[----:B------:R-:W3:Y:S03]  /*2fe0*/  @!P5 LDG.E.64 R16, desc[UR8][R16.64] ;  /* 0x000000081010d981 */ /* 0x000ee6000c1e1b00 */
[----:B------:R-:W-:Y:S02]  /*2ff0*/  @!P3 IMAD.WIDE.U32 R20, R21, 0x8, R48 ;  /* 0x000000081514b825 */ /* 0x000fe400078e0030 */
[----:B------:R-:W4:Y:S04]  /*3000*/  @!P6 LDG.E.64 R18, desc[UR8][R18.64] ;  /* 0x000000081212e981 */ /* 0x000f28000c1e1b00 */
[----:B------:R-:W5:Y:S01]  /*3010*/  @!P3 LDG.E.64 R20, desc[UR8][R20.64] ;  /* 0x000000081414b981 */ /* 0x000f62000c1e1b00 */
[----:B------:R-:W-:-:S02]  /*3020*/  IADD3 R29, R29, -0x4, RZ ;  /* 0xfffffffc1d1d7810 */ /* 0x000fc40007ffe0ff */
[----:B------:R-:W-:Y:S02]  /*3030*/  IADD3 R30, R30, 0x4, RZ ;  /* 0x000000041e1e7810 */ /* 0x000fe40007ffe0ff */
[----:B------:R-:W-:Y:S01]  /*3040*/  IADD3 R29, R29, -0x4, RZ ;  /* 0xfffffffc1d1d7810 */ /* 0x000fe20007ffe0ff */
[----:B--2---:R-:W-:Y:S01]  /*3050*/  @!P0 FADD.FTZ R12, R12, R14 ;  /* 0x0000000e0c0c8221 */ /* 0x004fe20000010000 */
[----:B------:R-:W-:-:S03]  /*3060*/  @!P0 FADD.FTZ R13, R13, R15 ;  /* 0x0000000f0d0d8221 */ /* 0x000fc60000010000 */
[----:B---3--:R-:W-:Y:S01]  /*3070*/  @!P5 FADD.FTZ R12, R12, R16 ;  /* 0x000000100c0cd221 */ /* 0x008fe20000010000 */
[----:B------:R-:W-:-:S03]  /*3080*/  @!P5 FADD.FTZ R13, R13, R17 ;  /* 0x000000110d0dd221 */ /* 0x000fc60000010000 */
[----:B----4-:R-:W-:Y:S01]  /*3090*/  @!P6 FADD.FTZ R12, R12, R18 ;  /* 0x000000120c0ce221 */ /* 0x010fe20000010000 */
[----:B------:R-:W-:Y:S01]  /*30a0*/  @!P6 FADD.FTZ R13, R13, R19 ;  /* 0x000000130d0de221 */ /* 0x000fe20000010000 */
[----:B------:R-:W-:Y:S02]  /*30b0*/  PLOP3.LUT P0, PT, PT, PT, PT, 0x8, 0x0 ;  /* 0x000000000000781c */ /* 0x000fe40003f0e170 */
[----:B-----5:R-:W-:Y:S01]  /*30c0*/  @!P3 FADD.FTZ R12, R12, R20 ;  /* 0x000000140c0cb221 */ /* 0x020fe20000010000 */
[----:B------:R-:W-:-:S10]  /*30d0*/  @!P3 FADD.FTZ R13, R13, R21 ;  /* 0x000000150d0db221 */ /* 0x000fd40000010000 */
.L_x_21:
[----:B------:R-:W-:-:S13]  /*30e0*/  ISETP.NE.OR P0, PT, R29, RZ, P0 ;  /* 0x000000ff1d00720c */ /* 0x000fda0000705670 */
[----:B------:R-:W-:Y:S05]  /*30f0*/  @!P0 BRA `(.L_x_17) ;  /* 0x00000000007c8947 */ /* 0x000fea0003800000 */
.L_x_18:
        /* <DEDUP_REMOVED lines=10> */
[----:B------:R-:W2:Y:S01]  /*31a0*/  @!P5 LDG.E.64 R14, desc[UR8][R14.64] ;  /* 0x000000080e0ed981 */ /* 0x000ea2000c1e1b00 */
[----:B------:R-:W-:Y:S02]  /*31b0*/  @!P3 IMAD R19, R28, R19, R27 ;  /* 0x000000131c13b224 */ /* 0x000fe400078e021b */
[----:B------:R-:W-:-:S04]  /*31c0*/  @!P6 IMAD.WIDE.U32 R16, R17, 0x8, R48 ;  /* 0x000000081110e825 */ /* 0x000fc800078e0030 */
[----:B------:R-:W-:Y:S02]  /*31d0*/  @!P3 IMAD.WIDE.U32 R18, R19, 0x8, R48 ;  /* 0x000000081312b825 */ /* 0x000fe400078e0030 */
[----:B------:R-:W3:Y:S02]  /*31e0*/  @!P6 LDG.E.64 R16, desc[UR8][R16.64] ;  /* 0x000000081010e981 */ /* 0x000ee4000c1e1b00 */
[----:B------:R-:W-:Y:S02]  /*31f0*/  @!P0 IMAD R21, R28, R20, R27 ;  /* 0x000000141c158224 */ /* 0x000fe400078e021b */
[----:B------:R-:W4:Y:S02]  /*3200*/  @!P3 LDG.E.64 R18, desc[UR8][R18.64] ;  /* 0x000000081212b981 */ /* 0x000f24000c1e1b00 */
[----:B------:R-:W-:-:S06]  /*3210*/  @!P0 IMAD.WIDE.U32 R20, R21, 0x8, R48 ;  /* 0x0000000815148825 */ /* 0x000fcc00078e0030 */
[----:B------:R-:W5:Y:S01]  /*3220*/  @!P0 LDG.E.64 R20, desc[UR8][R20.64] ;  /* 0x0000000814148981 */ /* 0x000f62000c1e1b00 */
[----:B------:R-:W-:Y:S02]  /*3230*/  IADD3 R29, R29, -0x4, RZ ;  /* 0xfffffffc1d1d7810 */ /* 0x000fe40007ffe0ff */
[----:B------:R-:W-:Y:S01]  /*3240*/  IADD3 R30, R30, 0x4, RZ ;  /* 0x000000041e1e7810 */ /* 0x000fe20007ffe0ff */
[----:B--2---:R-:W-:Y:S01]  /*3250*/  @!P5 FADD.FTZ R12, R12, R14 ;  /* 0x0000000e0c0cd221 */ /* 0x004fe20000010000 */
[----:B------:R-:W-:Y:S01]  /*3260*/  @!P5 FADD.FTZ R13, R13, R15 ;  /* 0x0000000f0d0dd221 */ /* 0x000fe20000010000 */
[----:B------:R-:W-:Y:S02]  /*3270*/  ISETP.NE.AND P5, PT, R29, RZ, PT ;  /* 0x000000ff1d00720c */ /* 0x000fe40003fa5270 */
[----:B---3--:R-:W-:Y:S01]  /*3280*/  @!P6 FADD.FTZ R12, R12, R16 ;  /* 0x000000100c0ce221 */ /* 0x008fe20000010000 */
[----:B------:R-:W-:-:S03]  /*3290*/  @!P6 FADD.FTZ R13, R13, R17 ;  /* 0x000000110d0de221 */ /* 0x000fc60000010000 */
[----:B----4-:R-:W-:Y:S01]  /*32a0*/  @!P3 FADD.FTZ R12, R12, R18 ;  /* 0x000000120c0cb221 */ /* 0x010fe20000010000 */
[----:B------:R-:W-:-:S03]  /*32b0*/  @!P3 FADD.FTZ R13, R13, R19 ;  /* 0x000000130d0db221 */ /* 0x000fc60000010000 */
[----:B-----5:R-:W-:Y:S01]  /*32c0*/  @!P0 FADD.FTZ R12, R12, R20 ;  /* 0x000000140c0c8221 */ /* 0x020fe20000010000 */
[----:B------:R-:W-:Y:S02]  /*32d0*/  @!P0 FADD.FTZ R13, R13, R21 ;  /* 0x000000150d0d8221 */ /* 0x000fe40000010000 */
[----:B------:R-:W-:Y:S05]  /*32e0*/  @P5 BRA `(.L_x_18) ;  /* 0xfffffffc00845947 */ /* 0x000fea000383ffff */
.L_x_17:
[----:B------:R-:W-:-:S13]  /*32f0*/  LOP3.LUT P0, R26, R26, 0x3, RZ, 0xc0, !PT ;  /* 0x000000031a1a7812 */ /* 0x000fda000780c0ff */
[----:B------:R-:W-:Y:S05]  /*3300*/  @!P0 BRA `(.L_x_14) ;  /* 0x0000000000688947 */ /* 0x000fea0003800000 */
[----:B------:R-:W-:Y:S01]  /*3310*/  ISETP.EQ.OR P0, PT, R30, UR7, P2 ;  /* 0x000000071e007c0c */ /* 0x000fe20009702670 */
[----:B------:R-:W-:Y:S01]  /*3320*/  BSSY B0, `(.L_x_22) ;  /* 0x0000008000007945 */ /* 0x000fe20003800000 */
[----:B------:R-:W-:-:S11]  /*3330*/  ISETP.NE.AND P3, PT, R26, 0x1, PT ;  /* 0x000000011a00780c */ /* 0x000fd60003f65270 */
[----:B------:R-:W-:Y:S05]  /*3340*/  @P0 BRA `(.L_x_23) ;  /* 0x0000000000140947 */ /* 0x000fea0003800000 */
[----:B------:R-:W-:-:S04]  /*3350*/  IMAD R15, R28, R30, R27 ;  /* 0x0000001e1c0f7224 */ /* 0x000fc800078e021b */
[----:B------:R-:W-:-:S06]  /*3360*/  IMAD.WIDE.U32 R14, R15, 0x8, R48 ;  /* 0x000000080f0e7825 */ /* 0x000fcc00078e0030 */
[----:B------:R-:W2:Y:S02]  /*3370*/  LDG.E.64 R14, desc[UR8][R14.64] ;  /* 0x000000080e0e7981 */ /* 0x000ea4000c1e1b00 */
[----:B--2---:R-:W-:Y:S01]  /*3380*/  FADD.FTZ R12, R12, R14 ;  /* 0x0000000e0c0c7221 */ /* 0x004fe20000010000 */
[----:B------:R-:W-:-:S07]  /*3390*/  FADD.FTZ R13, R13, R15 ;  /* 0x0000000f0d0d7221 */ /* 0x000fce0000010000 */
.L_x_23:
[----:B------:R-:W-:Y:S05]  /*33a0*/  BSYNC B0 ;  /* 0x0000000000007941 */ /* 0x000fea0003800000 */
.L_x_22:
[----:B------:R-:W-:Y:S05]  /*33b0*/  @!P3 BRA `(.L_x_14) ;  /* 0x00000000003cb947 */ /* 0x000fea0003800000 */
[C---:B------:R-:W-:Y:S02]  /*33c0*/  IADD3 R17, R30.reuse, 0x2, RZ ;  /* 0x000000021e117810 */ /* 0x040fe40007ffe0ff */
[----:B------:R-:W-:Y:S02]  /*33d0*/  IADD3 R15, R30, 0x1, RZ ;  /* 0x000000011e0f7810 */ /* 0x000fe40007ffe0ff */
[----:B------:R-:W-:Y:S02]  /*33e0*/  ISETP.EQ.OR P0, PT, R17, UR7, P2 ;  /* 0x0000000711007c0c */ /* 0x000fe40009702670 */
[----:B------:R-:W-:Y:S02]  /*33f0*/  ISETP.EQ.OR P3, PT, R15, UR7, P2 ;  /* 0x000000070f007c0c */ /* 0x000fe40009762670 */
[----:B------:R-:W-:-:S11]  /*3400*/  ISETP.EQ.OR P0, PT, R26, 0x2, P0 ;  /* 0x000000021a00780c */ /* 0x000fd60000702670 */
[-CC-:B------:R-:W-:Y:S02]  /*3410*/  @!P3 IMAD R15, R15, R28.reuse, R27.reuse ;  /* 0x0000001c0f0fb224 */ /* 0x180fe400078e021b */
[----:B------:R-:W-:Y:S02]  /*3420*/  @!P0 IMAD R17, R17, R28, R27 ;  /* 0x0000001c11118224 */ /* 0x000fe400078e021b */
[----:B------:R-:W-:-:S04]  /*3430*/  @!P3 IMAD.WIDE.U32 R14, R15, 0x8, R48 ;  /* 0x000000080f0eb825 */ /* 0x000fc800078e0030 */
[----:B------:R-:W-:Y:S02]  /*3440*/  @!P0 IMAD.WIDE.U32 R16, R17, 0x8, R48 ;  /* 0x0000000811108825 */ /* 0x000fe400078e0030 */
[----:B------:R-:W2:Y:S04]  /*3450*/  @!P3 LDG.E.64 R14, desc[UR8][R14.64] ;  /* 0x000000080e0eb981 */ /* 0x000ea8000c1e1b00 */
[----:B------:R-:W3:Y:S01]  /*3460*/  @!P0 LDG.E.64 R16, desc[UR8][R16.64] ;  /* 0x0000000810108981 */ /* 0x000ee2000c1e1b00 */
[----:B--2---:R-:W-:Y:S01]  /*3470*/  @!P3 FADD.FTZ R12, R12, R14 ;  /* 0x0000000e0c0cb221 */ /* 0x004fe20000010000 */
[----:B------:R-:W-:-:S03]  /*3480*/  @!P3 FADD.FTZ R13, R13, R15 ;  /* 0x0000000f0d0db221 */ /* 0x000fc60000010000 */
[----:B---3--:R-:W-:Y:S01]  /*3490*/  @!P0 FADD.FTZ R12, R12, R16 ;  /* 0x000000100c0c8221 */ /* 0x008fe20000010000 */
[----:B------:R-:W-:-:S07]  /*34a0*/  @!P0 FADD.FTZ R13, R13, R17 ;  /* 0x000000110d0d8221 */ /* 0x000fce0000010000 */
.L_x_14:
[----:B------:R-:W2:Y:S01]  /*34b0*/  S2UR UR6, SR_CgaCtaId ;  /* 0x00000000000679c3 */ /* 0x000ea20000008800 */
[----:B------:R-:W-:Y:S01]  /*34c0*/  UMOV UR5, 0x400 ;  /* 0x0000040000057882 */ /* 0x000fe20000000000 */
[----:B-1----:R-:W-:Y:S01]  /*34d0*/  PRMT R17, R39, 0x7632, R17 ;  /* 0x0000763227117816 */ /* 0x002fe20000000011 */
[----:B------:R-:W-:Y:S01]  /*34e0*/  ULDC.64 UR12, c[0x0][0x290] ;  /* 0x0000a400000c7ab9 */ /* 0x000fe20000000a00 */
[----:B------:R-:W-:Y:S02]  /*34f0*/  SHF.L.U32 R23, R23, 0x10, RZ ;  /* 0x0000001017177819 */ /* 0x000fe400000006ff */
[----:B------:R-:W-:Y:S02]  /*3500*/  PRMT R18, R40, 0x7632, R18 ;  /* 0x0000763228127816 */ /* 0x000fe40000000012 */
[----:B------:R-:W-:Y:S01]  /*3510*/  IADD3 R21, R44, 0x10, RZ ;  /* 0x000000102c157810 */ /* 0x000fe20007ffe0ff */
[----:B------:R-:W-:Y:S01]  /*3520*/  FADD.FTZ R20, -R6, R23 ;  /* 0x0000001706147221 */ /* 0x000fe20000010100 */
[----:B------:R-:W-:-:S02]  /*3530*/  SHF.L.U32 R39, R39, 0x10, RZ ;  /* 0x0000001027277819 */ /* 0x000fc400000006ff */
[----:B------:R-:W-:Y:S02]  /*3540*/  SHF.L.U32 R29, R40, 0x10, RZ ;  /* 0x00000010281d7819 */ /* 0x000fe400000006ff */
[----:B------:R-:W-:Y:S02]  /*3550*/  SHF.L.U32 R35, R35, 0x10, RZ ;  /* 0x0000001023237819 */ /* 0x000fe400000006ff */
[----:B------:R-:W-:Y:S01]  /*3560*/  SHF.L.U32 R27, R24, 0x10, RZ ;  /* 0x00000010181b7819 */ /* 0x000fe200000006ff */
[----:B------:R-:W-:Y:S01]  /*3570*/  FADD.FTZ R28, -R6, R29 ;  /* 0x0000001d061c7221 */ /* 0x000fe20000010100 */
[----:B------:R-:W-:Y:S01]  /*3580*/  SHF.L.U32 R31, R36, 0x10, RZ ;  /* 0x00000010241f7819 */ /* 0x000fe200000006ff */
[C---:B------:R-:W-:Y:S01]  /*3590*/  FADD.FTZ R36, -R6.reuse, R39 ;  /* 0x0000002706247221 */ /* 0x040fe20000010100 */
[----:B0-----:R-:W-:Y:S01]  /*35a0*/  SHF.R.S32.HI R19, RZ, 0x1f, R43 ;  /* 0x0000001fff137819 */ /* 0x001fe2000001142b */
[C---:B------:R-:W-:Y:S01]  /*35b0*/  FADD.FTZ R24, -R6.reuse, R35 ;  /* 0x0000002306187221 */ /* 0x040fe20000010100 */
[----:B------:R-:W-:Y:S01]  /*35c0*/  SHF.R.S32.HI R16, RZ, 0x1f, R42 ;  /* 0x0000001fff107819 */ /* 0x000fe2000001142a */
[----:B------:R-:W-:Y:S01]  /*35d0*/  FADD.FTZ R26, -R6, R27 ;  /* 0x0000001b061a7221 */ /* 0x000fe20000010100 */
[----:B--2---:R-:W-:Y:S01]  /*35e0*/  ULEA UR5, UR6, UR5, 0x18 ;  /* 0x0000000506057291 */ /* 0x004fe2000f8ec03f */
[----:B------:R-:W-:-:S02]  /*35f0*/  ISETP.GE.U32.AND P0, PT, R21, UR12, PT ;  /* 0x0000000c15007c0c */ /* 0x000fc4000bf06070 */
[----:B------:R-:W-:Y:S02]  /*3600*/  SHF.R.S32.HI R23, RZ, 0x1f, R21 ;  /* 0x0000001fff177819 */ /* 0x000fe40000011415 */
[----:B------:R-:W-:Y:S02]  /*3610*/  ISETP.GE.U32.AND P3, PT, R42, UR12, PT ;  /* 0x0000000c2a007c0c */ /* 0x000fe4000bf66070 */
[----:B------:R-:W-:Y:S02]  /*3620*/  ISETP.GE.AND.EX P0, PT, R23, UR13, PT, P0 ;  /* 0x0000000d17007c0c */ /* 0x000fe4000bf06300 */
[----:B------:R0:W-:Y:S01]  /*3630*/  @!P2 STS.64 [UR5+0xb0], R12 ;  /* 0x0000b00cff00a988 */ /* 0x0001e20008000a05 */
[----:B------:R-:W-:Y:S01]  /*3640*/  BAR.SYNC.DEFER_BLOCKING 0x0 ;  /* 0x0000000000007b1d */ /* 0x000fe20000010000 */
[----:B------:R-:W-:Y:S02]  /*3650*/  ISETP.GE.U32.AND P2, PT, R43, UR12, PT ;  /* 0x0000000c2b007c0c */ /* 0x000fe4000bf46070 */
[----:B------:R-:W-:-:S02]  /*3660*/  ISETP.GE.AND.EX P3, PT, R16, UR13, PT, P3 ;  /* 0x0000000d10007c0c */ /* 0x000fc4000bf66330 */
[----:B------:R-:W-:Y:S02]  /*3670*/  ISETP.GE.AND.EX P2, PT, R19, UR13, PT, P2 ;  /* 0x0000000d13007c0c */ /* 0x000fe4000bf46320 */
[----:B0-----:R-:W-:Y:S02]  /*3680*/  SHF.L.U32 R13, R17, 0x10, RZ ;  /* 0x00000010110d7819 */ /* 0x001fe400000006ff */
[----:B------:R-:W-:Y:S01]  /*3690*/  SHF.L.U32 R17, R18, 0x10, RZ ;  /* 0x0000001012117819 */ /* 0x000fe200000006ff */
[----:B------:R-:W-:Y:S01]  /*36a0*/  FADD.FTZ R18, -R6, R31 ;  /* 0x0000001f06127221 */ /* 0x000fe20000010100 */
[----:B------:R-:W-:Y:S01]  /*36b0*/  PRMT R12, R38, 0x7632, R12 ;  /* 0x00007632260c7816 */ /* 0x000fe2000000000c */
[----:B------:R-:W-:Y:S01]  /*36c0*/  FADD.FTZ R40, -R6, R13 ;  /* 0x0000000d06287221 */ /* 0x000fe20000010100 */
[----:B------:R-:W-:Y:S01]  /*36d0*/  ISETP.GT.U32.OR P0, PT, R46, 0x22f, P0 ;  /* 0x0000022f2e00780c */ /* 0x000fe20000704470 */
[----:B------:R-:W-:Y:S01]  /*36e0*/  FADD.FTZ R30, -R6, R17 ;  /* 0x00000011061e7221 */ /* 0x000fe20000010100 */
[----:B------:R-:W-:-:S02]  /*36f0*/  ISETP.GT.U32.OR P2, PT, R46, 0x22f, P2 ;  /* 0x0000022f2e00780c */ /* 0x000fc40001744470 */
[----:B------:R-:W-:Y:S02]  /*3700*/  ISETP.GT.U32.OR P3, PT, R46, 0x22f, P3 ;  /* 0x0000022f2e00780c */ /* 0x000fe40001f64470 */
[----:B------:R-:W-:Y:S02]  /*3710*/  SHF.L.U32 R13, R38, 0x10, RZ ;  /* 0x00000010260d7819 */ /* 0x000fe400000006ff */
[----:B------:R-:W-:Y:S02]  /*3720*/  PRMT R27, R37, 0x7632, R27 ;  /* 0x00007632251b7816 */ /* 0x000fe4000000001b */
[----:B------:R-:W-:Y:S01]  /*3730*/  SHF.L.U32 R12, R12, 0x10, RZ ;  /* 0x000000100c0c7819 */ /* 0x000fe200000006ff */
[----:B------:R-:W0:Y:S01]  /*3740*/  LDS.64 R14, [UR5+0xb0] ;  /* 0x0000b005ff0e7984 */ /* 0x000e220008000a00 */
[----:B------:R-:W-:Y:S02]  /*3750*/  ULDC UR5, c[0x0][0x2bc] ;  /* 0x0000af0000057ab9 */ /* 0x000fe40000000800 */
[----:B0-----:R-:W-:Y:S01]  /*3760*/  FMUL.FTZ R6, R14, UR5 ;  /* 0x000000050e067c20 */ /* 0x001fe20008410000 */
[----:B------:R-:W-:Y:S01]  /*3770*/  FMUL.FTZ R17, R15, UR5 ;  /* 0x000000050f117c20 */ /* 0x000fe20008410000 */
[-C--:B------:R-:W-:Y:S01]  /*3780*/  FMUL.FTZ R15, R36, R7.reuse ;  /* 0x00000007240f7220 */ /* 0x080fe20000410000 */
        /* <DEDUP_REMOVED lines=20> */
.L_x_24:
[----:B------:R-:W-:Y:S04]  /*38d0*/  BSSY B0, `(.L_x_25) ;  /* 0x0000015000007945 */ /* 0x000fe80003800000 */
[----:B------:R-:W-:Y:S05]  /*38e0*/  @!P1 BRA `(.L_x_26) ;  /* 0x00000000004c9947 */ /* 0x000fea0003800000 */
[C-C-:B------:R-:W-:Y:S01]  /*38f0*/  FFMA.FTZ R36, R6.reuse, R15, R17.reuse ;  /* 0x0000000f06247223 */ /* 0x140fe20000010011 */
[----:B------:R-:W-:Y:S01]  /*3900*/  FFMA.FTZ R15, R6, R14, R17 ;  /* 0x0000000e060f7223 */ /* 0x000fe20000010011 */
[----:B------:R-:W-:Y:S01]  /*3910*/  SHF.R.S32.HI R29, RZ, 0x1f, R44 ;  /* 0x0000001fff1d7819 */ /* 0x000fe2000001142c */
[----:B------:R-:W-:Y:S01]  /*3920*/  ULDC.64 UR12, c[0x0][0x288] ;  /* 0x0000a200000c7ab9 */ /* 0x000fe20000000a00 */
[----:B------:R-:W-:Y:S01]  /*3930*/  FFMA.FTZ R36, R13, R8, -R36 ;  /* 0x000000080d247223 */ /* 0x000fe20000010824 */
[----:B------:R-:W-:Y:S01]  /*3940*/  FFMA.FTZ R14, R12, R9, -R15 ;  /* 0x000000090c0e7223 */ /* 0x000fe2000001080f */
[----:B------:R-:W-:Y:S01]  /*3950*/  MOV R12, R50 ;  /* 0x00000032000c7202 */ /* 0x000fe20000000f00 */
[----:B------:R-:W-:Y:S01]  /*3960*/  IMAD R29, R29, UR12, RZ ;  /* 0x0000000c1d1d7c24 */ /* 0x000fe2000f8e02ff */
[----:B------:R-:W-:Y:S01]  /*3970*/  MOV R13, R53 ;  /* 0x00000035000d7202 */ /* 0x000fe20000000f00 */
[----:B------:R-:W-:Y:S02]  /*3980*/  FMUL.FTZ R36, R36, R7 ;  /* 0x0000000724247220 */ /* 0x000fe40000410000 */
[----:B------:R-:W-:-:S02]  /*3990*/  IMAD R15, R44, UR13, R29 ;  /* 0x0000000d2c0f7c24 */ /* 0x000fc4000f8e021d */
[----:B------:R-:W-:Y:S01]  /*39a0*/  FMUL.FTZ R29, R14, R7 ;  /* 0x000000070e1d7220 */ /* 0x000fe20000410000 */
[----:B------:R-:W-:Y:S01]  /*39b0*/  IMAD.WIDE.U32 R12, R44, UR12, R12 ;  /* 0x0000000c2c0c7c25 */ /* 0x000fe2000f8e000c */
[----:B------:R-:W-:-:S03]  /*39c0*/  ULDC.64 UR12, c[0x0][0x210] ;  /* 0x00008400000c7ab9 */ /* 0x000fc60000000a00 */
[----:B------:R-:W-:Y:S02]  /*39d0*/  F2FP.BF16.F32.PACK_AB R29, R29, R36 ;  /* 0x000000241d1d723e */ /* 0x000fe400000010ff */
[----:B------:R-:W-:Y:S02]  /*39e0*/  LEA R14, P5, R12, UR12, 0x1 ;  /* 0x0000000c0c0e7c11 */ /* 0x000fe4000f8a08ff */
[----:B------:R-:W-:-:S04]  /*39f0*/  IADD3 R15, R13, R15, RZ ;  /* 0x0000000f0d0f7210 */ /* 0x000fc80007ffe0ff */
[----:B------:R-:W-:-:S05]  /*3a00*/  LEA.HI.X R15, R12, UR13, R15, 0x1, P5 ;  /* 0x0000000d0c0f7c11 */ /* 0x000fca000a8f0c0f */
[----:B------:R0:W-:Y:S02]  /*3a10*/  STG.E desc[UR8][R14.64], R29 ;  /* 0x0000001d0e007986 */ /* 0x0001e4000c101908 */
.L_x_26:
[----:B------:R-:W-:Y:S05]  /*3a20*/  BSYNC B0 ;  /* 0x0000000000007941 */ /* 0x000fea0003800000 */
.L_x_25:
[----:B------:R-:W-:Y:S01]  /*3a30*/  SHF.L.U32 R37, R37, 0x10, RZ ;  /* 0x0000001025257819 */ /* 0x000fe200000006ff */
[-C--:B------:R-:W-:Y:S01]  /*3a40*/  FMUL.FTZ R13, R28, R7.reuse ;  /* 0x000000071c0d7220 */ /* 0x080fe20000410000 */
[----:B------:R-:W-:Y:S01]  /*3a50*/  SHF.L.U32 R12, R27, 0x10, RZ ;  /* 0x000000101b0c7819 */ /* 0x000fe200000006ff */
[----:B------:R-:W-:Y:S01]  /*3a60*/  FMUL.FTZ R30, R30, R7 ;  /* 0x000000071e1e7220 */ /* 0x000fe20000410000 */
[----:B------:R-:W-:Y:S06]  /*3a70*/  @!P4 BRA `(.L_x_27) ;  /* 0x000000000048c947 */ /* 0x000fec0003800000 */
[----:B0-----:R-:W-:Y:S01]  /*3a80*/  FFMA.FTZ R15, R13, R8, R10 ;  /* 0x000000080d0f7223 */ /* 0x001fe2000001000a */
        /* <DEDUP_REMOVED lines=17> */
.L_x_27:
[----:B------:R-:W-:Y:S04]  /*3ba0*/  BSSY B0, `(.L_x_28) ;  /* 0x0000014000007945 */ /* 0x000fe80003800000 */
[----:B------:R-:W-:Y:S05]  /*3bb0*/  @P0 BRA `(.L_x_29) ;  /* 0x0000000000480947 */ /* 0x000fea0003800000 */
[C-C-:B0-----:R-:W-:Y:S01]  /*3bc0*/  FFMA.FTZ R14, R6.reuse, R13, R17.reuse ;  /* 0x0000000d060e7223 */ /* 0x141fe20000010011 */
[----:B------:R-:W-:Y:S01]  /*3bd0*/  FFMA.FTZ R13, R6, R30, R17 ;  /* 0x0000001e060d7223 */ /* 0x000fe20000010011 */
[----:B------:R-:W-:Y:S02]  /*3be0*/  ULDC.64 UR12, c[0x0][0x288] ;  /* 0x0000a200000c7ab9 */ /* 0x000fe40000000a00 */
[----:B------:R-:W-:Y:S02]  /*3bf0*/  IMAD R28, R23, UR12, RZ ;  /* 0x0000000c171c7c24 */ /* 0x000fe4000f8e02ff */
[----:B------:R-:W-:Y:S01]  /*3c00*/  FFMA.FTZ R30, R12, R9, -R13 ;  /* 0x000000090c1e7223 */ /* 0x000fe2000001080d */
[----:B------:R-:W-:Y:S01]  /*3c10*/  MOV R12, R50 ;  /* 0x00000032000c7202 */ /* 0x000fe20000000f00 */
[----:B------:R-:W-:Y:S01]  /*3c20*/  FFMA.FTZ R14, R37, R8, -R14 ;  /* 0x00000008250e7223 */ /* 0x000fe2000001080e */
[----:B------:R-:W-:Y:S01]  /*3c30*/  MOV R13, R53 ;  /* 0x00000035000d7202 */ /* 0x000fe20000000f00 */
[----:B------:R-:W-:-:S02]  /*3c40*/  IMAD R15, R21, UR13, R28 ;  /* 0x0000000d150f7c24 */ /* 0x000fc4000f8e021c */
[----:B------:R-:W-:Y:S01]  /*3c50*/  FMUL.FTZ R28, R14, R7 ;  /* 0x000000070e1c7220 */ /* 0x000fe20000410000 */
[----:B------:R-:W-:Y:S01]  /*3c60*/  IMAD.WIDE.U32 R12, R21, UR12, R12 ;  /* 0x0000000c150c7c25 */ /* 0x000fe2000f8e000c */
[----:B------:R-:W-:-:S03]  /*3c70*/  ULDC.64 UR12, c[0x0][0x210] ;  /* 0x00008400000c7ab9 */ /* 0x000fc60000000a00 */
[----:B------:R-:W-:Y:S01]  /*3c80*/  FMUL.FTZ R21, R30, R7 ;  /* 0x000000071e157220 */ /* 0x000fe20000410000 */
[C---:B------:R-:W-:Y:S02]  /*3c90*/  LEA R14, P0, R12.reuse, UR12, 0x1 ;  /* 0x0000000c0c0e7c11 */ /* 0x040fe4000f8008ff */
[----:B------:R-:W-:Y:S02]  /*3ca0*/  IADD3 R15, R13, R15, RZ ;  /* 0x0000000f0d0f7210 */ /* 0x000fe40007ffe0ff */
[----:B------:R-:W-:Y:S02]  /*3cb0*/  F2FP.BF16.F32.PACK_AB R21, R21, R28 ;  /* 0x0000001c1515723e */ /* 0x000fe400000010ff */
[----:B------:R-:W-:-:S05]  /*3cc0*/  LEA.HI.X R15, R12, UR13, R15, 0x1, P0 ;  /* 0x0000000d0c0f7c11 */ /* 0x000fca00080f0c0f */
[----:B------:R1:W-:Y:S02]  /*3cd0*/  STG.E desc[UR8][R14.64], R21 ;  /* 0x000000150e007986 */ /* 0x0003e4000c101908 */
.L_x_29:
[----:B------:R-:W-:Y:S05]  /*3ce0*/  BSYNC B0 ;  /* 0x0000000000007941 */ /* 0x000fea0003800000 */
.L_x_28:
[----:B------:R-:W-:Y:S01]  /*3cf0*/  SHF.L.U32 R13, R34, 0x10, RZ ;  /* 0x00000010220d7819 */ /* 0x000fe200000006ff */
[-C--:B------:R-:W-:Y:S01]  /*3d00*/  FMUL.FTZ R31, R24, R7.reuse ;  /* 0x00000007181f7220 */ /* 0x080fe20000410000 */
[----:B------:R-:W-:Y:S01]  /*3d10*/  SHF.L.U32 R12, R25, 0x10, RZ ;  /* 0x00000010190c7819 */ /* 0x000fe200000006ff */
[----:B------:R-:W-:Y:S01]  /*3d20*/  FMUL.FTZ R30, R26, R7 ;  /* 0x000000071a1e7220 */ /* 0x000fe20000410000 */
[----:B------:R-:W-:Y:S06]  /*3d30*/  @!P4 BRA `(.L_x_30) ;  /* 0x000000000048c947 */ /* 0x000fec0003800000 */
[----:B01----:R-:W-:Y:S01]  /*3d40*/  FFMA.FTZ R14, R31, R8, R10 ;  /* 0x000000081f0e7223 */ /* 0x003fe2000001000a */
        /* <DEDUP_REMOVED lines=17> */
.L_x_30:
[----:B------:R-:W-:Y:S04]  /*3e60*/  BSSY B0, `(.L_x_31) ;  /* 0x0000014000007945 */ /* 0x000fe80003800000 */
[----:B------:R-:W-:Y:S05]  /*3e70*/  @P2 BRA `(.L_x_32) ;  /* 0x0000000000482947 */ /* 0x000fea0003800000 */
[C-C-:B01----:R-:W-:Y:S01]  /*3e80*/  FFMA.FTZ R14, R6.reuse, R31, R17.reuse ;  /* 0x0000001f060e7223 */ /* 0x143fe20000010011 */
[----:B------:R-:W-:Y:S01]  /*3e90*/  FFMA.FTZ R15, R6, R30, R17 ;  /* 0x0000001e060f7223 */ /* 0x000fe20000010011 */
[----:B------:R-:W-:Y:S02]  /*3ea0*/  ULDC.64 UR12, c[0x0][0x288] ;  /* 0x0000a200000c7ab9 */ /* 0x000fe40000000a00 */
        /* <DEDUP_REMOVED lines=15> */
.L_x_32:
[----:B------:R-:W-:Y:S05]  /*3fa0*/  BSYNC B0 ;  /* 0x0000000000007941 */ /* 0x000fea0003800000 */
.L_x_31:
[----:B------:R-:W-:Y:S01]  /*3fb0*/  SHF.L.U32 R33, R33, 0x10, RZ ;  /* 0x0000001021217819 */ /* 0x000fe200000006ff */
[-C--:B------:R-:W-:Y:S01]  /*3fc0*/  FMUL.FTZ R23, R18, R7.reuse ;  /* 0x0000000712177220 */ /* 0x080fe20000410000 */
[----:B------:R-:W-:Y:S01]  /*3fd0*/  SHF.L.U32 R22, R22, 0x10, RZ ;  /* 0x0000001016167819 */ /* 0x000fe200000006ff */
[----:B------:R-:W-:Y:S01]  /*3fe0*/  FMUL.FTZ R24, R20, R7 ;  /* 0x0000000714187220 */ /* 0x000fe20000410000 */
[----:B------:R-:W-:Y:S06]  /*3ff0*/  @!P4 BRA `(.L_x_33) ;  /* 0x000000000048c947 */ /* 0x000fec0003800000 */
[----:B------:R-:W-:Y:S01]  /*4000*/  FFMA.FTZ R10, R23, R8, R10 ;  /* 0x00000008170a7223 */ /* 0x000fe2000001000a */
[----:B------:R-:W-:-:S03]  /*4010*/  FFMA.FTZ R11, R24, R9, R11 ;  /* 0x00000009180b7223 */ /* 0x000fc6000001000b */
[----:B------:R-:W-:Y:S01]  /*4020*/  FMUL.FTZ R12, R10, -1.4426950216293334961 ;  /* 0xbfb8aa3b0a0c7820 */ /* 0x000fe20000410000 */
[----:B012---:R-:W-:-:S05]  /*4030*/  FMUL.FTZ R15, R11, -1.4426950216293334961 ;  /* 0xbfb8aa3b0b0f7820 */ /* 0x007fca0000410000 */
        /* <DEDUP_REMOVED lines=14> */
.L_x_33:
[----:B------:R-:W-:Y:S04]  /*4120*/  BSSY B0, `(.L_x_34) ;  /* 0x0000013000007945 */ /* 0x000fe80003800000 */
[----:B------:R-:W-:Y:S05]  /*4130*/  @P3 BRA `(.L_x_35) ;  /* 0x0000000000443947 */ /* 0x000fea0003800000 */
[----:B------:R-:W-:Y:S01]  /*4140*/  ULDC.64 UR12, c[0x0][0x288] ;  /* 0x0000a200000c7ab9 */ /* 0x000fe20000000a00 */
[C-C-:B------:R-:W-:Y:S01]  /*4150*/  FFMA.FTZ R10, R6.reuse, R23, R17.reuse ;  /* 0x00000017060a7223 */ /* 0x140fe20000010011 */
[----:B------:R-:W-:Y:S01]  /*4160*/  MOV R51, R53 ;  /* 0x0000003500337202 */ /* 0x000fe20000000f00 */
[----:B------:R-:W-:Y:S01]  /*4170*/  FFMA.FTZ R17, R6, R24, R17 ;  /* 0x0000001806117223 */ /* 0x000fe20000010011 */
[----:B------:R-:W-:Y:S02]  /*4180*/  IMAD R11, R16, UR12, RZ ;  /* 0x0000000c100b7c24 */ /* 0x000fe4000f8e02ff */
[----:B------:R-:W-:Y:S01]  /*4190*/  FFMA.FTZ R10, R33, R8, -R10 ;  /* 0x00000008210a7223 */ /* 0x000fe2000001080a */
[----:B------:R-:W-:Y:S01]  /*41a0*/  FFMA.FTZ R22, R22, R9, -R17 ;  /* 0x0000000916167223 */ /* 0x000fe20000010811 */
[----:B------:R-:W-:-:S04]  /*41b0*/  IMAD.WIDE.U32 R50, R42, UR12, R50 ;  /* 0x0000000c2a327c25 */ /* 0x000fc8000f8e0032 */
[-C--:B------:R-:W-:Y:S01]  /*41c0*/  FMUL.FTZ R9, R10, R7.reuse ;  /* 0x000000070a097220 */ /* 0x080fe20000410000 */
[----:B------:R-:W-:Y:S01]  /*41d0*/  FMUL.FTZ R22, R22, R7 ;  /* 0x0000000716167220 */ /* 0x000fe20000410000 */
[----:B------:R-:W-:Y:S01]  /*41e0*/  IMAD R11, R42, UR13, R11 ;  /* 0x0000000d2a0b7c24 */ /* 0x000fe2000f8e020b */
[----:B------:R-:W-:Y:S02]  /*41f0*/  ULDC.64 UR12, c[0x0][0x210] ;  /* 0x00008400000c7ab9 */ /* 0x000fe40000000a00 */
[----:B------:R-:W-:Y:S02]  /*4200*/  LEA R6, P0, R50, UR12, 0x1 ;  /* 0x0000000c32067c11 */ /* 0x000fe4000f8008ff */
[----:B------:R-:W-:Y:S02]  /*4210*/  IADD3 R11, R51, R11, RZ ;  /* 0x0000000b330b7210 */ /* 0x000fe40007ffe0ff */
[----:B------:R-:W-:Y:S02]  /*4220*/  F2FP.BF16.F32.PACK_AB R9, R22, R9 ;  /* 0x000000091609723e */ /* 0x000fe400000010ff */
[----:B------:R-:W-:-:S05]  /*4230*/  LEA.HI.X R7, R50, UR13, R11, 0x1, P0 ;  /* 0x0000000d32077c11 */ /* 0x000fca00080f0c0b */
[----:B------:R3:W-:Y:S02]  /*4240*/  STG.E desc[UR8][R6.64], R9 ;  /* 0x0000000906007986 */ /* 0x0007e4000c101908 */
.L_x_35:
[----:B------:R-:W-:Y:S05]  /*4250*/  BSYNC B0 ;  /* 0x0000000000007941 */ /* 0x000fea0003800000 */
.L_x_34:
[----:B---3--:R-:W3:Y:S01]  /*4260*/  LDC R6, c[0x0][0x10] ;  /* 0x00000400ff067b82 */ /* 0x008ee20000000800 */
[----:B------:R-:W-:Y:S02]  /*4270*/  IADD3 R41, R41, 0x1, RZ ;  /* 0x0000000129297810 */ /* 0x000fe40007ffe0ff */
[----:B---3--:R-:W-:-:S04]  /*4280*/  IADD3 R45, R6, R45, RZ ;  /* 0x0000002d062d7210 */ /* 0x008fc80007ffe0ff */
[----:B------:R-:W-:-:S13]  /*4290*/  ISETP.GE.AND P0, PT, R45, UR4, PT ;  /* 0x000000042d007c0c */ /* 0x000fda000bf06270 */
[----:B------:R-:W-:Y:S05]  /*42a0*/  @!P0 BRA `(.L_x_36) ;  /* 0xffffffc000088947 */ /* 0x000fea000383ffff */
.L_x_1:
[----:B------:R-:W3:Y:S01]  /*42b0*/  LDC R4, c[0x0][0xc] ;  /* 0x00000300ff047b82 */ /* 0x000ee20000000800 */
[----:B------:R-:W-:Y:S01]  /*42c0*/  ISETP.NE.AND P1, PT, R46, RZ, PT ;  /* 0x000000ff2e00720c */ /* 0x000fe20003f25270 */
[----:B------:R-:W-:Y:S06]  /*42d0*/  BSSY B0, `(.L_x_37) ;  /* 0x0000011000007945 */ /* 0x000fec0003800000 */
[----:B------:R-:W4:Y:S08]  /*42e0*/  LDC R7, c[0x0][0x10] ;  /* 0x00000400ff077b82 */ /* 0x000f300000000800 */
[----:B------:R-:W5:Y:S01]  /*42f0*/  LDC.64 R2, c[0x0][0x258] ;  /* 0x00009600ff027b82 */ /* 0x000f620000000a00 */
[----:B---3--:R-:W-:-:S02]  /*4300*/  ISETP.NE.AND P0, PT, R4, 0x1, PT ;  /* 0x000000010400780c */ /* 0x008fc40003f05270 */
[----:B----4-:R-:W-:-:S04]  /*4310*/  SHF.L.U32 R0, R7, 0x1, RZ ;  /* 0x0000000107007819 */ /* 0x010fc800000006ff */
[----:B------:R-:W-:-:S05]  /*4320*/  SEL R5, R0, RZ, P0 ;  /* 0x000000ff00057207 */ /* 0x000fca0000000000 */
[----:B-----5:R-:W-:Y:S01]  /*4330*/  IMAD.WIDE.U32 R2, R5, 0x4, R2 ;  /* 0x0000000405027825 */ /* 0x020fe200078e0002 */
[----:B------:R-:W-:Y:S06]  /*4340*/  @P1 BRA `(.L_x_38) ;  /* 0x0000000000241947 */ /* 0x000fec0003800000 */
[----:B------:R-:W3:Y:S01]  /*4350*/  S2R R0, SR_LANEID ;  /* 0x0000000000007919 */ /* 0x000ee20000000000 */
[----:B------:R-:W-:Y:S02]  /*4360*/  VOTEU.ANY UR4, UPT, PT ;  /* 0x0000000000047886 */ /* 0x000fe400038e0100 */
[----:B------:R-:W-:Y:S02]  /*4370*/  UFLO.U32 UR5, UR4 ;  /* 0x00000004000572bd */ /* 0x000fe400080e0000 */
[----:B------:R-:W4:Y:S04]  /*4380*/  POPC R5, UR4 ;  /* 0x0000000400057d09 */ /* 0x000f280008000000 */
[----:B---3--:R-:W-:-:S13]  /*4390*/  ISETP.EQ.U32.AND P0, PT, R0, UR5, PT ;  /* 0x0000000500007c0c */ /* 0x008fda000bf02070 */
[----:B------:R-:W-:Y:S06]  /*43a0*/  @P0 MEMBAR.ALL.GPU ;  /* 0x0000000000000992 */ /* 0x000fec000000a000 */
[----:B------:R-:W-:-:S00]  /*43b0*/  @P0 ERRBAR ;  /* 0x00000000000009ab */ /* 0x000fc00000000000 */
[----:B------:R-:W-:Y:S06]  /*43c0*/  @P0 CGAERRBAR ;  /* 0x00000000000005ab */ /* 0x000fec0000000000 */
[----:B----4-:R3:W-:Y:S02]  /*43d0*/  @P0 REDG.E.ADD.S32.STRONG.GPU desc[UR8][R2.64], R5 ;  /* 0x000000050200098e */ /* 0x0107e4000c10e388 */
.L_x_38:
[----:B------:R-:W-:Y:S05]  /*43e0*/  BSYNC B0 ;  /* 0x0000000000007941 */ /* 0x000fea0003800000 */
.L_x_37:
[----:B------:R-:W4:Y:S01]  /*43f0*/  S2UR UR4, SR_CTAID.X ;  /* 0x00000000000479c3 */ /* 0x000f220000002500 */
[----:B------:R-:W-:Y:S02]  /*4400*/  IADD3 R0, R4, -0x1, RZ ;  /* 0xffffffff04007810 */ /* 0x000fe40007ffe0ff */
[----:B---3--:R-:W-:-:S05]  /*4410*/  IADD3 R5, R7, -0x1, RZ ;  /* 0xffffffff07057810 */ /* 0x008fca0007ffe0ff */
[----:B------:R-:W3:Y:S01]  /*4420*/  S2UR UR5, SR_CTAID.Y ;  /* 0x00000000000579c3 */ /* 0x000ee20000002600 */
[----:B----4-:R-:W-:-:S04]  /*4430*/  ISETP.NE.AND P0, PT, R0, UR4, PT ;  /* 0x0000000400007c0c */ /* 0x010fc8000bf05270 */
[----:B---3--:R-:W-:-:S13]  /*4440*/  ISETP.NE.OR P0, PT, R5, UR5, P0 ;  /* 0x0000000505007c0c */ /* 0x008fda0008705670 */
[----:B------:R-:W-:Y:S05]  /*4450*/  @P0 EXIT ;  /* 0x000000000000094d */ /* 0x000fea0003800000 */
[----:B------:R-:W-:Y:S05]  /*4460*/  @P1 BRA `(.L_x_39) ;  /* 0x0000000000201947 */ /* 0x000fea0003800000 */
[----:B------:R-:W-:-:S05]  /*4470*/  IMAD R0, R4, R7, RZ ;  /* 0x0000000704007224 */ /* 0x000fca00078e02ff */
[----:B------:R-:W-:-:S13]  /*4480*/  ISETP.NE.AND P0, PT, R0, -0x1, PT ;  /* 0xffffffff0000780c */ /* 0x000fda0003f05270 */
[----:B------:R-:W-:Y:S05]  /*4490*/  @!P0 BRA `(.L_x_39) ;  /* 0x0000000000148947 */ /* 0x000fea0003800000 */
.L_x_40:
[----:B------:R-:W3:Y:S04]  /*44a0*/  LDG.E.STRONG.GPU R5, desc[UR8][R2.64] ;  /* 0x0000000802057981 */ /* 0x000ee8000c1ef900 */
[----:B---3--:R-:W-:Y:S01]  /*44b0*/  CCTL.IVALL ;  /* 0x00000000ff00798f */ /* 0x008fe20002000000 */
[----:B------:R-:W-:Y:S05]  /*44c0*/  YIELD ;  /* 0x0000000000007946 */ /* 0x000fea0003800000 */
[----:B------:R-:W-:-:S13]  /*44d0*/  ISETP.NE.AND P0, PT, R5, R0, PT ;  /* 0x000000000500720c */ /* 0x000fda0003f05270 */
[----:B------:R-:W-:Y:S05]  /*44e0*/  @P0 BRA `(.L_x_40) ;  /* 0xfffffffc00ec0947 */ /* 0x000fea000383ffff */
.L_x_39:
[----:B------:R-:W-:Y:S05]  /*44f0*/  WARPSYNC.ALL ;  /* 0x0000000000007948 */ /* 0x000fea0003800000 */
[----:B------:R-:W3:Y:S08]  /*4500*/  LDC.64 R2, c[0x0][0x288] ;  /* 0x0000a200ff027b82 */ /* 0x000ef00000000a00 */
[----:B------:R-:W-:Y:S01]  /*4510*/  BAR.SYNC.DEFER_BLOCKING 0x0 ;  /* 0x0000000000007b1d */ /* 0x000fe20000010000 */
[----:B---3--:R-:W-:-:S04]  /*4520*/  LEA.HI R0, P0, R3, R2, RZ, 0x1 ;  /* 0x0000000203007211 */ /* 0x008fc800078108ff */
[----:B------:R-:W-:-:S04]  /*4530*/  IADD3.X R5, RZ, R3, RZ, P0, !PT ;  /* 0x00000003ff057210 */ /* 0x000fc800007fe4ff */
[--C-:B------:R-:W-:Y:S02]  /*4540*/  SHF.R.S64 R25, R0, 0x1, R5.reuse ;  /* 0x0000000100197819 */ /* 0x100fe40000001005 */
[----:B------:R-:W-:Y:S02]  /*4550*/  SHF.R.S32.HI R0, RZ, 0x1f, R46 ;  /* 0x0000001fff007819 */ /* 0x000fe4000001142e */
[----:B------:R-:W-:Y:S02]  /*4560*/  SHF.R.S32.HI R27, RZ, 0x1, R5 ;  /* 0x00000001ff1b7819 */ /* 0x000fe40000011405 */
[----:B------:R-:W-:-:S04]  /*4570*/  ISETP.GT.U32.AND P0, PT, R25, R46, PT ;  /* 0x0000002e1900720c */ /* 0x000fc80003f04070 */
[----:B------:R-:W-:-:S13]  /*4580*/  ISETP.GT.AND.EX P0, PT, R27, R0, PT, P0 ;  /* 0x000000001b00720c */ /* 0x000fda0003f04300 */
[----:B------:R-:W-:Y:S05]  /*4590*/  @!P0 EXIT ;  /* 0x000000000000894d */ /* 0x000fea0003800000 */
[C---:B------:R-:W-:Y:S01]  /*45a0*/  IMAD.WIDE.U32 R8, R2.reuse, 0x3, RZ ;  /* 0x0000000302087825 */ /* 0x040fe200078e00ff */
[----:B------:R-:W-:Y:S01]  /*45b0*/  LEA R11, R3, R3, 0x1 ;  /* 0x00000003030b7211 */ /* 0x000fe200078e08ff */
[----:B------:R-:W3:Y:S01]  /*45c0*/  LDC.64 R6, c[0x0][0x218] ;  /* 0x00008600ff067b82 */ /* 0x000ee20000000a00 */
[----:B------:R-:W-:Y:S01]  /*45d0*/  SHF.L.U64.HI R3, R2, 0x2, R3 ;  /* 0x0000000202037819 */ /* 0x000fe20000010203 */
[----:B------:R-:W-:Y:S01]  /*45e0*/  ULDC.64 UR4, c[0x0][0x268] ;  /* 0x00009a0000047ab9 */ /* 0x000fe20000000a00 */
[----:B------:R-:W-:Y:S02]  /*45f0*/  IADD3 R11, R9, R11, RZ ;  /* 0x0000000b090b7210 */ /* 0x000fe40007ffe0ff */
[----:B------:R-:W-:Y:S02]  /*4600*/  SHF.L.U64.HI R33, R25, 0x2, R27 ;  /* 0x0000000219217819 */ /* 0x000fe4000001021b */
[----:B------:R-:W-:Y:S01]  /*4610*/  LEA.HI R8, P0, R11, R8, RZ, 0x1 ;  /* 0x000000080b087211 */ /* 0x000fe200078108ff */
[----:B------:R-:W4:Y:S03]  /*4620*/  LDC.64 R4, c[0x0][0x220] ;  /* 0x00008800ff047b82 */ /* 0x000f260000000a00 */
[----:B------:R-:W-:-:S04]  /*4630*/  IADD3.X R11, RZ, R11, RZ, P0, !PT ;  /* 0x0000000bff0b7210 */ /* 0x000fc800007fe4ff */
[--C-:B0-----:R-:W-:Y:S02]  /*4640*/  SHF.R.S64 R29, R8, 0x1, R11.reuse ;  /* 0x00000001081d7819 */ /* 0x101fe4000000100b */
[----:B------:R-:W-:-:S04]  /*4650*/  SHF.R.S32.HI R8, RZ, 0x1, R11 ;  /* 0x00000001ff087819 */ /* 0x000fc8000001140b */
[----:B------:R-:W-:-:S07]  /*4660*/  SHF.L.U64.HI R31, R29, 0x2, R8 ;  /* 0x000000021d1f7819 */ /* 0x000fce0000010208 */
.L_x_41:
[----:B------:R-:W-:-:S04]  /*4670*/  LEA R12, P0, R46, UR4, 0x2 ;  /* 0x000000042e0c7c11 */ /* 0x000fc8000f8010ff */
[----:B------:R-:W-:Y:S02]  /*4680*/  LEA.HI.X R13, R46, UR5, R0, 0x2, P0 ;  /* 0x000000052e0d7c11 */ /* 0x000fe400080f1400 */
[-C--:B-12---:R-:W-:Y:S02]  /*4690*/  LEA R14, P0, R25, R12.reuse, 0x2 ;  /* 0x0000000c190e7211 */ /* 0x086fe400078010ff */
[-C--:B------:R-:W-:Y:S01]  /*46a0*/  LEA R18, P1, R2, R12.reuse, 0x2 ;  /* 0x0000000c02127211 */ /* 0x080fe200078210ff */
[----:B0-----:R-:W2:Y:S01]  /*46b0*/  LDG.E R20, desc[UR8][R12.64] ;  /* 0x000000080c147981 */ /* 0x001ea2000c1e1900 */
[----:B------:R-:W-:Y:S02]  /*46c0*/  LEA R16, P2, R29, R12, 0x2 ;  /* 0x0000000c1d107211 */ /* 0x000fe400078410ff */
[----:B------:R-:W-:Y:S02]  /*46d0*/  IADD3.X R15, R13, R33, RZ, P0, !PT ;  /* 0x000000210d0f7210 */ /* 0x000fe400007fe4ff */
[----:B------:R-:W-:-:S02]  /*46e0*/  IADD3.X R19, R3, R13, RZ, P1, !PT ;  /* 0x0000000d03137210 */ /* 0x000fc40000ffe4ff */
[----:B------:R-:W-:Y:S01]  /*46f0*/  IADD3.X R17, R13, R31, RZ, P2, !PT ;  /* 0x0000001f0d117210 */ /* 0x000fe200017fe4ff */
[----:B------:R-:W2:Y:S04]  /*4700*/  LDG.E R21, desc[UR8][R14.64] ;  /* 0x000000080e157981 */ /* 0x000ea8000c1e1900 */
[----:B------:R-:W5:Y:S04]  /*4710*/  LDG.E R22, desc[UR8][R18.64] ;  /* 0x0000000812167981 */ /* 0x000f68000c1e1900 */
[----:B------:R-:W5:Y:S01]  /*4720*/  LDG.E R23, desc[UR8][R16.64] ;  /* 0x0000000810177981 */ /* 0x000f62000c1e1900 */
[----:B------:R-:W-:-:S02]  /*4730*/  SHF.L.U32 R11, R46, 0x1, RZ ;  /* 0x000000012e0b7819 */ /* 0x000fc400000006ff */
[----:B------:R-:W-:-:S03]  /*4740*/  IADD3 R46, R46, 0x230, RZ ;  /* 0x000002302e2e7810 */ /* 0x000fc60007ffe0ff */
[----:B---3--:R-:W-:-:S04]  /*4750*/  IMAD.WIDE R8, R11, 0x4, R6 ;  /* 0x000000040b087825 */ /* 0x008fc800078e0206 */
[----:B----4-:R-:W-:Y:S01]  /*4760*/  IMAD.WIDE R10, R11, 0x4, R4 ;  /* 0x000000040b0a7825 */ /* 0x010fe200078e0204 */
[----:B------:R-:W-:Y:S02]  /*4770*/  ISETP.GT.U32.AND P0, PT, R25, R46, PT ;  /* 0x0000002e1900720c */ /* 0x000fe40003f04070 */
[----:B------:R-:W-:-:S04]  /*4780*/  SHF.R.S32.HI R0, RZ, 0x1f, R46 ;  /* 0x0000001fff007819 */ /* 0x000fc8000001142e */
[----:B------:R-:W-:Y:S01]  /*4790*/  ISETP.GT.AND.EX P0, PT, R27, R0, PT, P0 ;  /* 0x000000001b00720c */ /* 0x000fe20003f04300 */
[----:B--2---:R0:W-:Y:S04]  /*47a0*/  STG.E.64 desc[UR8][R8.64], R20 ;  /* 0x0000001408007986 */ /* 0x0041e8000c101b08 */
[----:B-----5:R0:W-:Y:S08]  /*47b0*/  STG.E.64 desc[UR8][R10.64], R22 ;  /* 0x000000160a007986 */ /* 0x0201f0000c101b08 */
[----:B------:R-:W-:Y:S05]  /*47c0*/  @P0 BRA `(.L_x_41) ;  /* 0xfffffffc00a80947 */ /* 0x000fea000383ffff */
[----:B------:R-:W-:Y:S05]  /*47d0*/  EXIT ;  /* 0x000000000000794d */ /* 0x000fea0003800000 */
.L_x_42:
        /* <DEDUP_REMOVED lines=10> */
.L_x_5114:


//--------------------- .text._Z35group_norm_nhwc_bwd_one_pass_kernelI11Bf16IOFp32WLi128ELi70ELi560EEv26Group_norm_nhwc_bwd_params --------------------------
	.section	.text._Z35group_norm_nhwc_bwd_one_pass_kernelI11Bf16IOFp32WLi128ELi70ELi560EEv26Group_norm_nhwc_bwd_params,"ax",@progbits
	.align	128
        .global         _Z35group_norm_nhwc_bwd_one_pass_kernelI11Bf16IOFp32WLi128ELi70ELi560EEv26Group_norm_nhwc_bwd_params
        .type           _Z35group_norm_nhwc_bwd_one_pass_kernelI11Bf16IOFp32WLi128ELi70ELi560EEv26Group_norm_nhwc_bwd_params,@function
        .size           _Z35group_norm_nhwc_bwd_one_pass_kernelI11Bf16IOFp32WLi128ELi70ELi560EEv26Group_norm_nhwc_bwd_params,(.L_x_5115 - _Z35group_norm_nhwc_bwd_one_pass_kernelI11Bf16IOFp32WLi128ELi70ELi560EEv26Group_norm_nhwc_bwd_params)
        .other          _Z35group_norm_nhwc_bwd_one_pass_kernelI11Bf16IOFp32WLi128ELi70ELi560EEv26Group_norm_nhwc_bwd_params,@"STO_CUDA_ENTRY STV_DEFAULT"
_Z35group_norm_nhwc_bwd_one_pass_kernelI11Bf16IOFp32WLi128ELi70ELi560EEv26Group_norm_nhwc_bwd_params:
.text._Z35group_norm_nhwc_bwd_one_pass_kernelI11Bf16IOFp32WLi128ELi70ELi560EEv26Group_norm_nhwc_bwd_params:
        /* <DEDUP_REMOVED lines=25> */
[----:B------:R-:W-:Y:S02]  /*0190*/  IADD3.X R7, RZ, R9, RZ, P0, !PT ;  /* 0x00000009ff077210 */ /* 0x000fe400007fe4ff */
[----:B------:R-:W-:-:S02]  /*01a0*/  LEA.HI R3, P2, R5, R2, RZ, 0x1 ;  /* 0x0000000205037211 */ /* 0x000fc400078508ff */
[--C-:B------:R-:W-:Y:S02]  /*01b0*/  SHF.R.S64 R2, R4, 0x1, R7.reuse ;  /* 0x0000000104027819 */ /* 0x100fe40000001007 */
[----:B------:R-:W-:Y:S02]  /*01c0*/  IADD3.X R8, RZ, R5, RZ, P2, !PT ;  /* 0x00000005ff087210 */ /* 0x000fe400017fe4ff */
[----:B------:R-:W-:Y:S01]  /*01d0*/  SHF.R.S32.HI R5, RZ, 0x1, R7 ;  /* 0x00000001ff057819 */ /* 0x000fe20000011407 */
[----:B--2---:R-:W-:Y:S01]  /*01e0*/  IMAD R79, R0, UR7, R79 ;  /* 0x00000007004f7c24 */ /* 0x004fe2000f8e024f */
[----:B------:R-:W-:Y:S02]  /*01f0*/  SHF.R.S32.HI R0, RZ, 0x1f, R81 ;  /* 0x0000001fff007819 */ /* 0x000fe40000011451 */
[----:B------:R-:W-:Y:S02]  /*0200*/  SHF.R.S64 R3, R3, 0x1, R8 ;  /* 0x0000000103037819 */ /* 0x000fe40000001008 */
[----:B------:R-:W-:Y:S01]  /*0210*/  ISETP.GE.U32.AND P1, PT, R79, UR10, PT ;  /* 0x0000000a4f007c0c */ /* 0x000fe2000bf26070 */
[----:B------:R-:W-:Y:S01]  /*0220*/  ULDC.U8 UR10, c[0x0][0x2a4] ;  /* 0x0000a900000a7ab9 */ /* 0x000fe20000000000 */
[----:B------:R-:W-:-:S02]  /*0230*/  SHF.R.S32.HI R61, RZ, 0x1f, R79 ;  /* 0x0000001fff3d7819 */ /* 0x000fc4000001144f */
[----:B------:R-:W-:Y:S02]  /*0240*/  LEA.HI R0, R0, R81, RZ, 0x5 ;  /* 0x0000005100007211 */ /* 0x000fe400078f28ff */
[----:B------:R-:W-:Y:S02]  /*0250*/  ISETP.GE.AND.EX P1, PT, R61, UR11, PT, P1 ;  /* 0x0000000b3d007c0c */ /* 0x000fe4000bf26310 */
[----:B------:R-:W-:Y:S02]  /*0260*/  SHF.R.S32.HI R8, RZ, 0x1, R8 ;  /* 0x00000001ff087819 */ /* 0x000fe40000011408 */
[----:B------:R-:W-:Y:S02]  /*0270*/  SHF.L.U64.HI R4, R2, 0x2, R5 ;  /* 0x0000000202047819 */ /* 0x000fe40000010205 */
[----:B------:R-:W-:Y:S02]  /*0280*/  SHF.R.S32.HI R0, RZ, 0x5, R0 ;  /* 0x00000005ff007819 */ /* 0x000fe40000011400 */
[----:B------:R-:W-:-:S02]  /*0290*/  IADD3 R78, R79, 0x10, RZ ;  /* 0x000000104f4e7810 */ /* 0x000fc40007ffe0ff */
[C---:B------:R-:W-:Y:S02]  /*02a0*/  IADD3 R77, R79.reuse, 0x20, RZ ;  /* 0x000000204f4d7810 */ /* 0x040fe40007ffe0ff */
[C---:B------:R-:W-:Y:S02]  /*02b0*/  IADD3 R76, R79.reuse, 0x30, RZ ;  /* 0x000000304f4c7810 */ /* 0x040fe40007ffe0ff */
[C---:B------:R-:W-:Y:S02]  /*02c0*/  IADD3 R75, R79.reuse, 0x40, RZ ;  /* 0x000000404f4b7810 */ /* 0x040fe40007ffe0ff */
[----:B------:R-:W-:Y:S02]  /*02d0*/  IADD3 R74, R79, 0x50, RZ ;  /* 0x000000504f4a7810 */ /* 0x000fe40007ffe0ff */
[----:B------:R-:W-:Y:S02]  /*02e0*/  ISETP.LT.U32.AND P1, PT, R81, 0x230, !P1 ;  /* 0x000002305100780c */ /* 0x000fe40004f21070 */
[----:B------:R-:W-:-:S02]  /*02f0*/  IADD3 R73, R79, 0x60, RZ ;  /* 0x000000604f497810 */ /* 0x000fc40007ffe0ff */
[----:B------:R-:W-:Y:S02]  /*0300*/  IADD3 R72, R79, 0x70, RZ ;  /* 0x000000704f487810 */ /* 0x000fe40007ffe0ff */
[----:B-1----:R-:W-:-:S07]  /*0310*/  SHF.L.U64.HI R5, R3, 0x2, R8 ;  /* 0x0000000203057819 */ /* 0x002fce0000010208 */
.L_x_94:
[----:B------:R-:W0:Y:S01]  /*0320*/  LDC R13, c[0x0][0x2a0] ;  /* 0x0000a800ff0d7b82 */ /* 0x000e220000000800 */
[----:B------:R-:W-:Y:S01]  /*0330*/  IABS R12, R80 ;  /* 0x00000050000c7213 */ /* 0x000fe20000000000 */
[----:B------:R-:W-:Y:S01]  /*0340*/  ULDC.64 UR14, c[0x0][0x290] ;  /* 0x0000a400000e7ab9 */ /* 0x000fe20000000a00 */
[----:B------:R-:W-:Y:S01]  /*0350*/  ISETP.GE.AND P5, PT, R80, RZ, PT ;  /* 0x000000ff5000720c */ /* 0x000fe20003fa6270 */
[----:B------:R-:W-:Y:S01]  /*0360*/  ULDC.64 UR12, c[0x0][0x298] ;  /* 0x0000a600000c7ab9 */ /* 0x000fe20000000a00 */
[----:B------:R-:W-:-:S03]  /*0370*/  CS2R R68, SRZ ;  /* 0x0000000000447805 */ /* 0x000fc6000001ff00 */
[----:B------:R-:W1:Y:S08]  /*0380*/  @P1 LDC.64 R16, c[0x0][0x288] ;  /* 0x0000a200ff101b82 */ /* 0x000e700000000a00 */
[----:B------:R-:W2:Y:S01]  /*0390*/  @P1 LDC.64 R20, c[0x0][0x230] ;  /* 0x00008c00ff141b82 */ /* 0x000ea20000000a00 */
[----:B0-----:R-:W-:-:S07]  /*03a0*/  IABS R10, R13 ;  /* 0x0000000d000a7213 */ /* 0x001fce0000000000 */
[----:B------:R-:W0:Y:S01]  /*03b0*/  @P1 LDC.64 R24, c[0x0][0x228] ;  /* 0x00008a00ff181b82 */ /* 0x000e220000000a00 */
[----:B------:R-:W3:Y:S08]  /*03c0*/  I2F.RP R7, R10 ;  /* 0x0000000a00077306 */ /* 0x000ef00000209400 */
[----:B---3--:R-:W3:Y:S02]  /*03d0*/  MUFU.RCP R7, R7 ;  /* 0x0000000700077308 */ /* 0x008ee40000001000 */
[----:B---3--:R-:W-:-:S06]  /*03e0*/  IADD3 R8, R7, 0xffffffe, RZ ;  /* 0x0ffffffe07087810 */ /* 0x008fcc0007ffe0ff */
[----:B------:R3:W4:Y:S02]  /*03f0*/  F2I.FTZ.U32.TRUNC.NTZ R9, R8 ;  /* 0x0000000800097305 */ /* 0x000724000021f000 */
[----:B---3--:R-:W-:Y:S02]  /*0400*/  MOV R8, RZ ;  /* 0x000000ff00087202 */ /* 0x008fe40000000f00 */
[----:B----4-:R-:W-:-:S05]  /*0410*/  IADD3 R11, RZ, -R9, RZ ;  /* 0x80000009ff0b7210 */ /* 0x010fca0007ffe0ff */
[----:B------:R-:W-:-:S04]  /*0420*/  IMAD R11, R11, R10, RZ ;  /* 0x0000000a0b0b7224 */ /* 0x000fc800078e02ff */
[----:B------:R-:W-:Y:S01]  /*0430*/  IMAD.HI.U32 R9, R9, R11, R8 ;  /* 0x0000000b09097227 */ /* 0x000fe200078e0008 */
[----:B------:R-:W-:-:S05]  /*0440*/  MOV R11, R12 ;  /* 0x0000000c000b7202 */ /* 0x000fca0000000f00 */
[----:B------:R-:W-:-:S05]  /*0450*/  IMAD.HI.U32 R9, R9, R11, RZ ;  /* 0x0000000b09097227 */ /* 0x000fca00078e00ff */
[----:B------:R-:W-:-:S05]  /*0460*/  IADD3 R7, -R9, RZ, RZ ;  /* 0x000000ff09077210 */ /* 0x000fca0007ffe1ff */
[----:B------:R-:W-:Y:S01]  /*0470*/  IMAD R7, R10, R7, R11 ;  /* 0x000000070a077224 */ /* 0x000fe200078e020b */
[----:B------:R-:W-:-:S04]  /*0480*/  LOP3.LUT R11, R80, R13, RZ, 0x3c, !PT ;  /* 0x0000000d500b7212 */ /* 0x000fc800078e3cff */
[----:B------:R-:W-:Y:S02]  /*0490*/  ISETP.GT.U32.AND P0, PT, R10, R7, PT ;  /* 0x000000070a00720c */ /* 0x000fe40003f04070 */
[----:B------:R-:W-:Y:S02]  /*04a0*/  ISETP.GE.AND P2, PT, R11, RZ, PT ;  /* 0x000000ff0b00720c */ /* 0x000fe40003f46270 */
[----:B------:R-:W-:-:S09]  /*04b0*/  LOP3.LUT R11, RZ, R13, RZ, 0x33, !PT ;  /* 0x0000000dff0b7212 */ /* 0x000fd200078e33ff */
[-C--:B------:R-:W-:Y:S02]  /*04c0*/  @!P0 IADD3 R7, R7, -R10.reuse, RZ ;  /* 0x8000000a07078210 */ /* 0x080fe40007ffe0ff */
[----:B------:R-:W-:Y:S02]  /*04d0*/  @!P0 IADD3 R9, R9, 0x1, RZ ;  /* 0x0000000109098810 */ /* 0x000fe40007ffe0ff */
[CC--:B------:R-:W-:Y:S02]  /*04e0*/  ISETP.GE.U32.AND P4, PT, R7.reuse, R10.reuse, PT ;  /* 0x0000000a0700720c */ /* 0x0c0fe40003f86070 */
[----:B------:R-:W-:Y:S02]  /*04f0*/  ISETP.GT.U32.AND P3, PT, R10, R7, PT ;  /* 0x000000070a00720c */ /* 0x000fe40003f64070 */
[----:B------:R-:W-:Y:S02]  /*0500*/  IADD3 R8, R7, -R10, RZ ;  /* 0x8000000a07087210 */ /* 0x000fe40007ffe0ff */
[----:B------:R-:W-:-:S02]  /*0510*/  ISETP.NE.AND P0, PT, R13, RZ, PT ;  /* 0x000000ff0d00720c */ /* 0x000fc40003f05270 */
[----:B------:R-:W-:Y:S02]  /*0520*/  SEL R8, R8, R7, !P3 ;  /* 0x0000000708087207 */ /* 0x000fe40005800000 */
[----:B------:R-:W-:Y:S02]  /*0530*/  SHF.R.S32.HI R7, RZ, 0x1f, R78 ;  /* 0x0000001fff077819 */ /* 0x000fe4000001144e */
[----:B------:R-:W-:Y:S02]  /*0540*/  ISETP.GE.U32.AND P3, PT, R78, UR14, PT ;  /* 0x0000000e4e007c0c */ /* 0x000fe4000bf66070 */
[----:B------:R-:W-:Y:S02]  /*0550*/  @!P5 IADD3 R8, -R8, RZ, RZ ;  /* 0x000000ff0808d210 */ /* 0x000fe40007ffe1ff */
[----:B------:R-:W-:Y:S02]  /*0560*/  ISETP.GE.AND.EX P3, PT, R7, UR15, PT, P3 ;  /* 0x0000000f07007c0c */ /* 0x000fe4000bf66330 */
[----:B------:R-:W-:-:S02]  /*0570*/  SEL R48, R11, R8, !P0 ;  /* 0x000000080b307207 */ /* 0x000fc40004000000 */
[----:B------:R-:W-:Y:S02]  /*0580*/  @P4 IADD3 R9, R9, 0x1, RZ ;  /* 0x0000000109094810 */ /* 0x000fe40007ffe0ff */
[----:B------:R-:W-:Y:S01]  /*0590*/  ISETP.GT.U32.OR P3, PT, R81, 0x22f, P3 ;  /* 0x0000022f5100780c */ /* 0x000fe20001f64470 */
[----:B------:R-:W-:Y:S01]  /*05a0*/  IMAD R39, R48, 0x46, RZ ;  /* 0x0000004630277824 */ /* 0x000fe200078e02ff */
[----:B------:R-:W-:Y:S02]  /*05b0*/  @!P2 IADD3 R9, -R9, RZ, RZ ;  /* 0x000000ff0909a210 */ /* 0x000fe40007ffe1ff */
[----:B------:R-:W-:Y:S02]  /*05c0*/  SHF.R.S32.HI R10, RZ, 0x1f, R82 ;  /* 0x0000001fff0a7819 */ /* 0x000fe40000011452 */
[----:B------:R-:W-:Y:S02]  /*05d0*/  SEL R13, R11, R9, !P0 ;  /* 0x000000090b0d7207 */ /* 0x000fe40004000000 */
[----:B------:R-:W-:-:S02]  /*05e0*/  IADD3 R86, P0, R82, R39, RZ ;  /* 0x0000002752567210 */ /* 0x000fc40007f1e0ff */
[----:B------:R-:W-:Y:S02]  /*05f0*/  SHF.R.S32.HI R9, RZ, 0x1f, R77 ;  /* 0x0000001fff097819 */ /* 0x000fe4000001144d */
[----:B------:R-:W-:Y:S01]  /*0600*/  ISETP.GE.U32.AND P4, PT, R77, UR14, PT ;  /* 0x0000000e4d007c0c */ /* 0x000fe2000bf86070 */
[----:B------:R-:W3:Y:S01]  /*0610*/  @!P3 LDC.64 R22, c[0x0][0x230] ;  /* 0x00008c00ff16bb82 */ /* 0x000ee20000000a00 */
[----:B------:R-:W-:Y:S02]  /*0620*/  LEA.HI.X.SX32 R87, R39, R10, 0x1, P0 ;  /* 0x0000000a27577211 */ /* 0x000fe400000f0eff */
[----:B------:R-:W-:Y:S02]  /*0630*/  SHF.R.S32.HI R8, RZ, 0x1f, R13 ;  /* 0x0000001fff087819 */ /* 0x000fe4000001140d */
[----:B------:R-:W-:Y:S01]  /*0640*/  ISETP.GE.AND.EX P4, PT, R9, UR15, PT, P4 ;  /* 0x0000000f09007c0c */ /* 0x000fe2000bf86340 */
[----:B------:R-:W-:Y:S01]  /*0650*/  IMAD.WIDE.U32 R86, R13, UR12, R86 ;  /* 0x0000000c0d567c25 */ /* 0x000fe2000f8e0056 */
[----:B------:R-:W-:Y:S01]  /*0660*/  ISETP.GE.U32.AND P2, PT, R76, UR14, PT ;  /* 0x0000000e4c007c0c */ /* 0x000fe2000bf46070 */
[----:B------:R-:W4:Y:S01]  /*0670*/  @!P3 LDC.64 R10, c[0x0][0x288] ;  /* 0x0000a200ff0abb82 */ /* 0x000f220000000a00 */
[----:B------:R-:W-:Y:S01]  /*0680*/  ISETP.GT.U32.OR P4, PT, R81, 0x22f, P4 ;  /* 0x0000022f5100780c */ /* 0x000fe20002784470 */
[----:B------:R-:W-:Y:S01]  /*0690*/  IMAD R8, R8, UR12, RZ ;  /* 0x0000000c08087c24 */ /* 0x000fe2000f8e02ff */
[----:B------:R-:W-:-:S03]  /*06a0*/  @P1 MOV R88, R86 ;  /* 0x0000005600581202 */ /* 0x000fc60000000f00 */
[----:B------:R-:W-:Y:S02]  /*06b0*/  IMAD R89, R13, UR13, R8 ;  /* 0x0000000d0d597c24 */ /* 0x000fe4000f8e0208 */
[----:B-1----:R-:W-:-:S03]  /*06c0*/  @P1 IMAD R8, R61, R16, RZ ;  /* 0x000000103d081224 */ /* 0x002fc600078e02ff */
[----:B------:R-:W-:Y:S01]  /*06d0*/  IADD3 R89, R87, R89, RZ ;  /* 0x0000005957597210 */ /* 0x000fe20007ffe0ff */
[C---:B------:R-:W-:Y:S02]  /*06e0*/  @P1 IMAD R17, R79.reuse, R17, R8 ;  /* 0x000000114f111224 */ /* 0x040fe400078e0208 */
[----:B------:R-:W1:Y:S01]  /*06f0*/  @!P4 LDC.64 R12, c[0x0][0x288] ;  /* 0x0000a200ff0ccb82 */ /* 0x000e620000000a00 */
[----:B------:R-:W-:-:S05]  /*0700*/  @P1 IMAD.WIDE.U32 R14, R79, R16, R88 ;  /* 0x000000104f0e1225 */ /* 0x000fca00078e0058 */
[----:B------:R-:W-:Y:S02]  /*0710*/  @P1 IADD3 R17, R15, R17, RZ ;  /* 0x000000110f111210 */ /* 0x000fe40007ffe0ff */
[C---:B------:R-:W-:Y:S01]  /*0720*/  @P1 SHF.L.U32 R15, R14.reuse, 0x1, RZ ;  /* 0x000000010e0f1819 */ /* 0x040fe200000006ff */
[----:B----4-:R-:W-:Y:S01]  /*0730*/  @!P3 IMAD R16, R7, R10, RZ ;  /* 0x0000000a0710b224 */ /* 0x010fe200078e02ff */
[----:B------:R-:W-:Y:S02]  /*0740*/  @P1 SHF.L.U64.HI R8, R14, 0x1, R17 ;  /* 0x000000010e081819 */ /* 0x000fe40000010211 */
[----:B------:R-:W-:Y:S01]  /*0750*/  @!P3 MOV R17, R89 ;  /* 0x000000590011b202 */ /* 0x000fe20000000f00 */
[----:B------:R-:W-:Y:S01]  /*0760*/  @!P3 IMAD R19, R78, R11, R16 ;  /* 0x0000000b4e13b224 */ /* 0x000fe200078e0210 */
[----:B------:R-:W-:Y:S02]  /*0770*/  @!P3 MOV R16, R86 ;  /* 0x000000560010b202 */ /* 0x000fe40000000f00 */
[----:B--2---:R-:W-:-:S02]  /*0780*/  @P1 IADD3 R14, P0, R15, R20, RZ ;  /* 0x000000140f0e1210 */ /* 0x004fc40007f1e0ff */
[----:B------:R-:W-:Y:S01]  /*0790*/  SHF.R.S32.HI R11, RZ, 0x1f, R76 ;  /* 0x0000001fff0b7819 */ /* 0x000fe2000001144c */
[----:B------:R-:W-:Y:S01]  /*07a0*/  @!P3 IMAD.WIDE.U32 R16, R78, R10, R16 ;  /* 0x0000000a4e10b225 */ /* 0x000fe200078e0010 */
[----:B0-----:R-:W-:Y:S02]  /*07b0*/  @P1 IADD3 R24, P5, R15, R24, RZ ;  /* 0x000000180f181210 */ /* 0x001fe40007fbe0ff */
[----:B------:R-:W-:Y:S02]  /*07c0*/  @P1 IADD3.X R15, R8, R21, RZ, P0, !PT ;  /* 0x00000015080f1210 */ /* 0x000fe400007fe4ff */
[----:B------:R-:W0:Y:S01]  /*07d0*/  @!P3 LDC.64 R20, c[0x0][0x228] ;  /* 0x00008a00ff14bb82 */ /* 0x000e220000000a00 */
[----:B------:R-:W-:Y:S02]  /*07e0*/  ISETP.GE.AND.EX P2, PT, R11, UR15, PT, P2 ;  /* 0x0000000f0b007c0c */ /* 0x000fe4000bf46320 */
[----:B------:R-:W-:Y:S01]  /*07f0*/  @!P3 IADD3 R17, R17, R19, RZ ;  /* 0x000000131111b210 */ /* 0x000fe20007ffe0ff */
[----:B-1----:R-:W-:Y:S01]  /*0800*/  @!P4 IMAD R10, R9, R12, RZ ;  /* 0x0000000c090ac224 */ /* 0x002fe200078e02ff */
[----:B------:R-:W-:Y:S01]  /*0810*/  ISETP.GT.U32.OR P2, PT, R81, 0x22f, P2 ;  /* 0x0000022f5100780c */ /* 0x000fe20001744470 */
[----:B------:R1:W5:Y:S01]  /*0820*/  @P1 LDG.E R69, desc[UR8][R14.64] ;  /* 0x000000080e451981 */ /* 0x000362000c1e1900 */
[----:B------:R-:W-:Y:S01]  /*0830*/  ISETP.GE.U32.AND P0, PT, R75, UR14, PT ;  /* 0x0000000e4b007c0c */ /* 0x000fe2000bf06070 */
[----:B------:R-:W2:Y:S01]  /*0840*/  @!P4 LDC.64 R18, c[0x0][0x230] ;  /* 0x00008c00ff12cb82 */ /* 0x000ea20000000a00 */
[----:B------:R-:W-:Y:S01]  /*0850*/  @!P4 IMAD R31, R77, R13, R10 ;  /* 0x0000000d4d1fc224 */ /* 0x000fe200078e020a */
[----:B------:R-:W-:-:S02]  /*0860*/  SHF.R.S32.HI R13, RZ, 0x1f, R75 ;  /* 0x0000001fff0d7819 */ /* 0x000fc4000001144b */
[----:B------:R-:W-:Y:S02]  /*0870*/  @!P4 MOV R26, R86 ;  /* 0x00000056001ac202 */ /* 0x000fe40000000f00 */
[----:B------:R-:W-:Y:S02]  /*0880*/  @!P4 MOV R27, R89 ;  /* 0x00000059001bc202 */ /* 0x000fe40000000f00 */
[----:B-1----:R-:W1:Y:S01]  /*0890*/  @!P4 LDC.64 R14, c[0x0][0x228] ;  /* 0x00008a00ff0ecb82 */ /* 0x002e620000000a00 */
[----:B------:R-:W-:Y:S02]  /*08a0*/  @P1 IADD3.X R25, R8, R25, RZ, P5, !PT ;  /* 0x0000001908191210 */ /* 0x000fe40002ffe4ff */
[C---:B------:R-:W-:Y:S01]  /*08b0*/  @!P3 SHF.L.U32 R29, R16.reuse, 0x1, RZ ;  /* 0x00000001101db819 */ /* 0x040fe200000006ff */
[----:B------:R-:W-:Y:S01]  /*08c0*/  @!P4 IMAD.WIDE.U32 R26, R77, R12, R26 ;  /* 0x0000000c4d1ac225 */ /* 0x000fe200078e001a */
[----:B------:R-:W-:Y:S02]  /*08d0*/  @!P3 SHF.L.U64.HI R8, R16, 0x1, R17 ;  /* 0x000000011008b819 */ /* 0x000fe40000010211 */
[----:B------:R-:W-:-:S02]  /*08e0*/  CS2R R66, SRZ ;  /* 0x0000000000427805 */ /* 0x000fc4000001ff00 */
[----:B------:R-:W-:Y:S01]  /*08f0*/  ISETP.GE.AND.EX P0, PT, R13, UR15, PT, P0 ;  /* 0x0000000f0d007c0c */ /* 0x000fe2000bf06300 */
[----:B------:R-:W4:Y:S01]  /*0900*/  @!P2 LDC.64 R16, c[0x0][0x288] ;  /* 0x0000a200ff10ab82 */ /* 0x000f220000000a00 */
[----:B---3--:R-:W-:Y:S01]  /*0910*/  @!P3 IADD3 R22, P6, R29, R22, RZ ;  /* 0x000000161d16b210 */ /* 0x008fe20007fde0ff */
[----:B------:R-:W5:Y:S01]  /*0920*/  @P1 LDG.E R68, desc[UR8][R24.64] ;  /* 0x0000000818441981 */ /* 0x000f62000c1e1900 */
[----:B------:R-:W-:Y:S02]  /*0930*/  ISETP.GT.U32.OR P0, PT, R81, 0x22f, P0 ;  /* 0x0000022f5100780c */ /* 0x000fe40000704470 */
[----:B0-----:R-:W-:Y:S02]  /*0940*/  @!P3 IADD3 R20, P5, R29, R20, RZ ;  /* 0x000000141d14b210 */ /* 0x001fe40007fbe0ff */
[----:B------:R-:W-:Y:S01]  /*0950*/  @!P4 IADD3 R27, R27, R31, RZ ;  /* 0x0000001f1b1bc210 */ /* 0x000fe20007ffe0ff */
[----:B------:R-:W0:Y:S01]  /*0960*/  @!P2 LDC.64 R32, c[0x0][0x230] ;  /* 0x00008c00ff20ab82 */ /* 0x000e220000000a00 */
[----:B------:R-:W-:-:S02]  /*0970*/  @!P4 SHF.L.U32 R31, R26, 0x1, RZ ;  /* 0x000000011a1fc819 */ /* 0x000fc400000006ff */
[C---:B------:R-:W-:Y:S02]  /*0980*/  @!P3 IADD3.X R23, R8.reuse, R23, RZ, P6, !PT ;  /* 0x000000170817b210 */ /* 0x040fe400037fe4ff */
[----:B------:R-:W-:Y:S02]  /*0990*/  @!P3 IADD3.X R21, R8, R21, RZ, P5, !PT ;  /* 0x000000150815b210 */ /* 0x000fe40002ffe4ff */
[----:B------:R-:W-:Y:S02]  /*09a0*/  MOV R70, RZ ;  /* 0x000000ff00467202 */ /* 0x000fe40000000f00 */
[----:B------:R-:W-:Y:S02]  /*09b0*/  CS2R R64, SRZ ;  /* 0x0000000000407805 */ /* 0x000fe4000001ff00 */
[----:B------:R-:W-:Y:S01]  /*09c0*/  @!P4 SHF.L.U64.HI R8, R26, 0x1, R27 ;  /* 0x000000011a08c819 */ /* 0x000fe2000001021b */
[----:B------:R3:W5:Y:S01]  /*09d0*/  @!P3 LDG.E R67, desc[UR8][R20.64] ;  /* 0x000000081443b981 */ /* 0x000762000c1e1900 */
[----:B--2---:R-:W-:Y:S01]  /*09e0*/  @!P4 IADD3 R28, P5, R31, R18, RZ ;  /* 0x000000121f1cc210 */ /* 0x004fe20007fbe0ff */
[----:B------:R-:W2:Y:S02]  /*09f0*/  @!P2 LDC.64 R26, c[0x0][0x228] ;  /* 0x00008a00ff1aab82 */ /* 0x000ea40000000a00 */
[----:B------:R2:W5:Y:S01]  /*0a00*/  @!P3 LDG.E R70, desc[UR8][R22.64] ;  /* 0x000000081646b981 */ /* 0x000562000c1e1900 */
[----:B------:R-:W-:-:S02]  /*0a10*/  @!P4 IADD3.X R29, R8, R19, RZ, P5, !PT ;  /* 0x00000013081dc210 */ /* 0x000fc40002ffe4ff */
[----:B-1----:R-:W-:-:S03]  /*0a20*/  @!P4 IADD3 R30, P3, R31, R14, RZ ;  /* 0x0000000e1f1ec210 */ /* 0x002fc60007f7e0ff */
[----:B------:R-:W1:Y:S01]  /*0a30*/  @!P0 LDC.64 R18, c[0x0][0x288] ;  /* 0x0000a200ff128b82 */ /* 0x000e620000000a00 */
[----:B------:R-:W-:Y:S01]  /*0a40*/  @!P4 IADD3.X R31, R8, R15, RZ, P3, !PT ;  /* 0x0000000f081fc210 */ /* 0x000fe20001ffe4ff */
[----:B----4-:R-:W-:Y:S01]  /*0a50*/  @!P2 IMAD R10, R11, R16, RZ ;  /* 0x000000100b0aa224 */ /* 0x010fe200078e02ff */
[----:B---3--:R-:W-:Y:S01]  /*0a60*/  @!P2 MOV R20, R86 ;  /* 0x000000560014a202 */ /* 0x008fe20000000f00 */
[----:B------:R3:W5:Y:S01]  /*0a70*/  @!P4 LDG.E R65, desc[UR8][R28.64] ;  /* 0x000000081c41c981 */ /* 0x000762000c1e1900 */
[----:B------:R-:W-:Y:S02]  /*0a80*/  @!P2 MOV R21, R89 ;  /* 0x000000590015a202 */ /* 0x000fe40000000f00 */
[----:B------:R-:W-:Y:S01]  /*0a90*/  SHF.R.S32.HI R15, RZ, 0x1f, R74 ;  /* 0x0000001fff0f7819 */ /* 0x000fe2000001144a */
[----:B------:R-:W4:Y:S01]  /*0aa0*/  @!P0 LDC.64 R40, c[0x0][0x228] ;  /* 0x00008a00ff288b82 */ /* 0x000f220000000a00 */
[----:B------:R-:W-:Y:S01]  /*0ab0*/  ISETP.GE.U32.AND P3, PT, R74, UR14, PT ;  /* 0x0000000e4a007c0c */ /* 0x000fe2000bf66070 */
[C---:B------:R-:W-:Y:S01]  /*0ac0*/  @!P2 IMAD R25, R76.reuse, R17, R10 ;  /* 0x000000114c19a224 */ /* 0x040fe200078e020a */
[----:B------:R3:W5:Y:S01]  /*0ad0*/  @!P4 LDG.E R64, desc[UR8][R30.64] ;  /* 0x000000081e40c981 */ /* 0x000762000c1e1900 */
[----:B------:R-:W-:Y:S01]  /*0ae0*/  @!P2 IMAD.WIDE.U32 R16, R76, R16, R20 ;  /* 0x000000104c10a225 */ /* 0x000fe200078e0014 */
[----:B------:R-:W-:-:S04]  /*0af0*/  ISETP.GE.AND.EX P3, PT, R15, UR15, PT, P3 ;  /* 0x0000000f0f007c0c */ /* 0x000fc8000bf66330 */
[----:B------:R-:W-:Y:S02]  /*0b00*/  ISETP.GT.U32.OR P3, PT, R81, 0x22f, P3 ;  /* 0x0000022f5100780c */ /* 0x000fe40001f64470 */
[----:B------:R-:W-:Y:S02]  /*0b10*/  @!P2 IADD3 R17, R17, R25, RZ ;  /* 0x000000191111a210 */ /* 0x000fe40007ffe0ff */
[C---:B------:R-:W-:Y:S01]  /*0b20*/  @!P2 SHF.L.U32 R21, R16.reuse, 0x1, RZ ;  /* 0x000000011015a819 */ /* 0x040fe200000006ff */
[----:B------:R-:W4:Y:S01]  /*0b30*/  @!P0 LDC.64 R24, c[0x0][0x230] ;  /* 0x00008c00ff188b82 */ /* 0x000f220000000a00 */
[----:B------:R-:W-:Y:S02]  /*0b40*/  @!P2 SHF.L.U64.HI R16, R16, 0x1, R17 ;  /* 0x000000011010a819 */ /* 0x000fe40000010211 */
[----:B------:R-:W-:Y:S02]  /*0b50*/  SHF.R.S32.HI R17, RZ, 0x1f, R73 ;  /* 0x0000001fff117819 */ /* 0x000fe40000011449 */
[----:B------:R-:W-:-:S02]  /*0b60*/  ISETP.GE.U32.AND P4, PT, R73, UR14, PT ;  /* 0x0000000e49007c0c */ /* 0x000fc4000bf86070 */
[----:B0-----:R-:W-:Y:S01]  /*0b70*/  @!P2 IADD3 R32, P5, R21, R32, RZ ;  /* 0x000000201520a210 */ /* 0x001fe20007fbe0ff */
[----:B-1----:R-:W-:Y:S01]  /*0b80*/  @!P0 IMAD R8, R13, R18, RZ ;  /* 0x000000120d088224 */ /* 0x002fe200078e02ff */
[----:B--2---:R-:W-:Y:S01]  /*0b90*/  @!P2 IADD3 R26, P6, R21, R26, RZ ;  /* 0x0000001a151aa210 */ /* 0x004fe20007fde0ff */
[----:B------:R-:W0:Y:S01]  /*0ba0*/  @!P3 LDC.64 R22, c[0x0][0x288] ;  /* 0x0000a200ff16bb82 */ /* 0x000e220000000a00 */
[----:B------:R-:W-:Y:S02]  /*0bb0*/  @!P0 MOV R20, R86 ;  /* 0x0000005600148202 */ /* 0x000fe40000000f00 */
[----:B------:R-:W-:Y:S02]  /*0bc0*/  @!P0 MOV R21, R89 ;  /* 0x0000005900158202 */ /* 0x000fe40000000f00 */
[----:B------:R-:W-:Y:S01]  /*0bd0*/  ISETP.GE.AND.EX P4, PT, R17, UR15, PT, P4 ;  /* 0x0000000f11007c0c */ /* 0x000fe2000bf86340 */
[C---:B---3--:R-:W-:Y:S02]  /*0be0*/  @!P0 IMAD R29, R75.reuse, R19, R8 ;  /* 0x000000134b1d8224 */ /* 0x048fe400078e0208 */
[----:B------:R-:W-:Y:S01]  /*0bf0*/  @!P0 IMAD.WIDE.U32 R20, R75, R18, R20 ;  /* 0x000000124b148225 */ /* 0x000fe200078e0014 */
[----:B------:R-:W-:Y:S01]  /*0c00*/  ISETP.GT.U32.OR P4, PT, R81, 0x22f, P4 ;  /* 0x0000022f5100780c */ /* 0x000fe20002784470 */
[----:B------:R-:W1:Y:S01]  /*0c10*/  LDC.64 R18, c[0x0][0x248] ;  /* 0x00009200ff127b82 */ /* 0x000e620000000a00 */
[----:B------:R-:W-:-:S02]  /*0c20*/  @!P2 IADD3.X R33, R16, R33, RZ, P5, !PT ;  /* 0x000000211021a210 */ /* 0x000fc40002ffe4ff */
[----:B------:R-:W-:Y:S02]  /*0c30*/  @!P0 IADD3 R21, R21, R29, RZ ;  /* 0x0000001d15158210 */ /* 0x000fe40007ffe0ff */
[----:B------:R-:W-:Y:S02]  /*0c40*/  @!P0 SHF.L.U32 R29, R20, 0x1, RZ ;  /* 0x00000001141d8819 */ /* 0x000fe400000006ff */
[----:B------:R-:W-:Y:S02]  /*0c50*/  SHF.R.S32.HI R59, RZ, 0x1f, R72 ;  /* 0x0000001fff3b7819 */ /* 0x000fe40000011448 */
[----:B------:R-:W-:Y:S02]  /*0c60*/  CS2R R62, SRZ ;  /* 0x00000000003e7805 */ /* 0x000fe4000001ff00 */
[----:B------:R-:W-:Y:S01]  /*0c70*/  ISETP.GE.U32.AND P5, PT, R72, UR14, PT ;  /* 0x0000000e48007c0c */ /* 0x000fe2000bfa6070 */
[----:B------:R-:W2:Y:S01]  /*0c80*/  @!P3 LDC.64 R30, c[0x0][0x228] ;  /* 0x00008a00ff1ebb82 */ /* 0x000ea20000000a00 */
[----:B------:R-:W-:Y:S01]  /*0c90*/  @!P2 IADD3.X R27, R16, R27, RZ, P6, !PT ;  /* 0x0000001b101ba210 */ /* 0x000fe200037fe4ff */
[----:B------:R3:W5:Y:S01]  /*0ca0*/  @!P2 LDG.E R66, desc[UR8][R32.64] ;  /* 0x000000082042a981 */ /* 0x000762000c1e1900 */
[----:B------:R-:W-:-:S02]  /*0cb0*/  @!P0 SHF.L.U64.HI R8, R20, 0x1, R21 ;  /* 0x0000000114088819 */ /* 0x000fc40000010215 */
[----:B----4-:R-:W-:Y:S02]  /*0cc0*/  @!P0 IADD3 R24, P6, R29, R24, RZ ;  /* 0x000000181d188210 */ /* 0x010fe40007fde0ff */
[----:B------:R-:W-:Y:S01]  /*0cd0*/  MOV R60, RZ ;  /* 0x000000ff003c7202 */ /* 0x000fe20000000f00 */
[----:B------:R-:W4:Y:S01]  /*0ce0*/  @!P4 LDC.64 R36, c[0x0][0x288] ;  /* 0x0000a200ff24cb82 */ /* 0x000f220000000a00 */
[----:B------:R-:W-:Y:S01]  /*0cf0*/  ISETP.GE.AND.EX P5, PT, R59, UR15, PT, P5 ;  /* 0x0000000f3b007c0c */ /* 0x000fe2000bfa6350 */
[----:B0-----:R-:W-:Y:S01]  /*0d00*/  @!P3 IMAD R10, R15, R22, RZ ;  /* 0x000000160f0ab224 */ /* 0x001fe200078e02ff */
[----:B------:R-:W-:Y:S01]  /*0d10*/  @!P0 IADD3.X R25, R8, R25, RZ, P6, !PT ;  /* 0x0000001908198210 */ /* 0x000fe200037fe4ff */
[----:B------:R-:W5:Y:S01]  /*0d20*/  @!P2 LDG.E R63, desc[UR8][R26.64] ;  /* 0x000000081a3fa981 */ /* 0x000f62000c1e1900 */
[----:B------:R-:W-:-:S03]  /*0d30*/  ISETP.GT.U32.OR P5, PT, R81, 0x22f, P5 ;  /* 0x0000022f5100780c */ /* 0x000fc60002fa4470 */
[----:B------:R-:W0:Y:S01]  /*0d40*/  @!P3 LDC.64 R20, c[0x0][0x230] ;  /* 0x00008c00ff14bb82 */ /* 0x000e220000000a00 */
[----:B------:R2:W5:Y:S01]  /*0d50*/  @!P0 LDG.E R60, desc[UR8][R24.64] ;  /* 0x00000008183c8981 */ /* 0x000562000c1e1900 */
[----:B-1----:R-:W-:Y:S01]  /*0d60*/  IMAD.WIDE R18, R80, 0x8, R18 ;  /* 0x0000000850127825 */ /* 0x002fe200078e0212 */
[----:B------:R-:W-:-:S03]  /*0d70*/  @!P0 IADD3 R40, P2, R29, R40, RZ ;  /* 0x000000281d288210 */ /* 0x000fc60007f5e0ff */
[----:B---3--:R-:W-:Y:S02]  /*0d80*/  @!P3 IMAD R33, R74, R23, R10 ;  /* 0x000000174a21b224 */ /* 0x008fe400078e020a */
[----:B------:R-:W3:Y:S01]  /*0d90*/  LDG.E.64 R18, desc[UR8][R18.64] ;  /* 0x0000000812127981 */ /* 0x000ee2000c1e1b00 */
[----:B------:R-:W-:Y:S01]  /*0da0*/  MOV R58, RZ ;  /* 0x000000ff003a7202 */ /* 0x000fe20000000f00 */
[----:B------:R-:W1:Y:S01]  /*0db0*/  @!P5 LDC.64 R28, c[0x0][0x288] ;  /* 0x0000a200ff1cdb82 */ /* 0x000e620000000a00 */
[----:B--2---:R-:W-:Y:S02]  /*0dc0*/  @!P3 MOV R24, R86 ;  /* 0x000000560018b202 */ /* 0x004fe40000000f00 */
[----:B------:R-:W-:-:S03]  /*0dd0*/  @!P3 MOV R25, R89 ;  /* 0x000000590019b202 */ /* 0x000fc60000000f00 */
[----:B------:R-:W-:Y:S01]  /*0de0*/  @!P3 IMAD.WIDE.U32 R22, R74, R22, R24 ;  /* 0x000000164a16b225 */ /* 0x000fe200078e0018 */
[----:B------:R-:W-:Y:S01]  /*0df0*/  @!P0 IADD3.X R41, R8, R41, RZ, P2, !PT ;  /* 0x0000002908298210 */ /* 0x000fe200017fe4ff */
[----:B------:R-:W2:Y:S03]  /*0e00*/  @!P4 LDC.64 R26, c[0x0][0x230] ;  /* 0x00008c00ff1acb82 */ /* 0x000ea60000000a00 */
[----:B------:R-:W-:Y:S01]  /*0e10*/  @!P3 IADD3 R23, R23, R33, RZ ;  /* 0x000000211717b210 */ /* 0x000fe20007ffe0ff */
[----:B----4-:R-:W-:Y:S01]  /*0e20*/  @!P4 IMAD R10, R17, R36, RZ ;  /* 0x00000024110ac224 */ /* 0x010fe200078e02ff */
[C---:B------:R-:W-:Y:S01]  /*0e30*/  @!P3 SHF.L.U32 R33, R22.reuse, 0x1, RZ ;  /* 0x000000011621b819 */ /* 0x040fe200000006ff */
[----:B------:R4:W5:Y:S01]  /*0e40*/  @!P0 LDG.E R58, desc[UR8][R40.64] ;  /* 0x00000008283a8981 */ /* 0x000962000c1e1900 */
[----:B------:R-:W-:Y:S01]  /*0e50*/  @!P3 SHF.L.U64.HI R8, R22, 0x1, R23 ;  /* 0x000000011608b819 */ /* 0x000fe20000010217 */
[----:B------:R-:W2:Y:S01]  /*0e60*/  @!P4 LDC.64 R24, c[0x0][0x228] ;  /* 0x00008a00ff18cb82 */ /* 0x000ea20000000a00 */
[----:B------:R-:W-:-:S02]  /*0e70*/  @!P4 MOV R22, R86 ;  /* 0x000000560016c202 */ /* 0x000fc40000000f00 */
[----:B------:R-:W-:Y:S02]  /*0e80*/  @!P4 MOV R23, R89 ;  /* 0x000000590017c202 */ /* 0x000fe40000000f00 */
[----:B0-----:R-:W-:Y:S01]  /*0e90*/  @!P3 IADD3 R34, P0, R33, R20, RZ ;  /* 0x000000142122b210 */ /* 0x001fe20007f1e0ff */
[C---:B------:R-:W-:Y:S02]  /*0ea0*/  @!P4 IMAD R43, R73.reuse, R37, R10 ;  /* 0x00000025492bc224 */ /* 0x040fe400078e020a */
[----:B------:R-:W-:Y:S01]  /*0eb0*/  @!P4 IMAD.WIDE.U32 R36, R73, R36, R22 ;  /* 0x000000244924c225 */ /* 0x000fe200078e0016 */
[----:B------:R-:W-:Y:S01]  /*0ec0*/  @!P3 IADD3.X R35, R8, R21, RZ, P0, !PT ;  /* 0x000000150823b210 */ /* 0x000fe200007fe4ff */
[----:B------:R-:W0:Y:S01]  /*0ed0*/  @!P5 LDC.64 R22, c[0x0][0x230] ;  /* 0x00008c00ff16db82 */ /* 0x000e220000000a00 */
[----:B------:R-:W-:Y:S02]  /*0ee0*/  @!P3 IADD3 R32, P2, R33, R30, RZ ;  /* 0x0000001e2120b210 */ /* 0x000fe40007f5e0ff */
[----:B------:R-:W-:Y:S01]  /*0ef0*/  @!P4 IADD3 R37, R37, R43, RZ ;  /* 0x0000002b2525c210 */ /* 0x000fe20007ffe0ff */
[----:B-1----:R-:W-:-:S04]  /*0f00*/  @!P5 IMAD R10, R59, R28, RZ ;  /* 0x0000001c3b0ad224 */ /* 0x002fc800078e02ff */
[----:B------:R-:W1:Y:S01]  /*0f10*/  @!P5 LDC.64 R20, c[0x0][0x228] ;  /* 0x00008a00ff14db82 */ /* 0x000e620000000a00 */
[----:B------:R-:W-:Y:S01]  /*0f20*/  @!P3 IADD3.X R33, R8, R31, RZ, P2, !PT ;  /* 0x0000001f0821b210 */ /* 0x000fe200017fe4ff */
[----:B------:R-:W5:Y:S01]  /*0f30*/  @!P3 LDG.E R62, desc[UR8][R34.64] ;  /* 0x00000008223eb981 */ /* 0x000f62000c1e1900 */
[C---:B----4-:R-:W-:Y:S02]  /*0f40*/  @!P4 SHF.L.U32 R41, R36.reuse, 0x1, RZ ;  /* 0x000000012429c819 */ /* 0x050fe400000006ff */
[----:B------:R-:W-:Y:S02]  /*0f50*/  @!P4 SHF.L.U64.HI R8, R36, 0x1, R37 ;  /* 0x000000012408c819 */ /* 0x000fe40000010225 */
[----:B------:R-:W-:Y:S02]  /*0f60*/  @!P5 MOV R36, R86 ;  /* 0x000000560024d202 */ /* 0x000fe40000000f00 */
[----:B------:R-:W-:Y:S01]  /*0f70*/  @!P5 MOV R37, R89 ;  /* 0x000000590025d202 */ /* 0x000fe20000000f00 */
[C---:B------:R-:W-:Y:S01]  /*0f80*/  @!P5 IMAD R29, R72.reuse, R29, R10 ;  /* 0x0000001d481dd224 */ /* 0x040fe200078e020a */
[----:B--2---:R-:W-:Y:S01]  /*0f90*/  @!P4 IADD3 R30, P0, R41, R26, RZ ;  /* 0x0000001a291ec210 */ /* 0x004fe20007f1e0ff */
[----:B------:R-:W-:Y:S01]  /*0fa0*/  @!P5 IMAD.WIDE.U32 R36, R72, R28, R36 ;  /* 0x0000001c4824d225 */ /* 0x000fe200078e0024 */
[----:B------:R-:W-:-:S02]  /*0fb0*/  MOV R16, RZ ;  /* 0x000000ff00107202 */ /* 0x000fc40000000f00 */
[----:B------:R-:W-:Y:S02]  /*0fc0*/  @!P4 IADD3.X R31, R8, R27, RZ, P0, !PT ;  /* 0x0000001b081fc210 */ /* 0x000fe400007fe4ff */
[----:B------:R-:W-:Y:S02]  /*0fd0*/  @!P5 IADD3 R29, R37, R29, RZ ;  /* 0x0000001d251dd210 */ /* 0x000fe40007ffe0ff */
[C---:B------:R-:W-:Y:S01]  /*0fe0*/  @!P5 SHF.L.U32 R27, R36.reuse, 0x1, RZ ;  /* 0x00000001241bd819 */ /* 0x040fe200000006ff */
[----:B------:R-:W5:Y:S01]  /*0ff0*/  @!P3 LDG.E R16, desc[UR8][R32.64] ;  /* 0x000000082010b981 */ /* 0x000f62000c1e1900 */
[----:B------:R-:W-:Y:S02]  /*1000*/  @!P4 IADD3 R28, P0, R41, R24, RZ ;  /* 0x00000018291cc210 */ /* 0x000fe40007f1e0ff */
[----:B------:R-:W-:Y:S02]  /*1010*/  @!P5 SHF.L.U64.HI R36, R36, 0x1, R29 ;  /* 0x000000012424d819 */ /* 0x000fe4000001021d */
[----:B0-----:R-:W-:-:S02]  /*1020*/  @!P5 IADD3 R26, P2, R27, R22, RZ ;  /* 0x000000161b1ad210 */ /* 0x001fc40007f5e0ff */
[----:B-1----:R-:W-:Y:S02]  /*1030*/  @!P5 IADD3 R24, P3, R27, R20, RZ ;  /* 0x000000141b18d210 */ /* 0x002fe40007f7e0ff */
[----:B------:R-:W-:Y:S02]  /*1040*/  @!P4 IADD3.X R29, R8, R25, RZ, P0, !PT ;  /* 0x00000019081dc210 */ /* 0x000fe400007fe4ff */
[----:B------:R-:W-:Y:S02]  /*1050*/  MOV R10, RZ ;  /* 0x000000ff000a7202 */ /* 0x000fe40000000f00 */
[----:B------:R-:W-:Y:S02]  /*1060*/  MOV R14, RZ ;  /* 0x000000ff000e7202 */ /* 0x000fe40000000f00 */
[----:B------:R-:W-:Y:S02]  /*1070*/  MOV R8, RZ ;  /* 0x000000ff00087202 */ /* 0x000fe40000000f00 */
[C---:B------:R-:W-:Y:S01]  /*1080*/  @!P5 IADD3.X R27, R36.reuse, R23, RZ, P2, !PT ;  /* 0x00000017241bd210 */ /* 0x040fe200017fe4ff */
[----:B------:R-:W5:Y:S01]  /*1090*/  @!P4 LDG.E R10, desc[UR8][R28.64] ;  /* 0x000000081c0ac981 */ /* 0x000f62000c1e1900 */
[----:B------:R-:W-:-:S03]  /*10a0*/  @!P5 IADD3.X R25, R36, R21, RZ, P3, !PT ;  /* 0x000000152419d210 */ /* 0x000fc60001ffe4ff */
[----:B------:R-:W5:Y:S04]  /*10b0*/  @!P5 LDG.E R14, desc[UR8][R26.64] ;  /* 0x000000081a0ed981 */ /* 0x000f68000c1e1900 */
[----:B------:R-:W5:Y:S01]  /*10c0*/  @!P5 LDG.E R8, desc[UR8][R24.64] ;  /* 0x000000081808d981 */ /* 0x000f62000c1e1900 */
[----:B------:R-:W-:-:S06]  /*10d0*/  MOV R12, RZ ;  /* 0x000000ff000c7202 */ /* 0x000fcc0000000f00 */
[----:B------:R0:W5:Y:S01]  /*10e0*/  @!P4 LDG.E R12, desc[UR8][R30.64] ;  /* 0x000000081e0cc981 */ /* 0x000162000c1e1900 */
[----:B------:R-:W-:Y:S01]  /*10f0*/  ISETP.GT.U32.AND P2, PT, R81, 0x22f, PT ;  /* 0x0000022f5100780c */ /* 0x000fe20003f44070 */
[----:B------:R-:W-:Y:S01]  /*1100*/  BSSY B0, `(.L_x_44) ;  /* 0x0000013000007945 */ /* 0x000fe20003800000 */
[----:B------:R-:W-:Y:S02]  /*1110*/  CS2R R20, SRZ ;  /* 0x0000000000147805 */ /* 0x000fe4000001ff00 */
[----:B------:R-:W-:Y:S01]  /*1120*/  CS2R R22, SRZ ;  /* 0x0000000000167805 */ /* 0x000fe2000001ff00 */
[----:B---3--:R-:W-:-:S05]  /*1130*/  FFMA.FTZ R19, -R18, R18, R19 ;  /* 0x0000001212137223 */ /* 0x008fca0000010113 */
[----:B------:R-:W-:-:S13]  /*1140*/  FSETP.GTU.FTZ.AND P0, PT, R19, RZ, PT ;  /* 0x000000ff1300720b */ /* 0x000fda0003f1c000 */
[----:B0-----:R-:W0:Y:S02]  /*1150*/  @P0 LDC R30, c[0x0][0x250] ;  /* 0x00009400ff1e0b82 */ /* 0x001e240000000800 */
[----:B0-----:R-:W-:Y:S01]  /*1160*/  @P0 FADD.FTZ R30, R19, R30 ;  /* 0x0000001e131e0221 */ /* 0x001fe20000010000 */
[----:B------:R-:W-:Y:S01]  /*1170*/  MOV R19, 0x3f800000 ;  /* 0x3f80000000137802 */ /* 0x000fe20000000f00 */
[----:B------:R-:W-:Y:S06]  /*1180*/  @P2 BRA `(.L_x_45) ;  /* 0x0000000000282947 */ /* 0x000fec0003800000 */
        /* <DEDUP_REMOVED lines=10> */
.L_x_45:
[----:B------:R-:W-:Y:S05]  /*1230*/  BSYNC B0 ;  /* 0x0000000000007941 */ /* 0x000fea0003800000 */
.L_x_44:
[----:B------:R-:W1:Y:S01]  /*1240*/  @P0 MUFU.RSQ R19, R30 ;  /* 0x0000001e00130308 */ /* 0x000e620000001400 */
        /* <DEDUP_REMOVED lines=8> */
[----:B------:R-:W-:Y:S01]  /*12d0*/  PRMT R31, R68, 0x7632, R31 ;  /* 0x00007632441f7816 */ /* 0x000fe2000000001f */
[----:B------:R-:W-:Y:S01]  /*12e0*/  FADD.FTZ R42, -R18, R33 ;  /* 0x00000021122a7221 */ /* 0x000fe20000010100 */
[----:B------:R-:W-:-:S02]  /*12f0*/  PRMT R35, R67, 0x7632, R35 ;  /* 0x0000763243237816 */ /* 0x000fc40000000023 */
[----:B------:R-:W-:Y:S01]  /*1300*/  SHF.L.U32 R39, R32, 0x10, RZ ;  /* 0x0000001020277819 */ /* 0x000fe200000006ff */
[-C--:B-1----:R-:W-:Y:S01]  /*1310*/  FMUL.FTZ R25, R24, R19.reuse ;  /* 0x0000001318197220 */ /* 0x082fe20000410000 */
[----:B------:R-:W-:Y:S01]  /*1320*/  SHF.L.U32 R28, R68, 0x10, RZ ;  /* 0x00000010441c7819 */ /* 0x000fe200000006ff */
[----:B------:R-:W-:Y:S01]  /*1330*/  FMUL.FTZ R24, R34, R19 ;  /* 0x0000001322187220 */ /* 0x000fe20000410000 */
[----:B------:R-:W-:Y:S02]  /*1340*/  SHF.L.U32 R29, R67, 0x10, RZ ;  /* 0x00000010431d7819 */ /* 0x000fe400000006ff */
[----:B------:R-:W-:Y:S02]  /*1350*/  PRMT R26, R65, 0x7632, R26 ;  /* 0x00007632411a7816 */ /* 0x000fe4000000001a */
        /* <DEDUP_REMOVED lines=21> */
.L_x_46:
        /* <DEDUP_REMOVED lines=26> */
.L_x_47:
[----:B------:R-:W-:Y:S01]  /*1650*/  FFMA.FTZ R40, R24, R33, R27 ;  /* 0x0000002118287223 */ /* 0x000fe2000001001b */
[----:B------:R-:W-:Y:S01]  /*1660*/  SHF.L.U32 R35, R65, 0x10, RZ ;  /* 0x0000001041237819 */ /* 0x000fe200000006ff */
[----:B------:R-:W-:Y:S01]  /*1670*/  FMUL.FTZ R38, R29, R20 ;  /* 0x000000141d267220 */ /* 0x000fe20000410000 */
[----:B------:R-:W-:Y:S01]  /*1680*/  FADD.FTZ R33, R33, R36 ;  /* 0x0000002421217221 */ /* 0x000fe20000010000 */
[----:B------:R-:W-:Y:S02]  /*1690*/  SHF.L.U32 R37, R26, 0x10, RZ ;  /* 0x000000101a257819 */ /* 0x000fe400000006ff */
[----:B------:R-:W-:Y:S01]  /*16a0*/  FFMA.FTZ R27, R31, R38, R40 ;  /* 0x000000261f1b7223 */ /* 0x000fe20000010028 */
[----:B------:R-:W-:Y:S01]  /*16b0*/  FADD.FTZ R33, R33, R38 ;  /* 0x0000002621217221 */ /* 0x000fe20000010000 */
[----:B------:R-:W-:Y:S01]  /*16c0*/  FADD.FTZ R26, -R18, R35 ;  /* 0x00000023121a7221 */ /* 0x000fe20000010100 */
[----:B------:R-:W-:Y:S01]  /*16d0*/  PRMT R40, R64, 0x7632, R40 ;  /* 0x0000763240287816 */ /* 0x000fe20000000028 */
[----:B------:R-:W-:Y:S01]  /*16e0*/  FADD.FTZ R38, -R18, R37 ;  /* 0x0000002512267221 */ /* 0x000fe20000010100 */
[----:B------:R-:W-:Y:S01]  /*16f0*/  SHF.L.U32 R41, R64, 0x10, RZ ;  /* 0x0000001040297819 */ /* 0x000fe200000006ff */
[----:B------:R-:W-:Y:S01]  /*1700*/  FMUL.FTZ R39, R26, R19 ;  /* 0x000000131a277220 */ /* 0x000fe20000410000 */
[----:B------:R-:W-:Y:S01]  /*1710*/  SHF.L.U32 R40, R40, 0x10, RZ ;  /* 0x0000001028287819 */ /* 0x000fe200000006ff */
[----:B------:R-:W-:Y:S01]  /*1720*/  FMUL.FTZ R26, R32, R21 ;  /* 0x00000015201a7220 */ /* 0x000fe20000410000 */
        /* <DEDUP_REMOVED lines=20> */
.L_x_48:
[--C-:B------:R-:W-:Y:S01]  /*1870*/  FADD.FTZ R37, R26, R33.reuse ;  /* 0x000000211a257221 */ /* 0x100fe20000010000 */
[----:B------:R-:W-:Y:S01]  /*1880*/  PRMT R33, R66, 0x7632, R33 ;  /* 0x0000763242217816 */ /* 0x000fe20000000021 */
[----:B------:R-:W-:Y:S01]  /*1890*/  FFMA.FTZ R42, R34, R26, R27 ;  /* 0x0000001a222a7223 */ /* 0x000fe2000001001b */
[----:B------:R-:W-:Y:S01]  /*18a0*/  FMUL.FTZ R36, R41, R20 ;  /* 0x0000001429247220 */ /* 0x000fe20000410000 */
[----:B------:R-:W-:Y:S01]  /*18b0*/  SHF.L.U32 R35, R66, 0x10, RZ ;  /* 0x0000001042237819 */ /* 0x000fe200000006ff */
[----:B------:R-:W-:Y:S01]  /*18c0*/  FMUL.FTZ R43, R40, R21 ;  /* 0x00000015282b7220 */ /* 0x000fe20000410000 */
[----:B------:R-:W-:Y:S01]  /*18d0*/  SHF.L.U32 R33, R33, 0x10, RZ ;  /* 0x0000001021217819 */ /* 0x000fe200000006ff */
[----:B------:R-:W-:Y:S01]  /*18e0*/  FFMA.FTZ R27, R39, R36, R42 ;  /* 0x00000024271b7223 */ /* 0x000fe2000001002a */
[--C-:B------:R-:W-:Y:S01]  /*18f0*/  FADD.FTZ R26, R37, R36.reuse ;  /* 0x00000024251a7221 */ /* 0x100fe20000010000 */
[C---:B------:R-:W-:Y:S01]  /*1900*/  PRMT R36, R63.reuse, 0x7632, R36 ;  /* 0x000076323f247816 */ /* 0x040fe20000000024 */
[C---:B------:R-:W-:Y:S01]  /*1910*/  FADD.FTZ R44, -R18.reuse, R35 ;  /* 0x00000023122c7221 */ /* 0x040fe20000010100 */
[----:B------:R-:W-:Y:S01]  /*1920*/  FADD.FTZ R46, -R18, R33 ;  /* 0x00000021122e7221 */ /* 0x000fe20000010100 */
[----:B------:R-:W-:-:S02]  /*1930*/  SHF.L.U32 R37, R63, 0x10, RZ ;  /* 0x000000103f257819 */ /* 0x000fc400000006ff */
[----:B------:R-:W-:Y:S01]  /*1940*/  SHF.L.U32 R35, R36, 0x10, RZ ;  /* 0x0000001024237819 */ /* 0x000fe200000006ff */
[-C--:B------:R-:W-:Y:S01]  /*1950*/  FMUL.FTZ R33, R44, R19.reuse ;  /* 0x000000132c217220 */ /* 0x080fe20000410000 */
[----:B------:R-:W-:Y:S01]  /*1960*/  PRMT R42, R60, 0x7632, R42 ;  /* 0x000076323c2a7816 */ /* 0x000fe2000000002a */
        /* <DEDUP_REMOVED lines=20> */
.L_x_49:
[----:B------:R-:W-:Y:S01]  /*1ab0*/  FFMA.FTZ R46, R38, R43, R27 ;  /* 0x0000002b262e7223 */ /* 0x000fe2000001001b */
[----:B------:R-:W-:Y:S01]  /*1ac0*/  FADD.FTZ R45, R43, R26 ;  /* 0x0000001a2b2d7221 */ /* 0x000fe20000010000 */
[----:B------:R-:W-:Y:S01]  /*1ad0*/  FMUL.FTZ R44, R37, R20 ;  /* 0x00000014252c7220 */ /* 0x000fe20000410000 */
[----:B------:R-:W-:Y:S02]  /*1ae0*/  SHF.L.U32 R43, R60, 0x10, RZ ;  /* 0x000000103c2b7819 */ /* 0x000fe400000006ff */
[----:B------:R-:W-:Y:S01]  /*1af0*/  SHF.L.U32 R47, R42, 0x10, RZ ;  /* 0x000000102a2f7819 */ /* 0x000fe200000006ff */
        /* <DEDUP_REMOVED lines=29> */
.L_x_50:
[----:B------:R-:W-:Y:S01]  /*1cd0*/  FFMA.FTZ R50, R36, R47, R27 ;  /* 0x0000002f24327223 */ /* 0x000fe2000001001b */
[----:B------:R-:W-:Y:S01]  /*1ce0*/  FADD.FTZ R51, R47, R26 ;  /* 0x0000001a2f337221 */ /* 0x000fe20000010000 */
[C---:B------:R-:W-:Y:S01]  /*1cf0*/  PRMT R47, R62.reuse, 0x7632, R47 ;  /* 0x000076323e2f7816 */ /* 0x040fe2000000002f */
[----:B------:R-:W-:Y:S01]  /*1d00*/  FMUL.FTZ R46, R45, R20 ;  /* 0x000000142d2e7220 */ /* 0x000fe20000410000 */
[----:B------:R-:W-:Y:S02]  /*1d10*/  SHF.L.U32 R49, R62, 0x10, RZ ;  /* 0x000000103e317819 */ /* 0x000fe400000006ff */
[----:B------:R-:W-:Y:S01]  /*1d20*/  SHF.L.U32 R53, R47, 0x10, RZ ;  /* 0x000000102f357819 */ /* 0x000fe200000006ff */
[----:B------:R-:W-:Y:S01]  /*1d30*/  FFMA.FTZ R27, R43, R46, R50 ;  /* 0x0000002e2b1b7223 */ /* 0x000fe20000010032 */
[--C-:B------:R-:W-:Y:S01]  /*1d40*/  FADD.FTZ R26, R51, R46.reuse ;  /* 0x0000002e331a7221 */ /* 0x100fe20000010000 */
[----:B------:R-:W-:Y:S01]  /*1d50*/  FADD.FTZ R50, -R18, R49 ;  /* 0x0000003112327221 */ /* 0x000fe20000010100 */
[----:B------:R-:W-:Y:S01]  /*1d60*/  PRMT R46, R16, 0x7632, R46 ;  /* 0x00007632102e7816 */ /* 0x000fe2000000002e */
[----:B------:R-:W-:Y:S01]  /*1d70*/  FADD.FTZ R52, -R18, R53 ;  /* 0x0000003512347221 */ /* 0x000fe20000010100 */
[----:B------:R-:W-:Y:S01]  /*1d80*/  SHF.L.U32 R47, R16, 0x10, RZ ;  /* 0x00000010102f7819 */ /* 0x000fe200000006ff */
[----:B------:R-:W-:Y:S01]  /*1d90*/  FMUL.FTZ R49, R50, R19 ;  /* 0x0000001332317220 */ /* 0x000fe20000410000 */
[----:B------:R-:W-:Y:S01]  /*1da0*/  PRMT R51, R12, 0x7632, R51 ;  /* 0x000076320c337816 */ /* 0x000fe20000000033 */
[----:B------:R-:W-:Y:S01]  /*1db0*/  FMUL.FTZ R53, R42, R21 ;  /* 0x000000152a357220 */ /* 0x000fe20000410000 */
        /* <DEDUP_REMOVED lines=21> */
.L_x_51:
[----:B------:R-:W-:Y:S01]  /*1f10*/  FFMA.FTZ R54, R44, R53, R27 ;  /* 0x000000352c367223 */ /* 0x000fe2000001001b */
[----:B------:R-:W-:Y:S01]  /*1f20*/  FADD.FTZ R55, R53, R26 ;  /* 0x0000001a35377221 */ /* 0x000fe20000010000 */
        /* <DEDUP_REMOVED lines=32> */
.L_x_52:
[----:B------:R-:W-:Y:S01]  /*2130*/  FFMA.FTZ R84, R50, R55, R27 ;  /* 0x0000003732547223 */ /* 0x000fe2000001001b */
[----:B------:R-:W-:Y:S01]  /*2140*/  FMUL.FTZ R56, R53, R20 ;  /* 0x0000001435387220 */ /* 0x000fe20000410000 */
[----:B------:R-:W-:Y:S01]  /*2150*/  FADD.FTZ R55, R55, R26 ;  /* 0x0000001a37377221 */ /* 0x000fe20000010000 */
[----:B------:R-:W-:Y:S01]  /*2160*/  FMUL.FTZ R57, R52, R21 ;  /* 0x0000001534397220 */ /* 0x000fe20000410000 */
[C---:B------:R-:W-:Y:S01]  /*2170*/  SHF.L.U32 R83, R14.reuse, 0x10, RZ ;  /* 0x000000100e537819 */ /* 0x040fe200000006ff */
[----:B------:R-:W-:Y:S01]  /*2180*/  FFMA.FTZ R27, R51, R56, R84 ;  /* 0x00000038331b7223 */ /* 0x000fe20000010054 */
[----:B------:R-:W-:Y:S01]  /*2190*/  FADD.FTZ R26, R55, R56 ;  /* 0x00000038371a7221 */ /* 0x000fe20000010000 */
[----:B------:R-:W-:Y:S02]  /*21a0*/  PRMT R55, R14, 0x7632, R55 ;  /* 0x000076320e377816 */ /* 0x000fe40000000037 */
[----:B------:R-:W-:Y:S01]  /*21b0*/  FFMA.FTZ R56, R54, R57, R27 ;  /* 0x0000003936387223 */ /* 0x000fe2000001001b */
[--C-:B------:R-:W-:Y:S01]  /*21c0*/  FADD.FTZ R57, R57, R26.reuse ;  /* 0x0000001a39397221 */ /* 0x100fe20000010000 */
[----:B------:R-:W-:Y:S01]  /*21d0*/  SHF.L.U32 R55, R55, 0x10, RZ ;  /* 0x0000001037377819 */ /* 0x000fe200000006ff */
[----:B------:R-:W-:Y:S01]  /*21e0*/  FADD.FTZ R84, -R18, R83 ;  /* 0x0000005312547221 */ /* 0x000fe20000010100 */
[----:B------:R-:W-:-:S02]  /*21f0*/  PRMT R26, R8, 0x7632, R26 ;  /* 0x00007632081a7816 */ /* 0x000fc4000000001a */
[----:B------:R-:W-:Y:S01]  /*2200*/  SHF.L.U32 R27, R8, 0x10, RZ ;  /* 0x00000010081b7819 */ /* 0x000fe200000006ff */
[----:B------:R-:W-:Y:S01]  /*2210*/  FADD.FTZ R90, -R18, R55 ;  /* 0x00000037125a7221 */ /* 0x000fe20000010100 */
[-C--:B------:R-:W-:Y:S01]  /*2220*/  FMUL.FTZ R55, R84, R19.reuse ;  /* 0x0000001354377220 */ /* 0x080fe20000410000 */
[----:B------:R-:W-:Y:S02]  /*2230*/  SHF.L.U32 R26, R26, 0x10, RZ ;  /* 0x000000101a1a7819 */ /* 0x000fe400000006ff */
        /* <DEDUP_REMOVED lines=12> */
[----:B0-----:R-:W-:Y:S01]  /*2300*/  FMUL.FTZ R27, R27, R90 ;  /* 0x0000005a1b1b7220 */ /* 0x001fe20000410000 */
[----:B------:R-:W-:-:S04]  /*2310*/  FADD.FTZ R90, -R90, 1 ;  /* 0x3f8000005a5a7421 */ /* 0x000fc80000010100 */
[----:B------:R-:W-:Y:S01]  /*2320*/  FFMA.FTZ R92, R83, R90, 1 ;  /* 0x3f800000535c7423 */ /* 0x000fe2000001005a */
[----:B-1----:R-:W-:Y:S01]  /*2330*/  FMUL.FTZ R26, R26, R91 ;  /* 0x0000005b1a1a7220 */ /* 0x002fe20000410000 */
[----:B------:R-:W-:Y:S02]  /*2340*/  FADD.FTZ R91, -R91, 1 ;  /* 0x3f8000005b5b7421 */ /* 0x000fe40000010100 */
[----:B------:R-:W-:Y:S02]  /*2350*/  FMUL.FTZ R27, R27, R92 ;  /* 0x0000005c1b1b7220 */ /* 0x000fe40000410000 */
[----:B------:R-:W-:-:S04]  /*2360*/  FFMA.FTZ R85, R85, R91, 1 ;  /* 0x3f80000055557423 */ /* 0x000fc8000001005b */
[----:B------:R-:W-:-:S07]  /*2370*/  FMUL.FTZ R26, R26, R85 ;  /* 0x000000551a1a7220 */ /* 0x000fce0000410000 */
.L_x_53:
[----:B------:R-:W-:Y:S01]  /*2380*/  FMUL.FTZ R90, R27, R20 ;  /* 0x000000141b5a7220 */ /* 0x000fe20000410000 */
[----:B------:R-:W-:Y:S01]  /*2390*/  MOV R83, 0xffffffe0 ;  /* 0xffffffe000537802 */ /* 0x000fe20000000f00 */
[----:B------:R-:W-:Y:S01]  /*23a0*/  BSSY B0, `(.L_x_54) ;  /* 0x0000083000007945 */ /* 0x000fe20003800000 */
[----:B------:R-:W-:Y:S01]  /*23b0*/  ISETP.GT.AND P0, PT, R81, 0x21f, PT ;  /* 0x0000021f5100780c */ /* 0x000fe20003f04270 */
[----:B------:R-:W-:Y:S01]  /*23c0*/  FFMA.FTZ R85, R55, R90, R56 ;  /* 0x0000005a37557223 */ /* 0x000fe20000010038 */
[----:B------:R-:W-:Y:S01]  /*23d0*/  FADD.FTZ R90, R57, R90 ;  /* 0x0000005a395a7221 */ /* 0x000fe20000010000 */
[----:B------:R-:W-:Y:S02]  /*23e0*/  IMAD R83, R0, R83, 0x22f ;  /* 0x0000022f00537424 */ /* 0x000fe400078e0253 */
[----:B------:R-:W-:Y:S01]  /*23f0*/  FMUL.FTZ R57, R26, R21 ;  /* 0x000000151a397220 */ /* 0x000fe20000410000 */
[C---:B------:R-:W-:Y:S02]  /*2400*/  IADD3 R92, R6.reuse, 0x2, RZ ;  /* 0x00000002065c7810 */ /* 0x040fe40007ffe0ff */
[----:B------:R-:W-:Y:S01]  /*2410*/  ISETP.NE.AND P3, PT, R6, RZ, PT ;  /* 0x000000ff0600720c */ /* 0x000fe20003f65270 */
[----:B------:R-:W-:Y:S01]  /*2420*/  FFMA.FTZ R56, R84, R57, R85 ;  /* 0x0000003954387223 */ /* 0x000fe20000010055 */
[----:B------:R-:W-:Y:S01]  /*2430*/  SEL R83, R83, 0x1f, P0 ;  /* 0x0000001f53537807 */ /* 0x000fe20000000000 */
[----:B------:R-:W-:Y:S01]  /*2440*/  FADD.FTZ R57, R57, R90 ;  /* 0x0000005a39397221 */ /* 0x000fe20000010000 */
[----:B------:R-:W-:-:S02]  /*2450*/  ISETP.NE.AND P2, PT, R81, RZ, PT ;  /* 0x000000ff5100720c */ /* 0x000fc40003f45270 */
[----:B------:R-:W-:Y:S01]  /*2460*/  ISETP.GE.AND P0, PT, R6, R83, PT ;  /* 0x000000530600720c */ /* 0x000fe20003f06270 */
[----:B------:R-:W0:Y:S01]  /*2470*/  SHFL.DOWN PT, R85, R56, 0x1, R83 ;  /* 0x0820000038557989 */ /* 0x000e2200000e0053 */
[----:B------:R-:W-:-:S03]  /*2480*/  ISETP.GT.U32.AND P4, PT, R81, 0x22, PT ;  /* 0x000000225100780c */ /* 0x000fc60003f84070 */
[----:B------:R-:W1:Y:S08]  /*2490*/  SHFL.DOWN PT, R90, R57, 0x1, R83 ;  /* 0x08200000395a7989 */ /* 0x000e7000000e0053 */
[----:B0-----:R-:W-:Y:S01]  /*24a0*/  @!P0 FADD.FTZ R56, R56, R85 ;  /* 0x0000005538388221 */ /* 0x001fe20000010000 */
[----:B-1----:R-:W-:-:S04]  /*24b0*/  @!P0 FADD.FTZ R57, R57, R90 ;  /* 0x0000005a39398221 */ /* 0x002fc80000010000 */
[----:B------:R-:W0:Y:S01]  /*24c0*/  SHFL.DOWN PT, R85, R56, 0x2, R83 ;  /* 0x0840000038557989 */ /* 0x000e2200000e0053 */
[----:B------:R-:W-:Y:S02]  /*24d0*/  ISETP.GT.AND P0, PT, R92, R83, PT ;  /* 0x000000535c00720c */ /* 0x000fe40003f04270 */
[----:B------:R-:W-:Y:S01]  /*24e0*/  IADD3 R92, R6, 0x4, RZ ;  /* 0x00000004065c7810 */ /* 0x000fe20007ffe0ff */
[----:B------:R-:W1:Y:S10]  /*24f0*/  SHFL.DOWN PT, R90, R57, 0x2, R83 ;  /* 0x08400000395a7989 */ /* 0x000e7400000e0053 */
        /* <DEDUP_REMOVED lines=9> */
[----:B------:R-:W-:Y:S01]  /*2590*/  ISETP.GT.AND P0, PT, R92, R83, PT ;  /* 0x000000535c00720c */ /* 0x000fe20003f04270 */
[----:B------:R-:W-:Y:S01]  /*25a0*/  FFMA.FTZ R92, R25, R28, RZ ;  /* 0x0000001c195c7223 */ /* 0x000fe200000100ff */
[----:B------:R-:W-:Y:S01]  /*25b0*/  FFMA.FTZ R25, R24, R30, RZ ;  /* 0x0000001e18197223 */ /* 0x000fe200000100ff */
[----:B------:R-:W1:Y:S01]  /*25c0*/  SHFL.DOWN PT, R90, R57, 0x8, R83 ;  /* 0x09000000395a7989 */ /* 0x000e6200000e0053 */
[----:B------:R-:W-:Y:S01]  /*25d0*/  IADD3 R24, R6, 0x10, RZ ;  /* 0x0000001006187810 */ /* 0x000fe20007ffe0ff */
[----:B------:R-:W-:Y:S01]  /*25e0*/  FADD.FTZ R28, RZ, R28 ;  /* 0x0000001cff1c7221 */ /* 0x000fe20000010000 */
[----:B------:R-:W-:Y:S01]  /*25f0*/  FFMA.FTZ R25, R34, R32, R25 ;  /* 0x0000002022197223 */ /* 0x000fe20000010019 */
[----:B------:R-:W-:Y:S02]  /*2600*/  FFMA.FTZ R92, R31, R29, R92 ;  /* 0x0000001d1f5c7223 */ /* 0x000fe4000001005c */
[----:B------:R-:W-:Y:S01]  /*2610*/  FADD.FTZ R28, R28, R29 ;  /* 0x0000001d1c1c7221 */ /* 0x000fe20000010000 */
[----:B------:R-:W-:Y:S01]  /*2620*/  FADD.FTZ R29, RZ, R30 ;  /* 0x0000001eff1d7221 */ /* 0x000fe20000010000 */
[----:B------:R-:W-:Y:S01]  /*2630*/  FFMA.FTZ R25, R38, R40, R25 ;  /* 0x0000002826197223 */ /* 0x000fe20000010019 */
[----:B------:R-:W-:Y:S01]  /*2640*/  FFMA.FTZ R92, R39, R41, R92 ;  /* 0x00000029275c7223 */ /* 0x000fe2000001005c */
[----:B------:R-:W-:Y:S01]  /*2650*/  FADD.FTZ R28, R28, R41 ;  /* 0x000000291c1c7221 */ /* 0x000fe20000010000 */
[----:B------:R-:W-:Y:S01]  /*2660*/  FADD.FTZ R31, R29, R32 ;  /* 0x000000201d1f7221 */ /* 0x000fe20000010000 */
        /* <DEDUP_REMOVED lines=8> */
[----:B0-----:R-:W-:Y:S01]  /*26f0*/  @!P0 FADD.FTZ R56, R56, R85 ;  /* 0x0000005538388221 */ /* 0x001fe20000010000 */
[----:B------:R-:W-:Y:S01]  /*2700*/  FFMA.FTZ R25, R50, R46, R25 ;  /* 0x0000002e32197223 */ /* 0x000fe20000010019 */
[----:B------:R-:W-:Y:S01]  /*2710*/  FFMA.FTZ R92, R49, R47, R92 ;  /* 0x0000002f315c7223 */ /* 0x000fe2000001005c */
[----:B------:R-:W-:Y:S01]  /*2720*/  FADD.FTZ R28, R28, R47 ;  /* 0x0000002f1c1c7221 */ /* 0x000fe20000010000 */
[----:B-1----:R-:W-:Y:S01]  /*2730*/  @!P0 FADD.FTZ R57, R57, R90 ;  /* 0x0000005a39398221 */ /* 0x002fe20000010000 */
[----:B------:R-:W-:Y:S01]  /*2740*/  ISETP.GT.AND P0, PT, R24, R83, PT ;  /* 0x000000531800720c */ /* 0x000fe20003f04270 */
[----:B------:R-:W0:Y:S01]  /*2750*/  SHFL.DOWN PT, R29, R56, 0x10, R83 ;  /* 0x0a000000381d7989 */ /* 0x000e2200000e0053 */
[----:B------:R-:W-:Y:S01]  /*2760*/  FADD.FTZ R35, R35, R42 ;  /* 0x0000002a23237221 */ /* 0x000fe20000010000 */
[----:B------:R-:W-:Y:S01]  /*2770*/  FFMA.FTZ R25, R54, R52, R25 ;  /* 0x0000003436197223 */ /* 0x000fe20000010019 */
[----:B------:R-:W-:Y:S01]  /*2780*/  MOV R49, 0x400 ;  /* 0x0000040000317802 */ /* 0x000fe20000000f00 */
[----:B------:R-:W1:Y:S01]  /*2790*/  S2R R24, SR_CgaCtaId ;  /* 0x0000000000187919 */ /* 0x000e620000008800 */
[----:B------:R-:W-:Y:S01]  /*27a0*/  FFMA.FTZ R92, R51, R53, R92 ;  /* 0x00000035335c7223 */ /* 0x000fe2000001005c */
[----:B------:R-:W-:Y:S01]  /*27b0*/  FADD.FTZ R28, R28, R53 ;  /* 0x000000351c1c7221 */ /* 0x000fe20000010000 */
[----:B------:R-:W2:Y:S01]  /*27c0*/  LDC.64 R90, c[0x0][0x268] ;  /* 0x00009a00ff5a7b82 */ /* 0x000ea20000000a00 */
[----:B------:R3:W4:Y:S01]  /*27d0*/  SHFL.DOWN PT, R30, R57, 0x10, R83 ;  /* 0x0a000000391e7989 */ /* 0x00072200000e0053 */
[----:B------:R-:W-:Y:S01]  /*27e0*/  FADD.FTZ R35, R35, R46 ;  /* 0x0000002e23237221 */ /* 0x000fe20000010000 */
[----:B------:R-:W-:Y:S01]  /*27f0*/  FFMA.FTZ R53, R84, R26, R25 ;  /* 0x0000001a54357223 */ /* 0x000fe20000010019 */
[----:B------:R-:W-:Y:S01]  /*2800*/  IADD3 R25, R49, 0xc0, RZ ;  /* 0x000000c031197810 */ /* 0x000fe20007ffe0ff */
[----:B------:R-:W-:Y:S01]  /*2810*/  FADD.FTZ R54, R28, R27 ;  /* 0x0000001b1c367221 */ /* 0x000fe20000010000 */
[----:B------:R-:W-:Y:S01]  /*2820*/  FADD.FTZ R35, R35, R52 ;  /* 0x0000003423237221 */ /* 0x000fe20000010000 */
[----:B------:R-:W-:-:S03]  /*2830*/  FFMA.FTZ R52, R55, R27, R92 ;  /* 0x0000001b37347223 */ /* 0x000fc6000001005c */
[----:B------:R-:W-:Y:S01]  /*2840*/  FADD.FTZ R55, R35, R26 ;  /* 0x0000001a23377221 */ /* 0x000fe20000010000 */
[----:B---3--:R-:W3:Y:S01]  /*2850*/  LDC R83, c[0x0][0xc] ;  /* 0x00000300ff537b82 */ /* 0x008ee20000000800 */
[----:B0-----:R-:W-:Y:S01]  /*2860*/  @!P0 FADD.FTZ R56, R56, R29 ;  /* 0x0000001d38388221 */ /* 0x001fe20000010000 */
[----:B----4-:R-:W-:Y:S01]  /*2870*/  @!P0 FADD.FTZ R57, R57, R30 ;  /* 0x0000001e39398221 */ /* 0x010fe20000010000 */
[C---:B-1----:R-:W-:Y:S02]  /*2880*/  LEA R84, R24.reuse, R25, 0x18 ;  /* 0x0000001918547211 */ /* 0x042fe400078ec0ff */
[----:B------:R-:W-:Y:S02]  /*2890*/  @!P3 LEA R27, R24, R49, 0x18 ;  /* 0x00000031181bb211 */ /* 0x000fe400078ec0ff */
[----:B------:R-:W-:Y:S02]  /*28a0*/  LEA R84, R81, R84, 0x4 ;  /* 0x0000005451547211 */ /* 0x000fe400078e20ff */
[----:B------:R-:W-:-:S02]  /*28b0*/  @!P3 LEA R27, R0, R27, 0x3 ;  /* 0x0000001b001bb211 */ /* 0x000fc400078e18ff */
[----:B---3--:R-:W-:Y:S01]  /*28c0*/  ISETP.GE.U32.AND P0, PT, R83, 0x2, PT ;  /* 0x000000025300780c */ /* 0x008fe20003f06070 */
[----:B------:R0:W-:Y:S04]  /*28d0*/  STS.128 [R84], R52 ;  /* 0x0000003454007388 */ /* 0x0001e80000000c00 */
[----:B------:R0:W-:Y:S01]  /*28e0*/  @!P3 STS.64 [R27+0x18], R56 ;  /* 0x000018381b00b388 */ /* 0x0001e20000000a00 */
[----:B------:R-:W-:Y:S06]  /*28f0*/  BAR.SYNC.DEFER_BLOCKING 0x0 ;  /* 0x0000000000007b1d */ /* 0x000fec0000010000 */
[----:B--2---:R-:W-:Y:S05]  /*2900*/  @P2 BRA `(.L_x_55) ;  /* 0x0000000000b02947 */ /* 0x004fea0003800000 */
[----:B------:R-:W-:-:S05]  /*2910*/  LEA R49, R24, R49, 0x18 ;  /* 0x0000003118317211 */ /* 0x000fca00078ec0ff */
[----:B0-----:R-:W0:Y:S04]  /*2920*/  LDS.128 R24, [R49+0x20] ;  /* 0x0000200031187984 */ /* 0x001e280000000c00 */
[----:B------:R-:W1:Y:S04]  /*2930*/  LDS.128 R40, [R49+0x30] ;  /* 0x0000300031287984 */ /* 0x000e680000000c00 */
[----:B------:R-:W2:Y:S04]  /*2940*/  LDS.128 R32, [R49+0x40] ;  /* 0x0000400031207984 */ /* 0x000ea80000000c00 */
[----:B------:R-:W3:Y:S04]  /*2950*/  LDS.128 R28, [R49+0x50] ;  /* 0x00005000311c7984 */ /* 0x000ee80000000c00 */
[----:B------:R-:W4:Y:S04]  /*2960*/  LDS.128 R36, [R49+0x60] ;  /* 0x0000600031247984 */ /* 0x000f280000000c00 */
[----:B------:R-:W5:Y:S01]  /*2970*/  LDS.128 R44, [R49+0x70] ;  /* 0x00007000312c7984 */ /* 0x000f620000000c00 */
[----:B0-----:R-:W-:Y:S01]  /*2980*/  FADD.FTZ R51, R56, R24 ;  /* 0x0000001838337221 */ /* 0x001fe20000010000 */
[----:B------:R-:W-:-:S02]  /*2990*/  FADD.FTZ R24, R57, R25 ;  /* 0x0000001939187221 */ /* 0x000fc40000010000 */
[----:B------:R-:W-:Y:S01]  /*29a0*/  LDS.64 R56, [R49+0xa0] ;  /* 0x0000a00031387984 */ /* 0x000fe20000000a00 */
[----:B------:R-:W-:Y:S01]  /*29b0*/  FADD.FTZ R51, R51, R26 ;  /* 0x0000001a33337221 */ /* 0x000fe20000010000 */
[----:B------:R-:W-:-:S03]  /*29c0*/  FADD.FTZ R24, R24, R27 ;  /* 0x0000001b18187221 */ /* 0x000fc60000010000 */
[----:B-1----:R-:W-:Y:S01]  /*29d0*/  FADD.FTZ R51, R51, R40 ;  /* 0x0000002833337221 */ /* 0x002fe20000010000 */
[----:B------:R-:W-:Y:S02]  /*29e0*/  FADD.FTZ R40, R24, R41 ;  /* 0x0000002918287221 */ /* 0x000fe40000010000 */
[----:B------:R-:W0:Y:S01]  /*29f0*/  LDS.128 R24, [R49+0x80] ;  /* 0x0000800031187984 */ /* 0x000e220000000c00 */
[----:B------:R-:W-:Y:S01]  /*2a00*/  FADD.FTZ R51, R51, R42 ;  /* 0x0000002a33337221 */ /* 0x000fe20000010000 */
[----:B------:R-:W-:-:S03]  /*2a10*/  FADD.FTZ R40, R40, R43 ;  /* 0x0000002b28287221 */ /* 0x000fc60000010000 */
[----:B--2---:R-:W-:Y:S01]  /*2a20*/  FADD.FTZ R51, R51, R32 ;  /* 0x0000002033337221 */ /* 0x004fe20000010000 */
[----:B------:R-:W-:Y:S02]  /*2a30*/  FADD.FTZ R32, R40, R33 ;  /* 0x0000002128207221 */ /* 0x000fe40000010000 */
[----:B------:R-:W1:Y:S01]  /*2a40*/  LDS.128 R40, [R49+0x90] ;  /* 0x0000900031287984 */ /* 0x000e620000000c00 */
[----:B------:R-:W-:Y:S01]  /*2a50*/  FADD.FTZ R51, R51, R34 ;  /* 0x0000002233337221 */ /* 0x000fe20000010000 */
[----:B------:R-:W-:-:S03]  /*2a60*/  FADD.FTZ R32, R32, R35 ;  /* 0x0000002320207221 */ /* 0x000fc60000010000 */
[----:B---3--:R-:W-:Y:S01]  /*2a70*/  FADD.FTZ R51, R51, R28 ;  /* 0x0000001c33337221 */ /* 0x008fe20000010000 */
[----:B------:R-:W-:-:S03]  /*2a80*/  FADD.FTZ R32, R32, R29 ;  /* 0x0000001d20207221 */ /* 0x000fc60000010000 */
[----:B------:R-:W-:Y:S01]  /*2a90*/  FADD.FTZ R51, R51, R30 ;  /* 0x0000001e33337221 */ /* 0x000fe20000010000 */
[----:B------:R-:W-:-:S03]  /*2aa0*/  FADD.FTZ R32, R32, R31 ;  /* 0x0000001f20207221 */ /* 0x000fc60000010000 */
[----:B----4-:R-:W-:Y:S01]  /*2ab0*/  FADD.FTZ R51, R51, R36 ;  /* 0x0000002433337221 */ /* 0x010fe20000010000 */
[----:B------:R-:W-:-:S03]  /*2ac0*/  FADD.FTZ R32, R32, R37 ;  /* 0x0000002520207221 */ /* 0x000fc60000010000 */
[----:B------:R-:W-:Y:S01]  /*2ad0*/  FADD.FTZ R51, R51, R38 ;  /* 0x0000002633337221 */ /* 0x000fe20000010000 */
[----:B------:R-:W-:-:S03]  /*2ae0*/  FADD.FTZ R32, R32, R39 ;  /* 0x0000002720207221 */ /* 0x000fc60000010000 */
[----:B-----5:R-:W-:Y:S01]  /*2af0*/  FADD.FTZ R51, R51, R44 ;  /* 0x0000002c33337221 */ /* 0x020fe20000010000 */
[----:B------:R-:W-:-:S03]  /*2b00*/  FADD.FTZ R32, R32, R45 ;  /* 0x0000002d20207221 */ /* 0x000fc60000010000 */
[----:B------:R-:W-:Y:S01]  /*2b10*/  FADD.FTZ R51, R51, R46 ;  /* 0x0000002e33337221 */ /* 0x000fe20000010000 */
[----:B------:R-:W-:-:S03]  /*2b20*/  FADD.FTZ R32, R32, R47 ;  /* 0x0000002f20207221 */ /* 0x000fc60000010000 */
[----:B0-----:R-:W-:Y:S01]  /*2b30*/  FADD.FTZ R51, R51, R24 ;  /* 0x0000001833337221 */ /* 0x001fe20000010000 */
[----:B------:R-:W-:-:S03]  /*2b40*/  FADD.FTZ R32, R32, R25 ;  /* 0x0000001920207221 */ /* 0x000fc60000010000 */
[----:B------:R-:W-:Y:S01]  /*2b50*/  FADD.FTZ R51, R51, R26 ;  /* 0x0000001a33337221 */ /* 0x000fe20000010000 */
[----:B------:R-:W-:-:S03]  /*2b60*/  FADD.FTZ R32, R32, R27 ;  /* 0x0000001b20207221 */ /* 0x000fc60000010000 */
[----:B-1----:R-:W-:Y:S01]  /*2b70*/  FADD.FTZ R51, R51, R40 ;  /* 0x0000002833337221 */ /* 0x002fe20000010000 */
[----:B------:R-:W-:-:S03]  /*2b80*/  FADD.FTZ R32, R32, R41 ;  /* 0x0000002920207221 */ /* 0x000fc60000010000 */
[----:B------:R-:W-:Y:S01]  /*2b90*/  FADD.FTZ R51, R51, R42 ;  /* 0x0000002a33337221 */ /* 0x000fe20000010000 */
[----:B------:R-:W-:-:S03]  /*2ba0*/  FADD.FTZ R32, R32, R43 ;  /* 0x0000002b20207221 */ /* 0x000fc60000010000 */
[----:B------:R-:W-:Y:S01]  /*2bb0*/  FADD.FTZ R56, R51, R56 ;  /* 0x0000003833387221 */ /* 0x000fe20000010000 */
[----:B------:R-:W-:-:S07]  /*2bc0*/  FADD.FTZ R57, R32, R57 ;  /* 0x0000003920397221 */ /* 0x000fce0000010000 */
.L_x_55:
[----:B------:R-:W-:Y:S05]  /*2bd0*/  BSYNC B0 ;  /* 0x0000000000007941 */ /* 0x000fea0003800000 */
.L_x_54:
[----:B------:R-:W-:Y:S01]  /*2be0*/  BAR.SYNC.DEFER_BLOCKING 0x0 ;  /* 0x0000000000007b1d */ /* 0x000fe20000010000 */
[----:B------:R-:W-:-:S05]  /*2bf0*/  IMAD R85, R48, 0x23, R81 ;  /* 0x0000002330557824 */ /* 0x000fca00078e0251 */
[----:B------:R-:W-:Y:S04]  /*2c00*/  BSSY B0, `(.L_x_56) ;  /* 0x000004d000007945 */ /* 0x000fe80003800000 */
[----:B------:R-:W-:Y:S05]  /*2c10*/  @P4 BRA `(.L_x_57) ;  /* 0x00000004002c4947 */ /* 0x000fea0003800000 */
[----:B0-----:R-:W0:Y:S04]  /*2c20*/  LDS.128 R24, [R84+0x230] ;  /* 0x0002300054187984 */ /* 0x001e280000000c00 */
[----:B------:R-:W1:Y:S04]  /*2c30*/  LDS.128 R28, [R84+0x460] ;  /* 0x00046000541c7984 */ /* 0x000e680000000c00 */
[----:B------:R-:W2:Y:S04]  /*2c40*/  LDS.128 R36, [R84+0x690] ;  /* 0x0006900054247984 */ /* 0x000ea80000000c00 */
[----:B------:R-:W3:Y:S04]  /*2c50*/  LDS.128 R48, [R84+0x8c0] ;  /* 0x0008c00054307984 */ /* 0x000ee80000000c00 */
[----:B------:R-:W4:Y:S04]  /*2c60*/  LDS.128 R32, [R84+0xaf0] ;  /* 0x000af00054207984 */ /* 0x000f280000000c00 */
[----:B------:R-:W5:Y:S04]  /*2c70*/  LDS.128 R40, [R84+0xd20] ;  /* 0x000d200054287984 */ /* 0x000f680000000c00 */
[----:B------:R-:W5:Y:S01]  /*2c80*/  LDS.128 R44, [R84+0xf50] ;  /* 0x000f5000542c7984 */ /* 0x000f620000000c00 */
[----:B0-----:R-:W-:Y:S01]  /*2c90*/  FADD.FTZ R93, R52, R24 ;  /* 0x00000018345d7221 */ /* 0x001fe20000010000 */
[----:B------:R-:W-:Y:S01]  /*2ca0*/  FADD.FTZ R52, R53, R25 ;  /* 0x0000001935347221 */ /* 0x000fe20000010000 */
[----:B------:R-:W-:Y:S01]  /*2cb0*/  FADD.FTZ R53, R54, R26 ;  /* 0x0000001a36357221 */ /* 0x000fe20000010000 */
[----:B------:R-:W-:Y:S01]  /*2cc0*/  FADD.FTZ R54, R55, R27 ;  /* 0x0000001b37367221 */ /* 0x000fe20000010000 */
[----:B-1----:R-:W-:Y:S01]  /*2cd0*/  FADD.FTZ R93, R93, R28 ;  /* 0x0000001c5d5d7221 */ /* 0x002fe20000010000 */
[----:B------:R-:W0:Y:S01]  /*2ce0*/  LDS.128 R24, [R84+0x1180] ;  /* 0x0011800054187984 */ /* 0x000e220000000c00 */
[----:B------:R-:W-:Y:S01]  /*2cf0*/  FADD.FTZ R52, R52, R29 ;  /* 0x0000001d34347221 */ /* 0x000fe20000010000 */
[----:B------:R-:W-:Y:S01]  /*2d00*/  FADD.FTZ R53, R53, R30 ;  /* 0x0000001e35357221 */ /* 0x000fe20000010000 */
[----:B------:R-:W-:Y:S01]  /*2d10*/  FADD.FTZ R54, R54, R31 ;  /* 0x0000001f36367221 */ /* 0x000fe20000010000 */
[----:B--2---:R-:W-:Y:S01]  /*2d20*/  FADD.FTZ R93, R93, R36 ;  /* 0x000000245d5d7221 */ /* 0x004fe20000010000 */
[----:B------:R-:W-:Y:S01]  /*2d30*/  FADD.FTZ R52, R52, R37 ;  /* 0x0000002534347221 */ /* 0x000fe20000010000 */
[----:B------:R-:W-:Y:S01]  /*2d40*/  FADD.FTZ R53, R53, R38 ;  /* 0x0000002635357221 */ /* 0x000fe20000010000 */
[----:B------:R-:W-:Y:S01]  /*2d50*/  FADD.FTZ R54, R54, R39 ;  /* 0x0000002736367221 */ /* 0x000fe20000010000 */
[----:B---3--:R-:W-:Y:S01]  /*2d60*/  FADD.FTZ R93, R93, R48 ;  /* 0x000000305d5d7221 */ /* 0x008fe20000010000 */
[----:B------:R-:W-:Y:S01]  /*2d70*/  FADD.FTZ R52, R52, R49 ;  /* 0x0000003134347221 */ /* 0x000fe20000010000 */
[----:B------:R-:W-:Y:S01]  /*2d80*/  FADD.FTZ R53, R53, R50 ;  /* 0x0000003235357221 */ /* 0x000fe20000010000 */
[----:B------:R-:W-:Y:S01]  /*2d90*/  FADD.FTZ R54, R54, R51 ;  /* 0x0000003336367221 */ /* 0x000fe20000010000 */
[----:B------:R-:W1:Y:S01]  /*2da0*/  LDS.128 R28, [R84+0x13b0] ;  /* 0x0013b000541c7984 */ /* 0x000e620000000c00 */
[----:B----4-:R-:W-:Y:S01]  /*2db0*/  FADD.FTZ R93, R93, R32 ;  /* 0x000000205d5d7221 */ /* 0x010fe20000010000 */
[----:B------:R-:W-:Y:S01]  /*2dc0*/  FADD.FTZ R52, R52, R33 ;  /* 0x0000002134347221 */ /* 0x000fe20000010000 */
[----:B------:R-:W-:Y:S01]  /*2dd0*/  FADD.FTZ R53, R53, R34 ;  /* 0x0000002235357221 */ /* 0x000fe20000010000 */
[----:B------:R-:W-:Y:S01]  /*2de0*/  FADD.FTZ R54, R54, R35 ;  /* 0x0000002336367221 */ /* 0x000fe20000010000 */
[----:B------:R-:W-:Y:S01]  /*2df0*/  LDS.128 R36, [R84+0x1810] ;  /* 0x0018100054247984 */ /* 0x000fe20000000c00 */
[----:B-----5:R-:W-:Y:S01]  /*2e00*/  FADD.FTZ R93, R93, R40 ;  /* 0x000000285d5d7221 */ /* 0x020fe20000010000 */
[----:B------:R-:W-:Y:S01]  /*2e10*/  FADD.FTZ R52, R52, R41 ;  /* 0x0000002934347221 */ /* 0x000fe20000010000 */
[----:B------:R-:W-:Y:S01]  /*2e20*/  FADD.FTZ R53, R53, R42 ;  /* 0x0000002a35357221 */ /* 0x000fe20000010000 */
[----:B------:R-:W2:Y:S01]  /*2e30*/  LDS.128 R32, [R84+0x15e0] ;  /* 0x0015e00054207984 */ /* 0x000ea20000000c00 */
[----:B------:R-:W-:Y:S01]  /*2e40*/  FADD.FTZ R54, R54, R43 ;  /* 0x0000002b36367221 */ /* 0x000fe20000010000 */
[----:B------:R-:W-:Y:S01]  /*2e50*/  FADD.FTZ R93, R93, R44 ;  /* 0x0000002c5d5d7221 */ /* 0x000fe20000010000 */
[----:B------:R-:W-:Y:S01]  /*2e60*/  FADD.FTZ R52, R52, R45 ;  /* 0x0000002d34347221 */ /* 0x000fe20000010000 */
[----:B------:R-:W3:Y:S01]  /*2e70*/  LDS.128 R40, [R84+0x1a40] ;  /* 0x001a400054287984 */ /* 0x000ee20000000c00 */
[----:B------:R-:W-:Y:S01]  /*2e80*/  FADD.FTZ R53, R53, R46 ;  /* 0x0000002e35357221 */ /* 0x000fe20000010000 */
[----:B------:R-:W-:-:S02]  /*2e90*/  FADD.FTZ R92, R54, R47 ;  /* 0x0000002f365c7221 */ /* 0x000fc40000010000 */
[----:B------:R-:W4:Y:S04]  /*2ea0*/  LDS.128 R44, [R84+0x1c70] ;  /* 0x001c7000542c7984 */ /* 0x000f280000000c00 */
[----:B------:R-:W5:Y:S01]  /*2eb0*/  LDS.128 R48, [R84+0x1ea0] ;  /* 0x001ea00054307984 */ /* 0x000f620000000c00 */
[----:B0-----:R-:W-:Y:S01]  /*2ec0*/  FADD.FTZ R93, R93, R24 ;  /* 0x000000185d5d7221 */ /* 0x001fe20000010000 */
[----:B------:R-:W-:Y:S01]  /*2ed0*/  FADD.FTZ R24, R52, R25 ;  /* 0x0000001934187221 */ /* 0x000fe20000010000 */
[----:B------:R-:W-:Y:S01]  /*2ee0*/  FADD.FTZ R25, R53, R26 ;  /* 0x0000001a35197221 */ /* 0x000fe20000010000 */
[----:B------:R-:W-:Y:S01]  /*2ef0*/  FADD.FTZ R92, R92, R27 ;  /* 0x0000001b5c5c7221 */ /* 0x000fe20000010000 */
        /* <DEDUP_REMOVED lines=9> */
[----:B------:R-:W-:Y:S01]  /*2f90*/  FADD.FTZ R93, R93, R36 ;  /* 0x000000245d5d7221 */ /* 0x000fe20000010000 */
[----:B------:R-:W-:Y:S01]  /*2fa0*/  FADD.FTZ R24, R24, R37 ;  /* 0x0000002518187221 */ /* 0x000fe20000010000 */
[----:B------:R-:W-:Y:S01]  /*2fb0*/  FADD.FTZ R25, R25, R38 ;  /* 0x0000002619197221 */ /* 0x000fe20000010000 */
[----:B------:R-:W-:Y:S01]  /*2fc0*/  FADD.FTZ R92, R92, R39 ;  /* 0x000000275c5c7221 */ /* 0x000fe20000010000 */
[----:B---3--:R-:W-:Y:S01]  /*2fd0*/  FADD.FTZ R93, R93, R40 ;  /* 0x000000285d5d7221 */ /* 0x008fe20000010000 */
[----:B------:R-:W-:Y:S01]  /*2fe0*/  FADD.FTZ R24, R24, R41 ;  /* 0x0000002918187221 */ /* 0x000fe20000010000 */
[----:B------:R-:W-:Y:S01]  /*2ff0*/  FADD.FTZ R25, R25, R42 ;  /* 0x0000002a19197221 */ /* 0x000fe20000010000 */
[----:B------:R-:W-:Y:S01]  /*3000*/  FADD.FTZ R92, R92, R43 ;  /* 0x0000002b5c5c7221 */ /* 0x000fe20000010000 */
[----:B----4-:R-:W-:Y:S01]  /*3010*/  FADD.FTZ R93, R93, R44 ;  /* 0x0000002c5d5d7221 */ /* 0x010fe20000010000 */
[----:B------:R-:W-:Y:S01]  /*3020*/  FADD.FTZ R24, R24, R45 ;  /* 0x0000002d18187221 */ /* 0x000fe20000010000 */
[----:B------:R-:W-:Y:S01]  /*3030*/  FADD.FTZ R25, R25, R46 ;  /* 0x0000002e19197221 */ /* 0x000fe20000010000 */
[----:B------:R-:W-:Y:S01]  /*3040*/  FADD.FTZ R92, R92, R47 ;  /* 0x0000002f5c5c7221 */ /* 0x000fe20000010000 */
[----:B-----5:R-:W-:Y:S01]  /*3050*/  FADD.FTZ R93, R93, R48 ;  /* 0x000000305d5d7221 */ /* 0x020fe20000010000 */
[----:B------:R-:W-:Y:S01]  /*3060*/  FADD.FTZ R24, R24, R49 ;  /* 0x0000003118187221 */ /* 0x000fe20000010000 */
[----:B------:R-:W-:Y:S01]  /*3070*/  FADD.FTZ R25, R25, R50 ;  /* 0x0000003219197221 */ /* 0x000fe20000010000 */
[----:B------:R-:W-:Y:S01]  /*3080*/  FADD.FTZ R92, R92, R51 ;  /* 0x000000335c5c7221 */ /* 0x000fe20000010000 */
[----:B0-----:R-:W-:Y:S01]  /*3090*/  FADD.FTZ R52, R93, R52 ;  /* 0x000000345d347221 */ /* 0x001fe20000010000 */
[----:B------:R-:W-:Y:S01]  /*30a0*/  FADD.FTZ R53, R24, R53 ;  /* 0x0000003518357221 */ /* 0x000fe20000010000 */
[----:B------:R-:W-:Y:S01]  /*30b0*/  FADD.FTZ R54, R25, R54 ;  /* 0x0000003619367221 */ /* 0x000fe20000010000 */
[----:B------:R-:W-:-:S07]  /*30c0*/  FADD.FTZ R55, R92, R55 ;  /* 0x000000375c377221 */ /* 0x000fce0000010000 */
.L_x_57:
[----:B------:R-:W-:Y:S05]  /*30d0*/  BSYNC B0 ;  /* 0x0000000000007941 */ /* 0x000fea0003800000 */
.L_x_56:
[----:B------:R-:W-:Y:S01]  /*30e0*/  BSSY B0, `(.L_x_58) ;  /* 0x000000f000007945 */ /* 0x000fe20003800000 */
[----:B------:R-:W-:Y:S01]  /*30f0*/  PRMT R32, R69, 0x7632, R32 ;  /* 0x0000763245207816 */ /* 0x000fe20000000020 */
[----:B------:R-:W-:Y:S02]  /*3100*/  IMAD.WIDE R90, R85, 0x4, R90 ;  /* 0x00000004555a7825 */ /* 0x000fe400078e025a */
[----:B------:R-:W-:Y:S05]  /*3110*/  @P4 BRA `(.L_x_59) ;  /* 0x00000000002c4947 */ /* 0x000fea0003800000 */
        /* <DEDUP_REMOVED lines=11> */
.L_x_59:
[----:B------:R-:W-:Y:S05]  /*31d0*/  BSYNC B0 ;  /* 0x0000000000007941 */ /* 0x000fea0003800000 */
.L_x_58:
[----:B------:R-:W-:Y:S02]  /*31e0*/  PRMT R47, R68, 0x7632, R47 ;  /* 0x00007632442f7816 */ /* 0x000fe4000000002f */
[----:B------:R-:W-:Y:S02]  /*31f0*/  PRMT R46, R70, 0x7632, R46 ;  /* 0x00007632462e7816 */ /* 0x000fe4000000002e */
[----:B------:R-:W-:Y:S02]  /*3200*/  PRMT R45, R67, 0x7632, R45 ;  /* 0x00007632432d7816 */ /* 0x000fe4000000002d */
[----:B------:R-:W-:Y:S02]  /*3210*/  PRMT R44, R65, 0x7632, R44 ;  /* 0x00007632412c7816 */ /* 0x000fe4000000002c */
[----:B------:R-:W-:Y:S02]  /*3220*/  PRMT R43, R64, 0x7632, R43 ;  /* 0x00007632402b7816 */ /* 0x000fe4000000002b */
[----:B------:R-:W-:-:S02]  /*3230*/  PRMT R42, R66, 0x7632, R42 ;  /* 0x00007632422a7816 */ /* 0x000fc4000000002a */
        /* <DEDUP_REMOVED lines=8> */
[----:B------:R-:W-:Y:S01]  /*32c0*/  PRMT R33, R8, 0x7632, R33 ;  /* 0x0000763208217816 */ /* 0x000fe20000000021 */
[----:B------:R-:W-:Y:S06]  /*32d0*/  @!P0 BRA `(.L_x_60) ;  /* 0x0000001000888947 */ /* 0x000fec0003800000 */
[----:B------:R-:W1:Y:S01]  /*32e0*/  LDC R49, c[0x0][0x10] ;  /* 0x00000400ff317b82 */ /* 0x000e620000000800 */
[----:B------:R-:W3:Y:S01]  /*32f0*/  S2R R48, SR_CTAID.Y ;  /* 0x0000000000307919 */ /* 0x000ee20000002600 */
[----:B--2---:R-:W-:-:S06]  /*3300*/  LOP3.LUT R26, R71, 0x1, RZ, 0xc0, !PT ;  /* 0x00000001471a7812 */ /* 0x004fcc00078ec0ff */
[----:B------:R-:W2:Y:S08]  /*3310*/  LDC.64 R24, c[0x0][0x258] ;  /* 0x00009600ff187b82 */ /* 0x000eb00000000a00 */
[----:B0-----:R-:W0:Y:S01]  /*3320*/  LDC.64 R52, c[0x0][0x260] ;  /* 0x00009800ff347b82 */ /* 0x001e220000000a00 */
[----:B-1----:R-:W-:-:S04]  /*3330*/  IMAD R26, R26, R49, RZ ;  /* 0x000000311a1a7224 */ /* 0x002fc800078e02ff */
[C---:B------:R-:W-:Y:S01]  /*3340*/  IMAD R28, R26.reuse, R83, RZ ;  /* 0x000000531a1c7224 */ /* 0x040fe200078e02ff */
[----:B---3--:R-:W-:-:S04]  /*3350*/  IADD3 R27, R26, R48, RZ ;  /* 0x000000301a1b7210 */ /* 0x008fc80007ffe0ff */
[----:B------:R-:W-:Y:S01]  /*3360*/  SHF.L.U32 R29, R28, 0x1, RZ ;  /* 0x000000011c1d7819 */ /* 0x000fe200000006ff */
[----:B--2---:R-:W-:-:S04]  /*3370*/  IMAD.WIDE.U32 R24, R27, 0x4, R24 ;  /* 0x000000041b187825 */ /* 0x004fc800078e0018 */
[----:B0-----:R-:W-:Y:S01]  /*3380*/  IMAD.WIDE R52, R29, 0x4, R52 ;  /* 0x000000041d347825 */ /* 0x001fe200078e0234 */
        /* <DEDUP_REMOVED lines=20> */
.L_x_62:
[----:B-1----:R-:W2:Y:S04]  /*34d0*/  LDG.E.STRONG.GPU R26, desc[UR8][R24.64] ;  /* 0x00000008181a7981 */ /* 0x002ea8000c1ef900 */
[----:B--2---:R-:W-:Y:S01]  /*34e0*/  CCTL.IVALL ;  /* 0x00000000ff00798f */ /* 0x004fe20002000000 */
[----:B------:R-:W-:Y:S05]  /*34f0*/  YIELD ;  /* 0x0000000000007946 */ /* 0x000fea0003800000 */
[----:B------:R-:W-:-:S13]  /*3500*/  ISETP.NE.AND P0, PT, R26, R31, PT ;  /* 0x0000001f1a00720c */ /* 0x000fda0003f05270 */
[----:B------:R-:W-:Y:S05]  /*3510*/  @P0 BRA `(.L_x_62) ;  /* 0xfffffffc00ec0947 */ /* 0x000fea000383ffff */
.L_x_61:
        /* <DEDUP_REMOVED lines=17> */
.L_x_66:
[----:B------:R-:W-:-:S13]  /*3630*/  ISETP.EQ.OR P6, PT, R51, UR7, P2 ;  /* 0x0000000733007c0c */ /* 0x000fda00097c2670 */
[----:B------:R-:W-:-:S04]  /*3640*/  @!P6 IMAD R25, R49, R51, R48 ;  /* 0x000000333119e224 */ /* 0x000fc800078e0230 */
[----:B------:R-:W-:-:S06]  /*3650*/  @!P6 IMAD.WIDE.U32 R24, R25, 0x8, R52 ;  /* 0x000000081918e825 */ /* 0x000fcc00078e0034 */
[----:B------:R-:W2:Y:S01]  /*3660*/  @!P6 LDG.E.64 R24, desc[UR8][R24.64] ;  /* 0x000000081818e981 */ /* 0x000ea2000c1e1b00 */
[C---:B------:R-:W-:Y:S02]  /*3670*/  IADD3 R27, R51.reuse, 0x1, RZ ;  /* 0x00000001331b7810 */ /* 0x040fe40007ffe0ff */
[----:B------:R-:W-:Y:S02]  /*3680*/  IADD3 R29, R51, 0x2, RZ ;  /* 0x00000002331d7810 */ /* 0x000fe40007ffe0ff */
[----:B------:R-:W-:Y:S02]  /*3690*/  ISETP.EQ.OR P3, PT, R27, UR7, P2 ;  /* 0x000000071b007c0c */ /* 0x000fe40009762670 */
[----:B------:R-:W-:Y:S02]  /*36a0*/  ISETP.EQ.OR P4, PT, R29, UR7, P2 ;  /* 0x000000071d007c0c */ /* 0x000fe40009782670 */
[----:B------:R-:W-:-:S09]  /*36b0*/  IADD3 R28, R51, 0x3, RZ ;  /* 0x00000003331c7810 */ /* 0x000fd20007ffe0ff */
[C-C-:B------:R-:W-:Y:S02]  /*36c0*/  @!P3 IMAD R27, R49.reuse, R27, R48.reuse ;  /* 0x0000001b311bb224 */ /* 0x140fe400078e0230 */
[----:B------:R-:W-:Y:S02]  /*36d0*/  @!P4 IMAD R29, R49, R29, R48 ;  /* 0x0000001d311dc224 */ /* 0x000fe400078e0230 */
[----:B--2---:R-:W-:Y:S01]  /*36e0*/  @!P6 FADD.FTZ R56, R56, R24 ;  /* 0x000000183838e221 */ /* 0x004fe20000010000 */
[----:B------:R-:W-:Y:S01]  /*36f0*/  @!P6 FADD.FTZ R57, R57, R25 ;  /* 0x000000193939e221 */ /* 0x000fe20000010000 */
[----:B------:R-:W-:Y:S01]  /*3700*/  ISETP.EQ.OR P6, PT, R28, UR7, P2 ;  /* 0x000000071c007c0c */ /* 0x000fe200097c2670 */
[----:B------:R-:W-:-:S04]  /*3710*/  @!P3 IMAD.WIDE.U32 R24, R27, 0x8, R52 ;  /* 0x000000081b18b825 */ /* 0x000fc800078e0034 */
[----:B------:R-:W-:Y:S02]  /*3720*/  @!P4 IMAD.WIDE.U32 R26, R29, 0x8, R52 ;  /* 0x000000081d1ac825 */ /* 0x000fe400078e0034 */
[----:B------:R-:W2:Y:S04]  /*3730*/  @!P3 LDG.E.64 R24, desc[UR8][R24.64] ;  /* 0x000000081818b981 */ /* 0x000ea8000c1e1b00 */
        /* <DEDUP_REMOVED lines=98> */
.L_x_65:
[----:B------:R-:W-:-:S13]  /*3d60*/  ISETP.GT.AND P3, PT, R50, 0x4, PT ;  /* 0x000000043200780c */ /* 0x000fda0003f64270 */
[----:B------:R-:W-:Y:S05]  /*3d70*/  @!P3 BRA `(.L_x_67) ;  /* 0x0000000000ecb947 */ /* 0x000fea0003800000 */
[C---:B------:R-:W-:Y:S02]  /*3d80*/  IADD3 R27, R51.reuse, 0x1, RZ ;  /* 0x00000001331b7810 */ /* 0x040fe40007ffe0ff */
[----:B------:R-:W-:Y:S02]  /*3d90*/  ISETP.EQ.OR P0, PT, R51, UR7, P2 ;  /* 0x0000000733007c0c */ /* 0x000fe40009702670 */
[----:B------:R-:W-:Y:S02]  /*3da0*/  ISETP.EQ.OR P4, PT, R27, UR7, P2 ;  /* 0x000000071b007c0c */ /* 0x000fe40009782670 */
[C---:B------:R-:W-:Y:S02]  /*3db0*/  IADD3 R29, R51.reuse, 0x2, RZ ;  /* 0x00000002331d7810 */ /* 0x040fe40007ffe0ff */
[----:B------:R-:W-:Y:S02]  /*3dc0*/  IADD3 R31, R51, 0x3, RZ ;  /* 0x00000003331f7810 */ /* 0x000fe40007ffe0ff */
[----:B------:R-:W-:-:S02]  /*3dd0*/  ISETP.EQ.OR P6, PT, R29, UR7, P2 ;  /* 0x000000071d007c0c */ /* 0x000fc400097c2670 */
[----:B------:R-:W-:-:S03]  /*3de0*/  ISETP.EQ.OR P3, PT, R31, UR7, P2 ;  /* 0x000000071f007c0c */ /* 0x000fc60009762670 */
[--C-:B------:R-:W-:Y:S02]  /*3df0*/  @!P0 IMAD R25, R51, R49, R48.reuse ;  /* 0x0000003133198224 */ /* 0x100fe400078e0230 */
[----:B------:R-:W-:Y:S02]  /*3e00*/  @!P4 IMAD R27, R49, R27, R48 ;  /* 0x0000001b311bc224 */ /* 0x000fe400078e0230 */
[----:B------:R-:W-:-:S04]  /*3e10*/  @!P0 IMAD.WIDE.U32 R24, R25, 0x8, R52 ;  /* 0x0000000819188825 */ /* 0x000fc800078e0034 */
[----:B------:R-:W-:Y:S02]  /*3e20*/  @!P4 IMAD.WIDE.U32 R26, R27, 0x8, R52 ;  /* 0x000000081b1ac825 */ /* 0x000fe400078e0034 */
[----:B------:R-:W2:Y:S02]  /*3e30*/  @!P0 LDG.E.64 R24, desc[UR8][R24.64] ;  /* 0x0000000818188981 */ /* 0x000ea4000c1e1b00 */
[C-C-:B------:R-:W-:Y:S02]  /*3e40*/  @!P6 IMAD R29, R49.reuse, R29, R48.reuse ;  /* 0x0000001d311de224 */ /* 0x140fe400078e0230 */
[----:B------:R-:W-:Y:S01]  /*3e50*/  @!P3 IMAD R31, R49, R31, R48 ;  /* 0x0000001f311fb224 */ /* 0x000fe200078e0230 */
[----:B------:R-:W3:Y:S01]  /*3e60*/  @!P4 LDG.E.64 R26, desc[UR8][R26.64] ;  /* 0x000000081a1ac981 */ /* 0x000ee2000c1e1b00 */
[----:B------:R-:W-:-:S04]  /*3e70*/  @!P6 IMAD.WIDE.U32 R28, R29, 0x8, R52 ;  /* 0x000000081d1ce825 */ /* 0x000fc800078e0034 */
[----:B------:R-:W-:Y:S02]  /*3e80*/  @!P3 IMAD.WIDE.U32 R30, R31, 0x8, R52 ;  /* 0x000000081f1eb825 */ /* 0x000fe400078e0034 */
[----:B------:R-:W4:Y:S04]  /*3e90*/  @!P6 LDG.E.64 R28, desc[UR8][R28.64] ;  /* 0x000000081c1ce981 */ /* 0x000f28000c1e1b00 */
[----:B------:R-:W5:Y:S01]  /*3ea0*/  @!P3 LDG.E.64 R30, desc[UR8][R30.64] ;  /* 0x000000081e1eb981 */ /* 0x000f62000c1e1b00 */
[----:B------:R-:W-:Y:S01]  /*3eb0*/  IADD3 R51, R51, 0x4, RZ ;  /* 0x0000000433337810 */ /* 0x000fe20007ffe0ff */
[----:B--2---:R-:W-:Y:S01]  /*3ec0*/  @!P0 FADD.FTZ R56, R56, R24 ;  /* 0x0000001838388221 */ /* 0x004fe20000010000 */
[----:B------:R-:W-:Y:S02]  /*3ed0*/  @!P0 FADD.FTZ R57, R57, R25 ;  /* 0x0000001939398221 */ /* 0x000fe40000010000 */
[----:B------:R-:W-:-:S02]  /*3ee0*/  IADD3 R24, R51, 0x1, RZ ;  /* 0x0000000133187810 */ /* 0x000fc40007ffe0ff */
[----:B------:R-:W-:Y:S01]  /*3ef0*/  ISETP.EQ.OR P0, PT, R51, UR7, P2 ;  /* 0x0000000733007c0c */ /* 0x000fe20009702670 */
[----:B---3--:R-:W-:Y:S01]  /*3f00*/  @!P4 FADD.FTZ R56, R56, R26 ;  /* 0x0000001a3838c221 */ /* 0x008fe20000010000 */
[----:B------:R-:W-:Y:S01]  /*3f10*/  @!P4 FADD.FTZ R57, R57, R27 ;  /* 0x0000001b3939c221 */ /* 0x000fe20000010000 */
[----:B------:R-:W-:Y:S02]  /*3f20*/  IADD3 R26, R51, 0x2, RZ ;  /* 0x00000002331a7810 */ /* 0x000fe40007ffe0ff */
[----:B------:R-:W-:Y:S01]  /*3f30*/  ISETP.EQ.OR P4, PT, R24, UR7, P2 ;  /* 0x0000000718007c0c */ /* 0x000fe20009782670 */
[----:B----4-:R-:W-:Y:S01]  /*3f40*/  @!P6 FADD.FTZ R56, R56, R28 ;  /* 0x0000001c3838e221 */ /* 0x010fe20000010000 */
[----:B------:R-:W-:Y:S01]  /*3f50*/  @!P6 FADD.FTZ R57, R57, R29 ;  /* 0x0000001d3939e221 */ /* 0x000fe20000010000 */
[----:B------:R-:W-:Y:S02]  /*3f60*/  IADD3 R28, R51, 0x3, RZ ;  /* 0x00000003331c7810 */ /* 0x000fe40007ffe0ff */
[----:B------:R-:W-:Y:S01]  /*3f70*/  ISETP.EQ.OR P6, PT, R26, UR7, P2 ;  /* 0x000000071a007c0c */ /* 0x000fe200097c2670 */
[----:B-----5:R-:W-:Y:S01]  /*3f80*/  @!P3 FADD.FTZ R56, R56, R30 ;  /* 0x0000001e3838b221 */ /* 0x020fe20000010000 */
[----:B------:R-:W-:Y:S01]  /*3f90*/  @!P3 FADD.FTZ R57, R57, R31 ;  /* 0x0000001f3939b221 */ /* 0x000fe20000010000 */
[----:B------:R-:W-:Y:S01]  /*3fa0*/  ISETP.EQ.OR P3, PT, R28, UR7, P2 ;  /* 0x000000071c007c0c */ /* 0x000fe20009762670 */
[----:B------:R-:W-:-:S04]  /*3fb0*/  @!P0 IMAD R25, R49, R51, R48 ;  /* 0x0000003331198224 */ /* 0x000fc800078e0230 */
[----:B------:R-:W-:Y:S02]  /*3fc0*/  @!P4 IMAD R27, R49, R24, R48 ;  /* 0x00000018311bc224 */ /* 0x000fe400078e0230 */
[----:B------:R-:W-:-:S04]  /*3fd0*/  @!P0 IMAD.WIDE.U32 R24, R25, 0x8, R52 ;  /* 0x0000000819188825 */ /* 0x000fc800078e0034 */
[----:B------:R-:W-:Y:S02]  /*3fe0*/  @!P6 IMAD R29, R49, R26, R48 ;  /* 0x0000001a311de224 */ /* 0x000fe400078e0230 */
        /* <DEDUP_REMOVED lines=20> */
.L_x_67:
[----:B------:R-:W-:-:S13]  /*4130*/  ISETP.NE.OR P0, PT, R50, RZ, P0 ;  /* 0x000000ff3200720c */ /* 0x000fda0000705670 */
[----:B------:R-:W-:Y:S05]  /*4140*/  @!P0 BRA `(.L_x_63) ;  /* 0x00000000007c8947 */ /* 0x000fea0003800000 */
.L_x_64:
[C---:B------:R-:W-:Y:S02]  /*4150*/  ISETP.EQ.OR P4, PT, R51.reuse, UR7, P2 ;  /* 0x0000000733007c0c */ /* 0x040fe40009782670 */
[C---:B------:R-:W-:Y:S02]  /*4160*/  IADD3 R27, R51.reuse, 0x1, RZ ;  /* 0x00000001331b7810 */ /* 0x040fe40007ffe0ff */
[----:B------:R-:W-:Y:S02]  /*4170*/  IADD3 R29, R51, 0x2, RZ ;  /* 0x00000002331d7810 */ /* 0x000fe40007ffe0ff */
[----:B------:R-:W-:Y:S02]  /*4180*/  ISETP.EQ.OR P6, PT, R27, UR7, P2 ;  /* 0x000000071b007c0c */ /* 0x000fe400097c2670 */
[----:B------:R-:W-:Y:S02]  /*4190*/  IADD3 R31, R51, 0x3, RZ ;  /* 0x00000003331f7810 */ /* 0x000fe40007ffe0ff */
[----:B------:R-:W-:-:S02]  /*41a0*/  ISETP.EQ.OR P3, PT, R29, UR7, P2 ;  /* 0x000000071d007c0c */ /* 0x000fc40009762670 */
[----:B------:R-:W-:Y:S01]  /*41b0*/  ISETP.EQ.OR P0, PT, R31, UR7, P2 ;  /* 0x000000071f007c0c */ /* 0x000fe20009702670 */
[----:B------:R-:W-:-:S04]  /*41c0*/  @!P4 IMAD R25, R49, R51, R48 ;  /* 0x000000333119c224 */ /* 0x000fc800078e0230 */
[----:B------:R-:W-:-:S04]  /*41d0*/  @!P4 IMAD.WIDE.U32 R24, R25, 0x8, R52 ;  /* 0x000000081918c825 */ /* 0x000fc800078e0034 */
[C-C-:B------:R-:W-:Y:S02]  /*41e0*/  @!P6 IMAD R27, R49.reuse, R27, R48.reuse ;  /* 0x0000001b311be224 */ /* 0x140fe400078e0230 */
[----:B------:R-:W2:Y:S01]  /*41f0*/  @!P4 LDG.E.64 R24, desc[UR8][R24.64] ;  /* 0x000000081818c981 */ /* 0x000ea2000c1e1b00 */
[----:B------:R-:W-:Y:S02]  /*4200*/  @!P3 IMAD R29, R49, R29, R48 ;  /* 0x0000001d311db224 */ /* 0x000fe400078e0230 */
        /* <DEDUP_REMOVED lines=19> */
.L_x_63:
        /* <DEDUP_REMOVED lines=11> */
.L_x_69:
[----:B------:R-:W-:Y:S05]  /*43f0*/  BSYNC B0 ;  /* 0x0000000000007941 */ /* 0x000fea0003800000 */
.L_x_68:
        /* <DEDUP_REMOVED lines=16> */
.L_x_60:
[----:B------:R-:W3:Y:S01]  /*4500*/  S2UR UR6, SR_CgaCtaId ;  /* 0x00000000000679c3 */ /* 0x000ee20000008800 */
[----:B------:R-:W-:Y:S01]  /*4510*/  UMOV UR5, 0x400 ;  /* 0x0000040000057882 */ /* 0x000fe20000000000 */
[----:B------:R-:W-:Y:S01]  /*4520*/  SHF.L.U32 R69, R69, 0x10, RZ ;  /* 0x0000001045457819 */ /* 0x000fe200000006ff */
[----:B------:R-:W-:Y:S01]  /*4530*/  ULDC.64 UR14, c[0x0][0x290] ;  /* 0x0000a400000e7ab9 */ /* 0x000fe20000000a00 */
[----:B012---:R-:W-:Y:S02]  /*4540*/  SHF.L.U32 R27, R32, 0x10, RZ ;  /* 0x00000010201b7819 */ /* 0x007fe400000006ff */
[----:B------:R-:W-:Y:S01]  /*4550*/  ISETP.GE.U32.AND P0, PT, R78, UR14, PT ;  /* 0x0000000e4e007c0c */ /* 0x000fe2000bf06070 */
[----:B------:R-:W-:Y:S01]  /*4560*/  FADD.FTZ R30, -R18, R69 ;  /* 0x00000045121e7221 */ /* 0x000fe20000010100 */
[----:B------:R-:W-:Y:S02]  /*4570*/  SHF.L.U32 R26, R47, 0x10, RZ ;  /* 0x000000102f1a7819 */ /* 0x000fe400000006ff */
[----:B------:R-:W-:Y:S01]  /*4580*/  SHF.L.U32 R31, R70, 0x10, RZ ;  /* 0x00000010461f7819 */ /* 0x000fe200000006ff */
[----:B------:R-:W-:Y:S01]  /*4590*/  FMUL.FTZ R53, R30, R19 ;  /* 0x000000131e357220 */ /* 0x000fe20000410000 */
[----:B---3--:R-:W-:-:S09]  /*45a0*/  ULEA UR5, UR6, UR5, 0x18 ;  /* 0x0000000506057291 */ /* 0x008fd2000f8ec03f */
[----:B------:R-:W-:Y:S01]  /*45b0*/  @!P2 STS.64 [UR5+0xb0], R56 ;  /* 0x0000b038ff00a988 */ /* 0x000fe20008000a05 */
[----:B------:R-:W-:Y:S06]  /*45c0*/  BAR.SYNC.DEFER_BLOCKING 0x0 ;  /* 0x0000000000007b1d */ /* 0x000fec0000010000 */
[----:B------:R-:W0:Y:S01]  /*45d0*/  LDS.64 R24, [UR5+0xb0] ;  /* 0x0000b005ff187984 */ /* 0x000e220008000a00 */
[----:B------:R-:W-:Y:S02]  /*45e0*/  ULDC UR5, c[0x0][0x2bc] ;  /* 0x0000af0000057ab9 */ /* 0x000fe40000000800 */
[----:B0-----:R-:W-:Y:S01]  /*45f0*/  FMUL.FTZ R28, R24, UR5 ;  /* 0x00000005181c7c20 */ /* 0x001fe20008410000 */
[----:B------:R-:W-:Y:S01]  /*4600*/  FADD.FTZ R24, -R18, R27 ;  /* 0x0000001b12187221 */ /* 0x000fe20000010100 */
[----:B------:R-:W-:Y:S01]  /*4610*/  FMUL.FTZ R29, R25, UR5 ;  /* 0x00000005191d7c20 */ /* 0x000fe20008410000 */
[----:B------:R-:W-:-:S02]  /*4620*/  SHF.L.U32 R25, R68, 0x10, RZ ;  /* 0x0000001044197819 */ /* 0x000fc400000006ff */
        /* <DEDUP_REMOVED lines=20> */
.L_x_70:
[----:B------:R-:W-:Y:S04]  /*4770*/  BSSY B0, `(.L_x_71) ;  /* 0x0000014000007945 */ /* 0x000fe80003800000 */
[----:B------:R-:W-:Y:S05]  /*4780*/  @!P1 BRA `(.L_x_72) ;  /* 0x0000000000489947 */ /* 0x000fea0003800000 */
[C-C-:B------:R-:W-:Y:S01]  /*4790*/  FFMA.FTZ R24, R28.reuse, R53, R29.reuse ;  /* 0x000000351c187223 */ /* 0x140fe2000001001d */
[----:B------:R-:W-:Y:S01]  /*47a0*/  ULDC.64 UR12, c[0x0][0x288] ;  /* 0x0000a200000c7ab9 */ /* 0x000fe20000000a00 */
[----:B------:R-:W-:Y:S01]  /*47b0*/  FFMA.FTZ R27, R28, R52, R29 ;  /* 0x000000341c1b7223 */ /* 0x000fe2000001001d */
[----:B------:R-:W-:Y:S02]  /*47c0*/  IMAD R32, R61, UR12, RZ ;  /* 0x0000000c3d207c24 */ /* 0x000fe4000f8e02ff */
[----:B------:R-:W-:Y:S01]  /*47d0*/  FFMA.FTZ R30, R25, R20, -R24 ;  /* 0x00000014191e7223 */ /* 0x000fe20000010818 */
[----:B------:R-:W-:Y:S01]  /*47e0*/  MOV R24, R86 ;  /* 0x0000005600187202 */ /* 0x000fe20000000f00 */
[----:B------:R-:W-:Y:S01]  /*47f0*/  FFMA.FTZ R26, R26, R21, -R27 ;  /* 0x000000151a1a7223 */ /* 0x000fe2000001081b */
[----:B------:R-:W-:Y:S01]  /*4800*/  MOV R25, R89 ;  /* 0x0000005900197202 */ /* 0x000fe20000000f00 */
[C---:B------:R-:W-:Y:S02]  /*4810*/  IMAD R27, R79.reuse, UR13, R32 ;  /* 0x0000000d4f1b7c24 */ /* 0x040fe4000f8e0220 */
[-C--:B------:R-:W-:Y:S01]  /*4820*/  FMUL.FTZ R47, R30, R19.reuse ;  /* 0x000000131e2f7220 */ /* 0x080fe20000410000 */
[----:B------:R-:W-:Y:S01]  /*4830*/  FMUL.FTZ R30, R26, R19 ;  /* 0x000000131a1e7220 */ /* 0x000fe20000410000 */
[----:B------:R-:W-:Y:S01]  /*4840*/  IMAD.WIDE.U32 R24, R79, UR12, R24 ;  /* 0x0000000c4f187c25 */ /* 0x000fe2000f8e0018 */
[----:B------:R-:W-:-:S02]  /*4850*/  ULDC.64 UR12, c[0x0][0x210] ;  /* 0x00008400000c7ab9 */ /* 0x000fc40000000a00 */
[----:B------:R-:W-:Y:S02]  /*4860*/  LEA R26, P2, R24, UR12, 0x1 ;  /* 0x0000000c181a7c11 */ /* 0x000fe4000f8408ff */
[----:B------:R-:W-:Y:S02]  /*4870*/  IADD3 R27, R25, R27, RZ ;  /* 0x0000001b191b7210 */ /* 0x000fe40007ffe0ff */
[----:B------:R-:W-:Y:S02]  /*4880*/  F2FP.BF16.F32.PACK_AB R25, R30, R47 ;  /* 0x0000002f1e19723e */ /* 0x000fe400000010ff */
[----:B------:R-:W-:-:S05]  /*4890*/  LEA.HI.X R27, R24, UR13, R27, 0x1, P2 ;  /* 0x0000000d181b7c11 */ /* 0x000fca00090f0c1b */
[----:B------:R0:W-:Y:S02]  /*48a0*/  STG.E desc[UR8][R26.64], R25 ;  /* 0x000000191a007986 */ /* 0x0001e4000c101908 */
.L_x_72:
[----:B------:R-:W-:Y:S05]  /*48b0*/  BSYNC B0 ;  /* 0x0000000000007941 */ /* 0x000fea0003800000 */
.L_x_71:
[----:B0-----:R-:W-:Y:S01]  /*48c0*/  SHF.L.U32 R25, R46, 0x10, RZ ;  /* 0x000000102e197819 */ /* 0x001fe200000006ff */
[C---:B------:R-:W-:Y:S01]  /*48d0*/  FADD.FTZ R30, -R18.reuse, R31 ;  /* 0x0000001f121e7221 */ /* 0x040fe20000010100 */
[----:B------:R-:W-:Y:S02]  /*48e0*/  ISETP.GE.U32.AND P2, PT, R77, UR14, PT ;  /* 0x0000000e4d007c0c */ /* 0x000fe4000bf46070 */
[----:B------:R-:W-:Y:S01]  /*48f0*/  ISETP.GE.AND.EX P3, PT, R7, UR15, PT, P0 ;  /* 0x0000000f07007c0c */ /* 0x000fe2000bf66300 */
[----:B------:R-:W-:Y:S01]  /*4900*/  FADD.FTZ R24, -R18, R25 ;  /* 0x0000001912187221 */ /* 0x000fe20000010100 */
[----:B------:R-:W-:Y:S01]  /*4910*/  ISETP.GE.AND.EX P4, PT, R9, UR15, PT, P2 ;  /* 0x0000000f09007c0c */ /* 0x000fe2000bf86320 */
[-C--:B------:R-:W-:Y:S01]  /*4920*/  FMUL.FTZ R49, R30, R19.reuse ;  /* 0x000000131e317220 */ /* 0x080fe20000410000 */
[----:B------:R-:W-:Y:S01]  /*4930*/  SHF.L.U32 R67, R67, 0x10, RZ ;  /* 0x0000001043437819 */ /* 0x000fe200000006ff */
[----:B------:R-:W-:Y:S01]  /*4940*/  FMUL.FTZ R48, R24, R19 ;  /* 0x0000001318307220 */ /* 0x000fe20000410000 */
[----:B------:R-:W-:-:S02]  /*4950*/  ISETP.GE.U32.AND P0, PT, R76, UR14, PT ;  /* 0x0000000e4c007c0c */ /* 0x000fc4000bf06070 */
[----:B------:R-:W-:Y:S02]  /*4960*/  ISETP.GE.U32.AND P2, PT, R75, UR14, PT ;  /* 0x0000000e4b007c0c */ /* 0x000fe4000bf46070 */
[C---:B------:R-:W-:Y:S02]  /*4970*/  ISETP.GT.U32.OR P3, PT, R81.reuse, 0x22f, P3 ;  /* 0x0000022f5100780c */ /* 0x040fe40001f64470 */
[----:B------:R-:W-:Y:S02]  /*4980*/  ISETP.GT.U32.OR P4, PT, R81, 0x22f, P4 ;  /* 0x0000022f5100780c */ /* 0x000fe40002784470 */
[----:B------:R-:W-:Y:S02]  /*4990*/  SHF.L.U32 R26, R45, 0x10, RZ ;  /* 0x000000102d1a7819 */ /* 0x000fe400000006ff */
        /* <DEDUP_REMOVED lines=21> */
.L_x_73:
[----:B------:R-:W-:Y:S04]  /*4af0*/  BSSY B0, `(.L_x_74) ;  /* 0x0000014000007945 */ /* 0x000fe80003800000 */
[----:B------:R-:W-:Y:S05]  /*4b00*/  @P3 BRA `(.L_x_75) ;  /* 0x0000000000483947 */ /* 0x000fea0003800000 */
[C-C-:B------:R-:W-:Y:S01]  /*4b10*/  FFMA.FTZ R24, R28.reuse, R49, R29.reuse ;  /* 0x000000311c187223 */ /* 0x140fe2000001001d */
        /* <DEDUP_REMOVED lines=17> */
.L_x_75:
[----:B------:R-:W-:Y:S05]  /*4c30*/  BSYNC B0 ;  /* 0x0000000000007941 */ /* 0x000fea0003800000 */
.L_x_74:
[C---:B------:R-:W-:Y:S01]  /*4c40*/  FADD.FTZ R30, -R18.reuse, R65 ;  /* 0x00000041121e7221 */ /* 0x040fe20000010100 */
[----:B------:R-:W-:Y:S01]  /*4c50*/  FADD.FTZ R24, -R18, R31 ;  /* 0x0000001f12187221 */ /* 0x000fe20000010100 */
[----:B0-----:R-:W-:Y:S02]  /*4c60*/  SHF.L.U32 R7, R64, 0x10, RZ ;  /* 0x0000001040077819 */ /* 0x001fe400000006ff */
[----:B------:R-:W-:Y:S01]  /*4c70*/  SHF.L.U32 R26, R43, 0x10, RZ ;  /* 0x000000102b1a7819 */ /* 0x000fe200000006ff */
        /* <DEDUP_REMOVED lines=21> */
.L_x_76:
        /* <DEDUP_REMOVED lines=10> */
[-C--:B------:R-:W-:Y:S01]  /*4e70*/  FMUL.FTZ R30, R30, R19.reuse ;  /* 0x000000131e1e7220 */ /* 0x080fe20000410000 */
[----:B------:R-:W-:Y:S01]  /*4e80*/  FMUL.FTZ R7, R26, R19 ;  /* 0x000000131a077220 */ /* 0x000fe20000410000 */
[----:B------:R-:W-:-:S02]  /*4e90*/  IMAD R9, R77, UR13, R32 ;  /* 0x0000000d4d097c24 */ /* 0x000fc4000f8e0220 */
[----:B------:R-:W-:Y:S01]  /*4ea0*/  IMAD.WIDE.U32 R24, R77, UR12, R24 ;  /* 0x0000000c4d187c25 */ /* 0x000fe2000f8e0018 */
[----:B------:R-:W-:Y:S01]  /*4eb0*/  ULDC.64 UR12, c[0x0][0x210] ;  /* 0x00008400000c7ab9 */ /* 0x000fe20000000a00 */
[----:B------:R-:W-:Y:S02]  /*4ec0*/  F2FP.BF16.F32.PACK_AB R7, R7, R30 ;  /* 0x0000001e0707723e */ /* 0x000fe400000010ff */
[----:B------:R-:W-:Y:S02]  /*4ed0*/  LEA R26, P3, R24, UR12, 0x1 ;  /* 0x0000000c181a7c11 */ /* 0x000fe4000f8608ff */
[----:B------:R-:W-:-:S04]  /*4ee0*/  IADD3 R9, R25, R9, RZ ;  /* 0x0000000919097210 */ /* 0x000fc80007ffe0ff */
[----:B------:R-:W-:-:S05]  /*4ef0*/  LEA.HI.X R27, R24, UR13, R9, 0x1, P3 ;  /* 0x0000000d181b7c11 */ /* 0x000fca00098f0c09 */
[----:B------:R0:W-:Y:S02]  /*4f00*/  STG.E desc[UR8][R26.64], R7 ;  /* 0x000000071a007986 */ /* 0x0001e4000c101908 */
.L_x_78:
[----:B------:R-:W-:Y:S05]  /*4f10*/  BSYNC B0 ;  /* 0x0000000000007941 */ /* 0x000fea0003800000 */
.L_x_77:
[----:B------:R-:W-:Y:S02]  /*4f20*/  SHF.L.U32 R43, R66, 0x10, RZ ;  /* 0x00000010422b7819 */ /* 0x000fe400000006ff */
[----:B0-----:R-:W-:Y:S02]  /*4f30*/  SHF.L.U32 R7, R42, 0x10, RZ ;  /* 0x000000102a077819 */ /* 0x001fe400000006ff */
[----:B------:R-:W-:Y:S02]  /*4f40*/  ISETP.GE.U32.AND P3, PT, R74, UR14, PT ;  /* 0x0000000e4a007c0c */ /* 0x000fe4000bf66070 */
[----:B------:R-:W-:Y:S01]  /*4f50*/  ISETP.GE.U32.AND P4, PT, R73, UR14, PT ;  /* 0x0000000e49007c0c */ /* 0x000fe2000bf86070 */
[----:B------:R-:W-:Y:S01]  /*4f60*/  FADD.FTZ R24, -R18, R7 ;  /* 0x0000000712187221 */ /* 0x000fe20000010100 */
[----:B------:R-:W-:Y:S02]  /*4f70*/  ISETP.GE.U32.AND P6, PT, R72, UR14, PT ;  /* 0x0000000e48007c0c */ /* 0x000fe4000bfc6070 */
[----:B------:R-:W-:Y:S01]  /*4f80*/  SHF.L.U32 R45, R60, 0x10, RZ ;  /* 0x000000103c2d7819 */ /* 0x000fe200000006ff */
[----:B------:R-:W-:Y:S01]  /*4f90*/  FMUL.FTZ R46, R24, R19 ;  /* 0x00000013182e7220 */ /* 0x000fe20000410000 */
[----:B------:R-:W-:Y:S01]  /*4fa0*/  SHF.L.U32 R9, R40, 0x10, RZ ;  /* 0x0000001028097819 */ /* 0x000fe200000006ff */
[----:B------:R-:W-:Y:S01]  /*4fb0*/  FADD.FTZ R40, -R18, R43 ;  /* 0x0000002b12287221 */ /* 0x000fe20000010100 */
[----:B------:R-:W-:-:S02]  /*4fc0*/  SHF.L.U32 R47, R62, 0x10, RZ ;  /* 0x000000103e2f7819 */ /* 0x000fc400000006ff */
[----:B------:R-:W-:Y:S01]  /*4fd0*/  SHF.L.U32 R25, R38, 0x10, RZ ;  /* 0x0000001026197819 */ /* 0x000fe200000006ff */
[----:B------:R-:W-:Y:S01]  /*4fe0*/  FADD.FTZ R38, -R18, R9 ;  /* 0x0000000912267221 */ /* 0x000fe20000010100 */
[----:B------:R-:W-:Y:S01]  /*4ff0*/  SHF.L.U32 R49, R12, 0x10, RZ ;  /* 0x000000100c317819 */ /* 0x000fe200000006ff */
[----:B------:R-:W-:Y:S01]  /*5000*/  FADD.FTZ R32, -R18, R47 ;  /* 0x0000002f12207221 */ /* 0x000fe20000010100 */
[----:B------:R-:W-:Y:S01]  /*5010*/  SHF.L.U32 R27, R36, 0x10, RZ ;  /* 0x00000010241b7819 */ /* 0x000fe200000006ff */
[----:B------:R-:W-:Y:S01]  /*5020*/  FADD.FTZ R36, -R18, R45 ;  /* 0x0000002d12247221 */ /* 0x000fe20000010100 */
[----:B------:R-:W-:Y:S01]  /*5030*/  SHF.L.U32 R51, R14, 0x10, RZ ;  /* 0x000000100e337819 */ /* 0x000fe200000006ff */
[----:B------:R-:W-:Y:S01]  /*5040*/  FADD.FTZ R14, -R18, R49 ;  /* 0x00000031120e7221 */ /* 0x000fe20000010100 */
[----:B------:R-:W-:Y:S01]  /*5050*/  SHF.L.U32 R31, R34, 0x10, RZ ;  /* 0x00000010221f7819 */ /* 0x000fe200000006ff */
[C---:B------:R-:W-:Y:S01]  /*5060*/  FADD.FTZ R34, -R18.reuse, R25 ;  /* 0x0000001912227221 */ /* 0x040fe20000010100 */
[----:B------:R-:W-:Y:S01]  /*5070*/  ISETP.GE.AND.EX P0, PT, R11, UR15, PT, P0 ;  /* 0x0000000f0b007c0c */ /* 0x000fe2000bf06300 */
[C---:B------:R-:W-:Y:S01]  /*5080*/  FADD.FTZ R30, -R18.reuse, R27 ;  /* 0x0000001b121e7221 */ /* 0x040fe20000010100 */
[----:B------:R-:W-:Y:S01]  /*5090*/  ISETP.GE.AND.EX P2, PT, R13, UR15, PT, P2 ;  /* 0x0000000f0d007c0c */ /* 0x000fe2000bf46320 */
[C---:B------:R-:W-:Y:S01]  /*50a0*/  FADD.FTZ R12, -R18.reuse, R51 ;  /* 0x00000033120c7221 */ /* 0x040fe20000010100 */
[----:B------:R-:W-:Y:S01]  /*50b0*/  ISETP.GE.AND.EX P3, PT, R15, UR15, PT, P3 ;  /* 0x0000000f0f007c0c */ /* 0x000fe2000bf66330 */
[----:B------:R-:W-:Y:S01]  /*50c0*/  FADD.FTZ R18, -R18, R31 ;  /* 0x0000001f12127221 */ /* 0x000fe20000010100 */
[----:B------:R-:W-:-:S02]  /*50d0*/  ISETP.GE.AND.EX P4, PT, R17, UR15, PT, P4 ;  /* 0x0000000f11007c0c */ /* 0x000fc4000bf86340 */
[----:B------:R-:W-:Y:S02]  /*50e0*/  ISETP.GE.AND.EX P6, PT, R59, UR15, PT, P6 ;  /* 0x0000000f3b007c0c */ /* 0x000fe4000bfc6360 */
[----:B------:R-:W-:Y:S01]  /*50f0*/  SHF.L.U32 R26, R41, 0x10, RZ ;  /* 0x00000010291a7819 */ /* 0x000fe200000006ff */
[----:B------:R-:W-:Y:S01]  /*5100*/  FMUL.FTZ R41, R40, R19 ;  /* 0x0000001328297220 */ /* 0x000fe20000410000 */
[C---:B------:R-:W-:Y:S02]  /*5110*/  ISETP.GT.U32.OR P0, PT, R81.reuse, 0x22f, P0 ;  /* 0x0000022f5100780c */ /* 0x040fe40000704470 */
[C---:B------:R-:W-:Y:S02]  /*5120*/  ISETP.GT.U32.OR P2, PT, R81.reuse, 0x22f, P2 ;  /* 0x0000022f5100780c */ /* 0x040fe40001744470 */
[C---:B------:R-:W-:Y:S02]  /*5130*/  ISETP.GT.U32.OR P3, PT, R81.reuse, 0x22f, P3 ;  /* 0x0000022f5100780c */ /* 0x040fe40001f64470 */
[----:B------:R-:W-:-:S02]  /*5140*/  ISETP.GT.U32.OR P4, PT, R81, 0x22f, P4 ;  /* 0x0000022f5100780c */ /* 0x000fc40002784470 */
[----:B------:R-:W-:Y:S02]  /*5150*/  ISETP.GT.U32.OR P6, PT, R81, 0x22f, P6 ;  /* 0x0000022f5100780c */ /* 0x000fe400037c4470 */
[----:B------:R-:W-:Y:S01]  /*5160*/  SHF.L.U32 R63, R63, 0x10, RZ ;  /* 0x000000103f3f7819 */ /* 0x000fe200000006ff */
[----:B------:R-:W-:Y:S10]  /*5170*/  @!P5 BRA `(.L_x_79) ;  /* 0x000000000048d947 */ /* 0x000ff40003800000 */
        /* <DEDUP_REMOVED lines=18> */
.L_x_79:
[----:B------:R-:W-:Y:S04]  /*52a0*/  BSSY B0, `(.L_x_80) ;  /* 0x0000014000007945 */ /* 0x000fe80003800000 */
[----:B------:R-:W-:Y:S05]  /*52b0*/  @P0 BRA `(.L_x_81) ;  /* 0x0000000000480947 */ /* 0x000fea0003800000 */
[C-C-:B------:R-:W-:Y:S01]  /*52c0*/  FFMA.FTZ R24, R28.reuse, R41, R29.reuse ;  /* 0x000000291c187223 */ /* 0x140fe2000001001d */
[----:B------:R-:W-:Y:S01]  /*52d0*/  ULDC.64 UR12, c[0x0][0x288] ;  /* 0x0000a200000c7ab9 */ /* 0x000fe20000000a00 */
[----:B------:R-:W-:Y:S01]  /*52e0*/  MOV R25, R89 ;  /* 0x0000005900197202 */ /* 0x000fe20000000f00 */
[----:B------:R-:W-:Y:S01]  /*52f0*/  FFMA.FTZ R7, R28, R46, R29 ;  /* 0x0000002e1c077223 */ /* 0x000fe2000001001d */
[----:B------:R-:W-:Y:S01]  /*5300*/  FFMA.FTZ R40, R63, R20, -R24 ;  /* 0x000000143f287223 */ /* 0x000fe20000010818 */
[----:B------:R-:W-:Y:S01]  /*5310*/  MOV R24, R86 ;  /* 0x0000005600187202 */ /* 0x000fe20000000f00 */
[----:B------:R-:W-:Y:S02]  /*5320*/  IMAD R11, R11, UR12, RZ ;  /* 0x0000000c0b0b7c24 */ /* 0x000fe4000f8e02ff */
[----:B------:R-:W-:Y:S01]  /*5330*/  FFMA.FTZ R26, R26, R21, -R7 ;  /* 0x000000151a1a7223 */ /* 0x000fe20000010807 */
[----:B------:R-:W-:Y:S01]  /*5340*/  FMUL.FTZ R40, R40, R19 ;  /* 0x0000001328287220 */ /* 0x000fe20000410000 */
[----:B------:R-:W-:-:S04]  /*5350*/  IMAD.WIDE.U32 R24, R76, UR12, R24 ;  /* 0x0000000c4c187c25 */ /* 0x000fc8000f8e0018 */
[----:B------:R-:W-:Y:S01]  /*5360*/  FMUL.FTZ R7, R26, R19 ;  /* 0x000000131a077220 */ /* 0x000fe20000410000 */
[----:B------:R-:W-:Y:S01]  /*5370*/  IMAD R11, R76, UR13, R11 ;  /* 0x0000000d4c0b7c24 */ /* 0x000fe2000f8e020b */
[----:B------:R-:W-:-:S03]  /*5380*/  ULDC.64 UR12, c[0x0][0x210] ;  /* 0x00008400000c7ab9 */ /* 0x000fc60000000a00 */
[----:B------:R-:W-:Y:S02]  /*5390*/  F2FP.BF16.F32.PACK_AB R7, R7, R40 ;  /* 0x000000280707723e */ /* 0x000fe400000010ff */
[----:B------:R-:W-:Y:S02]  /*53a0*/  LEA R26, P0, R24, UR12, 0x1 ;  /* 0x0000000c181a7c11 */ /* 0x000fe4000f8008ff */
[----:B------:R-:W-:-:S04]  /*53b0*/  IADD3 R11, R25, R11, RZ ;  /* 0x0000000b190b7210 */ /* 0x000fc80007ffe0ff */
[----:B------:R-:W-:-:S05]  /*53c0*/  LEA.HI.X R27, R24, UR13, R11, 0x1, P0 ;  /* 0x0000000d181b7c11 */ /* 0x000fca00080f0c0b */
[----:B------:R0:W-:Y:S02]  /*53d0*/  STG.E desc[UR8][R26.64], R7 ;  /* 0x000000071a007986 */ /* 0x0001e4000c101908 */
.L_x_81:
[----:B------:R-:W-:Y:S05]  /*53e0*/  BSYNC B0 ;  /* 0x0000000000007941 */ /* 0x000fea0003800000 */
.L_x_80:
[----:B------:R-:W-:Y:S01]  /*53f0*/  SHF.L.U32 R24, R39, 0x10, RZ ;  /* 0x0000001027187819 */ /* 0x000fe200000006ff */
[-C--:B------:R-:W-:Y:S01]  /*5400*/  FMUL.FTZ R39, R36, R19.reuse ;  /* 0x0000001324277220 */ /* 0x080fe20000410000 */
[----:B0-----:R-:W-:Y:S01]  /*5410*/  SHF.L.U32 R7, R58, 0x10, RZ ;  /* 0x000000103a077819 */ /* 0x001fe200000006ff */
        /* <DEDUP_REMOVED lines=20> */
.L_x_82:
        /* <DEDUP_REMOVED lines=12> */
[----:B------:R-:W-:Y:S01]  /*5620*/  IMAD R9, R75, UR13, R36 ;  /* 0x0000000d4b097c24 */ /* 0x000fe2000f8e0224 */
[----:B------:R-:W-:Y:S01]  /*5630*/  ULDC.64 UR12, c[0x0][0x210] ;  /* 0x00008400000c7ab9 */ /* 0x000fe20000000a00 */
[----:B------:R-:W-:Y:S01]  /*5640*/  FMUL.FTZ R36, R26, R19 ;  /* 0x000000131a247220 */ /* 0x000fe20000410000 */
[C---:B------:R-:W-:Y:S02]  /*5650*/  LEA R26, P0, R24.reuse, UR12, 0x1 ;  /* 0x0000000c181a7c11 */ /* 0x040fe4000f8008ff */
[----:B------:R-:W-:Y:S02]  /*5660*/  IADD3 R9, R25, R9, RZ ;  /* 0x0000000919097210 */ /* 0x000fe40007ffe0ff */
[----:B------:R-:W-:Y:S02]  /*5670*/  F2FP.BF16.F32.PACK_AB R7, R7, R36 ;  /* 0x000000240707723e */ /* 0x000fe400000010ff */
[----:B------:R-:W-:-:S05]  /*5680*/  LEA.HI.X R27, R24, UR13, R9, 0x1, P0 ;  /* 0x0000000d181b7c11 */ /* 0x000fca00080f0c09 */
[----:B------:R0:W-:Y:S02]  /*5690*/  STG.E desc[UR8][R26.64], R7 ;  /* 0x000000071a007986 */ /* 0x0001e4000c101908 */
.L_x_84:
[----:B------:R-:W-:Y:S05]  /*56a0*/  BSYNC B0 ;  /* 0x0000000000007941 */ /* 0x000fea0003800000 */
.L_x_83:
[----:B0-----:R-:W-:Y:S01]  /*56b0*/  SHF.L.U32 R7, R16, 0x10, RZ ;  /* 0x0000001010077819 */ /* 0x001fe200000006ff */
[-C--:B------:R-:W-:Y:S01]  /*56c0*/  FMUL.FTZ R31, R32, R19.reuse ;  /* 0x00000013201f7220 */ /* 0x080fe20000410000 */
        /* <DEDUP_REMOVED lines=21> */
.L_x_85:
        /* <DEDUP_REMOVED lines=20> */
.L_x_87:
[----:B------:R-:W-:Y:S05]  /*5960*/  BSYNC B0 ;  /* 0x0000000000007941 */ /* 0x000fea0003800000 */
.L_x_86:
        /* <DEDUP_REMOVED lines=23> */
.L_x_88:
[----:B------:R-:W-:Y:S04]  /*5ae0*/  BSSY B0, `(.L_x_89) ;  /* 0x0000014000007945 */ /* 0x000fe80003800000 */
[----:B------:R-:W-:Y:S05]  /*5af0*/  @P4 BRA `(.L_x_90) ;  /* 0x0000000000484947 */ /* 0x000fea0003800000 */
[C-C-:B------:R-:W-:Y:S01]  /*5b00*/  FFMA.FTZ R9, R28.reuse, R30, R29.reuse ;  /* 0x0000001e1c097223 */ /* 0x140fe2000001001d */
[----:B------:R-:W-:Y:S01]  /*5b10*/  ULDC.64 UR12, c[0x0][0x288] ;  /* 0x0000a200000c7ab9 */ /* 0x000fe20000000a00 */
[----:B------:R-:W-:Y:S01]  /*5b20*/  FFMA.FTZ R14, R28, R27, R29 ;  /* 0x0000001b1c0e7223 */ /* 0x000fe2000001001d */
[----:B------:R-:W-:Y:S01]  /*5b30*/  MOV R11, R89 ;  /* 0x00000059000b7202 */ /* 0x000fe20000000f00 */
        /* <DEDUP_REMOVED lines=14> */
.L_x_90:
[----:B------:R-:W-:Y:S05]  /*5c20*/  BSYNC B0 ;  /* 0x0000000000007941 */ /* 0x000fea0003800000 */
.L_x_89:
        /* <DEDUP_REMOVED lines=23> */
.L_x_91:
        /* <DEDUP_REMOVED lines=19> */
.L_x_93:
[----:B------:R-:W-:Y:S05]  /*5ed0*/  BSYNC B0 ;  /* 0x0000000000007941 */ /* 0x000fea0003800000 */
.L_x_92:
[----:B0-----:R-:W0:Y:S01]  /*5ee0*/  LDC R7, c[0x0][0x10] ;  /* 0x00000400ff077b82 */ /* 0x001e220000000800 */
[----:B------:R-:W-:Y:S02]  /*5ef0*/  IADD3 R71, R71, 0x1, RZ ;  /* 0x0000000147477810 */ /* 0x000fe40007ffe0ff */
[----:B0-----:R-:W-:-:S04]  /*5f00*/  IADD3 R80, R7, R80, RZ ;  /* 0x0000005007507210 */ /* 0x001fc80007ffe0ff */
[----:B------:R-:W-:-:S13]  /*5f10*/  ISETP.GE.AND P0, PT, R80, UR4, PT ;  /* 0x0000000450007c0c */ /* 0x000fda000bf06270 */
[----:B------:R-:W-:Y:S05]  /*5f20*/  @!P0 BRA `(.L_x_94) ;  /* 0xffffffa000fc8947 */ /* 0x000fea000383ffff */
.L_x_43:
[----:B------:R-:W0:Y:S01]  /*5f30*/  LDC R4, c[0x0][0xc] ;  /* 0x00000300ff047b82 */ /* 0x000e220000000800 */
[----:B------:R-:W-:Y:S01]  /*5f40*/  ISETP.NE.AND P1, PT, R81, RZ, PT ;  /* 0x000000ff5100720c */ /* 0x000fe20003f25270 */
[----:B------:R-:W-:Y:S06]  /*5f50*/  BSSY B0, `(.L_x_95) ;  /* 0x0000011000007945 */ /* 0x000fec0003800000 */
[----:B------:R-:W1:Y:S08]  /*5f60*/  LDC R7, c[0x0][0x10] ;  /* 0x00000400ff077b82 */ /* 0x000e700000000800 */
[----:B------:R-:W2:Y:S01]  /*5f70*/  LDC.64 R2, c[0x0][0x258] ;  /* 0x00009600ff027b82 */ /* 0x000ea20000000a00 */
[----:B0-----:R-:W-:-:S02]  /*5f80*/  ISETP.NE.AND P0, PT, R4, 0x1, PT ;  /* 0x000000010400780c */ /* 0x001fc40003f05270 */
[----:B-1----:R-:W-:-:S04]  /*5f90*/  SHF.L.U32 R0, R7, 0x1, RZ ;  /* 0x0000000107007819 */ /* 0x002fc800000006ff */
[----:B------:R-:W-:-:S05]  /*5fa0*/  SEL R5, R0, RZ, P0 ;  /* 0x000000ff00057207 */ /* 0x000fca0000000000 */
[----:B--2---:R-:W-:Y:S01]  /*5fb0*/  IMAD.WIDE.U32 R2, R5, 0x4, R2 ;  /* 0x0000000405027825 */ /* 0x004fe200078e0002 */
[----:B------:R-:W-:Y:S06]  /*5fc0*/  @P1 BRA `(.L_x_96) ;  /* 0x0000000000241947 */ /* 0x000fec0003800000 */
[----:B------:R-:W0:Y:S01]  /*5fd0*/  S2R R0, SR_LANEID ;  /* 0x0000000000007919 */ /* 0x000e220000000000 */
[----:B------:R-:W-:Y:S02]  /*5fe0*/  VOTEU.ANY UR4, UPT, PT ;  /* 0x0000000000047886 */ /* 0x000fe400038e0100 */
[----:B------:R-:W-:Y:S02]  /*5ff0*/  UFLO.U32 UR5, UR4 ;  /* 0x00000004000572bd */ /* 0x000fe400080e0000 */
[----:B------:R-:W1:Y:S04]  /*6000*/  POPC R5, UR4 ;  /* 0x0000000400057d09 */ /* 0x000e680008000000 */
[----:B0-----:R-:W-:-:S13]  /*6010*/  ISETP.EQ.U32.AND P0, PT, R0, UR5, PT ;  /* 0x0000000500007c0c */ /* 0x001fda000bf02070 */
[----:B------:R-:W-:Y:S06]  /*6020*/  @P0 MEMBAR.ALL.GPU ;  /* 0x0000000000000992 */ /* 0x000fec000000a000 */
[----:B------:R-:W-:-:S00]  /*6030*/  @P0 ERRBAR ;  /* 0x00000000000009ab */ /* 0x000fc00000000000 */
[----:B------:R-:W-:Y:S06]  /*6040*/  @P0 CGAERRBAR ;  /* 0x00000000000005ab */ /* 0x000fec0000000000 */
[----:B-1----:R0:W-:Y:S02]  /*6050*/  @P0 REDG.E.ADD.S32.STRONG.GPU desc[UR8][R2.64], R5 ;  /* 0x000000050200098e */ /* 0x0021e4000c10e388 */
.L_x_96:
[----:B------:R-:W-:Y:S05]  /*6060*/  BSYNC B0 ;  /* 0x0000000000007941 */ /* 0x000fea0003800000 */
.L_x_95:
[----:B------:R-:W1:Y:S01]  /*6070*/  S2UR UR4, SR_CTAID.X ;  /* 0x00000000000479c3 */ /* 0x000e620000002500 */
[----:B------:R-:W-:Y:S02]  /*6080*/  IADD3 R0, R4, -0x1, RZ ;  /* 0xffffffff04007810 */ /* 0x000fe40007ffe0ff */
[----:B0-----:R-:W-:-:S05]  /*6090*/  IADD3 R5, R7, -0x1, RZ ;  /* 0xffffffff07057810 */ /* 0x001fca0007ffe0ff */
[----:B------:R-:W0:Y:S01]  /*60a0*/  S2UR UR5, SR_CTAID.Y ;  /* 0x00000000000579c3 */ /* 0x000e220000002600 */
[----:B-1----:R-:W-:-:S04]  /*60b0*/  ISETP.NE.AND P0, PT, R0, UR4, PT ;  /* 0x0000000400007c0c */ /* 0x002fc8000bf05270 */
[----:B0-----:R-:W-:-:S13]  /*60c0*/  ISETP.NE.OR P0, PT, R5, UR5, P0 ;  /* 0x0000000505007c0c */ /* 0x001fda0008705670 */
[----:B------:R-:W-:Y:S05]  /*60d0*/  @P0 EXIT ;  /* 0x000000000000094d */ /* 0x000fea0003800000 */
[----:B------:R-:W-:Y:S05]  /*60e0*/  @P1 BRA `(.L_x_97) ;  /* 0x0000000000201947 */ /* 0x000fea0003800000 */
[----:B------:R-:W-:-:S05]  /*60f0*/  IMAD R0, R4, R7, RZ ;  /* 0x0000000704007224 */ /* 0x000fca00078e02ff */
[----:B------:R-:W-:-:S13]  /*6100*/  ISETP.NE.AND P0, PT, R0, -0x1, PT ;  /* 0xffffffff0000780c */ /* 0x000fda0003f05270 */
[----:B------:R-:W-:Y:S05]  /*6110*/  @!P0 BRA `(.L_x_97) ;  /* 0x0000000000148947 */ /* 0x000fea0003800000 */
.L_x_98:
[----:B------:R-:W2:Y:S04]  /*6120*/  LDG.E.STRONG.GPU R5, desc[UR8][R2.64] ;  /* 0x0000000802057981 */ /* 0x000ea8000c1ef900 */
[----:B--2---:R-:W-:Y:S01]  /*6130*/  CCTL.IVALL ;  /* 0x00000000ff00798f */ /* 0x004fe20002000000 */
[----:B------:R-:W-:Y:S05]  /*6140*/  YIELD ;  /* 0x0000000000007946 */ /* 0x000fea0003800000 */
[----:B------:R-:W-:-:S13]  /*6150*/  ISETP.NE.AND P0, PT, R5, R0, PT ;  /* 0x000000000500720c */ /* 0x000fda0003f05270 */
[----:B------:R-:W-:Y:S05]  /*6160*/  @P0 BRA `(.L_x_98) ;  /* 0xfffffffc00ec0947 */ /* 0x000fea000383ffff */
.L_x_97:
[----:B------:R-:W-:Y:S05]  /*6170*/  WARPSYNC.ALL ;  /* 0x0000000000007948 */ /* 0x000fea0003800000 */
[----:B------:R-:W0:Y:S08]  /*6180*/  LDC.64 R22, c[0x0][0x288] ;  /* 0x0000a200ff167b82 */ /* 0x000e300000000a00 */
[----:B------:R-:W-:Y:S01]  /*6190*/  BAR.SYNC.DEFER_BLOCKING 0x0 ;  /* 0x0000000000007b1d */ /* 0x000fe20000010000 */
[----:B0-----:R-:W-:-:S04]  /*61a0*/  LEA.HI R0, P0, R23, R22, RZ, 0x1 ;  /* 0x0000001617007211 */ /* 0x001fc800078108ff */
[----:B------:R-:W-:-:S04]  /*61b0*/  IADD3.X R3, RZ, R23, RZ, P0, !PT ;  /* 0x00000017ff037210 */ /* 0x000fc800007fe4ff */
[----:B------:R-:W-:Y:S02]  /*61c0*/  SHF.R.S64 R24, R0, 0x1, R3 ;  /* 0x0000000100187819 */ /* 0x000fe40000001003 */
[----:B------:R-:W-:Y:S02]  /*61d0*/  SHF.R.S32.HI R0, RZ, 0x1f, R81 ;  /* 0x0000001fff007819 */ /* 0x000fe40000011451 */
[----:B------:R-:W-:Y:S02]  /*61e0*/  SHF.R.S32.HI R25, RZ, 0x1, R3 ;  /* 0x00000001ff197819 */ /* 0x000fe40000011403 */
[----:B------:R-:W-:-:S04]  /*61f0*/  ISETP.GT.U32.AND P0, PT, R24, R81, PT ;  /* 0x000000511800720c */ /* 0x000fc80003f04070 */
[----:B------:R-:W-:-:S13]  /*6200*/  ISETP.GT.AND.EX P0, PT, R25, R0, PT, P0 ;  /* 0x000000001900720c */ /* 0x000fda0003f04300 */
[----:B------:R-:W-:Y:S05]  /*6210*/  @!P0 EXIT ;  /* 0x000000000000894d */ /* 0x000fea0003800000 */
[C---:B------:R-:W-:Y:S01]  /*6220*/  IMAD.WIDE.U32 R2, R22.reuse, 0x3, RZ ;  /* 0x0000000316027825 */ /* 0x040fe200078e00ff */
[----:B------:R-:W-:Y:S01]  /*6230*/  LEA R5, R23, R23, 0x1 ;  /* 0x0000001717057211 */ /* 0x000fe200078e08ff */
[----:B------:R-:W0:Y:S01]  /*6240*/  LDC.64 R14, c[0x0][0x218] ;  /* 0x00008600ff0e7b82 */ /* 0x000e220000000a00 */
[----:B------:R-:W-:Y:S01]  /*6250*/  SHF.L.U64.HI R23, R22, 0x2, R23 ;  /* 0x0000000216177819 */ /* 0x000fe20000010217 */
[----:B------:R-:W-:Y:S01]  /*6260*/  ULDC.64 UR4, c[0x0][0x268] ;  /* 0x00009a0000047ab9 */ /* 0x000fe20000000a00 */
[----:B------:R-:W-:Y:S02]  /*6270*/  IADD3 R5, R3, R5, RZ ;  /* 0x0000000503057210 */ /* 0x000fe40007ffe0ff */
[----:B------:R-:W-:Y:S02]  /*6280*/  SHF.L.U64.HI R31, R24, 0x2, R25 ;  /* 0x00000002181f7819 */ /* 0x000fe40000010219 */
[----:B------:R-:W-:Y:S01]  /*6290*/  LEA.HI R2, P0, R5, R2, RZ, 0x1 ;  /* 0x0000000205027211 */ /* 0x000fe200078108ff */
[----:B------:R-:W1:Y:S03]  /*62a0*/  LDC.64 R16, c[0x0][0x220] ;  /* 0x00008800ff107b82 */ /* 0x000e660000000a00 */
[----:B------:R-:W-:-:S04]  /*62b0*/  IADD3.X R5, RZ, R5, RZ, P0, !PT ;  /* 0x00000005ff057210 */ /* 0x000fc800007fe4ff */
[--C-:B------:R-:W-:Y:S02]  /*62c0*/  SHF.R.S64 R27, R2, 0x1, R5.reuse ;  /* 0x00000001021b7819 */ /* 0x100fe40000001005 */
[----:B------:R-:W-:-:S04]  /*62d0*/  SHF.R.S32.HI R2, RZ, 0x1, R5 ;  /* 0x00000001ff027819 */ /* 0x000fc80000011405 */
[----:B------:R-:W-:-:S07]  /*62e0*/  SHF.L.U64.HI R29, R27, 0x2, R2 ;  /* 0x000000021b1d7819 */ /* 0x000fce0000010202 */
.L_x_99:
[----:B------:R-:W-:-:S04]  /*62f0*/  LEA R6, P0, R81, UR4, 0x2 ;  /* 0x0000000451067c11 */ /* 0x000fc8000f8010ff */
[----:B------:R-:W-:Y:S02]  /*6300*/  LEA.HI.X R7, R81, UR5, R0, 0x2, P0 ;  /* 0x0000000551077c11 */ /* 0x000fe400080f1400 */
[-C--:B------:R-:W-:Y:S02]  /*6310*/  LEA R8, P0, R24, R6.reuse, 0x2 ;  /* 0x0000000618087211 */ /* 0x080fe400078010ff */
[-C--:B------:R-:W-:Y:S01]  /*6320*/  LEA R12, P1, R22, R6.reuse, 0x2 ;  /* 0x00000006160c7211 */ /* 0x080fe200078210ff */
[----:B--2---:R-:W2:Y:S01]  /*6330*/  LDG.E R18, desc[UR8][R6.64] ;  /* 0x0000000806127981 */ /* 0x004ea2000c1e1900 */
[----:B------:R-:W-:Y:S02]  /*6340*/  LEA R10, P2, R27, R6, 0x2 ;  /* 0x000000061b0a7211 */ /* 0x000fe400078410ff */
[----:B------:R-:W-:Y:S02]  /*6350*/  IADD3.X R9, R7, R31, RZ, P0, !PT ;  /* 0x0000001f07097210 */ /* 0x000fe400007fe4ff */
[----:B------:R-:W-:-:S02]  /*6360*/  IADD3.X R13, R23, R7, RZ, P1, !PT ;  /* 0x00000007170d7210 */ /* 0x000fc40000ffe4ff */
[----:B------:R-:W-:Y:S01]  /*6370*/  IADD3.X R11, R7, R29, RZ, P2, !PT ;  /* 0x0000001d070b7210 */ /* 0x000fe200017fe4ff */
[----:B------:R-:W2:Y:S04]  /*6380*/  LDG.E R19, desc[UR8][R8.64] ;  /* 0x0000000808137981 */ /* 0x000ea8000c1e1900 */
[----:B------:R-:W3:Y:S04]  /*6390*/  LDG.E R20, desc[UR8][R12.64] ;  /* 0x000000080c147981 */ /* 0x000ee8000c1e1900 */
[----:B------:R-:W3:Y:S01]  /*63a0*/  LDG.E R21, desc[UR8][R10.64] ;  /* 0x000000080a157981 */ /* 0x000ee2000c1e1900 */
[----:B------:R-:W-:-:S02]  /*63b0*/  SHF.L.U32 R5, R81, 0x1, RZ ;  /* 0x0000000151057819 */ /* 0x000fc400000006ff */
[----:B------:R-:W-:-:S03]  /*63c0*/  IADD3 R81, R81, 0x230, RZ ;  /* 0x0000023051517810 */ /* 0x000fc60007ffe0ff */
[----:B0-----:R-:W-:-:S04]  /*63d0*/  IMAD.WIDE R2, R5, 0x4, R14 ;  /* 0x0000000405027825 */ /* 0x001fc800078e020e */
[----:B-1----:R-:W-:Y:S01]  /*63e0*/  IMAD.WIDE R4, R5, 0x4, R16 ;  /* 0x0000000405047825 */ /* 0x002fe200078e0210 */
[----:B------:R-:W-:Y:S02]  /*63f0*/  ISETP.GT.U32.AND P0, PT, R24, R81, PT ;  /* 0x000000511800720c */ /* 0x000fe40003f04070 */
[----:B------:R-:W-:-:S04]  /*6400*/  SHF.R.S32.HI R0, RZ, 0x1f, R81 ;  /* 0x0000001fff007819 */ /* 0x000fc80000011451 */
[----:B------:R-:W-:Y:S01]  /*6410*/  ISETP.GT.AND.EX P0, PT, R25, R0, PT, P0 ;  /* 0x000000001900720c */ /* 0x000fe20003f04300 */
[----:B--2---:R2:W-:Y:S04]  /*6420*/  STG.E.64 desc[UR8][R2.64], R18 ;  /* 0x0000001202007986 */ /* 0x0045e8000c101b08 */
[----:B---3--:R2:W-:Y:S08]  /*6430*/  STG.E.64 desc[UR8][R4.64], R20 ;  /* 0x0000001404007986 */ /* 0x0085f0000c101b08 */
[----:B------:R-:W-:Y:S05]  /*6440*/  @P0 BRA `(.L_x_99) ;  /* 0xfffffffc00a80947 */ /* 0x000fea000383ffff */
[----:B------:R-:W-:Y:S05]  /*6450*/  EXIT ;  /* 0x000000000000794d */ /* 0x000fea0003800000 */
.L_x_100:
        /* <DEDUP_REMOVED lines=10> */
.L_x_5115:


//--------------------- .text._Z35group_norm_nhwc_bwd_one_pass_kernelI11Bf16IOFp32WLi256ELi70ELi560EEv26Group_norm_nhwc_bwd_params --------------------------
	.section	.text._Z35group_norm_nhwc_bwd_one_pass_kernelI11Bf16IOFp32WLi256ELi70ELi560EEv26Group_norm_nhwc_bwd_params,"ax",@progbits
	.align	128
        .global         _Z35group_norm_nhwc_bwd_one_pass_kernelI11Bf16IOFp32WLi256ELi70ELi560EEv26Group_norm_nhwc_bwd_params
        .type           _Z35group_norm_nhwc_bwd_one_pass_kernelI11Bf16IOFp32WLi256ELi70ELi560EEv26Group_norm_nhwc_bwd_params,@function
        .size           _Z35group_norm_nhwc_bwd_one_pass_kernelI11Bf16IOFp32WLi256ELi70ELi560EEv26Group_norm_nhwc_bwd_params,(.L_x_5116 - _Z35group_norm_nhwc_bwd_one_pass_kernelI11Bf16IOFp32WLi256ELi70ELi560EEv26Group_norm_nhwc_bwd_params)
        .other          _Z35group_norm_nhwc_bwd_one_pass_kernelI11Bf16IOFp32WLi256ELi70ELi560EEv26Group_norm_nhwc_bwd_params,@"STO_CUDA_ENTRY STV_DEFAULT"
_Z35group_norm_nhwc_bwd_one_pass_kernelI11Bf16IOFp32WLi256ELi70ELi560EEv26Group_norm_nhwc_bwd_params:
.text._Z35group_norm_nhwc_bwd_one_pass_kernelI11Bf16IOFp32WLi256ELi70ELi560EEv26Group_norm_nhwc_bwd_params:
[----:B------:R-:W-:Y:S08]  /*0000*/  LDC R1, c[0x0][0x28] ;  /* 0x00000a00ff017b82 */ /* 0x000ff00000000800 */
[----:B------:R-:W0:Y:S01]  /*0010*/  S2UR UR6, SR_CTAID.Y ;  /* 0x00000000000679c3 */ /* 0x000e220000002600 */
[----:B------:R-:W1:Y:S01]  /*0020*/  S2R R75, SR_TID.X ;  /* 0x00000000004b7919 */ /* 0x000e620000002100 */
[----:B------:R-:W-:Y:S01]  /*0030*/  ULDC UR5, c[0x0][0x2a0] ;  /* 0x0000a80000057ab9 */ /* 0x000fe20000000800 */
[----:B------:R-:W-:Y:S01]  /*0040*/  ULDC UR4, c[0x0][0x270] ;  /* 0x00009c0000047ab9 */ /* 0x000fe20000000800 */
[----:B------:R-:W-:Y:S01]  /*0050*/  ULDC.64 UR14, c[0x0][0x208] ;  /* 0x00008200000e7ab9 */ /* 0x000fe20000000a00 */
[----:B------:R-:W-:-:S04]  /*0060*/  UIMAD UR5, UR5, UR4, URZ ;  /* 0x00000004050572a4 */ /* 0x000fc8000f8e023f */
[----:B0-----:R-:W-:-:S06]  /*0070*/  UISETP.GE.AND UP0, UPT, UR6, UR5, UPT ;  /* 0x000000050600728c */ /* 0x001fcc000bf06270 */
[----:B------:R-:W-:Y:S01]  /*0080*/  PLOP3.LUT P0, PT, PT, PT, UP0, 0x80, 0x0 ;  /* 0x000000000000781c */ /* 0x000fe20003f0f008 */
[----:B-1----:R-:W-:-:S05]  /*0090*/  IMAD.WIDE.U32 R2, R75, -0x2be2be2b, RZ ;  /* 0xd41d41d54b027825 */ /* 0x002fca00078e00ff */
[----:B------:R-:W-:-:S04]  /*00a0*/  IADD3 R2, -R3, R75, RZ ;  /* 0x0000004b03027210 */ /* 0x000fc80007ffe1ff */
[----:B------:R-:W-:-:S03]  /*00b0*/  LEA.HI R2, R2, R3, RZ, 0x1f ;  /* 0x0000000302027211 */ /* 0x000fc600078ff8ff */
[----:B------:R-:W-:Y:S05]  /*00c0*/  @P0 BRA `(.L_x_101) ;  /* 0x0000009800900947 */ /* 0x000fea0003800000 */
[----:B------:R-:W0:Y:S01]  /*00d0*/  S2UR UR16, SR_CTAID.X ;  /* 0x00000000001079c3 */ /* 0x000e220000002500 */
[----:B------:R-:W-:Y:S01]  /*00e0*/  ULDC.64 UR10, c[0x0][0x288] ;  /* 0x0000a200000a7ab9 */ /* 0x000fe20000000a00 */
[----:B------:R-:W1:Y:S01]  /*00f0*/  S2R R0, SR_LANEID ;  /* 0x0000000000007919 */ /* 0x000e620000000000 */
[----:B------:R-:W-:Y:S01]  /*0100*/  ULEA.HI UR7, UP0, UR11, UR10, URZ, 0x1 ;  /* 0x0000000a0b077291 */ /* 0x000fe2000f81083f */
[----:B------:R-:W-:Y:S01]  /*0110*/  SHF.R.U32.HI R2, RZ, 0x5, R2 ;  /* 0x00000005ff027819 */ /* 0x000fe20000011602 */
[----:B------:R-:W-:Y:S02]  /*0120*/  UIMAD.WIDE.U32 UR8, UR10, 0x3, URZ ;  /* 0x000000030a0878a5 */ /* 0x000fe4000f8e003f */
[----:B------:R-:W-:Y:S01]  /*0130*/  UIMAD UR10, UR11, 0x3, URZ ;  /* 0x000000030b0a78a4 */ /* 0x000fe2000f8e023f */
[----:B------:R-:W0:Y:S01]  /*0140*/  LDC R3, c[0x0][0x2ac] ;  /* 0x0000ab00ff037b82 */ /* 0x000e220000000800 */
[----:B------:R-:W-:Y:S02]  /*0150*/  UIADD3.X UR4, URZ, UR11, URZ, UP0, !UPT ;  /* 0x0000000b3f047290 */ /* 0x000fe400087fe43f */
[----:B------:R-:W-:Y:S01]  /*0160*/  UIADD3 UR10, UR9, UR10, URZ ;  /* 0x0000000a090a7290 */ /* 0x000fe2000fffe03f */
[----:B------:R-:W-:Y:S01]  /*0170*/  ULDC.64 UR12, c[0x0][0x290] ;  /* 0x0000a400000c7ab9 */ /* 0x000fe20000000a00 */
[----:B------:R-:W-:-:S02]  /*0180*/  USHF.R.S64 UR7, UR7, 0x1, UR4 ;  /* 0x0000000107077899 */ /* 0x000fc40008001004 */
[----:B------:R-:W-:Y:S02]  /*0190*/  ULEA.HI UR8, UP0, UR10, UR8, URZ, 0x1 ;  /* 0x000000080a087291 */ /* 0x000fe4000f81083f */
[----:B------:R-:W-:Y:S02]  /*01a0*/  USHF.R.S32.HI UR9, URZ, 0x1, UR4 ;  /* 0x000000013f097899 */ /* 0x000fe40008011404 */
[----:B------:R-:W-:Y:S02]  /*01b0*/  UIADD3.X UR10, URZ, UR10, URZ, UP0, !UPT ;  /* 0x0000000a3f0a7290 */ /* 0x000fe400087fe43f */
[----:B------:R-:W-:Y:S02]  /*01c0*/  USHF.L.U64.HI UR9, UR7, 0x2, UR9 ;  /* 0x0000000207097899 */ /* 0x000fe40008010209 */
[----:B------:R-:W-:Y:S02]  /*01d0*/  USHF.R.S64 UR8, UR8, 0x1, UR10 ;  /* 0x0000000108087899 */ /* 0x000fe4000800100a */
[----:B------:R-:W-:Y:S01]  /*01e0*/  USHF.R.S32.HI UR10, URZ, 0x1, UR10 ;  /* 0x000000013f0a7899 */ /* 0x000fe2000801140a */
[----:B------:R-:W-:Y:S01]  /*01f0*/  ULDC.U8 UR17, c[0x0][0x2a4] ;  /* 0x0000a90000117ab9 */ /* 0x000fe20000000000 */
[----:B------:R-:W-:-:S02]  /*0200*/  UMOV UR4, URZ ;  /* 0x0000003f00047c82 */ /* 0x000fc40008000000 */
[----:B------:R-:W-:Y:S01]  /*0210*/  USHF.L.U64.HI UR10, UR8, 0x2, UR10 ;  /* 0x00000002080a7899 */ /* 0x000fe2000801020a */
[----:B0-----:R-:W-:Y:S01]  /*0220*/  IMAD R74, R3, UR16, R2 ;  /* 0x00000010034a7c24 */ /* 0x001fe2000f8e0202 */
[----:B------:R-:W-:-:S04]  /*0230*/  SHF.R.S32.HI R2, RZ, 0x1f, R75 ;  /* 0x0000001fff027819 */ /* 0x000fc8000001144b */
[----:B------:R-:W-:Y:S02]  /*0240*/  ISETP.GE.U32.AND P1, PT, R74, UR12, PT ;  /* 0x0000000c4a007c0c */ /* 0x000fe4000bf26070 */
[----:B------:R-:W-:Y:S02]  /*0250*/  SHF.R.S32.HI R3, RZ, 0x1f, R74 ;  /* 0x0000001fff037819 */ /* 0x000fe4000001144a */
[----:B------:R-:W-:Y:S02]  /*0260*/  LEA.HI R2, R2, R75, RZ, 0x5 ;  /* 0x0000004b02027211 */ /* 0x000fe400078f28ff */
[----:B------:R-:W-:Y:S02]  /*0270*/  ISETP.GE.AND.EX P1, PT, R3, UR13, PT, P1 ;  /* 0x0000000d03007c0c */ /* 0x000fe4000bf26310 */
[----:B------:R-:W-:Y:S02]  /*0280*/  SHF.R.S32.HI R2, RZ, 0x5, R2 ;  /* 0x00000005ff027819 */ /* 0x000fe40000011402 */
[----:B------:R-:W-:-:S02]  /*0290*/  IADD3 R73, R74, 0x10, RZ ;  /* 0x000000104a497810 */ /* 0x000fc40007ffe0ff */
[----:B------:R-:W-:Y:S02]  /*02a0*/  ISETP.LT.U32.AND P1, PT, R75, 0x230, !P1 ;  /* 0x000002304b00780c */ /* 0x000fe40004f21070 */
[C---:B------:R-:W-:Y:S02]  /*02b0*/  IADD3 R72, R74.reuse, 0x20, RZ ;  /* 0x000000204a487810 */ /* 0x040fe40007ffe0ff */
[C---:B------:R-:W-:Y:S02]  /*02c0*/  IADD3 R71, R74.reuse, 0x30, RZ ;  /* 0x000000304a477810 */ /* 0x040fe40007ffe0ff */
[C---:B------:R-:W-:Y:S02]  /*02d0*/  IADD3 R70, R74.reuse, 0x40, RZ ;  /* 0x000000404a467810 */ /* 0x040fe40007ffe0ff */
[C---:B------:R-:W-:Y:S02]  /*02e0*/  IADD3 R69, R74.reuse, 0x50, RZ ;  /* 0x000000504a457810 */ /* 0x040fe40007ffe0ff */
[----:B-1----:R-:W-:-:S07]  /*02f0*/  IADD3 R68, R74, 0x60, RZ ;  /* 0x000000604a447810 */ /* 0x002fce0007ffe0ff */
.L_x_184:
[----:B0-----:R-:W0:Y:S01]  /*0300*/  LDC R9, c[0x0][0x2a0] ;  /* 0x0000a800ff097b82 */ /* 0x001e220000000800 */
[----:B-1----:R-:W1:Y:S01]  /*0310*/  S2R R11, SR_TID.X ;  /* 0x00000000000b7919 */ /* 0x002e620000002100 */
[----:B------:R-:W-:Y:S01]  /*0320*/  IABS R10, UR6 ;  /* 0x00000006000a7c13 */ /* 0x000fe20008000000 */
[----:B------:R-:W-:Y:S01]  /*0330*/  ULDC.64 UR18, c[0x0][0x290] ;  /* 0x0000a40000127ab9 */ /* 0x000fe20000000a00 */
[----:B------:R-:W-:Y:S01]  /*0340*/  ISETP.LE.AND P5, PT, RZ, UR6, PT ;  /* 0x00000006ff007c0c */ /* 0x000fe2000bfa3270 */
[----:B------:R-:W-:Y:S01]  /*0350*/  ULDC.64 UR12, c[0x0][0x298] ;  /* 0x0000a600000c7ab9 */ /* 0x000fe20000000a00 */
[C---:B------:R-:W-:Y:S02]  /*0360*/  IADD3 R23, R74.reuse, 0x70, RZ ;  /* 0x000000704a177810 */ /* 0x040fe40007ffe0ff */
[----:B------:R-:W-:Y:S01]  /*0370*/  CS2R R58, SRZ ;  /* 0x00000000003a7805 */ /* 0x000fe2000001ff00 */
[----:B------:R-:W2:Y:S01]  /*0380*/  @P1 LDC.64 R12, c[0x0][0x230] ;  /* 0x00008c00ff0c1b82 */ /* 0x000ea20000000a00 */
[----:B------:R-:W-:-:S02]  /*0390*/  IADD3 R29, R74, 0x80, RZ ;  /* 0x000000804a1d7810 */ /* 0x000fc40007ffe0ff */
[----:B------:R-:W-:Y:S02]  /*03a0*/  SHF.R.S32.HI R17, RZ, 0x1f, R23 ;  /* 0x0000001fff117819 */ /* 0x000fe40000011417 */
[----:B------:R-:W-:Y:S02]  /*03b0*/  SHF.R.S32.HI R21, RZ, 0x1f, R29 ;  /* 0x0000001fff157819 */ /* 0x000fe4000001141d */
[----:B------:R-:W-:Y:S01]  /*03c0*/  IADD3 R33, R74, 0x90, RZ ;  /* 0x000000904a217810 */ /* 0x000fe20007ffe0ff */
[----:B------:R-:W3:Y:S01]  /*03d0*/  @P1 LDC.64 R36, c[0x0][0x228] ;  /* 0x00008a00ff241b82 */ /* 0x000ee20000000a00 */
[----:B0-----:R-:W-:-:S04]  /*03e0*/  IABS R8, R9 ;  /* 0x0000000900087213 */ /* 0x001fc80000000000 */
[----:B------:R-:W0:Y:S08]  /*03f0*/  I2F.RP R6, R8 ;  /* 0x0000000800067306 */ /* 0x000e300000209400 */
[----:B0-----:R-:W0:Y:S02]  /*0400*/  MUFU.RCP R6, R6 ;  /* 0x0000000600067308 */ /* 0x001e240000001000 */
[----:B0-----:R-:W-:-:S06]  /*0410*/  IADD3 R4, R6, 0xffffffe, RZ ;  /* 0x0ffffffe06047810 */ /* 0x001fcc0007ffe0ff */
[----:B------:R0:W4:Y:S02]  /*0420*/  F2I.FTZ.U32.TRUNC.NTZ R5, R4 ;  /* 0x0000000400057305 */ /* 0x000124000021f000 */
[----:B0-----:R-:W-:Y:S01]  /*0430*/  HFMA2.MMA R4, -RZ, RZ, 0, 0 ;  /* 0x00000000ff047435 */ /* 0x001fe200000001ff */
[----:B----4-:R-:W-:-:S05]  /*0440*/  IADD3 R7, RZ, -R5, RZ ;  /* 0x80000005ff077210 */ /* 0x010fca0007ffe0ff */
[----:B------:R-:W-:-:S04]  /*0450*/  IMAD R7, R7, R8, RZ ;  /* 0x0000000807077224 */ /* 0x000fc800078e02ff */
[----:B------:R-:W-:Y:S01]  /*0460*/  IMAD.HI.U32 R5, R5, R7, R4 ;  /* 0x0000000705057227 */ /* 0x000fe200078e0004 */
[----:B------:R-:W-:-:S05]  /*0470*/  MOV R7, R10 ;  /* 0x0000000a00077202 */ /* 0x000fca0000000f00 */
[----:B------:R-:W-:-:S05]  /*0480*/  IMAD.HI.U32 R6, R5, R7, RZ ;  /* 0x0000000705067227 */ /* 0x000fca00078e00ff */
[----:B------:R-:W-:-:S05]  /*0490*/  IADD3 R5, -R6, RZ, RZ ;  /* 0x000000ff06057210 */ /* 0x000fca0007ffe1ff */
[----:B------:R-:W-:Y:S02]  /*04a0*/  IMAD R7, R8, R5, R7 ;  /* 0x0000000508077224 */ /* 0x000fe400078e0207 */
[----:B-1----:R-:W-:-:S03]  /*04b0*/  IMAD.WIDE.U32 R4, R11, -0x2be2be2b, RZ ;  /* 0xd41d41d50b047825 */ /* 0x002fc600078e00ff */
[----:B------:R-:W-:Y:S02]  /*04c0*/  ISETP.GT.U32.AND P3, PT, R8, R7, PT ;  /* 0x000000070800720c */ /* 0x000fe40003f64070 */
[----:B------:R-:W-:-:S04]  /*04d0*/  IADD3 R4, -R5, R11, RZ ;  /* 0x0000000b05047210 */ /* 0x000fc80007ffe1ff */
[----:B------:R-:W-:Y:S02]  /*04e0*/  LEA.HI R4, R4, R5, RZ, 0x1f ;  /* 0x0000000504047211 */ /* 0x000fe400078ff8ff */
[----:B------:R-:W-:Y:S02]  /*04f0*/  LOP3.LUT R5, R9, UR6, RZ, 0x3c, !PT ;  /* 0x0000000609057c12 */ /* 0x000fe4000f8e3cff */
[----:B------:R-:W-:Y:S02]  /*0500*/  SHF.R.U32.HI R10, RZ, 0x5, R4 ;  /* 0x00000005ff0a7819 */ /* 0x000fe40000011604 */
[----:B------:R-:W-:Y:S02]  /*0510*/  ISETP.GE.AND P2, PT, R5, RZ, PT ;  /* 0x000000ff0500720c */ /* 0x000fe40003f46270 */
[-C--:B------:R-:W-:Y:S01]  /*0520*/  @!P3 IADD3 R7, R7, -R8.reuse, RZ ;  /* 0x800000080707b210 */ /* 0x080fe20007ffe0ff */
[----:B------:R-:W-:Y:S01]  /*0530*/  IMAD R30, R10, -0x23, R11 ;  /* 0xffffffdd0a1e7824 */ /* 0x000fe200078e020b */
[----:B------:R-:W-:Y:S01]  /*0540*/  @!P3 IADD3 R6, R6, 0x1, RZ ;  /* 0x000000010606b810 */ /* 0x000fe20007ffe0ff */
[----:B------:R-:W0:Y:S01]  /*0550*/  @P1 LDC.64 R10, c[0x0][0x288] ;  /* 0x0000a200ff0a1b82 */ /* 0x000e220000000a00 */
[----:B------:R-:W-:-:S02]  /*0560*/  ISETP.GE.U32.AND P4, PT, R7, R8, PT ;  /* 0x000000080700720c */ /* 0x000fc40003f86070 */
[-C--:B------:R-:W-:Y:S02]  /*0570*/  ISETP.GT.U32.AND P0, PT, R8, R7.reuse, PT ;  /* 0x000000070800720c */ /* 0x080fe40003f04070 */
[----:B------:R-:W-:Y:S02]  /*0580*/  IADD3 R4, R7, -R8, RZ ;  /* 0x8000000807047210 */ /* 0x000fe40007ffe0ff */
[----:B------:R-:W-:Y:S02]  /*0590*/  ISETP.NE.AND P3, PT, R9, RZ, PT ;  /* 0x000000ff0900720c */ /* 0x000fe40003f65270 */
[----:B------:R-:W-:Y:S02]  /*05a0*/  SEL R4, R4, R7, !P0 ;  /* 0x0000000704047207 */ /* 0x000fe40004000000 */
[----:B------:R-:W-:Y:S02]  /*05b0*/  SHF.R.S32.HI R7, RZ, 0x1f, R68 ;  /* 0x0000001fff077819 */ /* 0x000fe40000011444 */
[----:B------:R-:W-:-:S02]  /*05c0*/  ISETP.GE.U32.AND P0, PT, R68, UR18, PT ;  /* 0x0000001244007c0c */ /* 0x000fc4000bf06070 */
[----:B------:R-:W-:Y:S02]  /*05d0*/  LOP3.LUT R5, RZ, R9, RZ, 0x33, !PT ;  /* 0x00000009ff057212 */ /* 0x000fe400078e33ff */
[----:B------:R-:W-:Y:S02]  /*05e0*/  @!P5 IADD3 R4, -R4, RZ, RZ ;  /* 0x000000ff0404d210 */ /* 0x000fe40007ffe1ff */
[----:B------:R-:W-:Y:S02]  /*05f0*/  @P4 IADD3 R6, R6, 0x1, RZ ;  /* 0x0000000106064810 */ /* 0x000fe40007ffe0ff */
[----:B------:R-:W-:Y:S02]  /*0600*/  ISETP.GE.U32.AND P4, PT, R23, UR18, PT ;  /* 0x0000001217007c0c */ /* 0x000fe4000bf86070 */
[----:B------:R-:W-:Y:S02]  /*0610*/  ISETP.GE.AND.EX P0, PT, R7, UR19, PT, P0 ;  /* 0x0000001307007c0c */ /* 0x000fe4000bf06300 */
[----:B------:R-:W-:-:S02]  /*0620*/  SEL R40, R5, R4, !P3 ;  /* 0x0000000405287207 */ /* 0x000fc40005800000 */
[----:B------:R-:W-:Y:S02]  /*0630*/  @!P2 IADD3 R6, -R6, RZ, RZ ;  /* 0x000000ff0606a210 */ /* 0x000fe40007ffe1ff */
[----:B------:R-:W-:Y:S01]  /*0640*/  ISETP.GE.AND.EX P4, PT, R17, UR19, PT, P4 ;  /* 0x0000001311007c0c */ /* 0x000fe2000bf86340 */
[----:B------:R-:W-:Y:S01]  /*0650*/  IMAD R31, R40, 0x46, RZ ;  /* 0x00000046281f7824 */ /* 0x000fe200078e02ff */
[----:B------:R-:W-:Y:S02]  /*0660*/  ISETP.GT.U32.OR P0, PT, R75, 0x22f, P0 ;  /* 0x0000022f4b00780c */ /* 0x000fe40000704470 */
[----:B------:R-:W-:Y:S02]  /*0670*/  SEL R5, R5, R6, !P3 ;  /* 0x0000000605057207 */ /* 0x000fe40005800000 */
[----:B------:R-:W-:Y:S02]  /*0680*/  SHF.L.U32 R30, R30, 0x1, RZ ;  /* 0x000000011e1e7819 */ /* 0x000fe400000006ff */
[----:B------:R-:W-:-:S02]  /*0690*/  ISETP.GT.U32.OR P4, PT, R75, 0x22f, P4 ;  /* 0x0000022f4b00780c */ /* 0x000fc40002784470 */
[----:B------:R-:W-:Y:S02]  /*06a0*/  SHF.R.S32.HI R4, RZ, 0x1f, R5 ;  /* 0x0000001fff047819 */ /* 0x000fe40000011405 */
[----:B------:R-:W-:Y:S02]  /*06b0*/  SHF.R.S32.HI R6, RZ, 0x1f, R30 ;  /* 0x0000001fff067819 */ /* 0x000fe4000001141e */
[----:B------:R-:W-:Y:S01]  /*06c0*/  IADD3 R86, P2, R30, R31, RZ ;  /* 0x0000001f1e567210 */ /* 0x000fe20007f5e0ff */
[----:B------:R-:W-:Y:S01]  /*06d0*/  IMAD R4, R4, UR12, RZ ;  /* 0x0000000c04047c24 */ /* 0x000fe2000f8e02ff */
[----:B------:R-:W1:Y:S01]  /*06e0*/  @!P0 LDC.64 R18, c[0x0][0x288] ;  /* 0x0000a200ff128b82 */ /* 0x000e620000000a00 */
[----:B------:R-:W-:Y:S02]  /*06f0*/  ISETP.GE.U32.AND P3, PT, R29, UR18, PT ;  /* 0x000000121d007c0c */ /* 0x000fe4000bf66070 */
[----:B------:R-:W-:Y:S01]  /*0700*/  LEA.HI.X.SX32 R87, R31, R6, 0x1, P2 ;  /* 0x000000061f577211 */ /* 0x000fe200010f0eff */
[----:B------:R-:W-:Y:S01]  /*0710*/  IMAD R89, R5, UR13, R4 ;  /* 0x0000000d05597c24 */ /* 0x000fe2000f8e0204 */
[----:B------:R-:W-:Y:S01]  /*0720*/  ISETP.GE.AND.EX P3, PT, R21, UR19, PT, P3 ;  /* 0x0000001315007c0c */ /* 0x000fe2000bf66330 */
[----:B0-----:R-:W-:Y:S01]  /*0730*/  @P1 IMAD R6, R3, R10, RZ ;  /* 0x0000000a03061224 */ /* 0x001fe200078e02ff */
[----:B------:R-:W-:Y:S01]  /*0740*/  ISETP.GE.U32.AND P2, PT, R33, UR18, PT ;  /* 0x0000001221007c0c */ /* 0x000fe2000bf46070 */
[----:B------:R-:W-:Y:S01]  /*0750*/  IMAD.WIDE.U32 R86, R5, UR12, R86 ;  /* 0x0000000c05567c25 */ /* 0x000fe2000f8e0056 */
[----:B------:R-:W-:Y:S01]  /*0760*/  ISETP.GT.U32.OR P3, PT, R75, 0x22f, P3 ;  /* 0x0000022f4b00780c */ /* 0x000fe20001f64470 */
[----:B------:R-:W0:Y:S01]  /*0770*/  @!P4 LDC.64 R4, c[0x0][0x288] ;  /* 0x0000a200ff04cb82 */ /* 0x000e220000000a00 */
[C---:B------:R-:W-:Y:S01]  /*0780*/  IADD3 R35, R74.reuse, 0xa0, RZ ;  /* 0x000000a04a237810 */ /* 0x040fe20007ffe0ff */
[----:B------:R-:W-:Y:S01]  /*0790*/  @P1 IMAD R11, R74, R11, R6 ;  /* 0x0000000b4a0b1224 */ /* 0x000fe200078e0206 */
[----:B------:R-:W-:-:S02]  /*07a0*/  IADD3 R89, R87, R89, RZ ;  /* 0x0000005957597210 */ /* 0x000fc40007ffe0ff */
[----:B------:R-:W-:Y:S02]  /*07b0*/  CS2R R60, SRZ ;  /* 0x00000000003c7805 */ /* 0x000fe4000001ff00 */
[-C--:B------:R-:W-:Y:S02]  /*07c0*/  @P1 MOV R88, R86.reuse ;  /* 0x0000005600581202 */ /* 0x080fe40000000f00 */
[----:B------:R-:W-:Y:S02]  /*07d0*/  CS2R R56, SRZ ;  /* 0x0000000000387805 */ /* 0x000fe4000001ff00 */
[----:B------:R-:W-:Y:S02]  /*07e0*/  @!P0 MOV R14, R86 ;  /* 0x00000056000e8202 */ /* 0x000fe40000000f00 */
[----:B------:R-:W-:Y:S02]  /*07f0*/  CS2R R54, SRZ ;  /* 0x0000000000367805 */ /* 0x000fe4000001ff00 */
[----:B------:R-:W-:Y:S01]  /*0800*/  @!P0 MOV R15, R89 ;  /* 0x00000059000f8202 */ /* 0x000fe20000000f00 */
[----:B------:R-:W-:Y:S01]  /*0810*/  @P1 IMAD.WIDE.U32 R8, R74, R10, R88 ;  /* 0x0000000a4a081225 */ /* 0x000fe200078e0058 */
[----:B------:R-:W-:Y:S01]  /*0820*/  CS2R R52, SRZ ;  /* 0x0000000000347805 */ /* 0x000fe2000001ff00 */
[----:B------:R-:W-:Y:S01]  /*0830*/  HFMA2.MMA R50, -RZ, RZ, 0, 0 ;  /* 0x00000000ff327435 */ /* 0x000fe200000001ff */
[----:B------:R-:W-:Y:S01]  /*0840*/  CS2R R66, SRZ ;  /* 0x0000000000427805 */ /* 0x000fe2000001ff00 */
[-C--:B-1----:R-:W-:Y:S01]  /*0850*/  @!P0 IMAD R10, R7, R18.reuse, RZ ;  /* 0x00000012070a8224 */ /* 0x082fe200078e02ff */
[----:B------:R-:W-:Y:S01]  /*0860*/  @P1 IADD3 R11, R9, R11, RZ ;  /* 0x0000000b090b1210 */ /* 0x000fe20007ffe0ff */
[----:B------:R-:W1:Y:S01]  /*0870*/  @!P0 LDC.64 R6, c[0x0][0x230] ;  /* 0x00008c00ff068b82 */ /* 0x000e620000000a00 */
[----:B------:R-:W-:Y:S01]  /*0880*/  @P1 SHF.L.U32 R9, R8, 0x1, RZ ;  /* 0x0000000108091819 */ /* 0x000fe200000006ff */
[----:B------:R-:W-:Y:S01]  /*0890*/  @!P0 IMAD.WIDE.U32 R14, R68, R18, R14 ;  /* 0x00000012440e8225 */ /* 0x000fe200078e000e */
[----:B------:R-:W-:Y:S01]  /*08a0*/  @P1 SHF.L.U64.HI R16, R8, 0x1, R11 ;  /* 0x0000000108101819 */ /* 0x000fe2000001020b */
[----:B------:R-:W-:Y:S01]  /*08b0*/  ULDC.64 UR12, c[0x0][0x248] ;  /* 0x00009200000c7ab9 */ /* 0x000fe20000000a00 */
[C---:B--2---:R-:W-:Y:S01]  /*08c0*/  @P1 IADD3 R12, P5, R9.reuse, R12, RZ ;  /* 0x0000000c090c1210 */ /* 0x044fe20007fbe0ff */
[----:B------:R-:W-:Y:S01]  /*08d0*/  @!P0 IMAD R11, R68, R19, R10 ;  /* 0x00000013440b8224 */ /* 0x000fe200078e020a */
[----:B---3--:R-:W-:Y:S01]  /*08e0*/  @P1 IADD3 R36, P6, R9, R36, RZ ;  /* 0x0000002409241210 */ /* 0x008fe20007fde0ff */
[----:B0-----:R-:W-:Y:S01]  /*08f0*/  @!P4 IMAD R18, R17, R4, RZ ;  /* 0x000000041112c224 */ /* 0x001fe200078e02ff */
[----:B------:R-:W0:Y:S01]  /*0900*/  @!P0 LDC.64 R8, c[0x0][0x228] ;  /* 0x00008a00ff088b82 */ /* 0x000e220000000a00 */
[----:B------:R-:W-:-:S02]  /*0910*/  @!P4 MOV R19, R89 ;  /* 0x000000590013c202 */ /* 0x000fc40000000f00 */
[----:B------:R-:W-:Y:S01]  /*0920*/  @!P4 IMAD R17, R23, R5, R18 ;  /* 0x000000051711c224 */ /* 0x000fe200078e0212 */
[----:B------:R-:W-:Y:S02]  /*0930*/  @!P4 MOV R18, R86 ;  /* 0x000000560012c202 */ /* 0x000fe40000000f00 */
[----:B------:R-:W-:Y:S02]  /*0940*/  @!P0 IADD3 R15, R15, R11, RZ ;  /* 0x0000000b0f0f8210 */ /* 0x000fe40007ffe0ff */
[C---:B------:R-:W-:Y:S01]  /*0950*/  @!P0 SHF.L.U32 R25, R14.reuse, 0x1, RZ ;  /* 0x000000010e198819 */ /* 0x040fe200000006ff */
[----:B------:R-:W-:Y:S01]  /*0960*/  @!P4 IMAD.WIDE.U32 R18, R23, R4, R18 ;  /* 0x000000041712c225 */ /* 0x000fe200078e0012 */
[----:B------:R-:W-:Y:S01]  /*0970*/  SHF.R.S32.HI R23, RZ, 0x1f, R33 ;  /* 0x0000001fff177819 */ /* 0x000fe20000011421 */
[----:B------:R-:W2:Y:S01]  /*0980*/  @!P3 LDC.64 R4, c[0x0][0x288] ;  /* 0x0000a200ff04bb82 */ /* 0x000ea20000000a00 */
[----:B------:R-:W-:Y:S02]  /*0990*/  @!P0 SHF.L.U64.HI R20, R14, 0x1, R15 ;  /* 0x000000010e148819 */ /* 0x000fe4000001020f */
[----:B------:R-:W-:-:S02]  /*09a0*/  ISETP.GE.AND.EX P2, PT, R23, UR19, PT, P2 ;  /* 0x0000001317007c0c */ /* 0x000fc4000bf46320 */
[C---:B------:R-:W-:Y:S02]  /*09b0*/  @P1 IADD3.X R13, R16.reuse, R13, RZ, P5, !PT ;  /* 0x0000000d100d1210 */ /* 0x040fe40002ffe4ff */
[----:B------:R-:W-:Y:S01]  /*09c0*/  ISETP.GT.U32.OR P2, PT, R75, 0x22f, P2 ;  /* 0x0000022f4b00780c */ /* 0x000fe20001744470 */
[----:B------:R-:W3:Y:S01]  /*09d0*/  @!P4 LDC.64 R14, c[0x0][0x228] ;  /* 0x00008a00ff0ecb82 */ /* 0x000ee20000000a00 */
[----:B-1----:R-:W-:Y:S01]  /*09e0*/  @!P0 IADD3 R6, P5, R25, R6, RZ ;  /* 0x0000000619068210 */ /* 0x002fe20007fbe0ff */
[----:B------:R-:W5:Y:S01]  /*09f0*/  @P1 LDG.E R66, desc[UR14][R12.64] ;  /* 0x0000000e0c421981 */ /* 0x000f62000c1e1900 */
[----:B------:R-:W-:Y:S02]  /*0a00*/  @P1 IADD3.X R37, R16, R37, RZ, P6, !PT ;  /* 0x0000002510251210 */ /* 0x000fe400037fe4ff */
[----:B------:R-:W-:Y:S02]  /*0a10*/  @!P0 IADD3.X R7, R20, R7, RZ, P5, !PT ;  /* 0x0000000714078210 */ /* 0x000fe40002ffe4ff */
[----:B------:R-:W-:Y:S01]  /*0a20*/  @!P4 IADD3 R17, R19, R17, RZ ;  /* 0x000000111311c210 */ /* 0x000fe20007ffe0ff */
[----:B------:R-:W1:Y:S01]  /*0a30*/  @!P4 LDC.64 R10, c[0x0][0x230] ;  /* 0x00008c00ff0acb82 */ /* 0x000e620000000a00 */
[----:B0-----:R-:W-:Y:S01]  /*0a40*/  @!P0 IADD3 R16, P5, R25, R8, RZ ;  /* 0x0000000819108210 */ /* 0x001fe20007fbe0ff */
[----:B------:R0:W5:Y:S01]  /*0a50*/  @!P0 LDG.E R59, desc[UR14][R6.64] ;  /* 0x0000000e063b8981 */ /* 0x000162000c1e1900 */
[----:B------:R-:W-:-:S02]  /*0a60*/  @!P4 SHF.L.U32 R19, R18, 0x1, RZ ;  /* 0x000000011213c819 */ /* 0x000fc400000006ff */
[----:B------:R-:W-:Y:S02]  /*0a70*/  @!P4 SHF.L.U64.HI R18, R18, 0x1, R17 ;  /* 0x000000011212c819 */ /* 0x000fe40000010211 */
[----:B------:R-:W-:Y:S02]  /*0a80*/  @!P0 IADD3.X R17, R20, R9, RZ, P5, !PT ;  /* 0x0000000914118210 */ /* 0x000fe40002ffe4ff */
[----:B------:R-:W4:Y:S01]  /*0a90*/  @!P2 LDC.64 R8, c[0x0][0x288] ;  /* 0x0000a200ff08ab82 */ /* 0x000f220000000a00 */
[----:B--2---:R-:W-:Y:S02]  /*0aa0*/  @!P3 IMAD R20, R21, R4, RZ ;  /* 0x000000041514b224 */ /* 0x004fe400078e02ff */
[----:B------:R2:W5:Y:S01]  /*0ab0*/  @!P0 LDG.E R58, desc[UR14][R16.64] ;  /* 0x0000000e103a8981 */ /* 0x000562000c1e1900 */
[----:B---3--:R-:W-:Y:S01]  /*0ac0*/  @!P4 IADD3 R14, P0, R19, R14, RZ ;  /* 0x0000000e130ec210 */ /* 0x008fe20007f1e0ff */
[----:B------:R-:W-:Y:S01]  /*0ad0*/  @!P3 IMAD R25, R29, R5, R20 ;  /* 0x000000051d19b224 */ /* 0x000fe200078e0214 */
[----:B------:R-:W-:-:S02]  /*0ae0*/  SHF.R.S32.HI R27, RZ, 0x1f, R35 ;  /* 0x0000001fff1b7819 */ /* 0x000fc40000011423 */
[----:B0-----:R-:W0:Y:S01]  /*0af0*/  @!P2 LDC.64 R6, c[0x0][0x230] ;  /* 0x00008c00ff06ab82 */ /* 0x001e220000000a00 */
[C---:B------:R-:W-:Y:S02]  /*0b00*/  @!P4 IADD3.X R15, R18.reuse, R15, RZ, P0, !PT ;  /* 0x0000000f120fc210 */ /* 0x040fe400007fe4ff */
[----:B------:R-:W-:Y:S02]  /*0b10*/  ISETP.GE.U32.AND P0, PT, R35, UR18, PT ;  /* 0x0000001223007c0c */ /* 0x000fe4000bf06070 */
[----:B-1----:R-:W-:Y:S01]  /*0b20*/  @!P4 IADD3 R10, P6, R19, R10, RZ ;  /* 0x0000000a130ac210 */ /* 0x002fe20007fde0ff */
[----:B------:R-:W5:Y:S01]  /*0b30*/  @!P4 LDG.E R57, desc[UR14][R14.64] ;  /* 0x0000000e0e39c981 */ /* 0x000f62000c1e1900 */
[----:B------:R-:W-:Y:S02]  /*0b40*/  @!P3 MOV R20, R86 ;  /* 0x000000560014b202 */ /* 0x000fe40000000f00 */
[----:B------:R-:W-:Y:S02]  /*0b50*/  @!P3 MOV R21, R89 ;  /* 0x000000590015b202 */ /* 0x000fe40000000f00 */
[----:B------:R-:W-:-:S02]  /*0b60*/  @!P4 IADD3.X R11, R18, R11, RZ, P6, !PT ;  /* 0x0000000b120bc210 */ /* 0x000fc400037fe4ff */
[----:B------:R-:W-:Y:S01]  /*0b70*/  ISETP.GE.AND.EX P0, PT, R27, UR19, PT, P0 ;  /* 0x000000131b007c0c */ /* 0x000fe2000bf06300 */
[----:B------:R-:W1:Y:S01]  /*0b80*/  @!P3 LDC.64 R18, c[0x0][0x230] ;  /* 0x00008c00ff12bb82 */ /* 0x000e620000000a00 */
[----:B------:R-:W-:Y:S01]  /*0b90*/  @!P3 IMAD.WIDE.U32 R20, R29, R4, R20 ;  /* 0x000000041d14b225 */ /* 0x000fe200078e0014 */
[----:B------:R3:W5:Y:S01]  /*0ba0*/  @!P4 LDG.E R60, desc[UR14][R10.64] ;  /* 0x0000000e0a3cc981 */ /* 0x000762000c1e1900 */
[----:B------:R-:W-:Y:S02]  /*0bb0*/  ISETP.GT.U32.OR P0, PT, R75, 0x22f, P0 ;  /* 0x0000022f4b00780c */ /* 0x000fe40000704470 */
[----:B--2---:R-:W-:-:S03]  /*0bc0*/  IADD3 R16, R74, 0xc0, RZ ;  /* 0x000000c04a107810 */ /* 0x004fc60007ffe0ff */
[----:B------:R-:W2:Y:S01]  /*0bd0*/  @!P3 LDC.64 R4, c[0x0][0x228] ;  /* 0x00008a00ff04bb82 */ /* 0x000ea20000000a00 */
[----:B------:R-:W-:Y:S02]  /*0be0*/  ISETP.GE.U32.AND P4, PT, R16, UR18, PT ;  /* 0x0000001210007c0c */ /* 0x000fe4000bf86070 */
[----:B---3--:R-:W-:Y:S01]  /*0bf0*/  @!P3 IADD3 R11, R21, R25, RZ ;  /* 0x00000019150bb210 */ /* 0x008fe20007ffe0ff */
[----:B----4-:R-:W-:Y:S01]  /*0c00*/  @!P2 IMAD R10, R23, R8, RZ ;  /* 0x00000008170aa224 */ /* 0x010fe200078e02ff */
[----:B------:R-:W-:Y:S02]  /*0c10*/  SHF.R.S32.HI R17, RZ, 0x1f, R16 ;  /* 0x0000001fff117819 */ /* 0x000fe40000011410 */
[----:B------:R-:W-:Y:S01]  /*0c20*/  @!P3 SHF.L.U64.HI R26, R20, 0x1, R11 ;  /* 0x00000001141ab819 */ /* 0x000fe2000001020b */
[----:B------:R-:W-:Y:S01]  /*0c30*/  @!P2 IMAD R23, R33, R9, R10 ;  /* 0x000000092117a224 */ /* 0x000fe200078e020a */
[----:B------:R-:W-:Y:S01]  /*0c40*/  @!P2 MOV R10, R86 ;  /* 0x00000056000aa202 */ /* 0x000fe20000000f00 */
[----:B------:R-:W3:Y:S01]  /*0c50*/  @!P0 LDC.64 R14, c[0x0][0x288] ;  /* 0x0000a200ff0e8b82 */ /* 0x000ee20000000a00 */
[----:B------:R-:W-:-:S02]  /*0c60*/  @!P2 MOV R11, R89 ;  /* 0x00000059000ba202 */ /* 0x000fc40000000f00 */
[----:B------:R-:W-:Y:S01]  /*0c70*/  ISETP.GE.AND.EX P4, PT, R17, UR19, PT, P4 ;  /* 0x0000001311007c0c */ /* 0x000fe2000bf86340 */
[----:B------:R-:W-:-:S03]  /*0c80*/  @!P2 IMAD.WIDE.U32 R8, R33, R8, R10 ;  /* 0x000000082108a225 */ /* 0x000fc600078e000a */
[----:B------:R-:W-:Y:S01]  /*0c90*/  ISETP.GT.U32.OR P4, PT, R75, 0x22f, P4 ;  /* 0x0000022f4b00780c */ /* 0x000fe20002784470 */
[----:B------:R-:W4:Y:S01]  /*0ca0*/  @!P2 LDC.64 R10, c[0x0][0x228] ;  /* 0x00008a00ff0aab82 */ /* 0x000f220000000a00 */
[----:B------:R-:W-:Y:S02]  /*0cb0*/  @!P3 SHF.L.U32 R21, R20, 0x1, RZ ;  /* 0x000000011415b819 */ /* 0x000fe400000006ff */
[----:B------:R-:W-:Y:S02]  /*0cc0*/  @!P2 IADD3 R9, R9, R23, RZ ;  /* 0x000000170909a210 */ /* 0x000fe40007ffe0ff */
[C---:B------:R-:W-:Y:S02]  /*0cd0*/  @!P2 SHF.L.U32 R33, R8.reuse, 0x1, RZ ;  /* 0x000000010821a819 */ /* 0x040fe400000006ff */
[----:B-1----:R-:W-:Y:S02]  /*0ce0*/  @!P3 IADD3 R18, P5, R21, R18, RZ ;  /* 0x000000121512b210 */ /* 0x002fe40007fbe0ff */
[----:B------:R-:W-:-:S02]  /*0cf0*/  @!P2 SHF.L.U64.HI R22, R8, 0x1, R9 ;  /* 0x000000010816a819 */ /* 0x000fc40000010209 */
[----:B0-----:R-:W-:Y:S01]  /*0d00*/  @!P2 IADD3 R24, P6, R33, R6, RZ ;  /* 0x000000062118a210 */ /* 0x001fe20007fde0ff */
[----:B------:R-:W0:Y:S01]  /*0d10*/  @!P0 LDC.64 R8, c[0x0][0x230] ;  /* 0x00008c00ff088b82 */ /* 0x000e220000000a00 */
[----:B------:R-:W-:Y:S02]  /*0d20*/  @!P3 IADD3.X R19, R26, R19, RZ, P5, !PT ;  /* 0x000000131a13b210 */ /* 0x000fe40002ffe4ff */
[----:B--2---:R-:W-:Y:S02]  /*0d30*/  @!P3 IADD3 R20, P5, R21, R4, RZ ;  /* 0x000000041514b210 */ /* 0x004fe40007fbe0ff */
[----:B------:R-:W-:Y:S01]  /*0d40*/  @!P2 IADD3.X R25, R22, R7, RZ, P6, !PT ;  /* 0x000000071619a210 */ /* 0x000fe200037fe4ff */
[----:B------:R4:W5:Y:S02]  /*0d50*/  @!P3 LDG.E R55, desc[UR14][R18.64] ;  /* 0x0000000e1237b981 */ /* 0x000964000c1e1900 */
[----:B------:R-:W1:Y:S01]  /*0d60*/  @!P4 LDC.64 R6, c[0x0][0x288] ;  /* 0x0000a200ff06cb82 */ /* 0x000e620000000a00 */
[----:B------:R-:W-:-:S02]  /*0d70*/  @!P3 IADD3.X R21, R26, R5, RZ, P5, !PT ;  /* 0x000000051a15b210 */ /* 0x000fc40002ffe4ff */
[----:B------:R-:W-:Y:S01]  /*0d80*/  IADD3 R23, R74, 0xd0, RZ ;  /* 0x000000d04a177810 */ /* 0x000fe20007ffe0ff */
[----:B---3--:R-:W-:Y:S01]  /*0d90*/  @!P0 IMAD R26, R27, R14, RZ ;  /* 0x0000000e1b1a8224 */ /* 0x008fe200078e02ff */
[----:B------:R-:W5:Y:S02]  /*0da0*/  @!P2 LDG.E R56, desc[UR14][R24.64] ;  /* 0x0000000e1838a981 */ /* 0x000f64000c1e1900 */
[----:B------:R-:W-:Y:S01]  /*0db0*/  SHF.R.S32.HI R29, RZ, 0x1f, R23 ;  /* 0x0000001fff1d7819 */ /* 0x000fe20000011417 */
[----:B------:R-:W2:Y:S01]  /*0dc0*/  @!P0 LDC.64 R4, c[0x0][0x228] ;  /* 0x00008a00ff048b82 */ /* 0x000ea20000000a00 */
[----:B------:R3:W5:Y:S01]  /*0dd0*/  @!P3 LDG.E R54, desc[UR14][R20.64] ;  /* 0x0000000e1436b981 */ /* 0x000762000c1e1900 */
[----:B------:R-:W-:Y:S01]  /*0de0*/  ISETP.GE.U32.AND P3, PT, R23, UR18, PT ;  /* 0x0000001217007c0c */ /* 0x000fe2000bf66070 */
[----:B------:R-:W-:Y:S01]  /*0df0*/  @!P0 IMAD R27, R35, R15, R26 ;  /* 0x0000000f231b8224 */ /* 0x000fe200078e021a */
[----:B----4-:R-:W-:Y:S02]  /*0e00*/  @!P2 IADD3 R18, P5, R33, R10, RZ ;  /* 0x0000000a2112a210 */ /* 0x010fe40007fbe0ff */
[----:B------:R-:W-:-:S02]  /*0e10*/  ISETP.GE.AND.EX P3, PT, R29, UR19, PT, P3 ;  /* 0x000000131d007c0c */ /* 0x000fc4000bf66330 */
[----:B---3--:R-:W-:Y:S02]  /*0e20*/  @!P0 MOV R20, R86 ;  /* 0x0000005600148202 */ /* 0x008fe40000000f00 */
[----:B------:R-:W-:Y:S02]  /*0e30*/  @!P0 MOV R21, R89 ;  /* 0x0000005900158202 */ /* 0x000fe40000000f00 */
[----:B------:R-:W-:Y:S01]  /*0e40*/  ISETP.GT.U32.OR P3, PT, R75, 0x22f, P3 ;  /* 0x0000022f4b00780c */ /* 0x000fe20001f64470 */
[----:B------:R-:W-:Y:S01]  /*0e50*/  @!P0 IMAD.WIDE.U32 R20, R35, R14, R20 ;  /* 0x0000000e23148225 */ /* 0x000fe200078e0014 */
[----:B------:R-:W-:Y:S01]  /*0e60*/  @!P2 IADD3.X R19, R22, R11, RZ, P5, !PT ;  /* 0x0000000b1613a210 */ /* 0x000fe20002ffe4ff */
[----:B------:R-:W3:Y:S03]  /*0e70*/  @!P4 LDC.64 R14, c[0x0][0x230] ;  /* 0x00008c00ff0ecb82 */ /* 0x000ee60000000a00 */
[----:B------:R-:W-:Y:S01]  /*0e80*/  @!P0 IADD3 R11, R21, R27, RZ ;  /* 0x0000001b150b8210 */ /* 0x000fe20007ffe0ff */
[----:B-1----:R-:W-:Y:S01]  /*0e90*/  @!P4 IMAD R17, R17, R6, RZ ;  /* 0x000000061111c224 */ /* 0x002fe200078e02ff */
[----:B------:R-:W-:Y:S01]  /*0ea0*/  @!P4 MOV R10, R86 ;  /* 0x00000056000ac202 */ /* 0x000fe20000000f00 */
[----:B------:R1:W5:Y:S01]  /*0eb0*/  @!P2 LDG.E R53, desc[UR14][R18.64] ;  /* 0x0000000e1235a981 */ /* 0x000362000c1e1900 */
[----:B------:R-:W-:-:S02]  /*0ec0*/  @!P0 SHF.L.U64.HI R28, R20, 0x1, R11 ;  /* 0x00000001141c8819 */ /* 0x000fc4000001020b */
[----:B------:R-:W-:Y:S01]  /*0ed0*/  @!P4 MOV R11, R89 ;  /* 0x00000059000bc202 */ /* 0x000fe20000000f00 */
[----:B------:R-:W-:Y:S01]  /*0ee0*/  @!P4 IMAD R25, R16, R7, R17 ;  /* 0x000000071019c224 */ /* 0x000fe200078e0211 */
[----:B------:R-:W-:Y:S01]  /*0ef0*/  IADD3 R22, R74, 0xe0, RZ ;  /* 0x000000e04a167810 */ /* 0x000fe20007ffe0ff */
[----:B------:R-:W-:-:S03]  /*0f00*/  @!P4 IMAD.WIDE.U32 R16, R16, R6, R10 ;  /* 0x000000061010c225 */ /* 0x000fc600078e000a */
[----:B------:R-:W4:Y:S01]  /*0f10*/  @!P3 LDC.64 R10, c[0x0][0x288] ;  /* 0x0000a200ff0abb82 */ /* 0x000f220000000a00 */
[----:B------:R-:W-:Y:S02]  /*0f20*/  ISETP.GE.U32.AND P2, PT, R22, UR18, PT ;  /* 0x0000001216007c0c */ /* 0x000fe4000bf46070 */
[----:B------:R-:W-:Y:S02]  /*0f30*/  SHF.R.S32.HI R33, RZ, 0x1f, R22 ;  /* 0x0000001fff217819 */ /* 0x000fe40000011416 */
[----:B------:R-:W-:-:S03]  /*0f40*/  @!P0 SHF.L.U32 R21, R20, 0x1, RZ ;  /* 0x0000000114158819 */ /* 0x000fc600000006ff */
[----:B------:R-:W1:Y:S01]  /*0f50*/  @!P4 LDC.64 R6, c[0x0][0x228] ;  /* 0x00008a00ff06cb82 */ /* 0x000e620000000a00 */
[----:B------:R-:W-:Y:S02]  /*0f60*/  ISETP.GE.AND.EX P2, PT, R33, UR19, PT, P2 ;  /* 0x0000001321007c0c */ /* 0x000fe4000bf46320 */
[----:B0-----:R-:W-:Y:S02]  /*0f70*/  @!P0 IADD3 R26, P6, R21, R8, RZ ;  /* 0x00000008151a8210 */ /* 0x001fe40007fde0ff */
[----:B------:R-:W-:Y:S02]  /*0f80*/  ISETP.GT.U32.OR P2, PT, R75, 0x22f, P2 ;  /* 0x0000022f4b00780c */ /* 0x000fe40001744470 */
[----:B------:R-:W-:Y:S02]  /*0f90*/  @!P0 IADD3.X R27, R28, R9, RZ, P6, !PT ;  /* 0x000000091c1b8210 */ /* 0x000fe400037fe4ff */
[----:B------:R-:W-:Y:S02]  /*0fa0*/  @!P4 IADD3 R9, R17, R25, RZ ;  /* 0x000000191109c210 */ /* 0x000fe40007ffe0ff */
[----:B------:R-:W-:Y:S01]  /*0fb0*/  @!P4 SHF.L.U32 R35, R16, 0x1, RZ ;  /* 0x000000011023c819 */ /* 0x000fe200000006ff */
[----:B------:R0:W5:Y:S01]  /*0fc0*/  @!P0 LDG.E R50, desc[UR14][R26.64] ;  /* 0x0000000e1a328981 */ /* 0x000162000c1e1900 */
[----:B--2---:R-:W-:-:S02]  /*0fd0*/  @!P0 IADD3 R20, P5, R21, R4, RZ ;  /* 0x0000000415148210 */ /* 0x004fc40007fbe0ff */
[----:B------:R-:W-:Y:S02]  /*0fe0*/  @!P4 SHF.L.U64.HI R32, R16, 0x1, R9 ;  /* 0x000000011020c819 */ /* 0x000fe40000010209 */
[----:B---3--:R-:W-:Y:S01]  /*0ff0*/  @!P4 IADD3 R24, P6, R35, R14, RZ ;  /* 0x0000000e2318c210 */ /* 0x008fe20007fde0ff */
[----:B------:R-:W2:Y:S01]  /*1000*/  @!P3 LDC.64 R16, c[0x0][0x230] ;  /* 0x00008c00ff10bb82 */ /* 0x000ea20000000a00 */
[----:B------:R-:W-:Y:S02]  /*1010*/  MOV R14, RZ ;  /* 0x000000ff000e7202 */ /* 0x000fe40000000f00 */
[----:B------:R-:W-:-:S05]  /*1020*/  @!P0 IADD3.X R21, R28, R5, RZ, P5, !PT ;  /* 0x000000051c158210 */ /* 0x000fca0002ffe4ff */
[----:B------:R-:W3:Y:S01]  /*1030*/  @!P3 LDC.64 R8, c[0x0][0x228] ;  /* 0x00008a00ff08bb82 */ /* 0x000ee20000000a00 */
[----:B----4-:R-:W-:Y:S01]  /*1040*/  @!P3 IMAD R34, R29, R10, RZ ;  /* 0x0000000a1d22b224 */ /* 0x010fe200078e02ff */
[----:B------:R4:W5:Y:S01]  /*1050*/  @!P0 LDG.E R14, desc[UR14][R20.64] ;  /* 0x0000000e140e8981 */ /* 0x000962000c1e1900 */
[----:B-1----:R-:W-:-:S05]  /*1060*/  @!P4 IADD3 R28, P0, R35, R6, RZ ;  /* 0x00000006231cc210 */ /* 0x002fca0007f1e0ff */
[----:B------:R-:W1:Y:S01]  /*1070*/  @!P2 LDC.64 R18, c[0x0][0x288] ;  /* 0x0000a200ff12ab82 */ /* 0x000e620000000a00 */
[----:B0-----:R-:W-:Y:S01]  /*1080*/  @!P3 IMAD R27, R23, R11, R34 ;  /* 0x0000000b171bb224 */ /* 0x001fe200078e0222 */
[----:B------:R-:W-:Y:S02]  /*1090*/  IADD3 R34, R74, 0xb0, RZ ;  /* 0x000000b04a227810 */ /* 0x000fe40007ffe0ff */
[----:B----4-:R-:W-:Y:S02]  /*10a0*/  @!P3 MOV R20, R86 ;  /* 0x000000560014b202 */ /* 0x010fe40000000f00 */
[----:B------:R-:W-:Y:S02]  /*10b0*/  @!P3 MOV R21, R89 ;  /* 0x000000590015b202 */ /* 0x000fe40000000f00 */
[----:B------:R-:W-:Y:S02]  /*10c0*/  CS2R R4, SRZ ;  /* 0x0000000000047805 */ /* 0x000fe4000001ff00 */
[----:B------:R-:W-:-:S02]  /*10d0*/  @!P4 IADD3.X R25, R32, R15, RZ, P6, !PT ;  /* 0x0000000f2019c210 */ /* 0x000fc400037fe4ff */
[----:B------:R-:W-:Y:S01]  /*10e0*/  @!P4 IADD3.X R29, R32, R7, RZ, P0, !PT ;  /* 0x00000007201dc210 */ /* 0x000fe200007fe4ff */
[----:B------:R-:W-:Y:S01]  /*10f0*/  @!P3 IMAD.WIDE.U32 R10, R23, R10, R20 ;  /* 0x0000000a170ab225 */ /* 0x000fe200078e0014 */
[----:B------:R-:W-:Y:S01]  /*1100*/  ISETP.GE.U32.AND P0, PT, R34, UR18, PT ;  /* 0x0000001222007c0c */ /* 0x000fe2000bf06070 */
[----:B------:R2:W5:Y:S01]  /*1110*/  @!P4 LDG.E R4, desc[UR14][R24.64] ;  /* 0x0000000e1804c981 */ /* 0x000562000c1e1900 */
[----:B------:R-:W-:Y:S01]  /*1120*/  SHF.R.S32.HI R15, RZ, 0x1f, R34 ;  /* 0x0000001fff0f7819 */ /* 0x000fe20000011422 */
[----:B------:R-:W0:Y:S02]  /*1130*/  @!P2 LDC.64 R20, c[0x0][0x228] ;  /* 0x00008a00ff14ab82 */ /* 0x000e240000000a00 */
[----:B------:R4:W5:Y:S01]  /*1140*/  @!P4 LDG.E R5, desc[UR14][R28.64] ;  /* 0x0000000e1c05c981 */ /* 0x000962000c1e1900 */
[----:B------:R-:W-:Y:S02]  /*1150*/  ISETP.GE.AND.EX P4, PT, R15, UR19, PT, P0 ;  /* 0x000000130f007c0c */ /* 0x000fe4000bf86300 */
[----:B------:R-:W-:-:S02]  /*1160*/  @!P3 IADD3 R7, R11, R27, RZ ;  /* 0x0000001b0b07b210 */ /* 0x000fc40007ffe0ff */
[C---:B------:R-:W-:Y:S02]  /*1170*/  @!P3 SHF.L.U32 R27, R10.reuse, 0x1, RZ ;  /* 0x000000010a1bb819 */ /* 0x040fe400000006ff */
[----:B------:R-:W-:Y:S02]  /*1180*/  ISETP.GT.U32.OR P4, PT, R75, 0x22f, P4 ;  /* 0x0000022f4b00780c */ /* 0x000fe40002784470 */
[----:B------:R-:W-:Y:S02]  /*1190*/  @!P3 SHF.L.U64.HI R6, R10, 0x1, R7 ;  /* 0x000000010a06b819 */ /* 0x000fe40000010207 */
[C---:B--2---:R-:W-:Y:S01]  /*11a0*/  @!P3 IADD3 R24, P5, R27.reuse, R16, RZ ;  /* 0x000000101b18b210 */ /* 0x044fe20007fbe0ff */
[----:B------:R-:W2:Y:S01]  /*11b0*/  @!P2 LDC.64 R10, c[0x0][0x230] ;  /* 0x00008c00ff0aab82 */ /* 0x000ea20000000a00 */
[----:B---3--:R-:W-:Y:S02]  /*11c0*/  @!P3 IADD3 R26, P0, R27, R8, RZ ;  /* 0x000000081b1ab210 */ /* 0x008fe40007f1e0ff */
[----:B------:R-:W-:-:S02]  /*11d0*/  SHF.R.S32.HI R7, RZ, 0x1f, R73 ;  /* 0x0000001fff077819 */ /* 0x000fc40000011449 */
[----:B------:R-:W-:Y:S01]  /*11e0*/  ISETP.GE.U32.AND P6, PT, R73, UR18, PT ;  /* 0x0000001249007c0c */ /* 0x000fe2000bfc6070 */
[----:B-1----:R-:W-:Y:S01]  /*11f0*/  @!P2 IMAD R33, R33, R18, RZ ;  /* 0x000000122121a224 */ /* 0x002fe200078e02ff */
[C---:B------:R-:W-:Y:S02]  /*1200*/  @!P3 IADD3.X R25, R6.reuse, R17, RZ, P5, !PT ;  /* 0x000000110619b210 */ /* 0x040fe40002ffe4ff */
[----:B------:R-:W-:Y:S02]  /*1210*/  @!P3 IADD3.X R27, R6, R9, RZ, P0, !PT ;  /* 0x00000009061bb210 */ /* 0x000fe400007fe4ff */
[----:B------:R-:W-:Y:S02]  /*1220*/  ISETP.GE.AND.EX P5, PT, R7, UR19, PT, P6 ;  /* 0x0000001307007c0c */ /* 0x000fe4000bfa6360 */
[----:B------:R-:W-:Y:S02]  /*1230*/  @!P2 MOV R8, R86 ;  /* 0x000000560008a202 */ /* 0x000fe40000000f00 */
[----:B------:R-:W-:Y:S01]  /*1240*/  @!P2 MOV R9, R89 ;  /* 0x000000590009a202 */ /* 0x000fe20000000f00 */
[C---:B------:R-:W-:Y:S01]  /*1250*/  @!P2 IMAD R33, R22.reuse, R19, R33 ;  /* 0x000000131621a224 */ /* 0x040fe200078e0221 */
[----:B------:R-:W-:Y:S01]  /*1260*/  ISETP.GT.U32.OR P5, PT, R75, 0x22f, P5 ;  /* 0x0000022f4b00780c */ /* 0x000fe20002fa4470 */
[----:B------:R-:W-:-:S02]  /*1270*/  @!P2 IMAD.WIDE.U32 R22, R22, R18, R8 ;  /* 0x000000121616a225 */ /* 0x000fc400078e0008 */
[----:B------:R-:W1:Y:S01]  /*1280*/  @!P4 LDC.64 R18, c[0x0][0x288] ;  /* 0x0000a200ff12cb82 */ /* 0x000e620000000a00 */
[----:B------:R-:W-:Y:S01]  /*1290*/  HFMA2.MMA R6, -RZ, RZ, 0, 0 ;  /* 0x00000000ff067435 */ /* 0x000fe200000001ff */
[----:B------:R-:W-:Y:S02]  /*12a0*/  MOV R8, RZ ;  /* 0x000000ff00087202 */ /* 0x000fe40000000f00 */
[----:B------:R-:W-:Y:S02]  /*12b0*/  @!P2 IADD3 R9, R23, R33, RZ ;  /* 0x000000211709a210 */ /* 0x000fe40007ffe0ff */
[----:B----4-:R-:W-:-:S04]  /*12c0*/  @!P2 SHF.L.U32 R29, R22, 0x1, RZ ;  /* 0x00000001161da819 */ /* 0x010fc800000006ff */
[----:B------:R-:W3:Y:S01]  /*12d0*/  @!P5 LDC.64 R16, c[0x0][0x288] ;  /* 0x0000a200ff10db82 */ /* 0x000ee20000000a00 */
[----:B------:R-:W-:Y:S01]  /*12e0*/  @!P2 SHF.L.U64.HI R32, R22, 0x1, R9 ;  /* 0x000000011620a819 */ /* 0x000fe20000010209 */
[----:B------:R4:W5:Y:S01]  /*12f0*/  @!P3 LDG.E R8, desc[UR14][R26.64] ;  /* 0x0000000e1a08b981 */ /* 0x000962000c1e1900 */
[C---:B0-----:R-:W-:Y:S02]  /*1300*/  @!P2 IADD3 R28, P6, R29.reuse, R20, RZ ;  /* 0x000000141d1ca210 */ /* 0x041fe40007fde0ff */
[----:B------:R-:W-:Y:S01]  /*1310*/  SHF.R.S32.HI R9, RZ, 0x1f, R72 ;  /* 0x0000001fff097819 */ /* 0x000fe20000011448 */
[----:B------:R0:W5:Y:S01]  /*1320*/  @!P3 LDG.E R6, desc[UR14][R24.64] ;  /* 0x0000000e1806b981 */ /* 0x000162000c1e1900 */
[----:B------:R-:W-:Y:S02]  /*1330*/  ISETP.GE.U32.AND P0, PT, R72, UR18, PT ;  /* 0x0000001248007c0c */ /* 0x000fe4000bf06070 */
[----:B--2---:R-:W-:Y:S02]  /*1340*/  @!P2 IADD3 R22, P3, R29, R10, RZ ;  /* 0x0000000a1d16a210 */ /* 0x004fe40007f7e0ff */
[----:B------:R-:W-:Y:S01]  /*1350*/  @!P2 IADD3.X R29, R32, R21, RZ, P6, !PT ;  /* 0x00000015201da210 */ /* 0x000fe200037fe4ff */
[----:B----4-:R-:W2:Y:S01]  /*1360*/  @!P5 LDC.64 R26, c[0x0][0x228] ;  /* 0x00008a00ff1adb82 */ /* 0x010ea20000000a00 */
[----:B------:R-:W-:-:S02]  /*1370*/  ISETP.GE.AND.EX P0, PT, R9, UR19, PT, P0 ;  /* 0x0000001309007c0c */ /* 0x000fc4000bf06300 */
[----:B------:R-:W-:Y:S01]  /*1380*/  @!P2 IADD3.X R23, R32, R11, RZ, P3, !PT ;  /* 0x0000000b2017a210 */ /* 0x000fe20001ffe4ff */
[----:B-1----:R-:W-:-:S04]  /*1390*/  @!P4 IMAD R15, R15, R18, RZ ;  /* 0x000000120f0fc224 */ /* 0x002fc800078e02ff */
[----:B------:R-:W1:Y:S01]  /*13a0*/  @!P4 LDC.64 R20, c[0x0][0x230] ;  /* 0x00008c00ff14cb82 */ /* 0x000e620000000a00 */
[----:B------:R-:W-:Y:S02]  /*13b0*/  ISETP.GT.U32.OR P0, PT, R75, 0x22f, P0 ;  /* 0x0000022f4b00780c */ /* 0x000fe40000704470 */
[----:B------:R-:W-:Y:S02]  /*13c0*/  @!P4 MOV R12, R86 ;  /* 0x00000056000cc202 */ /* 0x000fe40000000f00 */
[----:B------:R-:W-:-:S03]  /*13d0*/  @!P4 MOV R13, R89 ;  /* 0x00000059000dc202 */ /* 0x000fc60000000f00 */
[----:B------:R-:W4:Y:S01]  /*13e0*/  @!P4 LDC.64 R32, c[0x0][0x228] ;  /* 0x00008a00ff20cb82 */ /* 0x000f220000000a00 */
[----:B------:R-:W-:Y:S01]  /*13f0*/  CS2R R10, SRZ ;  /* 0x00000000000a7805 */ /* 0x000fe2000001ff00 */
[C---:B------:R-:W-:Y:S02]  /*1400*/  @!P4 IMAD R15, R34.reuse, R19, R15 ;  /* 0x00000013220fc224 */ /* 0x040fe400078e020f */
[----:B------:R-:W-:-:S03]  /*1410*/  @!P4 IMAD.WIDE.U32 R34, R34, R18, R12 ;  /* 0x000000122222c225 */ /* 0x000fc600078e000c */
[----:B------:R2:W5:Y:S01]  /*1420*/  @!P2 LDG.E R10, desc[UR14][R22.64] ;  /* 0x0000000e160aa981 */ /* 0x000562000c1e1900 */
[----:B------:R-:W4:Y:S01]  /*1430*/  @!P5 LDC.64 R18, c[0x0][0x230] ;  /* 0x00008c00ff12db82 */ /* 0x000f220000000a00 */
[----:B---3--:R-:W-:Y:S01]  /*1440*/  @!P5 IMAD R38, R7, R16, RZ ;  /* 0x000000100726d224 */ /* 0x008fe200078e02ff */
[----:B------:R-:W-:Y:S01]  /*1450*/  @!P4 IADD3 R35, R35, R15, RZ ;  /* 0x0000000f2323c210 */ /* 0x000fe20007ffe0ff */
[----:B------:R3:W5:Y:S01]  /*1460*/  @!P2 LDG.E R11, desc[UR14][R28.64] ;  /* 0x0000000e1c0ba981 */ /* 0x000762000c1e1900 */
[----:B------:R-:W-:-:S04]  /*1470*/  SHF.R.S32.HI R13, RZ, 0x1f, R71 ;  /* 0x0000001fff0d7819 */ /* 0x000fc80000011447 */
[----:B0-----:R-:W0:Y:S01]  /*1480*/  @!P0 LDC.64 R24, c[0x0][0x288] ;  /* 0x0000a200ff188b82 */ /* 0x001e220000000a00 */
[----:B--2---:R-:W-:Y:S02]  /*1490*/  @!P5 MOV R22, R86 ;  /* 0x000000560016d202 */ /* 0x004fe40000000f00 */
[----:B------:R-:W-:Y:S01]  /*14a0*/  @!P5 MOV R23, R89 ;  /* 0x000000590017d202 */ /* 0x000fe20000000f00 */
[----:B---3--:R-:W-:Y:S01]  /*14b0*/  @!P5 IMAD R29, R73, R17, R38 ;  /* 0x00000011491dd224 */ /* 0x008fe200078e0226 */
[----:B------:R-:W-:Y:S02]  /*14c0*/  ISETP.GE.U32.AND P2, PT, R71, UR18, PT ;  /* 0x0000001247007c0c */ /* 0x000fe4000bf46070 */
[C---:B------:R-:W-:Y:S01]  /*14d0*/  @!P4 SHF.L.U32 R15, R34.reuse, 0x1, RZ ;  /* 0x00000001220fc819 */ /* 0x040fe200000006ff */
[----:B------:R-:W-:Y:S01]  /*14e0*/  @!P5 IMAD.WIDE.U32 R16, R73, R16, R22 ;  /* 0x000000104910d225 */ /* 0x000fe200078e0016 */
[----:B------:R-:W-:Y:S02]  /*14f0*/  @!P4 SHF.L.U64.HI R12, R34, 0x1, R35 ;  /* 0x00000001220cc819 */ /* 0x000fe40000010223 */
[----:B------:R-:W-:-:S02]  /*1500*/  ISETP.GE.AND.EX P2, PT, R13, UR19, PT, P2 ;  /* 0x000000130d007c0c */ /* 0x000fc4000bf46320 */
[----:B-1----:R-:W-:Y:S02]  /*1510*/  @!P4 IADD3 R34, P3, R15, R20, RZ ;  /* 0x000000140f22c210 */ /* 0x002fe40007f7e0ff */
[----:B------:R-:W-:Y:S02]  /*1520*/  @!P5 IADD3 R17, R17, R29, RZ ;  /* 0x0000001d1111d210 */ /* 0x000fe40007ffe0ff */
[----:B------:R-:W-:Y:S02]  /*1530*/  ISETP.GT.U32.OR P2, PT, R75, 0x22f, P2 ;  /* 0x0000022f4b00780c */ /* 0x000fe40001744470 */
[----:B------:R-:W-:Y:S02]  /*1540*/  @!P4 IADD3.X R35, R12, R21, RZ, P3, !PT ;  /* 0x000000150c23c210 */ /* 0x000fe40001ffe4ff */
[----:B----4-:R-:W-:Y:S01]  /*1550*/  @!P4 IADD3 R32, P3, R15, R32, RZ ;  /* 0x000000200f20c210 */ /* 0x010fe20007f7e0ff */
[----:B------:R-:W-:Y:S01]  /*1560*/  UIMAD.WIDE UR12, UR6, 0x8, UR12 ;  /* 0x00000008060c78a5 */ /* 0x000fe2000f8e020c */
[C---:B------:R-:W-:Y:S01]  /*1570*/  @!P5 SHF.L.U32 R15, R16.reuse, 0x1, RZ ;  /* 0x00000001100fd819 */ /* 0x040fe200000006ff */
[----:B------:R-:W5:Y:S01]  /*1580*/  @!P4 LDG.E R52, desc[UR14][R34.64] ;  /* 0x0000000e2234c981 */ /* 0x000f62000c1e1900 */
[----:B------:R-:W-:Y:S01]  /*1590*/  @!P5 SHF.L.U64.HI R38, R16, 0x1, R17 ;  /* 0x000000011026d819 */ /* 0x000fe20000010211 */
[----:B------:R-:W1:Y:S01]  /*15a0*/  @!P0 LDC.64 R20, c[0x0][0x228] ;  /* 0x00008a00ff148b82 */ /* 0x000e620000000a00 */
[----:B------:R-:W-:-:S02]  /*15b0*/  @!P4 IADD3.X R33, R12, R33, RZ, P3, !PT ;  /* 0x000000210c21c210 */ /* 0x000fc40001ffe4ff */
[----:B------:R-:W-:-:S05]  /*15c0*/  @!P5 IADD3 R28, P3, R15, R18, RZ ;  /* 0x000000120f1cd210 */ /* 0x000fca0007f7e0ff */
[----:B------:R-:W2:Y:S01]  /*15d0*/  @!P0 LDC.64 R16, c[0x0][0x230] ;  /* 0x00008c00ff108b82 */ /* 0x000ea20000000a00 */
[----:B------:R-:W-:Y:S02]  /*15e0*/  @!P5 IADD3 R18, P6, R15, R26, RZ ;  /* 0x0000001a0f12d210 */ /* 0x000fe40007fde0ff */
[C---:B------:R-:W-:Y:S01]  /*15f0*/  @!P5 IADD3.X R29, R38.reuse, R19, RZ, P3, !PT ;  /* 0x00000013261dd210 */ /* 0x040fe20001ffe4ff */
[----:B------:R-:W-:Y:S01]  /*1600*/  HFMA2.MMA R12, -RZ, RZ, 0, 0 ;  /* 0x00000000ff0c7435 */ /* 0x000fe200000001ff */
[----:B------:R-:W-:Y:S01]  /*1610*/  @!P5 IADD3.X R19, R38, R27, RZ, P6, !PT ;  /* 0x0000001b2613d210 */ /* 0x000fe200037fe4ff */
[----:B0-----:R-:W-:Y:S01]  /*1620*/  @!P0 IMAD R15, R9, R24, RZ ;  /* 0x00000018090f8224 */ /* 0x001fe200078e02ff */
[----:B------:R-:W-:Y:S01]  /*1630*/  @!P0 MOV R26, R86 ;  /* 0x00000056001a8202 */ /* 0x000fe20000000f00 */
[----:B------:R-:W0:Y:S01]  /*1640*/  @!P2 LDC.64 R22, c[0x0][0x288] ;  /* 0x0000a200ff16ab82 */ /* 0x000e220000000a00 */
[----:B------:R-:W-:Y:S01]  /*1650*/  @!P0 MOV R27, R89 ;  /* 0x00000059001b8202 */ /* 0x000fe20000000f00 */
[----:B------:R-:W-:Y:S01]  /*1660*/  @!P0 IMAD R25, R72, R25, R15 ;  /* 0x0000001948198224 */ /* 0x000fe200078e020f */
[----:B------:R-:W-:-:S02]  /*1670*/  ISETP.GE.U32.AND P3, PT, R70, UR18, PT ;  /* 0x0000001246007c0c */ /* 0x000fc4000bf66070 */
[----:B------:R-:W-:Y:S02]  /*1680*/  CS2R R64, SRZ ;  /* 0x0000000000407805 */ /* 0x000fe4000001ff00 */
[----:B------:R-:W-:Y:S01]  /*1690*/  SHF.R.S32.HI R51, RZ, 0x1f, R69 ;  /* 0x0000001fff337819 */ /* 0x000fe20000011445 */
[----:B------:R-:W-:Y:S01]  /*16a0*/  @!P0 IMAD.WIDE.U32 R26, R72, R24, R26 ;  /* 0x00000018481a8225 */ /* 0x000fe200078e001a */
[----:B------:R3:W5:Y:S04]  /*16b0*/  @!P4 LDG.E R12, desc[UR14][R32.64] ;  /* 0x0000000e200cc981 */ /* 0x000768000c1e1900 */
[----:B------:R-:W-:Y:S01]  /*16c0*/  @!P0 IADD3 R25, R27, R25, RZ ;  /* 0x000000191b198210 */ /* 0x000fe20007ffe0ff */
[----:B------:R4:W5:Y:S01]  /*16d0*/  @!P5 LDG.E R64, desc[UR14][R18.64] ;  /* 0x0000000e1240d981 */ /* 0x000962000c1e1900 */
[----:B------:R-:W-:-:S02]  /*16e0*/  SHF.R.S32.HI R15, RZ, 0x1f, R70 ;  /* 0x0000001fff0f7819 */ /* 0x000fc40000011446 */
[----:B------:R-:W-:Y:S01]  /*16f0*/  ISETP.GE.U32.AND P6, PT, R69, UR18, PT ;  /* 0x0000001245007c0c */ /* 0x000fe2000bfc6070 */
[----:B------:R0:W5:Y:S01]  /*1700*/  @!P5 LDG.E R67, desc[UR14][R28.64] ;  /* 0x0000000e1c43d981 */ /* 0x000162000c1e1900 */
[C---:B---3--:R-:W-:Y:S02]  /*1710*/  @!P0 SHF.L.U32 R33, R26.reuse, 0x1, RZ ;  /* 0x000000011a218819 */ /* 0x048fe400000006ff */
[----:B------:R-:W-:Y:S02]  /*1720*/  @!P0 SHF.L.U64.HI R38, R26, 0x1, R25 ;  /* 0x000000011a268819 */ /* 0x000fe40000010219 */
[----:B------:R-:W-:Y:S01]  /*1730*/  IADD3 R39, R74, 0xf0, RZ ;  /* 0x000000f04a277810 */ /* 0x000fe20007ffe0ff */
[----:B----4-:R-:W3:Y:S01]  /*1740*/  @!P2 LDC.64 R18, c[0x0][0x230] ;  /* 0x00008c00ff12ab82 */ /* 0x010ee20000000a00 */
[----:B--2---:R-:W-:Y:S02]  /*1750*/  @!P0 IADD3 R34, P4, R33, R16, RZ ;  /* 0x0000001021228210 */ /* 0x004fe40007f9e0ff */
[----:B------:R-:W-:-:S02]  /*1760*/  CS2R R62, SRZ ;  /* 0x00000000003e7805 */ /* 0x000fc4000001ff00 */
[----:B------:R-:W-:Y:S01]  /*1770*/  MOV R26, UR12 ;  /* 0x0000000c001a7c02 */ /* 0x000fe20008000f00 */
[----:B------:R-:W5:Y:S01]  /*1780*/  @P1 LDG.E R65, desc[UR14][R36.64] ;  /* 0x0000000e24411981 */ /* 0x000f62000c1e1900 */
[----:B------:R-:W-:Y:S02]  /*1790*/  MOV R27, UR13 ;  /* 0x0000000d001b7c02 */ /* 0x000fe40008000f00 */
[----:B------:R-:W-:Y:S01]  /*17a0*/  ISETP.GE.AND.EX P3, PT, R15, UR19, PT, P3 ;  /* 0x000000130f007c0c */ /* 0x000fe2000bf66330 */
[----:B0-----:R-:W-:Y:S01]  /*17b0*/  @!P2 IMAD R24, R13, R22, RZ ;  /* 0x000000160d18a224 */ /* 0x001fe200078e02ff */
[----:B------:R-:W-:Y:S01]  /*17c0*/  @!P0 IADD3.X R35, R38, R17, RZ, P4, !PT ;  /* 0x0000001126238210 */ /* 0x000fe200027fe4ff */
[----:B------:R-:W0:Y:S01]  /*17d0*/  @!P2 LDC.64 R28, c[0x0][0x228] ;  /* 0x00008a00ff1cab82 */ /* 0x000e220000000a00 */
[----:B------:R2:W4:Y:S01]  /*17e0*/  LDG.E.64 R16, desc[UR14][R26.64] ;  /* 0x0000000e1a107981 */ /* 0x000522000c1e1b00 */
[----:B------:R-:W-:Y:S01]  /*17f0*/  ISETP.GT.U32.OR P3, PT, R75, 0x22f, P3 ;  /* 0x0000022f4b00780c */ /* 0x000fe20001f64470 */
[----:B------:R-:W-:Y:S01]  /*1800*/  @!P2 IMAD R43, R71, R23, R24 ;  /* 0x00000017472ba224 */ /* 0x000fe200078e0218 */
[----:B------:R-:W-:Y:S01]  /*1810*/  @!P2 MOV R24, R86 ;  /* 0x000000560018a202 */ /* 0x000fe20000000f00 */
[----:B------:R3:W5:Y:S01]  /*1820*/  @!P0 LDG.E R62, desc[UR14][R34.64] ;  /* 0x0000000e223e8981 */ /* 0x000762000c1e1900 */
[----:B------:R-:W-:-:S02]  /*1830*/  @!P2 MOV R25, R89 ;  /* 0x000000590019a202 */ /* 0x000fc40000000f00 */
[----:B------:R-:W-:Y:S01]  /*1840*/  ISETP.GE.AND.EX P6, PT, R51, UR19, PT, P6 ;  /* 0x0000001333007c0c */ /* 0x000fe2000bfc6360 */
[----:B------:R-:W-:-:S03]  /*1850*/  @!P2 IMAD.WIDE.U32 R22, R71, R22, R24 ;  /* 0x000000164716a225 */ /* 0x000fc600078e0018 */
[----:B------:R-:W-:-:S03]  /*1860*/  ISETP.GT.U32.OR P4, PT, R75, 0x22f, P6 ;  /* 0x0000022f4b00780c */ /* 0x000fc60003784470 */
[----:B------:R-:W0:Y:S01]  /*1870*/  @!P3 LDC.64 R24, c[0x0][0x288] ;  /* 0x0000a200ff18bb82 */ /* 0x000e220000000a00 */
[----:B-1----:R-:W-:Y:S02]  /*1880*/  @!P0 IADD3 R32, P5, R33, R20, RZ ;  /* 0x0000001421208210 */ /* 0x002fe40007fbe0ff */
[----:B------:R-:W-:Y:S02]  /*1890*/  ISETP.GE.U32.AND P6, PT, R39, UR18, PT ;  /* 0x0000001227007c0c */ /* 0x000fe4000bfc6070 */
[----:B------:R-:W-:Y:S02]  /*18a0*/  SHF.R.S32.HI R41, RZ, 0x1f, R39 ;  /* 0x0000001fff297819 */ /* 0x000fe40000011427 */
[----:B------:R-:W-:Y:S02]  /*18b0*/  @!P0 IADD3.X R33, R38, R21, RZ, P5, !PT ;  /* 0x0000001526218210 */ /* 0x000fe40002ffe4ff */
[----:B------:R-:W-:Y:S01]  /*18c0*/  @!P2 IADD3 R21, R23, R43, RZ ;  /* 0x0000002b1715a210 */ /* 0x000fe20007ffe0ff */
[----:B--2---:R-:W1:Y:S01]  /*18d0*/  @!P4 LDC.64 R26, c[0x0][0x288] ;  /* 0x0000a200ff1acb82 */ /* 0x004e620000000a00 */
[----:B------:R-:W-:Y:S01]  /*18e0*/  @!P2 SHF.L.U32 R45, R22, 0x1, RZ ;  /* 0x00000001162da819 */ /* 0x000fe200000006ff */
[----:B------:R2:W5:Y:S01]  /*18f0*/  @!P0 LDG.E R61, desc[UR14][R32.64] ;  /* 0x0000000e203d8981 */ /* 0x000562000c1e1900 */
[----:B------:R-:W-:-:S02]  /*1900*/  ISETP.GE.AND.EX P5, PT, R41, UR19, PT, P6 ;  /* 0x0000001329007c0c */ /* 0x000fc4000bfa6360 */
[----:B------:R-:W-:Y:S02]  /*1910*/  @!P2 SHF.L.U64.HI R38, R22, 0x1, R21 ;  /* 0x000000011626a819 */ /* 0x000fe40000010215 */
[----:B---3--:R-:W-:Y:S01]  /*1920*/  @!P2 IADD3 R42, P6, R45, R18, RZ ;  /* 0x000000122d2aa210 */ /* 0x008fe20007fde0ff */
[----:B------:R-:W3:Y:S01]  /*1930*/  @!P3 LDC.64 R20, c[0x0][0x228] ;  /* 0x00008a00ff14bb82 */ /* 0x000ee20000000a00 */
[----:B------:R-:W-:Y:S02]  /*1940*/  ISETP.GT.U32.OR P5, PT, R75, 0x22f, P5 ;  /* 0x0000022f4b00780c */ /* 0x000fe40002fa4470 */
[----:B------:R-:W-:-:S05]  /*1950*/  @!P2 IADD3.X R43, R38, R19, RZ, P6, !PT ;  /* 0x00000013262ba210 */ /* 0x000fca00037fe4ff */
[----:B------:R-:W3:Y:S01]  /*1960*/  @!P3 LDC.64 R18, c[0x0][0x230] ;  /* 0x00008c00ff12bb82 */ /* 0x000ee20000000a00 */
[----:B------:R-:W-:Y:S01]  /*1970*/  @!P3 MOV R34, R86 ;  /* 0x000000560022b202 */ /* 0x000fe20000000f00 */
[----:B0-----:R-:W-:Y:S01]  /*1980*/  @!P3 IMAD R37, R15, R24, RZ ;  /* 0x000000180f25b224 */ /* 0x001fe200078e02ff */
[----:B------:R-:W-:Y:S02]  /*1990*/  @!P3 MOV R35, R89 ;  /* 0x000000590023b202 */ /* 0x000fe40000000f00 */
[----:B------:R-:W-:Y:S02]  /*19a0*/  CS2R R76, SRZ ;  /* 0x00000000004c7805 */ /* 0x000fe4000001ff00 */
[----:B------:R-:W-:Y:S01]  /*19b0*/  @!P2 IADD3 R36, P0, R45, R28, RZ ;  /* 0x0000001c2d24a210 */ /* 0x000fe20007f1e0ff */
[C---:B------:R-:W-:Y:S01]  /*19c0*/  @!P3 IMAD R45, R70.reuse, R25, R37 ;  /* 0x00000019462db224 */ /* 0x040fe200078e0225 */
[----:B------:R0:W5:Y:S01]  /*19d0*/  @!P2 LDG.E R63, desc[UR14][R42.64] ;  /* 0x0000000e2a3fa981 */ /* 0x000162000c1e1900 */
[----:B------:R-:W-:Y:S01]  /*19e0*/  @!P3 IMAD.WIDE.U32 R34, R70, R24, R34 ;  /* 0x000000184622b225 */ /* 0x000fe200078e0022 */
[----:B------:R-:W3:Y:S01]  /*19f0*/  @!P5 LDC.64 R22, c[0x0][0x288] ;  /* 0x0000a200ff16db82 */ /* 0x000ee20000000a00 */
[----:B------:R-:W-:-:S03]  /*1a00*/  @!P2 IADD3.X R37, R38, R29, RZ, P0, !PT ;  /* 0x0000001d2625a210 */ /* 0x000fc600007fe4ff */
[----:B--2---:R-:W-:Y:S01]  /*1a10*/  @!P3 IADD3 R33, R35, R45, RZ ;  /* 0x0000002d2321b210 */ /* 0x004fe20007ffe0ff */
[----:B-1----:R-:W-:Y:S01]  /*1a20*/  @!P4 IMAD R28, R51, R26, RZ ;  /* 0x0000001a331cc224 */ /* 0x002fe200078e02ff */
[C---:B------:R-:W-:Y:S01]  /*1a30*/  @!P3 SHF.L.U32 R29, R34.reuse, 0x1, RZ ;  /* 0x00000001221db819 */ /* 0x040fe200000006ff */
[----:B------:R1:W5:Y:S01]  /*1a40*/  @!P2 LDG.E R76, desc[UR14][R36.64] ;  /* 0x0000000e244ca981 */ /* 0x000362000c1e1900 */
[----:B------:R-:W-:Y:S01]  /*1a50*/  @!P3 SHF.L.U64.HI R38, R34, 0x1, R33 ;  /* 0x000000012226b819 */ /* 0x000fe20000010221 */
[----:B------:R-:W2:Y:S01]  /*1a60*/  @!P4 LDC.64 R24, c[0x0][0x230] ;  /* 0x00008c00ff18cb82 */ /* 0x000ea20000000a00 */
[----:B------:R-:W-:Y:S02]  /*1a70*/  @!P4 MOV R34, R86 ;  /* 0x000000560022c202 */ /* 0x000fe40000000f00 */
[----:B------:R-:W-:Y:S01]  /*1a80*/  @!P4 MOV R35, R89 ;  /* 0x000000590023c202 */ /* 0x000fe20000000f00 */
[----:B0-----:R-:W-:Y:S01]  /*1a90*/  @!P4 IMAD R43, R69, R27, R28 ;  /* 0x0000001b452bc224 */ /* 0x001fe200078e021c */
[----:B---3--:R-:W-:-:S02]  /*1aa0*/  @!P3 IADD3 R20, P2, R29, R20, RZ ;  /* 0x000000141d14b210 */ /* 0x008fc40007f5e0ff */
[----:B------:R-:W-:Y:S01]  /*1ab0*/  @!P3 IADD3 R32, P0, R29, R18, RZ ;  /* 0x000000121d20b210 */ /* 0x000fe20007f1e0ff */
[----:B------:R-:W-:Y:S01]  /*1ac0*/  @!P4 IMAD.WIDE.U32 R34, R69, R26, R34 ;  /* 0x0000001a4522c225 */ /* 0x000fe200078e0022 */
[----:B------:R-:W0:Y:S04]  /*1ad0*/  @!P5 LDC.64 R28, c[0x0][0x230] ;  /* 0x00008c00ff1cdb82 */ /* 0x000e280000000a00 */
[----:B------:R-:W-:-:S04]  /*1ae0*/  @!P4 IADD3 R35, R35, R43, RZ ;  /* 0x0000002b2323c210 */ /* 0x000fc80007ffe0ff */
[----:B------:R-:W3:Y:S01]  /*1af0*/  @!P4 LDC.64 R26, c[0x0][0x228] ;  /* 0x00008a00ff1acb82 */ /* 0x000ee20000000a00 */
[C---:B-1----:R-:W-:Y:S01]  /*1b00*/  @!P4 SHF.L.U32 R37, R34.reuse, 0x1, RZ ;  /* 0x000000012225c819 */ /* 0x042fe200000006ff */
[----:B------:R-:W-:Y:S01]  /*1b10*/  @!P5 IMAD R42, R41, R22, RZ ;  /* 0x00000016292ad224 */ /* 0x000fe200078e02ff */
[----:B------:R-:W-:Y:S02]  /*1b20*/  @!P4 SHF.L.U64.HI R36, R34, 0x1, R35 ;  /* 0x000000012224c819 */ /* 0x000fe40000010223 */
[----:B------:R-:W-:Y:S02]  /*1b30*/  @!P5 MOV R34, R86 ;  /* 0x000000560022d202 */ /* 0x000fe40000000f00 */
[----:B------:R-:W-:Y:S01]  /*1b40*/  @!P5 MOV R35, R89 ;  /* 0x000000590023d202 */ /* 0x000fe20000000f00 */
[C---:B------:R-:W-:Y:S02]  /*1b50*/  @!P5 IMAD R41, R39.reuse, R23, R42 ;  /* 0x000000172729d224 */ /* 0x040fe400078e022a */
[----:B------:R-:W-:Y:S01]  /*1b60*/  @!P5 IMAD.WIDE.U32 R22, R39, R22, R34 ;  /* 0x000000162716d225 */ /* 0x000fe200078e0022 */
[----:B------:R-:W-:-:S02]  /*1b70*/  @!P3 IADD3.X R33, R38, R19, RZ, P0, !PT ;  /* 0x000000132621b210 */ /* 0x000fc400007fe4ff */
[----:B--2---:R-:W-:Y:S01]  /*1b80*/  @!P4 IADD3 R24, P0, R37, R24, RZ ;  /* 0x000000182518c210 */ /* 0x004fe20007f1e0ff */
[----:B------:R-:W-:Y:S01]  /*1b90*/  HFMA2.MMA R82, -RZ, RZ, 0, 0 ;  /* 0x00000000ff527435 */ /* 0x000fe200000001ff */
[----:B------:R-:W-:Y:S02]  /*1ba0*/  @!P5 IADD3 R35, R23, R41, RZ ;  /* 0x000000291723d210 */ /* 0x000fe40007ffe0ff */
[----:B------:R-:W-:Y:S02]  /*1bb0*/  CS2R R78, SRZ ;  /* 0x00000000004e7805 */ /* 0x000fe4000001ff00 */
[----:B------:R-:W-:Y:S02]  /*1bc0*/  @!P5 SHF.L.U32 R23, R22, 0x1, RZ ;  /* 0x000000011617d819 */ /* 0x000fe400000006ff */
[----:B------:R-:W-:Y:S02]  /*1bd0*/  CS2R R80, SRZ ;  /* 0x0000000000507805 */ /* 0x000fe4000001ff00 */
[----:B------:R-:W-:Y:S01]  /*1be0*/  @!P3 IADD3.X R21, R38, R21, RZ, P2, !PT ;  /* 0x000000152615b210 */ /* 0x000fe200017fe4ff */
[----:B------:R-:W1:Y:S01]  /*1bf0*/  @!P5 LDC.64 R18, c[0x0][0x228] ;  /* 0x00008a00ff12db82 */ /* 0x000e620000000a00 */
[----:B------:R-:W-:Y:S01]  /*1c00*/  @!P4 IADD3.X R25, R36, R25, RZ, P0, !PT ;  /* 0x000000192419c210 */ /* 0x000fe200007fe4ff */
[----:B------:R-:W5:Y:S01]  /*1c10*/  @!P3 LDG.E R77, desc[UR14][R32.64] ;  /* 0x0000000e204db981 */ /* 0x000f62000c1e1900 */
[----:B---3--:R-:W-:-:S02]  /*1c20*/  @!P4 IADD3 R26, P0, R37, R26, RZ ;  /* 0x0000001a251ac210 */ /* 0x008fc40007f1e0ff */
[----:B------:R-:W-:Y:S01]  /*1c30*/  @!P5 SHF.L.U64.HI R22, R22, 0x1, R35 ;  /* 0x000000011616d819 */ /* 0x000fe20000010223 */
[----:B------:R-:W5:Y:S01]  /*1c40*/  @!P4 LDG.E R79, desc[UR14][R24.64] ;  /* 0x0000000e184fc981 */ /* 0x000f62000c1e1900 */
[----:B0-----:R-:W-:Y:S02]  /*1c50*/  @!P5 IADD3 R28, P2, R23, R28, RZ ;  /* 0x0000001c171cd210 */ /* 0x001fe40007f5e0ff */
[----:B------:R-:W-:Y:S01]  /*1c60*/  @!P4 IADD3.X R27, R36, R27, RZ, P0, !PT ;  /* 0x0000001b241bc210 */ /* 0x000fe200007fe4ff */
[----:B------:R-:W5:Y:S01]  /*1c70*/  @!P3 LDG.E R78, desc[UR14][R20.64] ;  /* 0x0000000e144eb981 */ /* 0x000f62000c1e1900 */
[----:B------:R-:W-:-:S03]  /*1c80*/  @!P5 IADD3.X R29, R22, R29, RZ, P2, !PT ;  /* 0x0000001d161dd210 */ /* 0x000fc600017fe4ff */
[----:B------:R-:W5:Y:S04]  /*1c90*/  @!P4 LDG.E R80, desc[UR14][R26.64] ;  /* 0x0000000e1a50c981 */ /* 0x000f68000c1e1900 */
[----:B------:R-:W5:Y:S01]  /*1ca0*/  @!P5 LDG.E R82, desc[UR14][R28.64] ;  /* 0x0000000e1c52d981 */ /* 0x000f62000c1e1900 */
[----:B-1----:R-:W-:Y:S01]  /*1cb0*/  @!P5 IADD3 R18, P3, R23, R18, RZ ;  /* 0x000000121712d210 */ /* 0x002fe20007f7e0ff */
[----:B------:R-:W-:-:S03]  /*1cc0*/  UMOV UR20, 0x3f800000 ;  /* 0x3f80000000147882 */ /* 0x000fc60000000000 */
[----:B------:R-:W-:Y:S01]  /*1cd0*/  @!P5 IADD3.X R19, R22, R19, RZ, P3, !PT ;  /* 0x000000131613d210 */ /* 0x000fe20001ffe4ff */
[----:B------:R-:W-:Y:S04]  /*1ce0*/  BSSY B0, `(.L_x_102) ;  /* 0x000001b000007945 */ /* 0x000fe80003800000 */
[----:B------:R0:W5:Y:S02]  /*1cf0*/  @!P5 LDG.E R81, desc[UR14][R18.64] ;  /* 0x0000000e1251d981 */ /* 0x000164000c1e1900 */
[----:B0-----:R-:W-:Y:S02]  /*1d00*/  CS2R R18, SRZ ;  /* 0x0000000000127805 */ /* 0x001fe4000001ff00 */
[----:B----4-:R-:W-:-:S13]  /*1d10*/  R2UR UR13, R16 ;  /* 0x00000000100d72ca */ /* 0x010fda00000e0000 */
[----:B------:R-:W-:-:S05]  /*1d20*/  MOV R16, UR13 ;  /* 0x0000000d00107c02 */ /* 0x000fca0008000f00 */
[----:B------:R-:W-:-:S05]  /*1d30*/  FFMA.FTZ R17, -R16, UR13, R17 ;  /* 0x0000000d10117c23 */ /* 0x000fca0008010111 */
[----:B------:R-:W-:-:S13]  /*1d40*/  FSETP.GTU.FTZ.AND P0, PT, R17, RZ, PT ;  /* 0x000000ff1100720b */ /* 0x000fda0003f1c000 */
[----:B------:R-:W-:Y:S01]  /*1d50*/  VOTEU.ANY UP0, P0 ;  /* 0x00000000003f7886 */ /* 0x000fe20000000100 */
[----:B------:R-:W-:-:S04]  /*1d60*/  PLOP3.LUT P0, PT, PT, PT, UP0, 0x80, 0x0 ;  /* 0x000000000000781c */ /* 0x000fc80003f0f008 */
[----:B------:R-:W-:-:S09]  /*1d70*/  @UP0 ULDC UR11, c[0x0][0x250] ;  /* 0x00009400000b0ab9 */ /* 0x000fd20000000800 */
[----:B------:R-:W-:-:S06]  /*1d80*/  @P0 FADD.FTZ R20, R17, UR11 ;  /* 0x0000000b11140e21 */ /* 0x000fcc0008010000 */
[----:B------:R-:W0:Y:S01]  /*1d90*/  @P0 MUFU.RSQ R20, R20 ;  /* 0x0000001400140308 */ /* 0x000e220000001400 */
[----:B------:R-:W-:Y:S02]  /*1da0*/  CS2R R16, SRZ ;  /* 0x0000000000107805 */ /* 0x000fe4000001ff00 */
[----:B0-----:R-:W-:Y:S02]  /*1db0*/  @P0 R2UR UR11, R20 ;  /* 0x00000000140b02ca */ /* 0x001fe400000e0000 */
[----:B------:R-:W-:-:S11]  /*1dc0*/  ISETP.GT.U32.AND P0, PT, R75, 0x22f, PT ;  /* 0x0000022f4b00780c */ /* 0x000fd60003f04070 */
[----:B------:R-:W-:Y:S02]  /*1dd0*/  @UP0 UMOV UR20, UR11 ;  /* 0x0000000b00140c82 */ /* 0x000fe40008000000 */
[----:B------:R-:W-:Y:S05]  /*1de0*/  @P0 BRA `(.L_x_103) ;  /* 0x0000000000280947 */ /* 0x000fea0003800000 */
        /* <DEDUP_REMOVED lines=10> */
.L_x_103:
[----:B------:R-:W-:Y:S05]  /*1e90*/  BSYNC B0 ;  /* 0x0000000000007941 */ /* 0x000fea0003800000 */
.L_x_102:
[----:B------:R-:W-:Y:S02]  /*1ea0*/  ISETP.NE.AND P5, PT, RZ, UR17, PT ;  /* 0x00000011ff007c0c */ /* 0x000fe4000bfa5270 */
[C---:B0----5:R-:W-:Y:S02]  /*1eb0*/  PRMT R20, R66.reuse, 0x7632, R20 ;  /* 0x0000763242147816 */ /* 0x061fe40000000014 */
[----:B------:R-:W-:Y:S02]  /*1ec0*/  SHF.L.U32 R21, R66, 0x10, RZ ;  /* 0x0000001042157819 */ /* 0x000fe400000006ff */
[----:B------:R-:W-:Y:S02]  /*1ed0*/  SHF.L.U32 R26, R67, 0x10, RZ ;  /* 0x00000010431a7819 */ /* 0x000fe400000006ff */
[----:B------:R-:W-:Y:S01]  /*1ee0*/  SHF.L.U32 R20, R20, 0x10, RZ ;  /* 0x0000001014147819 */ /* 0x000fe200000006ff */
[----:B------:R-:W-:Y:S01]  /*1ef0*/  FADD.FTZ R21, R21, -UR13 ;  /* 0x8000000d15157e21 */ /* 0x000fe20008010000 */
[----:B------:R-:W-:Y:S01]  /*1f00*/  PRMT R23, R67, 0x7632, R23 ;  /* 0x0000763243177816 */ /* 0x000fe20000000017 */
[----:B------:R-:W-:Y:S01]  /*1f10*/  FADD.FTZ R28, R26, -UR13 ;  /* 0x8000000d1a1c7e21 */ /* 0x000fe20008010000 */
[----:B------:R-:W-:Y:S01]  /*1f20*/  PRMT R27, R64, 0x7632, R27 ;  /* 0x00007632401b7816 */ /* 0x000fe2000000001b */
[----:B------:R-:W-:Y:S01]  /*1f30*/  FADD.FTZ R20, R20, -UR13 ;  /* 0x8000000d14147e21 */ /* 0x000fe20008010000 */
[----:B------:R-:W-:-:S02]  /*1f40*/  PRMT R24, R65, 0x7632, R24 ;  /* 0x0000763241187816 */ /* 0x000fc40000000018 */
[----:B------:R-:W-:Y:S01]  /*1f50*/  SHF.L.U32 R36, R23, 0x10, RZ ;  /* 0x0000001017247819 */ /* 0x000fe200000006ff */
[----:B------:R-:W-:Y:S01]  /*1f60*/  FMUL.FTZ R23, R21, UR20 ;  /* 0x0000001415177c20 */ /* 0x000fe20008410000 */
[----:B------:R-:W-:Y:S01]  /*1f70*/  SHF.L.U32 R26, R27, 0x10, RZ ;  /* 0x000000101b1a7819 */ /* 0x000fe200000006ff */
[----:B------:R-:W-:Y:S01]  /*1f80*/  FMUL.FTZ R27, R28, UR20 ;  /* 0x000000141c1b7c20 */ /* 0x000fe20008410000 */
[----:B------:R-:W-:Y:S01]  /*1f90*/  SHF.L.U32 R22, R65, 0x10, RZ ;  /* 0x0000001041167819 */ /* 0x000fe200000006ff */
[----:B------:R-:W-:Y:S01]  /*1fa0*/  FMUL.FTZ R20, R20, UR20 ;  /* 0x0000001414147c20 */ /* 0x000fe20008410000 */
        /* <DEDUP_REMOVED lines=21> */
.L_x_104:
[----:B------:R-:W-:Y:S01]  /*2100*/  FMUL.FTZ R21, R22, R16 ;  /* 0x0000001016157220 */ /* 0x000fe20000410000 */
[----:B------:R-:W-:Y:S01]  /*2110*/  FADD.FTZ R28, R36, -UR13 ;  /* 0x8000000d241c7e21 */ /* 0x000fe20008010000 */
[C---:B------:R-:W-:Y:S01]  /*2120*/  FFMA.FTZ R44, R23.reuse, R22, RZ ;  /* 0x00000016172c7223 */ /* 0x040fe200000100ff */
[----:B------:R-:W-:Y:S01]  /*2130*/  FMUL.FTZ R29, R24, R17 ;  /* 0x00000011181d7220 */ /* 0x000fe20000410000 */
[----:B------:R-:W-:Y:S01]  /*2140*/  FFMA.FTZ R23, R23, R21, RZ ;  /* 0x0000001517177223 */ /* 0x000fe200000100ff */
[----:B------:R-:W-:Y:S01]  /*2150*/  FADD.FTZ R30, RZ, R21 ;  /* 0x00000015ff1e7221 */ /* 0x000fe20000010000 */
[----:B------:R-:W-:Y:S01]  /*2160*/  FMUL.FTZ R28, R28, UR20 ;  /* 0x000000141c1c7c20 */ /* 0x000fe20008410000 */
        /* <DEDUP_REMOVED lines=19> */
.L_x_105:
[C---:B------:R-:W-:Y:S01]  /*22a0*/  FFMA.FTZ R32, R20.reuse, R29, R23 ;  /* 0x0000001d14207223 */ /* 0x040fe20000010017 */
[----:B------:R-:W-:Y:S01]  /*22b0*/  FADD.FTZ R22, RZ, R22 ;  /* 0x00000016ff167221 */ /* 0x000fe20000010000 */
[----:B------:R-:W-:Y:S01]  /*22c0*/  FADD.FTZ R31, R29, R30 ;  /* 0x0000001e1d1f7221 */ /* 0x000fe20000010000 */
[----:B------:R-:W-:Y:S01]  /*22d0*/  FADD.FTZ R23, RZ, R24 ;  /* 0x00000018ff177221 */ /* 0x000fe20000010000 */
[----:B------:R-:W-:Y:S01]  /*22e0*/  FFMA.FTZ R29, R20, R24, RZ ;  /* 0x00000018141d7223 */ /* 0x000fe200000100ff */
[----:B------:R-:W-:Y:S01]  /*22f0*/  FFMA.FTZ R21, R27, R25, R44 ;  /* 0x000000191b157223 */ /* 0x000fe2000001002c */
[----:B------:R-:W-:Y:S01]  /*2300*/  FMUL.FTZ R30, R25, R16 ;  /* 0x00000010191e7220 */ /* 0x000fe20000410000 */
[----:B------:R-:W-:Y:S01]  /*2310*/  PRMT R24, R62, 0x7632, R24 ;  /* 0x000076323e187816 */ /* 0x000fe20000000018 */
[----:B------:R-:W-:Y:S01]  /*2320*/  FADD.FTZ R25, R22, R25 ;  /* 0x0000001916197221 */ /* 0x000fe20000010000 */
[----:B------:R-:W-:Y:S01]  /*2330*/  FADD.FTZ R22, R23, R26 ;  /* 0x0000001a17167221 */ /* 0x000fe20000010000 */
[----:B------:R-:W-:Y:S01]  /*2340*/  FFMA.FTZ R20, R28, R26, R29 ;  /* 0x0000001a1c147223 */ /* 0x000fe2000001001d */
[----:B------:R-:W-:Y:S01]  /*2350*/  FMUL.FTZ R23, R26, R17 ;  /* 0x000000111a177220 */ /* 0x000fe20000410000 */
[----:B------:R-:W-:Y:S01]  /*2360*/  FFMA.FTZ R27, R27, R30, R32 ;  /* 0x0000001e1b1b7223 */ /* 0x000fe20000010020 */
[----:B------:R-:W-:Y:S01]  /*2370*/  SHF.L.U32 R26, R62, 0x10, RZ ;  /* 0x000000103e1a7819 */ /* 0x000fe200000006ff */
[----:B------:R-:W-:Y:S01]  /*2380*/  FADD.FTZ R30, R31, R30 ;  /* 0x0000001e1f1e7221 */ /* 0x000fe20000010000 */
[----:B------:R-:W-:Y:S01]  /*2390*/  SHF.L.U32 R24, R24, 0x10, RZ ;  /* 0x0000001018187819 */ /* 0x000fe200000006ff */
[--C-:B------:R-:W-:Y:S01]  /*23a0*/  FFMA.FTZ R39, R28, R23, R27.reuse ;  /* 0x000000171c277223 */ /* 0x100fe2000001001b */
[C---:B------:R-:W-:Y:S01]  /*23b0*/  PRMT R27, R61.reuse, 0x7632, R27 ;  /* 0x000076323d1b7816 */ /* 0x040fe2000000001b */
[----:B------:R-:W-:Y:S01]  /*23c0*/  FADD.FTZ R26, R26, -UR13 ;  /* 0x8000000d1a1a7e21 */ /* 0x000fe20008010000 */
[----:B------:R-:W-:Y:S01]  /*23d0*/  SHF.L.U32 R28, R61, 0x10, RZ ;  /* 0x000000103d1c7819 */ /* 0x000fe200000006ff */
[----:B------:R-:W-:Y:S01]  /*23e0*/  FADD.FTZ R24, R24, -UR13 ;  /* 0x8000000d18187e21 */ /* 0x000fe20008010000 */
[----:B------:R-:W-:Y:S01]  /*23f0*/  SHF.L.U32 R27, R27, 0x10, RZ ;  /* 0x000000101b1b7819 */ /* 0x000fe200000006ff */
[----:B------:R-:W-:-:S02]  /*2400*/  FMUL.FTZ R41, R26, UR20 ;  /* 0x000000141a297c20 */ /* 0x000fc40008410000 */
        /* <DEDUP_REMOVED lines=20> */
.L_x_106:
[----:B------:R-:W-:Y:S01]  /*2550*/  FMUL.FTZ R26, R28, R16 ;  /* 0x000000101c1a7220 */ /* 0x000fe20000410000 */
[--C-:B------:R-:W-:Y:S01]  /*2560*/  FADD.FTZ R25, R25, R28.reuse ;  /* 0x0000001c19197221 */ /* 0x100fe20000010000 */
[----:B------:R-:W-:Y:S01]  /*2570*/  FFMA.FTZ R21, R41, R28, R21 ;  /* 0x0000001c29157223 */ /* 0x000fe20000010015 */
[----:B------:R-:W-:Y:S01]  /*2580*/  PRMT R28, R63, 0x7632, R28 ;  /* 0x000076323f1c7816 */ /* 0x000fe2000000001c */
[----:B------:R-:W-:Y:S01]  /*2590*/  FADD.FTZ R31, R23, R30 ;  /* 0x0000001e171f7221 */ /* 0x000fe20000010000 */
[----:B------:R-:W-:Y:S01]  /*25a0*/  FFMA.FTZ R29, R41, R26, R39 ;  /* 0x0000001a291d7223 */ /* 0x000fe20000010027 */
[----:B------:R-:W-:Y:S01]  /*25b0*/  FADD.FTZ R22, R22, R27 ;  /* 0x0000001b16167221 */ /* 0x000fe20000010000 */
[----:B------:R-:W-:Y:S01]  /*25c0*/  FFMA.FTZ R20, R24, R27, R20 ;  /* 0x0000001b18147223 */ /* 0x000fe20000010014 */
[----:B------:R-:W-:Y:S01]  /*25d0*/  FMUL.FTZ R23, R27, R17 ;  /* 0x000000111b177220 */ /* 0x000fe20000410000 */
[----:B------:R-:W-:Y:S01]  /*25e0*/  SHF.L.U32 R27, R63, 0x10, RZ ;  /* 0x000000103f1b7819 */ /* 0x000fe200000006ff */
[----:B------:R-:W-:Y:S01]  /*25f0*/  FADD.FTZ R26, R31, R26 ;  /* 0x0000001a1f1a7221 */ /* 0x000fe20000010000 */
[----:B------:R-:W-:Y:S01]  /*2600*/  SHF.L.U32 R28, R28, 0x10, RZ ;  /* 0x000000101c1c7819 */ /* 0x000fe200000006ff */
[----:B------:R-:W-:Y:S01]  /*2610*/  FFMA.FTZ R42, R24, R23, R29 ;  /* 0x00000017182a7223 */ /* 0x000fe2000001001d */
        /* <DEDUP_REMOVED lines=26> */
.L_x_107:
[----:B------:R-:W-:Y:S01]  /*27c0*/  FMUL.FTZ R27, R30, R16 ;  /* 0x000000101e1b7220 */ /* 0x000fe20000410000 */
[--C-:B------:R-:W-:Y:S01]  /*27d0*/  FADD.FTZ R32, R23, R26.reuse ;  /* 0x0000001a17207221 */ /* 0x100fe20000010000 */
[----:B------:R-:W-:Y:S01]  /*27e0*/  PRMT R26, R77, 0x7632, R26 ;  /* 0x000076324d1a7816 */ /* 0x000fe2000000001a */
[----:B------:R-:W-:Y:S01]  /*27f0*/  FADD.FTZ R22, R22, R29 ;  /* 0x0000001d16167221 */ /* 0x000fe20000010000 */
[----:B------:R-:W-:Y:S01]  /*2800*/  FFMA.FTZ R31, R39, R27, R42 ;  /* 0x0000001b271f7223 */ /* 0x000fe2000001002a */
[----:B------:R-:W-:Y:S01]  /*2810*/  FFMA.FTZ R20, R24, R29, R20 ;  /* 0x0000001d18147223 */ /* 0x000fe20000010014 */
[----:B------:R-:W-:Y:S01]  /*2820*/  FMUL.FTZ R23, R29, R17 ;  /* 0x000000111d177220 */ /* 0x000fe20000410000 */
[----:B------:R-:W-:Y:S01]  /*2830*/  SHF.L.U32 R28, R77, 0x10, RZ ;  /* 0x000000104d1c7819 */ /* 0x000fe200000006ff */
[----:B------:R-:W-:Y:S01]  /*2840*/  FFMA.FTZ R21, R39, R30, R21 ;  /* 0x0000001e27157223 */ /* 0x000fe20000010015 */
[----:B------:R-:W-:Y:S01]  /*2850*/  SHF.L.U32 R29, R26, 0x10, RZ ;  /* 0x000000101a1d7819 */ /* 0x000fe200000006ff */
[----:B------:R-:W-:Y:S01]  /*2860*/  FFMA.FTZ R39, R24, R23, R31 ;  /* 0x0000001718277223 */ /* 0x000fe2000001001f */
[----:B------:R-:W-:Y:S01]  /*2870*/  PRMT R24, R78, 0x7632, R24 ;  /* 0x000076324e187816 */ /* 0x000fe20000000018 */
[----:B------:R-:W-:Y:S01]  /*2880*/  FADD.FTZ R28, R28, -UR13 ;  /* 0x8000000d1c1c7e21 */ /* 0x000fe20008010000 */
[----:B------:R-:W-:Y:S01]  /*2890*/  FADD.FTZ R26, R32, R27 ;  /* 0x0000001b201a7221 */ /* 0x000fe20000010000 */
[----:B------:R-:W-:Y:S01]  /*28a0*/  FADD.FTZ R29, R29, -UR13 ;  /* 0x8000000d1d1d7e21 */ /* 0x000fe20008010000 */
[----:B------:R-:W-:Y:S01]  /*28b0*/  FADD.FTZ R25, R25, R30 ;  /* 0x0000001e19197221 */ /* 0x000fe20000010000 */
[----:B------:R-:W-:Y:S01]  /*28c0*/  SHF.L.U32 R27, R24, 0x10, RZ ;  /* 0x00000010181b7819 */ /* 0x000fe200000006ff */
[----:B------:R-:W-:Y:S01]  /*28d0*/  FMUL.FTZ R41, R28, UR20 ;  /* 0x000000141c297c20 */ /* 0x000fe20008410000 */
[----:B------:R-:W-:Y:S01]  /*28e0*/  SHF.L.U32 R30, R78, 0x10, RZ ;  /* 0x000000104e1e7819 */ /* 0x000fe200000006ff */
        /* <DEDUP_REMOVED lines=20> */
.L_x_108:
        /* <DEDUP_REMOVED lines=8> */
[----:B------:R-:W-:Y:S01]  /*2ab0*/  FADD.FTZ R25, R25, R30 ;  /* 0x0000001e19197221 */ /* 0x000fe20000010000 */
[----:B------:R-:W-:Y:S01]  /*2ac0*/  SHF.L.U32 R26, R26, 0x10, RZ ;  /* 0x000000101a1a7819 */ /* 0x000fe200000006ff */
[----:B------:R-:W-:Y:S01]  /*2ad0*/  FFMA.FTZ R39, R24, R23, R29 ;  /* 0x0000001718277223 */ /* 0x000fe2000001001d */
[----:B------:R-:W-:Y:S01]  /*2ae0*/  PRMT R24, R80, 0x7632, R24 ;  /* 0x0000763250187816 */ /* 0x000fe20000000018 */
[----:B------:R-:W-:Y:S01]  /*2af0*/  FADD.FTZ R27, R27, -UR13 ;  /* 0x8000000d1b1b7e21 */ /* 0x000fe20008010000 */
[----:B------:R-:W-:Y:S01]  /*2b00*/  FFMA.FTZ R21, R41, R30, R21 ;  /* 0x0000001e29157223 */ /* 0x000fe20000010015 */
[----:B------:R-:W-:Y:S01]  /*2b10*/  FADD.FTZ R26, R26, -UR13 ;  /* 0x8000000d1a1a7e21 */ /* 0x000fe20008010000 */
[----:B------:R-:W-:Y:S01]  /*2b20*/  SHF.L.U32 R29, R24, 0x10, RZ ;  /* 0x00000010181d7819 */ /* 0x000fe200000006ff */
[----:B------:R-:W-:Y:S01]  /*2b30*/  FADD.FTZ R28, R31, R28 ;  /* 0x0000001c1f1c7221 */ /* 0x000fe20000010000 */
[----:B------:R-:W-:Y:S01]  /*2b40*/  SHF.L.U32 R30, R80, 0x10, RZ ;  /* 0x00000010501e7819 */ /* 0x000fe200000006ff */
[----:B------:R-:W-:Y:S01]  /*2b50*/  FMUL.FTZ R41, R27, UR20 ;  /* 0x000000141b297c20 */ /* 0x000fe20008410000 */
        /* <DEDUP_REMOVED lines=20> */
.L_x_109:
        /* <DEDUP_REMOVED lines=39> */
.L_x_110:
        /* <DEDUP_REMOVED lines=39> */
.L_x_111:
        /* <DEDUP_REMOVED lines=39> */
.L_x_112:
[--C-:B------:R-:W-:Y:S01]  /*33f0*/  FADD.FTZ R29, R23, R26.reuse ;  /* 0x0000001a171d7221 */ /* 0x100fe20000010000 */
[----:B------:R-:W-:Y:S01]  /*3400*/  PRMT R26, R56, 0x7632, R26 ;  /* 0x00007632381a7816 */ /* 0x000fe2000000001a */
[----:B------:R-:W-:Y:S01]  /*3410*/  FADD.FTZ R46, R22, R27 ;  /* 0x0000001b162e7221 */ /* 0x000fe20000010000 */
[----:B------:R-:W-:Y:S01]  /*3420*/  FMUL.FTZ R28, R30, R16 ;  /* 0x000000101e1c7220 */ /* 0x000fe20000410000 */
[----:B------:R-:W-:Y:S01]  /*3430*/  SHF.L.U32 R22, R56, 0x10, RZ ;  /* 0x0000001038167819 */ /* 0x000fe200000006ff */
[----:B------:R-:W-:Y:S01]  /*3440*/  FFMA.FTZ R85, R24, R27, R20 ;  /* 0x0000001b18557223 */ /* 0x000fe20000010014 */
[----:B------:R-:W-:Y:S01]  /*3450*/  SHF.L.U32 R26, R26, 0x10, RZ ;  /* 0x000000101a1a7819 */ /* 0x000fe200000006ff */
[----:B------:R-:W-:Y:S01]  /*3460*/  FFMA.FTZ R23, R41, R28, R39 ;  /* 0x0000001c29177223 */ /* 0x000fe20000010027 */
[----:B------:R-:W-:Y:S01]  /*3470*/  FMUL.FTZ R20, R27, R17 ;  /* 0x000000111b147220 */ /* 0x000fe20000410000 */
[----:B------:R-:W-:Y:S01]  /*3480*/  FADD.FTZ R27, R29, R28 ;  /* 0x0000001c1d1b7221 */ /* 0x000fe20000010000 */
[----:B------:R-:W-:Y:S01]  /*3490*/  PRMT R47, R53, 0x7632, R47 ;  /* 0x00007632352f7816 */ /* 0x000fe2000000002f */
[----:B------:R-:W-:Y:S01]  /*34a0*/  FADD.FTZ R22, R22, -UR13 ;  /* 0x8000000d16167e21 */ /* 0x000fe20008010000 */
[----:B------:R-:W-:Y:S01]  /*34b0*/  FADD.FTZ R26, R26, -UR13 ;  /* 0x8000000d1a1a7e21 */ /* 0x000fe20008010000 */
[----:B------:R-:W-:Y:S01]  /*34c0*/  FFMA.FTZ R24, R24, R20, R23 ;  /* 0x0000001418187223 */ /* 0x000fe20000010017 */
[----:B------:R-:W-:Y:S01]  /*34d0*/  FADD.FTZ R25, R25, R30 ;  /* 0x0000001e19197221 */ /* 0x000fe20000010000 */
[----:B------:R-:W-:Y:S01]  /*34e0*/  FFMA.FTZ R21, R41, R30, R21 ;  /* 0x0000001e29157223 */ /* 0x000fe20000010015 */
        /* <DEDUP_REMOVED lines=24> */
.L_x_113:
[----:B------:R-:W-:Y:S01]  /*3670*/  FMUL.FTZ R23, R84, R16 ;  /* 0x0000001054177220 */ /* 0x000fe20000410000 */
[----:B------:R-:W-:Y:S01]  /*3680*/  PRMT R22, R50, 0x7632, R22 ;  /* 0x0000763232167816 */ /* 0x000fe20000000016 */
[----:B------:R-:W-:Y:S01]  /*3690*/  FADD.FTZ R43, R25, R84 ;  /* 0x00000054192b7221 */ /* 0x000fe20000010000 */
[C---:B------:R-:W-:Y:S01]  /*36a0*/  FFMA.FTZ R84, R33.reuse, R84, R21 ;  /* 0x0000005421547223 */ /* 0x040fe20000010015 */
[----:B------:R-:W-:Y:S01]  /*36b0*/  FFMA.FTZ R21, R33, R23, R24 ;  /* 0x0000001721157223 */ /* 0x000fe20000010018 */
[----:B------:R-:W-:Y:S01]  /*36c0*/  FADD.FTZ R20, R20, R23 ;  /* 0x0000001714147221 */ /* 0x000fe20000010000 */
[----:B------:R-:W-:Y:S02]  /*36d0*/  SHF.L.U32 R24, R50, 0x10, RZ ;  /* 0x0000001032187819 */ /* 0x000fe400000006ff */
[----:B------:R-:W-:Y:S02]  /*36e0*/  SHF.L.U32 R23, R22, 0x10, RZ ;  /* 0x0000001016177819 */ /* 0x000fe400000006ff */
[----:B------:R-:W-:Y:S01]  /*36f0*/  PRMT R42, R14, 0x7632, R42 ;  /* 0x000076320e2a7816 */ /* 0x000fe2000000002a */
[----:B------:R-:W-:Y:S01]  /*3700*/  FADD.FTZ R24, R24, -UR13 ;  /* 0x8000000d18187e21 */ /* 0x000fe20008010000 */
[----:B------:R-:W-:Y:S01]  /*3710*/  SHF.L.U32 R45, R14, 0x10, RZ ;  /* 0x000000100e2d7819 */ /* 0x000fe200000006ff */
[----:B------:R-:W-:Y:S01]  /*3720*/  FADD.FTZ R44, R23, -UR13 ;  /* 0x8000000d172c7e21 */ /* 0x000fe20008010000 */
[----:B------:R-:W-:Y:S01]  /*3730*/  PRMT R22, R52, 0x7632, R22 ;  /* 0x0000763234167816 */ /* 0x000fe20000000016 */
[----:B------:R-:W-:Y:S01]  /*3740*/  FMUL.FTZ R83, R24, UR20 ;  /* 0x0000001418537c20 */ /* 0x000fe20008410000 */
[----:B------:R-:W-:Y:S01]  /*3750*/  SHF.L.U32 R42, R42, 0x10, RZ ;  /* 0x000000102a2a7819 */ /* 0x000fe200000006ff */
[----:B------:R-:W-:Y:S01]  /*3760*/  FMUL.FTZ R23, R47, R17 ;  /* 0x000000112f177220 */ /* 0x000fe20000410000 */
        /* <DEDUP_REMOVED lines=20> */
.L_x_114:
[----:B------:R-:W-:Y:S01]  /*38b0*/  FFMA.FTZ R26, R90, R23, R21 ;  /* 0x000000175a1a7223 */ /* 0x000fe20000010015 */
[----:B------:R-:W-:Y:S01]  /*38c0*/  FADD.FTZ R25, R23, R20 ;  /* 0x0000001417197221 */ /* 0x000fe20000010000 */
[----:B------:R-:W-:Y:S01]  /*38d0*/  SHF.L.U32 R23, R52, 0x10, RZ ;  /* 0x0000001034177819 */ /* 0x000fe200000006ff */
[----:B------:R-:W-:Y:S01]  /*38e0*/  FMUL.FTZ R24, R45, R16 ;  /* 0x000000102d187220 */ /* 0x000fe20000410000 */
[----:B------:R-:W-:Y:S02]  /*38f0*/  SHF.L.U32 R22, R22, 0x10, RZ ;  /* 0x0000001016167819 */ /* 0x000fe400000006ff */
[----:B------:R-:W-:Y:S01]  /*3900*/  PRMT R38, R12, 0x7632, R38 ;  /* 0x000076320c267816 */ /* 0x000fe20000000026 */
[----:B------:R-:W-:Y:S01]  /*3910*/  FADD.FTZ R23, R23, -UR13 ;  /* 0x8000000d17177e21 */ /* 0x000fe20008010000 */
[----:B------:R-:W-:Y:S01]  /*3920*/  FFMA.FTZ R21, R83, R24, R26 ;  /* 0x0000001853157223 */ /* 0x000fe2000001001a */
[----:B------:R-:W-:Y:S01]  /*3930*/  FADD.FTZ R22, R22, -UR13 ;  /* 0x8000000d16167e21 */ /* 0x000fe20008010000 */
[----:B------:R-:W-:Y:S01]  /*3940*/  FADD.FTZ R20, R25, R24 ;  /* 0x0000001819147221 */ /* 0x000fe20000010000 */
[----:B------:R-:W-:Y:S01]  /*3950*/  FMUL.FTZ R37, R23, UR20 ;  /* 0x0000001417257c20 */ /* 0x000fe20008410000 */
[----:B------:R-:W-:Y:S01]  /*3960*/  SHF.L.U32 R39, R12, 0x10, RZ ;  /* 0x000000100c277819 */ /* 0x000fe200000006ff */
[----:B------:R-:W-:Y:S01]  /*3970*/  FMUL.FTZ R23, R42, R17 ;  /* 0x000000112a177220 */ /* 0x000fe20000410000 */
        /* <DEDUP_REMOVED lines=21> */
.L_x_115:
[----:B------:R-:W-:Y:S01]  /*3ad0*/  FFMA.FTZ R26, R44, R23, R21 ;  /* 0x000000172c1a7223 */ /* 0x000fe20000010015 */
[----:B------:R-:W-:Y:S01]  /*3ae0*/  FMUL.FTZ R22, R39, R16 ;  /* 0x0000001027167220 */ /* 0x000fe20000410000 */
[----:B------:R-:W-:Y:S01]  /*3af0*/  FADD.FTZ R25, R23, R20 ;  /* 0x0000001417197221 */ /* 0x000fe20000010000 */
[C---:B------:R-:W-:Y:S02]  /*3b00*/  PRMT R23, R4.reuse, 0x7632, R23 ;  /* 0x0000763204177816 */ /* 0x040fe40000000017 */
[----:B------:R-:W-:Y:S01]  /*3b10*/  FFMA.FTZ R21, R37, R22, R26 ;  /* 0x0000001625157223 */ /* 0x000fe2000001001a */
[----:B------:R-:W-:Y:S01]  /*3b20*/  FADD.FTZ R20, R25, R22 ;  /* 0x0000001619147221 */ /* 0x000fe20000010000 */
[----:B------:R-:W-:Y:S02]  /*3b30*/  SHF.L.U32 R24, R4, 0x10, RZ ;  /* 0x0000001004187819 */ /* 0x000fe400000006ff */
[----:B------:R-:W-:Y:S02]  /*3b40*/  SHF.L.U32 R22, R23, 0x10, RZ ;  /* 0x0000001017167819 */ /* 0x000fe400000006ff */
[C---:B------:R-:W-:Y:S01]  /*3b50*/  PRMT R25, R5.reuse, 0x7632, R25 ;  /* 0x0000763205197816 */ /* 0x040fe20000000019 */
[----:B------:R-:W-:Y:S01]  /*3b60*/  FADD.FTZ R24, R24, -UR13 ;  /* 0x8000000d18187e21 */ /* 0x000fe20008010000 */
[----:B------:R-:W-:Y:S01]  /*3b70*/  SHF.L.U32 R35, R5, 0x10, RZ ;  /* 0x0000001005237819 */ /* 0x000fe200000006ff */
[----:B------:R-:W-:Y:S01]  /*3b80*/  FADD.FTZ R34, R22, -UR13 ;  /* 0x8000000d16227e21 */ /* 0x000fe20008010000 */
[----:B------:R-:W-:Y:S01]  /*3b90*/  SHF.L.U32 R22, R25, 0x10, RZ ;  /* 0x0000001019167819 */ /* 0x000fe200000006ff */
[----:B------:R-:W-:Y:S01]  /*3ba0*/  FMUL.FTZ R33, R24, UR20 ;  /* 0x0000001418217c20 */ /* 0x000fe20008410000 */
[----:B------:R-:W-:Y:S01]  /*3bb0*/  PRMT R23, R6, 0x7632, R23 ;  /* 0x0000763206177816 */ /* 0x000fe20000000017 */
        /* <DEDUP_REMOVED lines=21> */
.L_x_116:
[----:B------:R-:W-:Y:S01]  /*3d10*/  FFMA.FTZ R26, R36, R25, R21 ;  /* 0x00000019241a7223 */ /* 0x000fe20000010015 */
[----:B------:R-:W-:Y:S01]  /*3d20*/  FADD.FTZ R27, R25, R20 ;  /* 0x00000014191b7221 */ /* 0x000fe20000010000 */
[----:B------:R-:W-:Y:S01]  /*3d30*/  FMUL.FTZ R24, R35, R16 ;  /* 0x0000001023187220 */ /* 0x000fe20000410000 */
[----:B------:R-:W-:Y:S02]  /*3d40*/  SHF.L.U32 R25, R6, 0x10, RZ ;  /* 0x0000001006197819 */ /* 0x000fe400000006ff */
[----:B------:R-:W-:Y:S01]  /*3d50*/  SHF.L.U32 R23, R23, 0x10, RZ ;  /* 0x0000001017177819 */ /* 0x000fe200000006ff */
[----:B------:R-:W-:Y:S01]  /*3d60*/  FFMA.FTZ R21, R33, R24, R26 ;  /* 0x0000001821157223 */ /* 0x000fe2000001001a */
[--C-:B------:R-:W-:Y:S01]  /*3d70*/  FADD.FTZ R20, R27, R24.reuse ;  /* 0x000000181b147221 */ /* 0x100fe20000010000 */
[C---:B------:R-:W-:Y:S01]  /*3d80*/  PRMT R24, R8.reuse, 0x7632, R24 ;  /* 0x0000763208187816 */ /* 0x040fe20000000018 */
[----:B------:R-:W-:Y:S01]  /*3d90*/  FADD.FTZ R25, R25, -UR13 ;  /* 0x8000000d19197e21 */ /* 0x000fe20008010000 */
[----:B------:R-:W-:Y:S01]  /*3da0*/  FADD.FTZ R32, R23, -UR13 ;  /* 0x8000000d17207e21 */ /* 0x000fe20008010000 */
[----:B------:R-:W-:Y:S01]  /*3db0*/  SHF.L.U32 R27, R8, 0x10, RZ ;  /* 0x00000010081b7819 */ /* 0x000fe200000006ff */
[----:B------:R-:W-:Y:S01]  /*3dc0*/  FMUL.FTZ R23, R22, R17 ;  /* 0x0000001116177220 */ /* 0x000fe20000410000 */
        /* <DEDUP_REMOVED lines=17> */
[----:B-1----:R-:W-:Y:S01]  /*3ee0*/  FADD.FTZ R30, -R49, 1 ;  /* 0x3f800000311e7421 */ /* 0x002fe20000010100 */
[----:B------:R-:W-:Y:S02]  /*3ef0*/  FMUL.FTZ R24, R24, R49 ;  /* 0x0000003118187220 */ /* 0x000fe40000410000 */
[----:B------:R-:W-:Y:S01]  /*3f00*/  FMUL.FTZ R27, R27, R26 ;  /* 0x0000001a1b1b7220 */ /* 0x000fe20000410000 */
[----:B------:R-:W-:-:S04]  /*3f10*/  FFMA.FTZ R25, R25, R30, 1 ;  /* 0x3f80000019197423 */ /* 0x000fc8000001001e */
[----:B------:R-:W-:-:S07]  /*3f20*/  FMUL.FTZ R24, R24, R25 ;  /* 0x0000001918187220 */ /* 0x000fce0000410000 */
.L_x_117:
[----:B------:R-:W-:Y:S01]  /*3f30*/  FFMA.FTZ R28, R34, R23, R21 ;  /* 0x00000017221c7223 */ /* 0x000fe20000010015 */
[----:B------:R-:W-:Y:S01]  /*3f40*/  FMUL.FTZ R26, R27, R16 ;  /* 0x000000101b1a7220 */ /* 0x000fe20000410000 */
[--C-:B------:R-:W-:Y:S01]  /*3f50*/  FADD.FTZ R25, R23, R20.reuse ;  /* 0x0000001417197221 */ /* 0x100fe20000010000 */
[----:B------:R-:W-:Y:S01]  /*3f60*/  PRMT R20, R10, 0x7632, R20 ;  /* 0x000076320a147816 */ /* 0x000fe20000000014 */
[----:B------:R-:W-:Y:S01]  /*3f70*/  FMUL.FTZ R23, R24, R17 ;  /* 0x0000001118177220 */ /* 0x000fe20000410000 */
[----:B------:R-:W-:Y:S01]  /*3f80*/  FFMA.FTZ R21, R31, R26, R28 ;  /* 0x0000001a1f157223 */ /* 0x000fe2000001001c */
[----:B------:R-:W-:Y:S01]  /*3f90*/  FADD.FTZ R26, R25, R26 ;  /* 0x0000001a191a7221 */ /* 0x000fe20000010000 */
[----:B------:R-:W-:Y:S02]  /*3fa0*/  SHF.L.U32 R25, R10, 0x10, RZ ;  /* 0x000000100a197819 */ /* 0x000fe400000006ff */
[----:B------:R-:W-:Y:S01]  /*3fb0*/  SHF.L.U32 R28, R20, 0x10, RZ ;  /* 0x00000010141c7819 */ /* 0x000fe200000006ff */
[----:B------:R-:W-:Y:S01]  /*3fc0*/  FFMA.FTZ R20, R32, R23, R21 ;  /* 0x0000001720147223 */ /* 0x000fe20000010015 */
[----:B------:R-:W-:Y:S01]  /*3fd0*/  FADD.FTZ R21, R23, R26 ;  /* 0x0000001a17157221 */ /* 0x000fe20000010000 */
[----:B------:R-:W-:Y:S01]  /*3fe0*/  PRMT R23, R11, 0x7632, R23 ;  /* 0x000076320b177816 */ /* 0x000fe20000000017 */
[----:B------:R-:W-:Y:S01]  /*3ff0*/  FADD.FTZ R29, R25, -UR13 ;  /* 0x8000000d191d7e21 */ /* 0x000fe20008010000 */
[----:B------:R-:W-:Y:S01]  /*4000*/  FADD.FTZ R30, R28, -UR13 ;  /* 0x8000000d1c1e7e21 */ /* 0x000fe20008010000 */
[----:B------:R-:W-:-:S02]  /*4010*/  SHF.L.U32 R25, R11, 0x10, RZ ;  /* 0x000000100b197819 */ /* 0x000fc400000006ff */
        /* <DEDUP_REMOVED lines=22> */
.L_x_118:
[----:B------:R-:W-:Y:S01]  /*4180*/  FMUL.FTZ R26, R25, R16 ;  /* 0x00000010191a7220 */ /* 0x000fe20000410000 */
[----:B------:R-:W-:-:S03]  /*4190*/  FMUL.FTZ R41, R28, R17 ;  /* 0x000000111c297220 */ /* 0x000fc60000410000 */
[--C-:B------:R-:W-:Y:S01]  /*41a0*/  FFMA.FTZ R23, R29, R26, R20.reuse ;  /* 0x0000001a1d177223 */ /* 0x100fe20000010014 */
[C---:B------:R-:W-:Y:S01]  /*41b0*/  PRMT R20, R82.reuse, 0x7632, R20 ;  /* 0x0000763252147816 */ /* 0x040fe20000000014 */
[----:B------:R-:W-:Y:S01]  /*41c0*/  FADD.FTZ R26, R21, R26 ;  /* 0x0000001a151a7221 */ /* 0x000fe20000010000 */
[----:B------:R-:W-:Y:S01]  /*41d0*/  SHF.L.U32 R21, R82, 0x10, RZ ;  /* 0x0000001052157819 */ /* 0x000fe200000006ff */
[----:B------:R-:W-:Y:S01]  /*41e0*/  FFMA.FTZ R48, R30, R41, R23 ;  /* 0x000000291e307223 */ /* 0x000fe20000010017 */
[----:B------:R-:W-:Y:S01]  /*41f0*/  SHF.L.U32 R20, R20, 0x10, RZ ;  /* 0x0000001014147819 */ /* 0x000fe200000006ff */
[----:B------:R-:W-:Y:S02]  /*4200*/  FADD.FTZ R41, R41, R26 ;  /* 0x0000001a29297221 */ /* 0x000fe40000010000 */
[----:B------:R-:W-:Y:S01]  /*4210*/  FADD.FTZ R23, R21, -UR13 ;  /* 0x8000000d15177e21 */ /* 0x000fe20008010000 */
[----:B------:R-:W-:Y:S01]  /*4220*/  PRMT R21, R81, 0x7632, R21 ;  /* 0x0000763251157816 */ /* 0x000fe20000000015 */
[----:B------:R-:W-:-:S02]  /*4230*/  FADD.FTZ R26, R20, -UR13 ;  /* 0x8000000d141a7e21 */ /* 0x000fc40008010000 */
[----:B------:R-:W-:Y:S01]  /*4240*/  FMUL.FTZ R23, R23, UR20 ;  /* 0x0000001417177c20 */ /* 0x000fe20008410000 */
[----:B------:R-:W-:Y:S01]  /*4250*/  SHF.L.U32 R20, R21, 0x10, RZ ;  /* 0x0000001015147819 */ /* 0x000fe200000006ff */
[----:B------:R-:W-:Y:S01]  /*4260*/  FMUL.FTZ R26, R26, UR20 ;  /* 0x000000141a1a7c20 */ /* 0x000fe20008410000 */
[----:B------:R-:W-:Y:S01]  /*4270*/  SHF.L.U32 R21, R81, 0x10, RZ ;  /* 0x0000001051157819 */ /* 0x000fe200000006ff */
        /* <DEDUP_REMOVED lines=15> */
[----:B0-----:R-:W-:Y:S01]  /*4370*/  FADD.FTZ R92, -R91, 1 ;  /* 0x3f8000005b5c7421 */ /* 0x001fe20000010100 */
[----:B------:R-:W-:-:S03]  /*4380*/  FMUL.FTZ R20, R20, R91 ;  /* 0x0000005b14147220 */ /* 0x000fc60000410000 */
[----:B------:R-:W-:-:S04]  /*4390*/  FFMA.FTZ R49, R49, R92, 1 ;  /* 0x3f80000031317423 */ /* 0x000fc8000001005c */
[----:B------:R-:W-:-:S07]  /*43a0*/  FMUL.FTZ R20, R20, R49 ;  /* 0x0000003114147220 */ /* 0x000fce0000410000 */
.L_x_119:
[----:B------:R-:W-:Y:S01]  /*43b0*/  FMUL.FTZ R92, R21, R16 ;  /* 0x00000010155c7220 */ /* 0x000fe20000410000 */
[----:B------:R-:W-:Y:S01]  /*43c0*/  MOV R49, 0xffffffe0 ;  /* 0xffffffe000317802 */ /* 0x000fe20000000f00 */
[----:B------:R-:W-:Y:S01]  /*43d0*/  FFMA.FTZ R84, R83, R45, R84 ;  /* 0x0000002d53547223 */ /* 0x000fe20000010054 */
[----:B------:R-:W-:Y:S01]  /*43e0*/  ISETP.GT.AND P0, PT, R75, 0x21f, PT ;  /* 0x0000021f4b00780c */ /* 0x000fe20003f04270 */
[----:B------:R-:W-:Y:S01]  /*43f0*/  FFMA.FTZ R91, R23, R92, R48 ;  /* 0x0000005c175b7223 */ /* 0x000fe20000010030 */
[----:B------:R-:W-:Y:S01]  /*4400*/  FADD.FTZ R41, R41, R92 ;  /* 0x0000005c29297221 */ /* 0x000fe20000010000 */
[----:B------:R-:W-:Y:S02]  /*4410*/  IMAD R92, R2, R49, 0x22f ;  /* 0x0000022f025c7424 */ /* 0x000fe400078e0231 */
[----:B------:R-:W-:Y:S01]  /*4420*/  FMUL.FTZ R48, R20, R17 ;  /* 0x0000001114307220 */ /* 0x000fe20000410000 */
[----:B------:R-:W-:Y:S01]  /*4430*/  FFMA.FTZ R84, R37, R39, R84 ;  /* 0x0000002725547223 */ /* 0x000fe20000010054 */
[----:B------:R-:W-:Y:S01]  /*4440*/  ISETP.NE.AND P3, PT, R0, RZ, PT ;  /* 0x000000ff0000720c */ /* 0x000fe20003f65270 */
[----:B------:R-:W0:Y:S01]  /*4450*/  LDC R83, c[0x0][0xc] ;  /* 0x00000300ff537b82 */ /* 0x000e220000000800 */
[----:B------:R-:W-:Y:S01]  /*4460*/  FADD.FTZ R49, R48, R41 ;  /* 0x0000002930317221 */ /* 0x000fe20000010000 */
[----:B------:R-:W-:Y:S01]  /*4470*/  SEL R41, R92, 0x1f, P0 ;  /* 0x0000001f5c297807 */ /* 0x000fe20000000000 */
[----:B------:R-:W-:Y:S01]  /*4480*/  FFMA.FTZ R48, R26, R48, R91 ;  /* 0x000000301a307223 */ /* 0x000fe2000001005b */
[----:B------:R-:W-:Y:S01]  /*4490*/  FFMA.FTZ R91, R90, R47, R85 ;  /* 0x0000002f5a5b7223 */ /* 0x000fe20000010055 */
[----:B------:R-:W-:Y:S01]  /*44a0*/  FADD.FTZ R47, R46, R47 ;  /* 0x0000002f2e2f7221 */ /* 0x000fe20000010000 */
[----:B------:R-:W-:Y:S01]  /*44b0*/  ISETP.GE.AND P0, PT, R0, R41, PT ;  /* 0x000000290000720c */ /* 0x000fe20003f06270 */
[----:B------:R-:W1:Y:S01]  /*44c0*/  SHFL.DOWN PT, R90, R49, 0x1, R41 ;  /* 0x08200000315a7989 */ /* 0x000e6200000e0029 */
[----:B------:R-:W-:Y:S01]  /*44d0*/  FFMA.FTZ R91, R44, R42, R91 ;  /* 0x0000002a2c5b7223 */ /* 0x000fe2000001005b */
[----:B------:R-:W-:Y:S01]  /*44e0*/  IADD3 R44, R0, 0x10, RZ ;  /* 0x00000010002c7810 */ /* 0x000fe20007ffe0ff */
[----:B------:R-:W-:Y:S01]  /*44f0*/  FADD.FTZ R47, R47, R42 ;  /* 0x0000002a2f2f7221 */ /* 0x000fe20000010000 */
[----:B------:R-:W2:Y:S01]  /*4500*/  SHFL.DOWN PT, R85, R48, 0x1, R41 ;  /* 0x0820000030557989 */ /* 0x000ea200000e0029 */
[----:B------:R-:W-:Y:S01]  /*4510*/  FADD.FTZ R46, R43, R45 ;  /* 0x0000002d2b2e7221 */ /* 0x000fe20000010000 */
[----:B------:R-:W-:Y:S01]  /*4520*/  FFMA.FTZ R91, R36, R38, R91 ;  /* 0x00000026245b7223 */ /* 0x000fe2000001005b */
[----:B------:R-:W-:Y:S01]  /*4530*/  FFMA.FTZ R84, R33, R35, R84 ;  /* 0x0000002321547223 */ /* 0x000fe20000010054 */
[----:B------:R-:W3:Y:S01]  /*4540*/  S2R R42, SR_CgaCtaId ;  /* 0x00000000002a7919 */ /* 0x000ee20000008800 */
        /* <DEDUP_REMOVED lines=10> */
[----:B------:R-:W-:Y:S01]  /*45f0*/  ISETP.NE.AND P2, PT, R75, RZ, PT ;  /* 0x000000ff4b00720c */ /* 0x000fe20003f45270 */
[----:B------:R-:W-:Y:S01]  /*4600*/  FADD.FTZ R47, R47, R24 ;  /* 0x000000182f2f7221 */ /* 0x000fe20000010000 */
[----:B------:R-:W-:Y:S01]  /*4610*/  FADD.FTZ R46, R46, R25 ;  /* 0x000000192e2e7221 */ /* 0x000fe20000010000 */
[----:B------:R-:W-:Y:S01]  /*4620*/  FFMA.FTZ R45, R26, R20, R91 ;  /* 0x000000141a2d7223 */ /* 0x000fe2000001005b */
[----:B------:R-:W-:Y:S01]  /*4630*/  BSSY B0, `(.L_x_120) ;  /* 0x0000057000007945 */ /* 0x000fe20003800000 */
[----:B-1----:R-:W-:Y:S01]  /*4640*/  @!P0 FADD.FTZ R49, R49, R90 ;  /* 0x0000005a31318221 */ /* 0x002fe20000010000 */
[----:B------:R-:W-:Y:S01]  /*4650*/  IADD3 R90, R0, 0x2, RZ ;  /* 0x00000002005a7810 */ /* 0x000fe20007ffe0ff */
[----:B------:R-:W-:Y:S01]  /*4660*/  FADD.FTZ R46, R46, R21 ;  /* 0x000000152e2e7221 */ /* 0x000fe20000010000 */
[----:B------:R-:W-:Y:S01]  /*4670*/  FADD.FTZ R47, R47, R28 ;  /* 0x0000001c2f2f7221 */ /* 0x000fe20000010000 */
[----:B--2---:R-:W-:Y:S01]  /*4680*/  @!P0 FADD.FTZ R48, R48, R85 ;  /* 0x0000005530308221 */ /* 0x004fe20000010000 */
[----:B------:R-:W-:-:S02]  /*4690*/  ISETP.GT.AND P0, PT, R90, R41, PT ;  /* 0x000000295a00720c */ /* 0x000fc40003f04270 */
[----:B------:R-:W1:Y:S01]  /*46a0*/  SHFL.DOWN PT, R90, R49, 0x2, R41 ;  /* 0x08400000315a7989 */ /* 0x000e6200000e0029 */
[----:B------:R-:W-:Y:S01]  /*46b0*/  FADD.FTZ R47, R47, R20 ;  /* 0x000000142f2f7221 */ /* 0x000fe20000010000 */
[----:B------:R-:W-:Y:S02]  /*46c0*/  ISETP.GT.U32.AND P4, PT, R75, 0x22, PT ;  /* 0x000000224b00780c */ /* 0x000fe40003f84070 */
[----:B------:R-:W2:Y:S07]  /*46d0*/  SHFL.DOWN PT, R85, R48, 0x2, R41 ;  /* 0x0840000030557989 */ /* 0x000eae00000e0029 */
[----:B-1----:R-:W-:Y:S01]  /*46e0*/  @!P0 FADD.FTZ R49, R49, R90 ;  /* 0x0000005a31318221 */ /* 0x002fe20000010000 */
[----:B------:R-:W-:Y:S01]  /*46f0*/  IADD3 R90, R0, 0x4, RZ ;  /* 0x00000004005a7810 */ /* 0x000fe20007ffe0ff */
[----:B--2---:R-:W-:-:S03]  /*4700*/  @!P0 FADD.FTZ R48, R48, R85 ;  /* 0x0000005530308221 */ /* 0x004fc60000010000 */
[----:B------:R-:W-:Y:S02]  /*4710*/  ISETP.GT.AND P0, PT, R90, R41, PT ;  /* 0x000000295a00720c */ /* 0x000fe40003f04270 */
[----:B------:R-:W1:Y:S04]  /*4720*/  SHFL.DOWN PT, R90, R49, 0x4, R41 ;  /* 0x08800000315a7989 */ /* 0x000e6800000e0029 */
[----:B------:R-:W2:Y:S07]  /*4730*/  SHFL.DOWN PT, R85, R48, 0x4, R41 ;  /* 0x0880000030557989 */ /* 0x000eae00000e0029 */
[----:B-1----:R-:W-:Y:S01]  /*4740*/  @!P0 FADD.FTZ R49, R49, R90 ;  /* 0x0000005a31318221 */ /* 0x002fe20000010000 */
[----:B------:R-:W-:Y:S01]  /*4750*/  IADD3 R90, R0, 0x8, RZ ;  /* 0x00000008005a7810 */ /* 0x000fe20007ffe0ff */
[----:B--2---:R-:W-:-:S03]  /*4760*/  @!P0 FADD.FTZ R48, R48, R85 ;  /* 0x0000005530308221 */ /* 0x004fc60000010000 */
[----:B------:R-:W-:Y:S02]  /*4770*/  ISETP.GT.AND P0, PT, R90, R41, PT ;  /* 0x000000295a00720c */ /* 0x000fe40003f04270 */
[----:B------:R-:W1:Y:S04]  /*4780*/  SHFL.DOWN PT, R90, R49, 0x8, R41 ;  /* 0x09000000315a7989 */ /* 0x000e6800000e0029 */
[----:B------:R-:W2:Y:S07]  /*4790*/  SHFL.DOWN PT, R85, R48, 0x8, R41 ;  /* 0x0900000030557989 */ /* 0x000eae00000e0029 */
[----:B-1----:R-:W-:-:S02]  /*47a0*/  @!P0 FADD.FTZ R49, R49, R90 ;  /* 0x0000005a31318221 */ /* 0x002fc40000010000 */
[----:B------:R-:W1:Y:S01]  /*47b0*/  LDC.64 R90, c[0x0][0x268] ;  /* 0x00009a00ff5a7b82 */ /* 0x000e620000000a00 */
[----:B--2---:R-:W-:Y:S01]  /*47c0*/  @!P0 FADD.FTZ R48, R48, R85 ;  /* 0x0000005530308221 */ /* 0x004fe20000010000 */
[----:B------:R-:W-:Y:S02]  /*47d0*/  ISETP.GT.AND P0, PT, R44, R41, PT ;  /* 0x000000292c00720c */ /* 0x000fe40003f04270 */
[----:B------:R-:W2:Y:S04]  /*47e0*/  SHFL.DOWN PT, R44, R49, 0x10, R41 ;  /* 0x0a000000312c7989 */ /* 0x000ea800000e0029 */
[----:B------:R4:W5:Y:S02]  /*47f0*/  SHFL.DOWN PT, R43, R48, 0x10, R41 ;  /* 0x0a000000302b7989 */ /* 0x00096400000e0029 */
[----:B----4-:R-:W-:-:S05]  /*4800*/  MOV R41, 0x400 ;  /* 0x0000040000297802 */ /* 0x010fca0000000f00 */
[----:B--2---:R-:W-:Y:S01]  /*4810*/  @!P0 FADD.FTZ R49, R49, R44 ;  /* 0x0000002c31318221 */ /* 0x004fe20000010000 */
[----:B------:R-:W-:Y:S01]  /*4820*/  FFMA.FTZ R44, R23, R21, R84 ;  /* 0x00000015172c7223 */ /* 0x000fe20000010054 */
[----:B------:R-:W-:Y:S02]  /*4830*/  IADD3 R21, R41, 0xc0, RZ ;  /* 0x000000c029157810 */ /* 0x000fe40007ffe0ff */
[----:B---3--:R-:W-:Y:S01]  /*4840*/  @!P3 LEA R23, R42, R41, 0x18 ;  /* 0x000000292a17b211 */ /* 0x008fe200078ec0ff */
[----:B-----5:R-:W-:Y:S01]  /*4850*/  @!P0 FADD.FTZ R48, R48, R43 ;  /* 0x0000002b30308221 */ /* 0x020fe20000010000 */
[----:B------:R-:W-:Y:S02]  /*4860*/  LEA R84, R42, R21, 0x18 ;  /* 0x000000152a547211 */ /* 0x000fe400078ec0ff */
[----:B------:R-:W-:Y:S02]  /*4870*/  @!P3 LEA R23, R2, R23, 0x3 ;  /* 0x000000170217b211 */ /* 0x000fe400078e18ff */
[----:B------:R-:W-:-:S02]  /*4880*/  LEA R84, R75, R84, 0x4 ;  /* 0x000000544b547211 */ /* 0x000fc400078e20ff */
[----:B0-----:R-:W-:-:S03]  /*4890*/  ISETP.GE.U32.AND P0, PT, R83, 0x2, PT ;  /* 0x000000025300780c */ /* 0x001fc60003f06070 */
[----:B------:R0:W-:Y:S04]  /*48a0*/  STS.128 [R84], R44 ;  /* 0x0000002c54007388 */ /* 0x0001e80000000c00 */
[----:B------:R0:W-:Y:S01]  /*48b0*/  @!P3 STS.64 [R23+0x18], R48 ;  /* 0x000018301700b388 */ /* 0x0001e20000000a00 */
[----:B------:R-:W-:Y:S06]  /*48c0*/  BAR.SYNC.DEFER_BLOCKING 0x0 ;  /* 0x0000000000007b1d */ /* 0x000fec0000010000 */
[----:B-1----:R-:W-:Y:S05]  /*48d0*/  @P2 BRA `(.L_x_121) ;  /* 0x0000000000b02947 */ /* 0x002fea0003800000 */
[----:B------:R-:W-:-:S05]  /*48e0*/  LEA R41, R42, R41, 0x18 ;  /* 0x000000292a297211 */ /* 0x000fca00078ec0ff */
[----:B0-----:R-:W0:Y:S04]  /*48f0*/  LDS.128 R20, [R41+0x20] ;  /* 0x0000200029147984 */ /* 0x001e280000000c00 */
[----:B------:R-:W1:Y:S04]  /*4900*/  LDS.128 R32, [R41+0x30] ;  /* 0x0000300029207984 */ /* 0x000e680000000c00 */
[----:B------:R-:W2:Y:S04]  /*4910*/  LDS.128 R28, [R41+0x40] ;  /* 0x00004000291c7984 */ /* 0x000ea80000000c00 */
[----:B------:R-:W3:Y:S04]  /*4920*/  LDS.128 R24, [R41+0x50] ;  /* 0x0000500029187984 */ /* 0x000ee80000000c00 */
[----:B------:R-:W4:Y:S01]  /*4930*/  LDS.128 R36, [R41+0x60] ;  /* 0x0000600029247984 */ /* 0x000f220000000c00 */
        /* <DEDUP_REMOVED lines=14> */
[----:B------:R-:W-:Y:S02]  /*4a20*/  FADD.FTZ R42, R28, R31 ;  /* 0x0000001f1c2a7221 */ /* 0x000fe40000010000 */
[----:B------:R-:W2:Y:S01]  /*4a30*/  LDS.128 R28, [R41+0x90] ;  /* 0x00009000291c7984 */ /* 0x000ea20000000c00 */
        /* <DEDUP_REMOVED lines=16> */
[----:B--2---:R-:W-:Y:S01]  /*4b40*/  FADD.FTZ R43, R43, R28 ;  /* 0x0000001c2b2b7221 */ /* 0x004fe20000010000 */
[----:B------:R-:W-:-:S03]  /*4b50*/  FADD.FTZ R42, R42, R29 ;  /* 0x0000001d2a2a7221 */ /* 0x000fc60000010000 */
[----:B------:R-:W-:Y:S01]  /*4b60*/  FADD.FTZ R43, R43, R30 ;  /* 0x0000001e2b2b7221 */ /* 0x000fe20000010000 */
[----:B------:R-:W-:-:S03]  /*4b70*/  FADD.FTZ R42, R42, R31 ;  /* 0x0000001f2a2a7221 */ /* 0x000fc60000010000 */
[----:B------:R-:W-:Y:S01]  /*4b80*/  FADD.FTZ R48, R43, R48 ;  /* 0x000000302b307221 */ /* 0x000fe20000010000 */
[----:B------:R-:W-:-:S07]  /*4b90*/  FADD.FTZ R49, R42, R49 ;  /* 0x000000312a317221 */ /* 0x000fce0000010000 */
.L_x_121:
[----:B------:R-:W-:Y:S05]  /*4ba0*/  BSYNC B0 ;  /* 0x0000000000007941 */ /* 0x000fea0003800000 */
.L_x_120:
[----:B------:R-:W-:Y:S01]  /*4bb0*/  BAR.SYNC.DEFER_BLOCKING 0x0 ;  /* 0x0000000000007b1d */ /* 0x000fe20000010000 */
[----:B------:R-:W-:-:S05]  /*4bc0*/  IMAD R85, R40, 0x23, R75 ;  /* 0x0000002328557824 */ /* 0x000fca00078e024b */
[----:B------:R-:W-:Y:S04]  /*4bd0*/  BSSY B0, `(.L_x_122) ;  /* 0x000004d000007945 */ /* 0x000fe80003800000 */
[----:B------:R-:W-:Y:S05]  /*4be0*/  @P4 BRA `(.L_x_123) ;  /* 0x00000004002c4947 */ /* 0x000fea0003800000 */
[----:B------:R-:W1:Y:S04]  /*4bf0*/  LDS.128 R36, [R84+0x230] ;  /* 0x0002300054247984 */ /* 0x000e680000000c00 */
[----:B------:R-:W2:Y:S04]  /*4c00*/  LDS.128 R32, [R84+0x460] ;  /* 0x0004600054207984 */ /* 0x000ea80000000c00 */
[----:B0-----:R-:W0:Y:S04]  /*4c10*/  LDS.128 R20, [R84+0x690] ;  /* 0x0006900054147984 */ /* 0x001e280000000c00 */
[----:B------:R-:W3:Y:S04]  /*4c20*/  LDS.128 R24, [R84+0x8c0] ;  /* 0x0008c00054187984 */ /* 0x000ee80000000c00 */
[----:B------:R-:W4:Y:S01]  /*4c30*/  LDS.128 R28, [R84+0xaf0] ;  /* 0x000af000541c7984 */ /* 0x000f220000000c00 */
[----:B-1----:R-:W-:Y:S01]  /*4c40*/  FADD.FTZ R41, R44, R36 ;  /* 0x000000242c297221 */ /* 0x002fe20000010000 */
[----:B------:R-:W-:Y:S01]  /*4c50*/  FADD.FTZ R36, R45, R37 ;  /* 0x000000252d247221 */ /* 0x000fe20000010000 */
[----:B------:R-:W-:Y:S01]  /*4c60*/  FADD.FTZ R37, R46, R38 ;  /* 0x000000262e257221 */ /* 0x000fe20000010000 */
[----:B------:R-:W-:Y:S01]  /*4c70*/  FADD.FTZ R38, R47, R39 ;  /* 0x000000272f267221 */ /* 0x000fe20000010000 */
[----:B--2---:R-:W-:Y:S01]  /*4c80*/  FADD.FTZ R45, R41, R32 ;  /* 0x00000020292d7221 */ /* 0x004fe20000010000 */
[----:B------:R-:W-:Y:S01]  /*4c90*/  FADD.FTZ R36, R36, R33 ;  /* 0x0000002124247221 */ /* 0x000fe20000010000 */
[----:B------:R-:W1:Y:S01]  /*4ca0*/  LDS.128 R40, [R84+0xd20] ;  /* 0x000d200054287984 */ /* 0x000e620000000c00 */
[----:B------:R-:W-:Y:S01]  /*4cb0*/  FADD.FTZ R37, R37, R34 ;  /* 0x0000002225257221 */ /* 0x000fe20000010000 */
[----:B------:R-:W-:Y:S01]  /*4cc0*/  FADD.FTZ R38, R38, R35 ;  /* 0x0000002326267221 */ /* 0x000fe20000010000 */
[----:B0-----:R-:W-:Y:S01]  /*4cd0*/  FADD.FTZ R44, R36, R21 ;  /* 0x00000015242c7221 */ /* 0x001fe20000010000 */
[----:B------:R-:W0:Y:S01]  /*4ce0*/  LDS.128 R32, [R84+0xf50] ;  /* 0x000f500054207984 */ /* 0x000e220000000c00 */
[----:B------:R-:W-:Y:S01]  /*4cf0*/  FADD.FTZ R47, R37, R22 ;  /* 0x00000016252f7221 */ /* 0x000fe20000010000 */
[----:B------:R-:W-:Y:S01]  /*4d00*/  FADD.FTZ R46, R38, R23 ;  /* 0x00000017262e7221 */ /* 0x000fe20000010000 */
[----:B------:R-:W-:Y:S01]  /*4d10*/  FADD.FTZ R45, R45, R20 ;  /* 0x000000142d2d7221 */ /* 0x000fe20000010000 */
[----:B------:R-:W2:Y:S01]  /*4d20*/  LDS.128 R36, [R84+0x1180] ;  /* 0x0011800054247984 */ /* 0x000ea20000000c00 */
[----:B---3--:R-:W-:Y:S01]  /*4d30*/  FADD.FTZ R44, R44, R25 ;  /* 0x000000192c2c7221 */ /* 0x008fe20000010000 */
[----:B------:R-:W-:Y:S01]  /*4d40*/  FADD.FTZ R47, R47, R26 ;  /* 0x0000001a2f2f7221 */ /* 0x000fe20000010000 */
[----:B------:R-:W-:Y:S01]  /*4d50*/  FADD.FTZ R45, R45, R24 ;  /* 0x000000182d2d7221 */ /* 0x000fe20000010000 */
[----:B------:R-:W3:Y:S01]  /*4d60*/  LDS.128 R20, [R84+0x13b0] ;  /* 0x0013b00054147984 */ /* 0x000ee20000000c00 */
[----:B------:R-:W-:Y:S01]  /*4d70*/  FADD.FTZ R46, R46, R27 ;  /* 0x0000001b2e2e7221 */ /* 0x000fe20000010000 */
[----:B----4-:R-:W-:Y:S01]  /*4d80*/  FADD.FTZ R44, R44, R29 ;  /* 0x0000001d2c2c7221 */ /* 0x010fe20000010000 */
[----:B------:R-:W-:Y:S01]  /*4d90*/  FADD.FTZ R45, R45, R28 ;  /* 0x0000001c2d2d7221 */ /* 0x000fe20000010000 */
[----:B------:R-:W-:Y:S01]  /*4da0*/  FADD.FTZ R47, R47, R30 ;  /* 0x0000001e2f2f7221 */ /* 0x000fe20000010000 */
[----:B------:R-:W-:Y:S01]  /*4db0*/  FADD.FTZ R46, R46, R31 ;  /* 0x0000001f2e2e7221 */ /* 0x000fe20000010000 */
[----:B------:R-:W4:Y:S04]  /*4dc0*/  LDS.128 R24, [R84+0x15e0] ;  /* 0x0015e00054187984 */ /* 0x000f280000000c00 */
[----:B------:R-:W5:Y:S01]  /*4dd0*/  LDS.128 R28, [R84+0x1810] ;  /* 0x00181000541c7984 */ /* 0x000f620000000c00 */
[----:B-1----:R-:W-:Y:S01]  /*4de0*/  FADD.FTZ R45, R45, R40 ;  /* 0x000000282d2d7221 */ /* 0x002fe20000010000 */
[----:B------:R-:W-:Y:S01]  /*4df0*/  FADD.FTZ R44, R44, R41 ;  /* 0x000000292c2c7221 */ /* 0x000fe20000010000 */
[----:B------:R-:W-:Y:S01]  /*4e00*/  FADD.FTZ R47, R47, R42 ;  /* 0x0000002a2f2f7221 */ /* 0x000fe20000010000 */
[----:B------:R-:W-:Y:S01]  /*4e10*/  FADD.FTZ R46, R46, R43 ;  /* 0x0000002b2e2e7221 */ /* 0x000fe20000010000 */
[----:B0-----:R-:W-:Y:S01]  /*4e20*/  FADD.FTZ R45, R45, R32 ;  /* 0x000000202d2d7221 */ /* 0x001fe20000010000 */
[----:B------:R-:W-:Y:S01]  /*4e30*/  FADD.FTZ R44, R44, R33 ;  /* 0x000000212c2c7221 */ /* 0x000fe20000010000 */
[----:B------:R-:W-:Y:S01]  /*4e40*/  FADD.FTZ R47, R47, R34 ;  /* 0x000000222f2f7221 */ /* 0x000fe20000010000 */
[----:B------:R-:W-:Y:S01]  /*4e50*/  FADD.FTZ R46, R46, R35 ;  /* 0x000000232e2e7221 */ /* 0x000fe20000010000 */
[----:B--2---:R-:W-:Y:S01]  /*4e60*/  FADD.FTZ R45, R45, R36 ;  /* 0x000000242d2d7221 */ /* 0x004fe20000010000 */
[----:B------:R-:W0:Y:S01]  /*4e70*/  LDS.128 R32, [R84+0x1a40] ;  /* 0x001a400054207984 */ /* 0x000e220000000c00 */
[----:B------:R-:W-:Y:S01]  /*4e80*/  FADD.FTZ R44, R44, R37 ;  /* 0x000000252c2c7221 */ /* 0x000fe20000010000 */
[----:B------:R-:W-:Y:S01]  /*4e90*/  FADD.FTZ R47, R47, R38 ;  /* 0x000000262f2f7221 */ /* 0x000fe20000010000 */
[----:B------:R-:W-:Y:S01]  /*4ea0*/  FADD.FTZ R92, R46, R39 ;  /* 0x000000272e5c7221 */ /* 0x000fe20000010000 */
[----:B------:R-:W-:Y:S01]  /*4eb0*/  LDS.128 R40, [R84+0x1ea0] ;  /* 0x001ea00054287984 */ /* 0x000fe20000000c00 */
[----:B---3--:R-:W-:Y:S01]  /*4ec0*/  FADD.FTZ R93, R45, R20 ;  /* 0x000000142d5d7221 */ /* 0x008fe20000010000 */
[----:B------:R-:W-:Y:S01]  /*4ed0*/  FADD.FTZ R20, R44, R21 ;  /* 0x000000152c147221 */ /* 0x000fe20000010000 */
[----:B------:R-:W-:Y:S01]  /*4ee0*/  FADD.FTZ R21, R47, R22 ;  /* 0x000000162f157221 */ /* 0x000fe20000010000 */
[----:B------:R-:W1:Y:S01]  /*4ef0*/  LDS.128 R36, [R84+0x1c70] ;  /* 0x001c700054247984 */ /* 0x000e620000000c00 */
[----:B------:R-:W-:Y:S01]  /*4f00*/  FADD.FTZ R92, R92, R23 ;  /* 0x000000175c5c7221 */ /* 0x000fe20000010000 */
[----:B----4-:R-:W-:Y:S01]  /*4f10*/  FADD.FTZ R93, R93, R24 ;  /* 0x000000185d5d7221 */ /* 0x010fe20000010000 */
[----:B------:R-:W-:Y:S01]  /*4f20*/  FADD.FTZ R20, R20, R25 ;  /* 0x0000001914147221 */ /* 0x000fe20000010000 */
[----:B------:R-:W2:Y:S01]  /*4f30*/  LDS.128 R44, [R84+0x20d0] ;  /* 0x0020d000542c7984 */ /* 0x000ea20000000c00 */
        /* <DEDUP_REMOVED lines=14> */
[----:B------:R-:W-:Y:S01]  /*5020*/  FADD.FTZ R93, R93, R40 ;  /* 0x000000285d5d7221 */ /* 0x000fe20000010000 */
[----:B------:R-:W-:Y:S01]  /*5030*/  FADD.FTZ R20, R20, R41 ;  /* 0x0000002914147221 */ /* 0x000fe20000010000 */
[----:B------:R-:W-:Y:S01]  /*5040*/  FADD.FTZ R21, R21, R42 ;  /* 0x0000002a15157221 */ /* 0x000fe20000010000 */
[----:B------:R-:W-:Y:S01]  /*5050*/  FADD.FTZ R92, R92, R43 ;  /* 0x0000002b5c5c7221 */ /* 0x000fe20000010000 */
[----:B--2---:R-:W-:Y:S01]  /*5060*/  FADD.FTZ R44, R93, R44 ;  /* 0x0000002c5d2c7221 */ /* 0x004fe20000010000 */
[----:B------:R-:W-:Y:S01]  /*5070*/  FADD.FTZ R45, R20, R45 ;  /* 0x0000002d142d7221 */ /* 0x000fe20000010000 */
[----:B------:R-:W-:Y:S01]  /*5080*/  FADD.FTZ R46, R21, R46 ;  /* 0x0000002e152e7221 */ /* 0x000fe20000010000 */
[----:B------:R-:W-:-:S07]  /*5090*/  FADD.FTZ R47, R92, R47 ;  /* 0x0000002f5c2f7221 */ /* 0x000fce0000010000 */
.L_x_123:
[----:B------:R-:W-:Y:S05]  /*50a0*/  BSYNC B0 ;  /* 0x0000000000007941 */ /* 0x000fea0003800000 */
.L_x_122:
[----:B------:R-:W-:Y:S01]  /*50b0*/  BSSY B0, `(.L_x_124) ;  /* 0x0000011000007945 */ /* 0x000fe20003800000 */
[----:B------:R-:W-:Y:S01]  /*50c0*/  PRMT R28, R66, 0x7632, R28 ;  /* 0x00007632421c7816 */ /* 0x000fe2000000001c */
[----:B------:R-:W-:Y:S02]  /*50d0*/  IMAD.WIDE R90, R85, 0x4, R90 ;  /* 0x00000004555a7825 */ /* 0x000fe400078e025a */
[----:B------:R-:W-:Y:S05]  /*50e0*/  @P4 BRA `(.L_x_125) ;  /* 0x0000000000344947 */ /* 0x000fea0003800000 */
[----:B------:R-:W1:Y:S01]  /*50f0*/  LDC.64 R20, c[0x0][0x288] ;  /* 0x0000a200ff147b82 */ /* 0x000e620000000a00 */
[----:B------:R-:W-:Y:S01]  /*5100*/  MOV R27, UR7 ;  /* 0x00000007001b7c02 */ /* 0x000fe20008000f00 */
[----:B------:R2:W-:Y:S01]  /*5110*/  REDG.E.ADD.F32.FTZ.RN.STRONG.GPU desc[UR14][R90.64], R44 ;  /* 0x0000002c5a0079a6 */ /* 0x0005e2000c10f38e */
[----:B0-----:R-:W-:Y:S02]  /*5120*/  MOV R23, UR8 ;  /* 0x0000000800177c02 */ /* 0x001fe40008000f00 */
[-C--:B------:R-:W-:Y:S02]  /*5130*/  LEA R26, P3, R27, R90.reuse, 0x2 ;  /* 0x0000005a1b1a7211 */ /* 0x080fe400078610ff */
[----:B------:R-:W-:Y:S02]  /*5140*/  LEA R22, P6, R23, R90, 0x2 ;  /* 0x0000005a17167211 */ /* 0x000fe400078c10ff */
[C---:B------:R-:W-:Y:S02]  /*5150*/  IADD3.X R27, R91.reuse, UR9, RZ, P3, !PT ;  /* 0x000000095b1b7c10 */ /* 0x040fe40009ffe4ff */
[----:B------:R-:W-:-:S03]  /*5160*/  IADD3.X R23, R91, UR10, RZ, P6, !PT ;  /* 0x0000000a5b177c10 */ /* 0x000fc6000b7fe4ff */
[----:B------:R2:W-:Y:S01]  /*5170*/  REDG.E.ADD.F32.FTZ.RN.STRONG.GPU desc[UR14][R26.64], R45 ;  /* 0x0000002d1a0079a6 */ /* 0x0005e2000c10f38e */
[----:B-1----:R-:W-:-:S04]  /*5180*/  LEA R24, P4, R20, R90, 0x2 ;  /* 0x0000005a14187211 */ /* 0x002fc800078810ff */
[----:B------:R-:W-:-:S05]  /*5190*/  LEA.HI.X R25, R20, R91, R21, 0x2, P4 ;  /* 0x0000005b14197211 */ /* 0x000fca00020f1415 */
[----:B------:R2:W-:Y:S04]  /*51a0*/  REDG.E.ADD.F32.FTZ.RN.STRONG.GPU desc[UR14][R24.64], R46 ;  /* 0x0000002e180079a6 */ /* 0x0005e8000c10f38e */
[----:B------:R2:W-:Y:S02]  /*51b0*/  REDG.E.ADD.F32.FTZ.RN.STRONG.GPU desc[UR14][R22.64], R47 ;  /* 0x0000002f160079a6 */ /* 0x0005e4000c10f38e */
.L_x_125:
[----:B------:R-:W-:Y:S05]  /*51c0*/  BSYNC B0 ;  /* 0x0000000000007941 */ /* 0x000fea0003800000 */
.L_x_124:
        /* <DEDUP_REMOVED lines=10> */
[----:B------:R-:W-:Y:S01]  /*5270*/  PRMT R29, R80, 0x7632, R29 ;  /* 0x00007632501d7816 */ /* 0x000fe2000000001d */
[----:B------:R-:W-:Y:S06]  /*5280*/  @!P0 BRA `(.L_x_126) ;  /* 0x0000001000908947 */ /* 0x000fec0003800000 */
[----:B------:R-:W1:Y:S01]  /*5290*/  LDC R41, c[0x0][0x10] ;  /* 0x00000400ff297b82 */ /* 0x000e620000000800 */
[----:B------:R-:W3:Y:S01]  /*52a0*/  S2R R40, SR_CTAID.Y ;  /* 0x0000000000287919 */ /* 0x000ee20000002600 */
[----:B------:R-:W-:-:S06]  /*52b0*/  ULOP3.LUT UR11, UR4, 0x1, URZ, 0xc0, !UPT ;  /* 0x00000001040b7892 */ /* 0x000fcc000f8ec03f */
[----:B------:R-:W4:Y:S08]  /*52c0*/  LDC.64 R20, c[0x0][0x258] ;  /* 0x00009600ff147b82 */ /* 0x000f300000000a00 */
[----:B0-2---:R-:W0:Y:S01]  /*52d0*/  LDC.64 R44, c[0x0][0x260] ;  /* 0x00009800ff2c7b82 */ /* 0x005e220000000a00 */
[----:B-1----:R-:W-:-:S04]  /*52e0*/  IMAD R22, R41, UR11, RZ ;  /* 0x0000000b29167c24 */ /* 0x002fc8000f8e02ff */
[C---:B------:R-:W-:Y:S01]  /*52f0*/  IMAD R24, R22.reuse, R83, RZ ;  /* 0x0000005316187224 */ /* 0x040fe200078e02ff */
[----:B---3--:R-:W-:-:S04]  /*5300*/  IADD3 R23, R22, R40, RZ ;  /* 0x0000002816177210 */ /* 0x008fc80007ffe0ff */
[----:B------:R-:W-:Y:S01]  /*5310*/  SHF.L.U32 R25, R24, 0x1, RZ ;  /* 0x0000000118197819 */ /* 0x000fe200000006ff */
[----:B----4-:R-:W-:-:S04]  /*5320*/  IMAD.WIDE.U32 R20, R23, 0x4, R20 ;  /* 0x0000000417147825 */ /* 0x010fc800078e0014 */
[----:B0-----:R-:W-:Y:S01]  /*5330*/  IMAD.WIDE R44, R25, 0x4, R44 ;  /* 0x00000004192c7825 */ /* 0x001fe200078e022c */
[----:B------:R-:W-:Y:S06]  /*5340*/  @P2 BRA `(.L_x_127) ;  /* 0x0000000000682947 */ /* 0x000fec0003800000 */
[----:B------:R-:W0:Y:S01]  /*5350*/  S2R R0, SR_LANEID ;  /* 0x0000000000007919 */ /* 0x000e220000000000 */
[----:B------:R-:W-:Y:S01]  /*5360*/  VOTEU.ANY UR12, UPT, PT ;  /* 0x00000000000c7886 */ /* 0x000fe200038e0100 */
[----:B------:R-:W-:Y:S01]  /*5370*/  ULOP3.LUT UP0, URZ, UR4, 0x2, URZ, 0xc0, !UPT ;  /* 0x00000002043f7892 */ /* 0x000fe2000f80c03f */
[----:B------:R-:W-:Y:S01]  /*5380*/  IMAD R23, R41, UR16, R40 ;  /* 0x0000001029177c24 */ /* 0x000fe2000f8e0228 */
[----:B------:R-:W-:Y:S01]  /*5390*/  UFLO.U32 UR18, UR12 ;  /* 0x0000000c001272bd */ /* 0x000fe200080e0000 */
[----:B------:R-:W-:Y:S01]  /*53a0*/  UMOV UR11, 0x1 ;  /* 0x00000001000b7882 */ /* 0x000fe20000000000 */
[----:B------:R-:W-:Y:S01]  /*53b0*/  UPOPC UR12, UR12 ;  /* 0x0000000c000c72bf */ /* 0x000fe20008000000 */
[----:B------:R-:W-:Y:S01]  /*53c0*/  IMAD.WIDE.U32 R22, R23, 0x8, R44 ;  /* 0x0000000817167825 */ /* 0x000fe200078e002c */
[----:B------:R-:W-:-:S04]  /*53d0*/  USEL UR11, UR11, 0xffffffff, !UP0 ;  /* 0xffffffff0b0b7887 */ /* 0x000fc8000c000000 */
[----:B------:R-:W-:Y:S01]  /*53e0*/  UIMAD UR11, UR11, UR12, URZ ;  /* 0x0000000c0b0b72a4 */ /* 0x000fe2000f8e023f */
[----:B------:R1:W-:Y:S05]  /*53f0*/  STG.E.64 desc[UR14][R22.64], R48 ;  /* 0x0000003016007986 */ /* 0x0003ea000c101b0e */
[----:B------:R-:W-:Y:S02]  /*5400*/  MOV R27, UR11 ;  /* 0x0000000b001b7c02 */ /* 0x000fe40008000f00 */
[----:B0-----:R-:W-:-:S13]  /*5410*/  ISETP.EQ.U32.AND P0, PT, R0, UR18, PT ;  /* 0x0000001200007c0c */ /* 0x001fda000bf02070 */
[----:B------:R-:W-:Y:S06]  /*5420*/  @P0 MEMBAR.ALL.GPU ;  /* 0x0000000000000992 */ /* 0x000fec000000a000 */
[----:B------:R-:W-:-:S00]  /*5430*/  @P0 ERRBAR ;  /* 0x00000000000009ab */ /* 0x000fc00000000000 */
[----:B------:R-:W-:Y:S06]  /*5440*/  @P0 CGAERRBAR ;  /* 0x00000000000005ab */ /* 0x000fec0000000000 */
[----:B------:R1:W-:Y:S01]  /*5450*/  @P0 REDG.E.ADD.S32.STRONG.GPU desc[UR14][R20.64], R27 ;  /* 0x0000001b1400098e */ /* 0x0003e2000c10e38e */
[----:B------:R-:W-:-:S04]  /*5460*/  PLOP3.LUT P0, PT, PT, PT, UP0, 0x80, 0x0 ;  /* 0x000000000000781c */ /* 0x000fc80003f0f008 */
[----:B------:R-:W-:-:S04]  /*5470*/  SEL R25, R83, RZ, !P0 ;  /* 0x000000ff53197207 */ /* 0x000fc80004000000 */
[----:B------:R-:W-:-:S13]  /*5480*/  ISETP.NE.AND P0, PT, R25, -0x1, PT ;  /* 0xffffffff1900780c */ /* 0x000fda0003f05270 */
[----:B-1----:R-:W-:Y:S05]  /*5490*/  @!P0 BRA `(.L_x_127) ;  /* 0x0000000000148947 */ /* 0x002fea0003800000 */
.L_x_128:
[----:B------:R-:W2:Y:S04]  /*54a0*/  LDG.E.STRONG.GPU R22, desc[UR14][R20.64] ;  /* 0x0000000e14167981 */ /* 0x000ea8000c1ef900 */
[----:B--2---:R-:W-:Y:S01]  /*54b0*/  CCTL.IVALL ;  /* 0x00000000ff00798f */ /* 0x004fe20002000000 */
[----:B------:R-:W-:Y:S05]  /*54c0*/  YIELD ;  /* 0x0000000000007946 */ /* 0x000fea0003800000 */
[----:B------:R-:W-:-:S13]  /*54d0*/  ISETP.NE.AND P0, PT, R22, R25, PT ;  /* 0x000000191600720c */ /* 0x000fda0003f05270 */
[----:B------:R-:W-:Y:S05]  /*54e0*/  @P0 BRA `(.L_x_128) ;  /* 0xfffffffc00ec0947 */ /* 0x000fea000383ffff */
.L_x_127:
[----:B------:R-:W-:Y:S01]  /*54f0*/  ISETP.NE.AND P0, PT, R83, RZ, PT ;  /* 0x000000ff5300720c */ /* 0x000fe20003f05270 */
[----:B------:R-:W-:Y:S05]  /*5500*/  WARPSYNC.ALL ;  /* 0x0000000000007948 */ /* 0x000fea0003800000 */
[----:B------:R-:W-:Y:S07]  /*5510*/  BAR.SYNC.DEFER_BLOCKING 0x0 ;  /* 0x0000000000007b1d */ /* 0x000fee0000010000 */
[----:B------:R-:W-:Y:S05]  /*5520*/  @!P0 BRA `(.L_x_126) ;  /* 0x0000000c00e88947 */ /* 0x000fea0003800000 */
[----:B------:R-:W-:Y:S01]  /*5530*/  IADD3 R20, R83, -0x1, RZ ;  /* 0xffffffff53147810 */ /* 0x000fe20007ffe0ff */
[----:B------:R-:W-:-:S03]  /*5540*/  HFMA2.MMA R43, -RZ, RZ, 0, 0 ;  /* 0x00000000ff2b7435 */ /* 0x000fc600000001ff */
[----:B------:R-:W-:-:S13]  /*5550*/  ISETP.GE.U32.AND P0, PT, R20, 0x3, PT ;  /* 0x000000031400780c */ /* 0x000fda0003f06070 */
[----:B------:R-:W-:Y:S05]  /*5560*/  @!P0 BRA `(.L_x_129) ;  /* 0x0000000c00688947 */ /* 0x000fea0003800000 */
[----:B------:R-:W-:Y:S02]  /*5570*/  LOP3.LUT R42, R83, 0x3, RZ, 0xc0, !PT ;  /* 0x00000003532a7812 */ /* 0x000fe400078ec0ff */
[----:B------:R-:W-:Y:S02]  /*5580*/  MOV R43, RZ ;  /* 0x000000ff002b7202 */ /* 0x000fe40000000f00 */
[----:B------:R-:W-:-:S04]  /*5590*/  IADD3 R42, -R42, R83, RZ ;  /* 0x000000532a2a7210 */ /* 0x000fc80007ffe1ff */
[----:B------:R-:W-:-:S13]  /*55a0*/  ISETP.GT.AND P0, PT, R42, RZ, PT ;  /* 0x000000ff2a00720c */ /* 0x000fda0003f04270 */
[----:B------:R-:W-:Y:S05]  /*55b0*/  @!P0 BRA `(.L_x_130) ;  /* 0x0000000800d88947 */ /* 0x000fea0003800000 */
[----:B------:R-:W-:Y:S02]  /*55c0*/  ISETP.GT.AND P3, PT, R42, 0xc, PT ;  /* 0x0000000c2a00780c */ /* 0x000fe40003f64270 */
[----:B------:R-:W-:-:S11]  /*55d0*/  PLOP3.LUT P0, PT, PT, PT, PT, 0x80, 0x0 ;  /* 0x000000000000781c */ /* 0x000fd60003f0f070 */
[----:B------:R-:W-:Y:S05]  /*55e0*/  @!P3 BRA `(.L_x_131) ;  /* 0x0000000400d0b947 */ /* 0x000fea0003800000 */
[----:B------:R-:W-:-:S13]  /*55f0*/  PLOP3.LUT P0, PT, PT, PT, PT, 0x8, 0x0 ;  /* 0x000000000000781c */ /* 0x000fda0003f0e170 */
.L_x_132:
        /* <DEDUP_REMOVED lines=115> */
.L_x_131:
        /* <DEDUP_REMOVED lines=61> */
.L_x_133:
[----:B------:R-:W-:-:S13]  /*6100*/  ISETP.NE.OR P0, PT, R42, RZ, P0 ;  /* 0x000000ff2a00720c */ /* 0x000fda0000705670 */
[----:B------:R-:W-:Y:S05]  /*6110*/  @!P0 BRA `(.L_x_129) ;  /* 0x00000000007c8947 */ /* 0x000fea0003800000 */
.L_x_130:
        /* <DEDUP_REMOVED lines=31> */
.L_x_129:
        /* <DEDUP_REMOVED lines=11> */
.L_x_135:
[----:B------:R-:W-:Y:S05]  /*63c0*/  BSYNC B0 ;  /* 0x0000000000007941 */ /* 0x000fea0003800000 */
.L_x_134:
        /* <DEDUP_REMOVED lines=16> */
.L_x_126:
[----:B------:R-:W1:Y:S01]  /*64d0*/  S2UR UR12, SR_CgaCtaId ;  /* 0x00000000000c79c3 */ /* 0x000e620000008800 */
[----:B------:R-:W-:Y:S01]  /*64e0*/  UMOV UR11, 0x400 ;  /* 0x00000400000b7882 */ /* 0x000fe20000000000 */
[----:B------:R-:W-:Y:S01]  /*64f0*/  SHF.L.U32 R66, R66, 0x10, RZ ;  /* 0x0000001042427819 */ /* 0x000fe200000006ff */
[----:B------:R-:W-:Y:S01]  /*6500*/  ULDC.64 UR18, c[0x0][0x290] ;  /* 0x0000a40000127ab9 */ /* 0x000fe20000000a00 */
[----:B------:R-:W-:Y:S02]  /*6510*/  SHF.L.U32 R28, R28, 0x10, RZ ;  /* 0x000000101c1c7819 */ /* 0x000fe400000006ff */
[----:B------:R-:W-:Y:S01]  /*6520*/  ISETP.GE.U32.AND P0, PT, R73, UR18, PT ;  /* 0x0000001249007c0c */ /* 0x000fe2000bf06070 */
[----:B------:R-:W-:Y:S01]  /*6530*/  FADD.FTZ R66, R66, -UR13 ;  /* 0x8000000d42427e21 */ /* 0x000fe20008010000 */
[----:B------:R-:W-:Y:S01]  /*6540*/  SHF.L.U32 R65, R65, 0x10, RZ ;  /* 0x0000001041417819 */ /* 0x000fe200000006ff */
[----:B------:R-:W-:Y:S01]  /*6550*/  FADD.FTZ R28, R28, -UR13 ;  /* 0x8000000d1c1c7e21 */ /* 0x000fe20008010000 */
[----:B------:R-:W-:Y:S01]  /*6560*/  ISETP.GE.AND.EX P0, PT, R7, UR19, PT, P0 ;  /* 0x0000001307007c0c */ /* 0x000fe2000bf06300 */
[----:B------:R-:W-:Y:S01]  /*6570*/  FMUL.FTZ R43, R66, UR20 ;  /* 0x00000014422b7c20 */ /* 0x000fe20008410000 */
[----:B------:R-:W-:Y:S01]  /*6580*/  SHF.L.U32 R67, R67, 0x10, RZ ;  /* 0x0000001043437819 */ /* 0x000fe200000006ff */
[----:B------:R-:W-:Y:S01]  /*6590*/  FMUL.FTZ R42, R28, UR20 ;  /* 0x000000141c2a7c20 */ /* 0x000fe20008410000 */
[----:B-1----:R-:W-:-:S03]  /*65a0*/  ULEA UR11, UR12, UR11, 0x18 ;  /* 0x0000000b0c0b7291 */ /* 0x002fc6000f8ec03f */
[----:B------:R-:W-:-:S06]  /*65b0*/  ULDC UR12, c[0x0][0x2bc] ;  /* 0x0000af00000c7ab9 */ /* 0x000fcc0000000800 */
[----:B------:R-:W-:Y:S01]  /*65c0*/  @!P2 STS.64 [UR11+0xb0], R48 ;  /* 0x0000b030ff00a988 */ /* 0x000fe20008000a0b */
[----:B------:R-:W-:Y:S06]  /*65d0*/  BAR.SYNC.DEFER_BLOCKING 0x0 ;  /* 0x0000000000007b1d */ /* 0x000fec0000010000 */
[----:B------:R-:W1:Y:S02]  /*65e0*/  LDS.64 R20, [UR11+0xb0] ;  /* 0x0000b00bff147984 */ /* 0x000e640008000a00 */
[----:B-1----:R-:W-:Y:S01]  /*65f0*/  FMUL.FTZ R20, R20, UR12 ;  /* 0x0000000c14147c20 */ /* 0x002fe20008410000 */
[----:B--2---:R-:W-:-:S04]  /*6600*/  FMUL.FTZ R24, R21, UR12 ;  /* 0x0000000c15187c20 */ /* 0x004fc80008410000 */
[----:B------:R-:W-:Y:S02]  /*6610*/  R2UR UR11, R20 ;  /* 0x00000000140b72ca */ /* 0x000fe400000e0000 */
[----:B------:R-:W-:Y:S01]  /*6620*/  SHF.L.U32 R20, R39, 0x10, RZ ;  /* 0x0000001027147819 */ /* 0x000fe200000006ff */
[----:B------:R-:W-:-:S12]  /*6630*/  @!P5 BRA `(.L_x_136) ;  /* 0x000000000048d947 */ /* 0x000fd80003800000 */
[----:B------:R-:W-:Y:S01]  /*6640*/  FFMA.FTZ R21, R43, R16, R18 ;  /* 0x000000102b157223 */ /* 0x000fe20000010012 */
[----:B------:R-:W-:-:S03]  /*6650*/  FFMA.FTZ R22, R42, R17, R19 ;  /* 0x000000112a167223 */ /* 0x000fc60000010013 */
[----:B0-----:R-:W-:Y:S01]  /*6660*/  FMUL.FTZ R23, R21, -1.4426950216293334961 ;  /* 0xbfb8aa3b15177820 */ /* 0x001fe20000410000 */
        /* <DEDUP_REMOVED lines=15> */
.L_x_136:
[----:B------:R-:W-:Y:S04]  /*6760*/  BSSY B0, `(.L_x_137) ;  /* 0x0000014000007945 */ /* 0x000fe80003800000 */
[----:B------:R-:W-:Y:S05]  /*6770*/  @!P1 BRA `(.L_x_138) ;  /* 0x0000000000489947 */ /* 0x000fea0003800000 */
[--C-:B------:R-:W-:Y:S01]  /*6780*/  FFMA.FTZ R21, R42, UR11, R24.reuse ;  /* 0x0000000b2a157c23 */ /* 0x100fe20008010018 */
[----:B------:R-:W-:Y:S01]  /*6790*/  ULDC.64 UR22, c[0x0][0x288] ;  /* 0x0000a20000167ab9 */ /* 0x000fe20000000a00 */
[----:B------:R-:W-:Y:S01]  /*67a0*/  FFMA.FTZ R22, R43, UR11, R24 ;  /* 0x0000000b2b167c23 */ /* 0x000fe20008010018 */
[----:B0-----:R-:W-:Y:S02]  /*67b0*/  IMAD R23, R3, UR22, RZ ;  /* 0x0000001603177c24 */ /* 0x001fe4000f8e02ff */
[----:B------:R-:W-:Y:S01]  /*67c0*/  FFMA.FTZ R25, R20, R17, -R21 ;  /* 0x0000001114197223 */ /* 0x000fe20000010815 */
[----:B------:R-:W-:Y:S01]  /*67d0*/  MOV R20, R86 ;  /* 0x0000005600147202 */ /* 0x000fe20000000f00 */
[----:B------:R-:W-:Y:S01]  /*67e0*/  FFMA.FTZ R22, R65, R16, -R22 ;  /* 0x0000001041167223 */ /* 0x000fe20000010816 */
[----:B------:R-:W-:Y:S01]  /*67f0*/  MOV R21, R89 ;  /* 0x0000005900157202 */ /* 0x000fe20000000f00 */
[----:B------:R-:W-:Y:S02]  /*6800*/  IMAD R23, R74, UR23, R23 ;  /* 0x000000174a177c24 */ /* 0x000fe4000f8e0217 */
[----:B------:R-:W-:Y:S01]  /*6810*/  FMUL.FTZ R25, R25, UR20 ;  /* 0x0000001419197c20 */ /* 0x000fe20008410000 */
[----:B------:R-:W-:Y:S01]  /*6820*/  FMUL.FTZ R26, R22, UR20 ;  /* 0x00000014161a7c20 */ /* 0x000fe20008410000 */
[----:B------:R-:W-:Y:S01]  /*6830*/  IMAD.WIDE.U32 R20, R74, UR22, R20 ;  /* 0x000000164a147c25 */ /* 0x000fe2000f8e0014 */
[----:B------:R-:W-:-:S03]  /*6840*/  ULDC.64 UR22, c[0x0][0x210] ;  /* 0x0000840000167ab9 */ /* 0x000fc60000000a00 */
[----:B------:R-:W-:Y:S02]  /*6850*/  F2FP.BF16.F32.PACK_AB R25, R25, R26 ;  /* 0x0000001a1919723e */ /* 0x000fe400000010ff */
[----:B------:R-:W-:Y:S02]  /*6860*/  LEA R22, P2, R20, UR22, 0x1 ;  /* 0x0000001614167c11 */ /* 0x000fe4000f8408ff */
[----:B------:R-:W-:-:S04]  /*6870*/  IADD3 R23, R21, R23, RZ ;  /* 0x0000001715177210 */ /* 0x000fc80007ffe0ff */
[----:B------:R-:W-:-:S05]  /*6880*/  LEA.HI.X R23, R20, UR23, R23, 0x1, P2 ;  /* 0x0000001714177c11 */ /* 0x000fca00090f0c17 */
[----:B------:R1:W-:Y:S02]  /*6890*/  STG.E desc[UR14][R22.64], R25 ;  /* 0x0000001916007986 */ /* 0x0003e4000c10190e */
.L_x_138:
[----:B------:R-:W-:Y:S05]  /*68a0*/  BSYNC B0 ;  /* 0x0000000000007941 */ /* 0x000fea0003800000 */
.L_x_137:
[----:B------:R-:W-:Y:S01]  /*68b0*/  SHF.L.U32 R38, R38, 0x10, RZ ;  /* 0x0000001026267819 */ /* 0x000fe200000006ff */
[----:B------:R-:W-:Y:S01]  /*68c0*/  FADD.FTZ R67, R67, -UR13 ;  /* 0x8000000d43437e21 */ /* 0x000fe20008010000 */
[----:B------:R-:W-:Y:S02]  /*68d0*/  SHF.L.U32 R21, R64, 0x10, RZ ;  /* 0x0000001040157819 */ /* 0x000fe400000006ff */
[----:B------:R-:W-:Y:S01]  /*68e0*/  ISETP.GT.U32.OR P0, PT, R75, 0x22f, P0 ;  /* 0x0000022f4b00780c */ /* 0x000fe20000704470 */
[----:B------:R-:W-:Y:S01]  /*68f0*/  FADD.FTZ R38, R38, -UR13 ;  /* 0x8000000d26267e21 */ /* 0x000fe20008010000 */
[----:B------:R-:W-:Y:S01]  /*6900*/  SHF.L.U32 R20, R37, 0x10, RZ ;  /* 0x0000001025147819 */ /* 0x000fe200000006ff */
[----:B------:R-:W-:Y:S01]  /*6910*/  FMUL.FTZ R67, R67, UR20 ;  /* 0x0000001443437c20 */ /* 0x000fe20008410000 */
[----:B------:R-:W-:Y:S01]  /*6920*/  SHF.L.U32 R62, R62, 0x10, RZ ;  /* 0x000000103e3e7819 */ /* 0x000fe200000006ff */
[----:B------:R-:W-:Y:S01]  /*6930*/  FMUL.FTZ R40, R38, UR20 ;  /* 0x0000001426287c20 */ /* 0x000fe20008410000 */
[----:B------:R-:W-:Y:S01]  /*6940*/  SHF.L.U32 R36, R36, 0x10, RZ ;  /* 0x0000001024247819 */ /* 0x000fe200000006ff */
[----:B------:R-:W-:Y:S06]  /*6950*/  @!P5 BRA `(.L_x_139) ;  /* 0x000000000048d947 */ /* 0x000fec0003800000 */
[----:B-1----:R-:W-:Y:S01]  /*6960*/  FFMA.FTZ R22, R67, R16, R18 ;  /* 0x0000001043167223 */ /* 0x002fe20000010012 */
[----:B0-----:R-:W-:-:S03]  /*6970*/  FFMA.FTZ R23, R40, R17, R19 ;  /* 0x0000001128177223 */ /* 0x001fc60000010013 */
        /* <DEDUP_REMOVED lines=16> */
.L_x_139:
[----:B------:R-:W-:Y:S04]  /*6a80*/  BSSY B0, `(.L_x_140) ;  /* 0x0000014000007945 */ /* 0x000fe80003800000 */
[----:B------:R-:W-:Y:S05]  /*6a90*/  @P0 BRA `(.L_x_141) ;  /* 0x0000000000480947 */ /* 0x000fea0003800000 */
[--C-:B-1----:R-:W-:Y:S01]  /*6aa0*/  FFMA.FTZ R22, R67, UR11, R24.reuse ;  /* 0x0000000b43167c23 */ /* 0x102fe20008010018 */
[----:B0-----:R-:W-:Y:S01]  /*6ab0*/  FFMA.FTZ R23, R40, UR11, R24 ;  /* 0x0000000b28177c23 */ /* 0x001fe20008010018 */
[----:B------:R-:W-:Y:S02]  /*6ac0*/  ULDC.64 UR22, c[0x0][0x288] ;  /* 0x0000a20000167ab9 */ /* 0x000fe40000000a00 */
[----:B------:R-:W-:Y:S02]  /*6ad0*/  IMAD R26, R7, UR22, RZ ;  /* 0x00000016071a7c24 */ /* 0x000fe4000f8e02ff */
[----:B------:R-:W-:Y:S01]  /*6ae0*/  FFMA.FTZ R22, R21, R16, -R22 ;  /* 0x0000001015167223 */ /* 0x000fe20000010816 */
[----:B------:R-:W-:Y:S01]  /*6af0*/  FFMA.FTZ R7, R20, R17, -R23 ;  /* 0x0000001114077223 */ /* 0x000fe20000010817 */
[----:B------:R-:W-:Y:S01]  /*6b00*/  MOV R20, R86 ;  /* 0x0000005600147202 */ /* 0x000fe20000000f00 */
[----:B------:R-:W-:Y:S01]  /*6b10*/  IMAD R23, R73, UR23, R26 ;  /* 0x0000001749177c24 */ /* 0x000fe2000f8e021a */
[----:B------:R-:W-:Y:S01]  /*6b20*/  MOV R21, R89 ;  /* 0x0000005900157202 */ /* 0x000fe20000000f00 */
        /* <DEDUP_REMOVED lines=9> */
.L_x_141:
[----:B------:R-:W-:Y:S05]  /*6bc0*/  BSYNC B0 ;  /* 0x0000000000007941 */ /* 0x000fea0003800000 */
.L_x_140:
[----:B------:R-:W-:Y:S01]  /*6bd0*/  ISETP.GE.U32.AND P4, PT, R72, UR18, PT ;  /* 0x0000001248007c0c */ /* 0x000fe2000bf86070 */
[----:B------:R-:W-:Y:S01]  /*6be0*/  FADD.FTZ R62, R62, -UR13 ;  /* 0x8000000d3e3e7e21 */ /* 0x000fe20008010000 */
[----:B------:R-:W-:Y:S01]  /*6bf0*/  ISETP.GE.U32.AND P2, PT, R71, UR18, PT ;  /* 0x0000001247007c0c */ /* 0x000fe2000bf46070 */
[----:B------:R-:W-:Y:S01]  /*6c00*/  FADD.FTZ R36, R36, -UR13 ;  /* 0x8000000d24247e21 */ /* 0x000fe20008010000 */
[----:B------:R-:W-:Y:S02]  /*6c10*/  ISETP.GE.U32.AND P3, PT, R70, UR18, PT ;  /* 0x0000001246007c0c */ /* 0x000fe4000bf66070 */
[----:B------:R-:W-:Y:S01]  /*6c20*/  ISETP.GE.AND.EX P4, PT, R9, UR19, PT, P4 ;  /* 0x0000001309007c0c */ /* 0x000fe2000bf86340 */
[----:B------:R-:W-:Y:S01]  /*6c30*/  FMUL.FTZ R38, R36, UR20 ;  /* 0x0000001424267c20 */ /* 0x000fe20008410000 */
[----:B------:R-:W-:Y:S02]  /*6c40*/  ISETP.GE.AND.EX P2, PT, R13, UR19, PT, P2 ;  /* 0x000000130d007c0c */ /* 0x000fe4000bf46320 */
[----:B------:R-:W-:Y:S01]  /*6c50*/  SHF.L.U32 R20, R35, 0x10, RZ ;  /* 0x0000001023147819 */ /* 0x000fe200000006ff */
[----:B------:R-:W-:Y:S01]  /*6c60*/  FMUL.FTZ R35, R62, UR20 ;  /* 0x000000143e237c20 */ /* 0x000fe20008410000 */
[----:B------:R-:W-:-:S02]  /*6c70*/  SHF.L.U32 R61, R61, 0x10, RZ ;  /* 0x000000103d3d7819 */ /* 0x000fc400000006ff */
[----:B------:R-:W-:Y:S02]  /*6c80*/  ISETP.GE.U32.AND P0, PT, R69, UR18, PT ;  /* 0x0000001245007c0c */ /* 0x000fe4000bf06070 */
[----:B------:R-:W-:Y:S02]  /*6c90*/  ISETP.GE.AND.EX P3, PT, R15, UR19, PT, P3 ;  /* 0x000000130f007c0c */ /* 0x000fe4000bf66330 */
[C---:B------:R-:W-:Y:S02]  /*6ca0*/  ISETP.GT.U32.OR P4, PT, R75.reuse, 0x22f, P4 ;  /* 0x0000022f4b00780c */ /* 0x040fe40002784470 */
[----:B------:R-:W-:Y:S02]  /*6cb0*/  ISETP.GT.U32.OR P2, PT, R75, 0x22f, P2 ;  /* 0x0000022f4b00780c */ /* 0x000fe40001744470 */
[----:B------:R-:W-:Y:S02]  /*6cc0*/  SHF.L.U32 R63, R63, 0x10, RZ ;  /* 0x000000103f3f7819 */ /* 0x000fe400000006ff */
[----:B------:R-:W-:Y:S01]  /*6cd0*/  SHF.L.U32 R34, R34, 0x10, RZ ;  /* 0x0000001022227819 */ /* 0x000fe200000006ff */
[----:B------:R-:W-:Y:S08]  /*6ce0*/  @!P5 BRA `(.L_x_142) ;  /* 0x000000000048d947 */ /* 0x000ff00003800000 */
[----:B------:R-:W-:Y:S01]  /*6cf0*/  FFMA.FTZ R21, R38, R17, R19 ;  /* 0x0000001126157223 */ /* 0x000fe20000010013 */
[----:B--2---:R-:W-:-:S03]  /*6d00*/  FFMA.FTZ R7, R35, R16, R18 ;  /* 0x0000001023077223 */ /* 0x004fc60000010012 */
[----:B-1----:R-:W-:Y:S01]  /*6d10*/  FMUL.FTZ R25, R21, -1.4426950216293334961 ;  /* 0xbfb8aa3b15197820 */ /* 0x002fe20000410000 */
[----:B------:R-:W-:-:S05]  /*6d20*/  FMUL.FTZ R22, R7, -1.4426950216293334961 ;  /* 0xbfb8aa3b07167820 */ /* 0x000fca0000410000 */
[----:B------:R-:W1:Y:S08]  /*6d30*/  MUFU.EX2 R25, R25 ;  /* 0x0000001900197308 */ /* 0x000e700000000800 */
[----:B------:R-:W0:Y:S01]  /*6d40*/  MUFU.EX2 R22, R22 ;  /* 0x0000001600167308 */ /* 0x000e220000000800 */
[----:B-1----:R-:W-:-:S07]  /*6d50*/  FADD.FTZ R27, R25, 1 ;  /* 0x3f800000191b7421 */ /* 0x002fce0000010000 */
[----:B------:R-:W1:Y:S01]  /*6d60*/  MUFU.RCP R27, R27 ;  /* 0x0000001b001b7308 */ /* 0x000e620000001000 */
[----:B0-----:R-:W-:-:S07]  /*6d70*/  FADD.FTZ R23, R22, 1 ;  /* 0x3f80000016177421 */ /* 0x001fce0000010000 */
[----:B------:R-:W0:Y:S01]  /*6d80*/  MUFU.RCP R26, R23 ;  /* 0x00000017001a7308 */ /* 0x000e220000001000 */
[----:B-1----:R-:W-:Y:S01]  /*6d90*/  FADD.FTZ R36, -R27, 1 ;  /* 0x3f8000001b247421 */ /* 0x002fe20000010100 */
[----:B------:R-:W-:-:S03]  /*6da0*/  FMUL.FTZ R20, R20, R27 ;  /* 0x0000001b14147220 */ /* 0x000fc60000410000 */
[----:B------:R-:W-:Y:S01]  /*6db0*/  FFMA.FTZ R21, R21, R36, 1 ;  /* 0x3f80000015157423 */ /* 0x000fe20000010024 */
[----:B0-----:R-:W-:Y:S01]  /*6dc0*/  FADD.FTZ R28, -R26, 1 ;  /* 0x3f8000001a1c7421 */ /* 0x001fe20000010100 */
[----:B------:R-:W-:Y:S02]  /*6dd0*/  FMUL.FTZ R61, R61, R26 ;  /* 0x0000001a3d3d7220 */ /* 0x000fe40000410000 */
[----:B------:R-:W-:Y:S01]  /*6de0*/  FMUL.FTZ R20, R20, R21 ;  /* 0x0000001514147220 */ /* 0x000fe20000410000 */
[----:B------:R-:W-:-:S04]  /*6df0*/  FFMA.FTZ R28, R7, R28, 1 ;  /* 0x3f800000071c7423 */ /* 0x000fc8000001001c */
[----:B------:R-:W-:-:S07]  /*6e00*/  FMUL.FTZ R61, R61, R28 ;  /* 0x0000001c3d3d7220 */ /* 0x000fce0000410000 */
.L_x_142:
[----:B------:R-:W-:Y:S04]  /*6e10*/  BSSY B0, `(.L_x_143) ;  /* 0x0000014000007945 */ /* 0x000fe80003800000 */
[----:B------:R-:W-:Y:S05]  /*6e20*/  @P4 BRA `(.L_x_144) ;  /* 0x0000000000484947 */ /* 0x000fea0003800000 */
[--C-:B--2---:R-:W-:Y:S01]  /*6e30*/  FFMA.FTZ R7, R38, UR11, R24.reuse ;  /* 0x0000000b26077c23 */ /* 0x104fe20008010018 */
[----:B------:R-:W-:Y:S01]  /*6e40*/  ULDC.64 UR22, c[0x0][0x288] ;  /* 0x0000a20000167ab9 */ /* 0x000fe20000000a00 */
[----:B------:R-:W-:Y:S01]  /*6e50*/  MOV R21, R89 ;  /* 0x0000005900157202 */ /* 0x000fe20000000f00 */
[----:B-1----:R-:W-:Y:S01]  /*6e60*/  FFMA.FTZ R22, R35, UR11, R24 ;  /* 0x0000000b23167c23 */ /* 0x002fe20008010018 */
[----:B------:R-:W-:Y:S01]  /*6e70*/  FFMA.FTZ R7, R20, R17, -R7 ;  /* 0x0000001114077223 */ /* 0x000fe20000010807 */
[----:B------:R-:W-:Y:S01]  /*6e80*/  MOV R20, R86 ;  /* 0x0000005600147202 */ /* 0x000fe20000000f00 */
[----:B------:R-:W-:Y:S02]  /*6e90*/  IMAD R9, R9, UR22, RZ ;  /* 0x0000001609097c24 */ /* 0x000fe4000f8e02ff */
[----:B------:R-:W-:Y:S01]  /*6ea0*/  FFMA.FTZ R22, R61, R16, -R22 ;  /* 0x000000103d167223 */ /* 0x000fe20000010816 */
[----:B------:R-:W-:Y:S01]  /*6eb0*/  FMUL.FTZ R7, R7, UR20 ;  /* 0x0000001407077c20 */ /* 0x000fe20008410000 */
[----:B------:R-:W-:-:S04]  /*6ec0*/  IMAD.WIDE.U32 R20, R72, UR22, R20 ;  /* 0x0000001648147c25 */ /* 0x000fc8000f8e0014 */
[----:B------:R-:W-:Y:S01]  /*6ed0*/  FMUL.FTZ R26, R22, UR20 ;  /* 0x00000014161a7c20 */ /* 0x000fe20008410000 */
[----:B------:R-:W-:Y:S01]  /*6ee0*/  IMAD R9, R72, UR23, R9 ;  /* 0x0000001748097c24 */ /* 0x000fe2000f8e0209 */
[----:B------:R-:W-:-:S03]  /*6ef0*/  ULDC.64 UR22, c[0x0][0x210] ;  /* 0x0000840000167ab9 */ /* 0x000fc60000000a00 */
[----:B------:R-:W-:Y:S02]  /*6f00*/  F2FP.BF16.F32.PACK_AB R7, R7, R26 ;  /* 0x0000001a0707723e */ /* 0x000fe400000010ff */
[----:B------:R-:W-:Y:S02]  /*6f10*/  LEA R22, P4, R20, UR22, 0x1 ;  /* 0x0000001614167c11 */ /* 0x000fe4000f8808ff */
[----:B------:R-:W-:-:S04]  /*6f20*/  IADD3 R9, R21, R9, RZ ;  /* 0x0000000915097210 */ /* 0x000fc80007ffe0ff */
[----:B0-----:R-:W-:-:S05]  /*6f30*/  LEA.HI.X R23, R20, UR23, R9, 0x1, P4 ;  /* 0x0000001714177c11 */ /* 0x001fca000a0f0c09 */
[----:B------:R3:W-:Y:S02]  /*6f40*/  STG.E desc[UR14][R22.64], R7 ;  /* 0x0000000716007986 */ /* 0x0007e4000c10190e */
.L_x_144:
[----:B------:R-:W-:Y:S05]  /*6f50*/  BSYNC B0 ;  /* 0x0000000000007941 */ /* 0x000fea0003800000 */
.L_x_143:
[----:B------:R-:W-:Y:S01]  /*6f60*/  FADD.FTZ R63, R63, -UR13 ;  /* 0x8000000d3f3f7e21 */ /* 0x000fe20008010000 */
[----:B------:R-:W-:Y:S01]  /*6f70*/  FADD.FTZ R34, R34, -UR13 ;  /* 0x8000000d22227e21 */ /* 0x000fe20008010000 */
[----:B--23--:R-:W-:Y:S02]  /*6f80*/  SHF.L.U32 R7, R76, 0x10, RZ ;  /* 0x000000104c077819 */ /* 0x00cfe400000006ff */
[----:B------:R-:W-:Y:S01]  /*6f90*/  SHF.L.U32 R20, R33, 0x10, RZ ;  /* 0x0000001021147819 */ /* 0x000fe200000006ff */
[----:B------:R-:W-:Y:S01]  /*6fa0*/  FMUL.FTZ R63, R63, UR20 ;  /* 0x000000143f3f7c20 */ /* 0x000fe20008410000 */
[----:B------:R-:W-:Y:S01]  /*6fb0*/  FMUL.FTZ R36, R34, UR20 ;  /* 0x0000001422247c20 */ /* 0x000fe20008410000 */
[----:B------:R-:W-:Y:S06]  /*6fc0*/  @!P5 BRA `(.L_x_145) ;  /* 0x000000000048d947 */ /* 0x000fec0003800000 */
[----:B------:R-:W-:Y:S01]  /*6fd0*/  FFMA.FTZ R21, R36, R17, R19 ;  /* 0x0000001124157223 */ /* 0x000fe20000010013 */
[----:B------:R-:W-:-:S03]  /*6fe0*/  FFMA.FTZ R9, R63, R16, R18 ;  /* 0x000000103f097223 */ /* 0x000fc60000010012 */
        /* <DEDUP_REMOVED lines=16> */
.L_x_145:
[----:B------:R-:W-:Y:S04]  /*70f0*/  BSSY B0, `(.L_x_146) ;  /* 0x0000014000007945 */ /* 0x000fe80003800000 */
[----:B------:R-:W-:Y:S05]  /*7100*/  @P2 BRA `(.L_x_147) ;  /* 0x0000000000482947 */ /* 0x000fea0003800000 */
[--C-:B-1----:R-:W-:Y:S01]  /*7110*/  FFMA.FTZ R22, R63, UR11, R24.reuse ;  /* 0x0000000b3f167c23 */ /* 0x102fe20008010018 */
[----:B------:R-:W-:Y:S01]  /*7120*/  FFMA.FTZ R9, R36, UR11, R24 ;  /* 0x0000000b24097c23 */ /* 0x000fe20008010018 */
[----:B------:R-:W-:Y:S01]  /*7130*/  ULDC.64 UR22, c[0x0][0x288] ;  /* 0x0000a20000167ab9 */ /* 0x000fe20000000a00 */
[----:B------:R-:W-:Y:S01]  /*7140*/  MOV R21, R89 ;  /* 0x0000005900157202 */ /* 0x000fe20000000f00 */
[----:B------:R-:W-:Y:S01]  /*7150*/  FFMA.FTZ R22, R7, R16, -R22 ;  /* 0x0000001007167223 */ /* 0x000fe20000010816 */
[----:B------:R-:W-:Y:S01]  /*7160*/  FFMA.FTZ R7, R20, R17, -R9 ;  /* 0x0000001114077223 */ /* 0x000fe20000010809 */
[----:B------:R-:W-:Y:S01]  /*7170*/  MOV R20, R86 ;  /* 0x0000005600147202 */ /* 0x000fe20000000f00 */
[----:B------:R-:W-:Y:S02]  /*7180*/  IMAD R26, R13, UR22, RZ ;  /* 0x000000160d1a7c24 */ /* 0x000fe4000f8e02ff */
[----:B------:R-:W-:Y:S02]  /*7190*/  FMUL.FTZ R7, R7, UR20 ;  /* 0x0000001407077c20 */ /* 0x000fe40008410000 */
[----:B------:R-:W-:-:S04]  /*71a0*/  IMAD.WIDE.U32 R20, R71, UR22, R20 ;  /* 0x0000001647147c25 */ /* 0x000fc8000f8e0014 */
[----:B------:R-:W-:Y:S01]  /*71b0*/  IMAD R9, R71, UR23, R26 ;  /* 0x0000001747097c24 */ /* 0x000fe2000f8e021a */
[----:B------:R-:W-:Y:S01]  /*71c0*/  ULDC.64 UR22, c[0x0][0x210] ;  /* 0x0000840000167ab9 */ /* 0x000fe20000000a00 */
[----:B------:R-:W-:Y:S01]  /*71d0*/  FMUL.FTZ R26, R22, UR20 ;  /* 0x00000014161a7c20 */ /* 0x000fe20008410000 */
[C---:B------:R-:W-:Y:S02]  /*71e0*/  LEA R22, P2, R20.reuse, UR22, 0x1 ;  /* 0x0000001614167c11 */ /* 0x040fe4000f8408ff */
[----:B------:R-:W-:Y:S02]  /*71f0*/  IADD3 R9, R21, R9, RZ ;  /* 0x0000000915097210 */ /* 0x000fe40007ffe0ff */
[----:B------:R-:W-:Y:S02]  /*7200*/  F2FP.BF16.F32.PACK_AB R7, R7, R26 ;  /* 0x0000001a0707723e */ /* 0x000fe400000010ff */
[----:B0-----:R-:W-:-:S05]  /*7210*/  LEA.HI.X R23, R20, UR23, R9, 0x1, P2 ;  /* 0x0000001714177c11 */ /* 0x001fca00090f0c09 */
[----:B------:R2:W-:Y:S02]  /*7220*/  STG.E desc[UR14][R22.64], R7 ;  /* 0x0000000716007986 */ /* 0x0005e4000c10190e */
.L_x_147:
[----:B------:R-:W-:Y:S05]  /*7230*/  BSYNC B0 ;  /* 0x0000000000007941 */ /* 0x000fea0003800000 */
.L_x_146:
[----:B------:R-:W-:Y:S02]  /*7240*/  SHF.L.U32 R77, R77, 0x10, RZ ;  /* 0x000000104d4d7819 */ /* 0x000fe400000006ff */
[----:B------:R-:W-:Y:S02]  /*7250*/  SHF.L.U32 R32, R32, 0x10, RZ ;  /* 0x0000001020207819 */ /* 0x000fe400000006ff */
[----:B------:R-:W-:Y:S01]  /*7260*/  ISETP.GE.AND.EX P0, PT, R51, UR19, PT, P0 ;  /* 0x0000001333007c0c */ /* 0x000fe2000bf06300 */
[----:B------:R-:W-:Y:S01]  /*7270*/  FADD.FTZ R77, R77, -UR13 ;  /* 0x8000000d4d4d7e21 */ /* 0x000fe20008010000 */
[----:B------:R-:W-:Y:S01]  /*7280*/  ISETP.GT.U32.OR P3, PT, R75, 0x22f, P3 ;  /* 0x0000022f4b00780c */ /* 0x000fe20001f64470 */
[----:B------:R-:W-:Y:S01]  /*7290*/  FADD.FTZ R32, R32, -UR13 ;  /* 0x8000000d20207e21 */ /* 0x000fe20008010000 */
[----:B--2---:R-:W-:Y:S01]  /*72a0*/  SHF.L.U32 R7, R78, 0x10, RZ ;  /* 0x000000104e077819 */ /* 0x004fe200000006ff */
[----:B------:R-:W-:Y:S01]  /*72b0*/  FMUL.FTZ R77, R77, UR20 ;  /* 0x000000144d4d7c20 */ /* 0x000fe20008410000 */
[----:B------:R-:W-:Y:S01]  /*72c0*/  SHF.L.U32 R20, R31, 0x10, RZ ;  /* 0x000000101f147819 */ /* 0x000fe200000006ff */
[----:B------:R-:W-:Y:S01]  /*72d0*/  FMUL.FTZ R32, R32, UR20 ;  /* 0x0000001420207c20 */ /* 0x000fe20008410000 */
[----:B------:R-:W-:Y:S01]  /*72e0*/  SHF.L.U32 R79, R79, 0x10, RZ ;  /* 0x000000104f4f7819 */ /* 0x000fe200000006ff */
[----:B------:R-:W-:Y:S06]  /*72f0*/  @!P5 BRA `(.L_x_148) ;  /* 0x000000000048d947 */ /* 0x000fec0003800000 */
[----:B------:R-:W-:Y:S01]  /*7300*/  FFMA.FTZ R9, R77, R16, R18 ;  /* 0x000000104d097223 */ /* 0x000fe20000010012 */
[----:B------:R-:W-:-:S03]  /*7310*/  FFMA.FTZ R13, R32, R17, R19 ;  /* 0x00000011200d7223 */ /* 0x000fc60000010013 */
[----:B------:R-:W-:Y:S01]  /*7320*/  FMUL.FTZ R21, R9, -1.4426950216293334961 ;  /* 0xbfb8aa3b09157820 */ /* 0x000fe20000410000 */
[----:B01----:R-:W-:-:S05]  /*7330*/  FMUL.FTZ R23, R13, -1.4426950216293334961 ;  /* 0xbfb8aa3b0d177820 */ /* 0x003fca0000410000 */
        /* <DEDUP_REMOVED lines=14> */
.L_x_148:
        /* <DEDUP_REMOVED lines=10> */
[----:B------:R-:W-:Y:S01]  /*74c0*/  FMUL.FTZ R26, R22, UR20 ;  /* 0x00000014161a7c20 */ /* 0x000fe20008410000 */
[----:B------:R-:W-:Y:S01]  /*74d0*/  FMUL.FTZ R7, R7, UR20 ;  /* 0x0000001407077c20 */ /* 0x000fe20008410000 */
[----:B------:R-:W-:-:S04]  /*74e0*/  IMAD.WIDE.U32 R20, R70, UR22, R20 ;  /* 0x0000001646147c25 */ /* 0x000fc8000f8e0014 */
[----:B------:R-:W-:Y:S01]  /*74f0*/  F2FP.BF16.F32.PACK_AB R7, R7, R26 ;  /* 0x0000001a0707723e */ /* 0x000fe200000010ff */
[----:B------:R-:W-:Y:S01]  /*7500*/  IMAD R15, R70, UR23, R15 ;  /* 0x00000017460f7c24 */ /* 0x000fe2000f8e020f */
[----:B------:R-:W-:Y:S02]  /*7510*/  ULDC.64 UR22, c[0x0][0x210] ;  /* 0x0000840000167ab9 */ /* 0x000fe40000000a00 */
[----:B------:R-:W-:Y:S02]  /*7520*/  LEA R22, P2, R20, UR22, 0x1 ;  /* 0x0000001614167c11 */ /* 0x000fe4000f8408ff */
[----:B------:R-:W-:-:S04]  /*7530*/  IADD3 R15, R21, R15, RZ ;  /* 0x0000000f150f7210 */ /* 0x000fc80007ffe0ff */
[----:B0-----:R-:W-:-:S05]  /*7540*/  LEA.HI.X R23, R20, UR23, R15, 0x1, P2 ;  /* 0x0000001714177c11 */ /* 0x001fca00090f0c0f */
[----:B------:R2:W-:Y:S02]  /*7550*/  STG.E desc[UR14][R22.64], R7 ;  /* 0x0000000716007986 */ /* 0x0005e4000c10190e */
.L_x_150:
[----:B------:R-:W-:Y:S05]  /*7560*/  BSYNC B0 ;  /* 0x0000000000007941 */ /* 0x000fea0003800000 */
.L_x_149:
[----:B------:R-:W-:Y:S01]  /*7570*/  SHF.L.U32 R30, R30, 0x10, RZ ;  /* 0x000000101e1e7819 */ /* 0x000fe200000006ff */
[----:B------:R-:W-:Y:S01]  /*7580*/  FADD.FTZ R79, R79, -UR13 ;  /* 0x8000000d4f4f7e21 */ /* 0x000fe20008010000 */
[----:B------:R-:W-:Y:S02]  /*7590*/  ISETP.GE.U32.AND P2, PT, R68, UR18, PT ;  /* 0x0000001244007c0c */ /* 0x000fe4000bf46070 */
[----:B------:R-:W-:Y:S01]  /*75a0*/  ISETP.GT.U32.OR P0, PT, R75, 0x22f, P0 ;  /* 0x0000022f4b00780c */ /* 0x000fe20000704470 */
[----:B------:R-:W-:Y:S01]  /*75b0*/  FADD.FTZ R30, R30, -UR13 ;  /* 0x8000000d1e1e7e21 */ /* 0x000fe20008010000 */
[----:B------:R-:W-:Y:S01]  /*75c0*/  SHF.L.U32 R9, R80, 0x10, RZ ;  /* 0x0000001050097819 */ /* 0x000fe200000006ff */
[----:B------:R-:W-:Y:S01]  /*75d0*/  FMUL.FTZ R79, R79, UR20 ;  /* 0x000000144f4f7c20 */ /* 0x000fe20008410000 */
[----:B------:R-:W-:Y:S01]  /*75e0*/  SHF.L.U32 R20, R29, 0x10, RZ ;  /* 0x000000101d147819 */ /* 0x000fe200000006ff */
[----:B------:R-:W-:Y:S01]  /*75f0*/  FMUL.FTZ R30, R30, UR20 ;  /* 0x000000141e1e7c20 */ /* 0x000fe20008410000 */
[----:B--2---:R-:W-:Y:S01]  /*7600*/  SHF.R.S32.HI R7, RZ, 0x1f, R68 ;  /* 0x0000001fff077819 */ /* 0x004fe20000011444 */
        /* <DEDUP_REMOVED lines=19> */
.L_x_151:
[----:B------:R-:W-:Y:S04]  /*7740*/  BSSY B0, `(.L_x_152) ;  /* 0x0000014000007945 */ /* 0x000fe80003800000 */
[----:B------:R-:W-:Y:S05]  /*7750*/  @P0 BRA `(.L_x_153) ;  /* 0x0000000000480947 */ /* 0x000fea0003800000 */
[--C-:B------:R-:W-:Y:S01]  /*7760*/  FFMA.FTZ R13, R30, UR11, R24.reuse ;  /* 0x0000000b1e0d7c23 */ /* 0x100fe20008010018 */
[----:B------:R-:W-:Y:S01]  /*7770*/  ULDC.64 UR22, c[0x0][0x288] ;  /* 0x0000a20000167ab9 */ /* 0x000fe20000000a00 */
[----:B-1----:R-:W-:Y:S01]  /*7780*/  FFMA.FTZ R22, R79, UR11, R24 ;  /* 0x0000000b4f167c23 */ /* 0x002fe20008010018 */
[----:B------:R-:W-:Y:S01]  /*7790*/  MOV R21, R89 ;  /* 0x0000005900157202 */ /* 0x000fe20000000f00 */
[----:B------:R-:W-:Y:S01]  /*77a0*/  FFMA.FTZ R13, R20, R17, -R13 ;  /* 0x00000011140d7223 */ /* 0x000fe2000001080d */
[----:B------:R-:W-:Y:S01]  /*77b0*/  MOV R20, R86 ;  /* 0x0000005600147202 */ /* 0x000fe20000000f00 */
[----:B------:R-:W-:Y:S02]  /*77c0*/  IMAD R26, R51, UR22, RZ ;  /* 0x00000016331a7c24 */ /* 0x000fe4000f8e02ff */
[----:B------:R-:W-:Y:S02]  /*77d0*/  FFMA.FTZ R9, R9, R16, -R22 ;  /* 0x0000001009097223 */ /* 0x000fe40000010816 */
[----:B0-----:R-:W-:-:S04]  /*77e0*/  IMAD.WIDE.U32 R22, R69, UR22, R20 ;  /* 0x0000001645167c25 */ /* 0x001fc8000f8e0014 */
[----:B------:R-:W-:Y:S01]  /*77f0*/  IMAD R15, R69, UR23, R26 ;  /* 0x00000017450f7c24 */ /* 0x000fe2000f8e021a */
[----:B------:R-:W-:Y:S01]  /*7800*/  ULDC.64 UR22, c[0x0][0x210] ;  /* 0x0000840000167ab9 */ /* 0x000fe20000000a00 */
[----:B------:R-:W-:Y:S01]  /*7810*/  FMUL.FTZ R26, R9, UR20 ;  /* 0x00000014091a7c20 */ /* 0x000fe20008410000 */
[----:B------:R-:W-:Y:S01]  /*7820*/  FMUL.FTZ R9, R13, UR20 ;  /* 0x000000140d097c20 */ /* 0x000fe20008410000 */
[C---:B------:R-:W-:Y:S02]  /*7830*/  LEA R20, P0, R22.reuse, UR22, 0x1 ;  /* 0x0000001616147c11 */ /* 0x040fe4000f8008ff */
[----:B------:R-:W-:Y:S02]  /*7840*/  IADD3 R15, R23, R15, RZ ;  /* 0x0000000f170f7210 */ /* 0x000fe40007ffe0ff */
[----:B------:R-:W-:Y:S02]  /*7850*/  F2FP.BF16.F32.PACK_AB R9, R9, R26 ;  /* 0x0000001a0909723e */ /* 0x000fe400000010ff */
[----:B------:R-:W-:-:S05]  /*7860*/  LEA.HI.X R21, R22, UR23, R15, 0x1, P0 ;  /* 0x0000001716157c11 */ /* 0x000fca00080f0c0f */
[----:B------:R2:W-:Y:S02]  /*7870*/  STG.E desc[UR14][R20.64], R9 ;  /* 0x0000000914007986 */ /* 0x0005e4000c10190e */
.L_x_153:
[----:B------:R-:W-:Y:S05]  /*7880*/  BSYNC B0 ;  /* 0x0000000000007941 */ /* 0x000fea0003800000 */
.L_x_152:
[C---:B------:R-:W-:Y:S02]  /*7890*/  PRMT R13, R59.reuse, 0x7632, R13 ;  /* 0x000076323b0d7816 */ /* 0x040fe4000000000d */
[----:B------:R-:W-:Y:S02]  /*78a0*/  SHF.L.U32 R59, R59, 0x10, RZ ;  /* 0x000000103b3b7819 */ /* 0x000fe400000006ff */
[----:B------:R-:W-:Y:S02]  /*78b0*/  SHF.L.U32 R13, R13, 0x10, RZ ;  /* 0x000000100d0d7819 */ /* 0x000fe400000006ff */
[----:B--2---:R-:W-:Y:S01]  /*78c0*/  IADD3 R9, R74, 0x70, RZ ;  /* 0x000000704a097810 */ /* 0x004fe20007ffe0ff */
[----:B------:R-:W-:Y:S01]  /*78d0*/  FADD.FTZ R59, R59, -UR13 ;  /* 0x8000000d3b3b7e21 */ /* 0x000fe20008010000 */
[----:B------:R-:W-:Y:S01]  /*78e0*/  ISETP.GE.AND.EX P2, PT, R7, UR19, PT, P2 ;  /* 0x0000001307007c0c */ /* 0x000fe2000bf46320 */
[----:B------:R-:W-:Y:S01]  /*78f0*/  FADD.FTZ R15, R13, -UR13 ;  /* 0x8000000d0d0f7e21 */ /* 0x000fe20008010000 */
[----:B------:R-:W-:Y:S01]  /*7900*/  PRMT R20, R58, 0x7632, R20 ;  /* 0x000076323a147816 */ /* 0x000fe20000000014 */
[----:B------:R-:W-:Y:S01]  /*7910*/  FMUL.FTZ R59, R59, UR20 ;  /* 0x000000143b3b7c20 */ /* 0x000fe20008410000 */
[----:B------:R-:W-:Y:S01]  /*7920*/  ISETP.GE.U32.AND P0, PT, R9, UR18, PT ;  /* 0x0000001209007c0c */ /* 0x000fe2000bf06070 */
[----:B------:R-:W-:Y:S01]  /*7930*/  FMUL.FTZ R32, R15, UR20 ;  /* 0x000000140f207c20 */ /* 0x000fe20008410000 */
[----:B------:R-:W-:-:S02]  /*7940*/  ISETP.GT.U32.OR P2, PT, R75, 0x22f, P2 ;  /* 0x0000022f4b00780c */ /* 0x000fc40001744470 */
[----:B------:R-:W-:Y:S02]  /*7950*/  SHF.L.U32 R21, R58, 0x10, RZ ;  /* 0x000000103a157819 */ /* 0x000fe400000006ff */
[----:B------:R-:W-:Y:S02]  /*7960*/  SHF.L.U32 R20, R20, 0x10, RZ ;  /* 0x0000001014147819 */ /* 0x000fe400000006ff */
[----:B------:R-:W-:Y:S01]  /*7970*/  SHF.R.S32.HI R13, RZ, 0x1f, R9 ;  /* 0x0000001fff0d7819 */ /* 0x000fe20000011409 */
[----:B------:R-:W-:Y:S06]  /*7980*/  @!P5 BRA `(.L_x_154) ;  /* 0x000000000048d947 */ /* 0x000fec0003800000 */
[----:B------:R-:W-:Y:S01]  /*7990*/  FFMA.FTZ R15, R59, R16, R18 ;  /* 0x000000103b0f7223 */ /* 0x000fe20000010012 */
[----:B-1----:R-:W-:-:S03]  /*79a0*/  FFMA.FTZ R22, R32, R17, R19 ;  /* 0x0000001120167223 */ /* 0x002fc60000010013 */
        /* <DEDUP_REMOVED lines=16> */
.L_x_154:
        /* <DEDUP_REMOVED lines=9> */
[C---:B------:R-:W-:Y:S01]  /*7b40*/  IMAD R25, R68.reuse, UR23, R25 ;  /* 0x0000001744197c24 */ /* 0x040fe2000f8e0219 */
        /* <DEDUP_REMOVED lines=10> */
.L_x_156:
[----:B------:R-:W-:Y:S05]  /*7bf0*/  BSYNC B0 ;  /* 0x0000000000007941 */ /* 0x000fea0003800000 */
.L_x_155:
[C---:B------:R-:W-:Y:S02]  /*7c00*/  PRMT R15, R60.reuse, 0x7632, R15 ;  /* 0x000076323c0f7816 */ /* 0x040fe4000000000f */
[----:B------:R-:W-:Y:S02]  /*7c10*/  SHF.L.U32 R60, R60, 0x10, RZ ;  /* 0x000000103c3c7819 */ /* 0x000fe400000006ff */
[----:B------:R-:W-:Y:S02]  /*7c20*/  SHF.L.U32 R15, R15, 0x10, RZ ;  /* 0x000000100f0f7819 */ /* 0x000fe400000006ff */
[----:B--2---:R-:W-:Y:S01]  /*7c30*/  IADD3 R7, R74, 0x80, RZ ;  /* 0x000000804a077810 */ /* 0x004fe20007ffe0ff */
[----:B------:R-:W-:Y:S01]  /*7c40*/  FADD.FTZ R60, R60, -UR13 ;  /* 0x8000000d3c3c7e21 */ /* 0x000fe20008010000 */
[----:B------:R-:W-:Y:S01]  /*7c50*/  ISETP.GE.AND.EX P0, PT, R13, UR19, PT, P0 ;  /* 0x000000130d007c0c */ /* 0x000fe2000bf06300 */
[----:B------:R-:W-:Y:S01]  /*7c60*/  FADD.FTZ R20, R15, -UR13 ;  /* 0x8000000d0f147e21 */ /* 0x000fe20008010000 */
[----:B-1----:R-:W-:Y:S01]  /*7c70*/  PRMT R22, R57, 0x7632, R22 ;  /* 0x0000763239167816 */ /* 0x002fe20000000016 */
        /* <DEDUP_REMOVED lines=26> */
.L_x_157:
[----:B------:R-:W-:Y:S04]  /*7e20*/  BSSY B0, `(.L_x_158) ;  /* 0x0000014000007945 */ /* 0x000fe80003800000 */
[----:B------:R-:W-:Y:S05]  /*7e30*/  @P0 BRA `(.L_x_159) ;  /* 0x0000000000480947 */ /* 0x000fea0003800000 */
[--C-:B------:R-:W-:Y:S01]  /*7e40*/  FFMA.FTZ R20, R33, UR11, R24.reuse ;  /* 0x0000000b21147c23 */ /* 0x100fe20008010018 */
[----:B------:R-:W-:Y:S01]  /*7e50*/  FFMA.FTZ R21, R32, UR11, R24 ;  /* 0x0000000b20157c23 */ /* 0x000fe20008010018 */
[----:B------:R-:W-:Y:S02]  /*7e60*/  ULDC.64 UR22, c[0x0][0x288] ;  /* 0x0000a20000167ab9 */ /* 0x000fe40000000a00 */
[----:B------:R-:W-:Y:S02]  /*7e70*/  IMAD R26, R13, UR22, RZ ;  /* 0x000000160d1a7c24 */ /* 0x000fe4000f8e02ff */
[----:B------:R-:W-:Y:S01]  /*7e80*/  FFMA.FTZ R57, R57, R16, -R20 ;  /* 0x0000001039397223 */ /* 0x000fe20000010814 */
[----:B------:R-:W-:Y:S01]  /*7e90*/  FFMA.FTZ R13, R22, R17, -R21 ;  /* 0x00000011160d7223 */ /* 0x000fe20000010815 */
[----:B------:R-:W-:Y:S02]  /*7ea0*/  MOV R20, R86 ;  /* 0x0000005600147202 */ /* 0x000fe40000000f00 */
[----:B------:R-:W-:-:S03]  /*7eb0*/  MOV R21, R89 ;  /* 0x0000005900157202 */ /* 0x000fc60000000f00 */
        /* <DEDUP_REMOVED lines=10> */
.L_x_159:
[----:B------:R-:W-:Y:S05]  /*7f60*/  BSYNC B0 ;  /* 0x0000000000007941 */ /* 0x000fea0003800000 */
.L_x_158:
[C---:B------:R-:W-:Y:S02]  /*7f70*/  PRMT R13, R55.reuse, 0x7632, R13 ;  /* 0x00007632370d7816 */ /* 0x040fe4000000000d */
[----:B------:R-:W-:Y:S02]  /*7f80*/  SHF.L.U32 R55, R55, 0x10, RZ ;  /* 0x0000001037377819 */ /* 0x000fe400000006ff */
[----:B------:R-:W-:Y:S02]  /*7f90*/  SHF.L.U32 R13, R13, 0x10, RZ ;  /* 0x000000100d0d7819 */ /* 0x000fe400000006ff */
[----:B-1----:R-:W-:Y:S01]  /*7fa0*/  IADD3 R9, R74, 0x90, RZ ;  /* 0x000000904a097810 */ /* 0x002fe20007ffe0ff */
        /* <DEDUP_REMOVED lines=30> */
.L_x_160:
[----:B------:R-:W-:Y:S04]  /*8190*/  BSSY B0, `(.L_x_161) ;  /* 0x0000014000007945 */ /* 0x000fe80003800000 */
[----:B------:R-:W-:Y:S05]  /*81a0*/  @P2 BRA `(.L_x_162) ;  /* 0x0000000000482947 */ /* 0x000fea0003800000 */
[--C-:B------:R-:W-:Y:S01]  /*81b0*/  FFMA.FTZ R20, R55, UR11, R24.reuse ;  /* 0x0000000b37147c23 */ /* 0x100fe20008010018 */
[----:B0-----:R-:W-:Y:S01]  /*81c0*/  FFMA.FTZ R23, R32, UR11, R24 ;  /* 0x0000000b20177c23 */ /* 0x001fe20008010018 */
[----:B------:R-:W-:Y:S02]  /*81d0*/  ULDC.64 UR22, c[0x0][0x288] ;  /* 0x0000a20000167ab9 */ /* 0x000fe40000000a00 */
[----:B------:R-:W-:Y:S01]  /*81e0*/  FFMA.FTZ R25, R21, R16, -R20 ;  /* 0x0000001015197223 */ /* 0x000fe20000010814 */
[----:B------:R-:W-:Y:S01]  /*81f0*/  MOV R20, R86 ;  /* 0x0000005600147202 */ /* 0x000fe20000000f00 */
[----:B------:R-:W-:Y:S01]  /*8200*/  IMAD R26, R15, UR22, RZ ;  /* 0x000000160f1a7c24 */ /* 0x000fe2000f8e02ff */
[----:B------:R-:W-:Y:S01]  /*8210*/  MOV R21, R89 ;  /* 0x0000005900157202 */ /* 0x000fe20000000f00 */
[----:B------:R-:W-:Y:S02]  /*8220*/  FFMA.FTZ R15, R22, R17, -R23 ;  /* 0x00000011160f7223 */ /* 0x000fe40000010817 */
[----:B------:R-:W-:-:S04]  /*8230*/  IMAD.WIDE.U32 R22, R7, UR22, R20 ;  /* 0x0000001607167c25 */ /* 0x000fc8000f8e0014 */
        /* <DEDUP_REMOVED lines=9> */
.L_x_162:
[----:B------:R-:W-:Y:S05]  /*82d0*/  BSYNC B0 ;  /* 0x0000000000007941 */ /* 0x000fea0003800000 */
.L_x_161:
        /* <DEDUP_REMOVED lines=34> */
.L_x_163:
        /* <DEDUP_REMOVED lines=20> */
.L_x_165:
[----:B------:R-:W-:Y:S05]  /*8640*/  BSYNC B0 ;  /* 0x0000000000007941 */ /* 0x000fea0003800000 */
.L_x_164:
[C---:B------:R-:W-:Y:S02]  /*8650*/  PRMT R13, R50.reuse, 0x7632, R13 ;  /* 0x00007632320d7816 */ /* 0x040fe4000000000d */
[----:B------:R-:W-:Y:S02]  /*8660*/  SHF.L.U32 R50, R50, 0x10, RZ ;  /* 0x0000001032327819 */ /* 0x000fe400000006ff */
[----:B------:R-:W-:Y:S02]  /*8670*/  SHF.L.U32 R13, R13, 0x10, RZ ;  /* 0x000000100d0d7819 */ /* 0x000fe400000006ff */
[----:B-1----:R-:W-:Y:S01]  /*8680*/  PRMT R20, R14, 0x7632, R20 ;  /* 0x000076320e147816 */ /* 0x002fe20000000014 */
[----:B------:R-:W-:Y:S01]  /*8690*/  FADD.FTZ R50, R50, -UR13 ;  /* 0x8000000d32327e21 */ /* 0x000fe20008010000 */
[----:B------:R-:W-:Y:S01]  /*86a0*/  SHF.L.U32 R21, R14, 0x10, RZ ;  /* 0x000000100e157819 */ /* 0x000fe200000006ff */
[----:B------:R-:W-:Y:S01]  /*86b0*/  FADD.FTZ R14, R13, -UR13 ;  /* 0x8000000d0d0e7e21 */ /* 0x000fe20008010000 */
[----:B------:R-:W-:Y:S01]  /*86c0*/  IADD3 R9, R74, 0xb0, RZ ;  /* 0x000000b04a097810 */ /* 0x000fe20007ffe0ff */
[----:B------:R-:W-:Y:S01]  /*86d0*/  FMUL.FTZ R35, R50, UR20 ;  /* 0x0000001432237c20 */ /* 0x000fe20008410000 */
[----:B------:R-:W-:Y:S01]  /*86e0*/  ISETP.GE.AND.EX P2, PT, R15, UR19, PT, P2 ;  /* 0x000000130f007c0c */ /* 0x000fe2000bf46320 */
[----:B------:R-:W-:Y:S01]  /*86f0*/  FMUL.FTZ R30, R14, UR20 ;  /* 0x000000140e1e7c20 */ /* 0x000fe20008410000 */
[----:B------:R-:W-:-:S02]  /*8700*/  ISETP.GE.U32.AND P0, PT, R9, UR18, PT ;  /* 0x0000001209007c0c */ /* 0x000fc4000bf06070 */
[----:B------:R-:W-:Y:S02]  /*8710*/  ISETP.GT.U32.OR P2, PT, R75, 0x22f, P2 ;  /* 0x0000022f4b00780c */ /* 0x000fe40001744470 */
[----:B------:R-:W-:Y:S02]  /*8720*/  SHF.L.U32 R20, R20, 0x10, RZ ;  /* 0x0000001014147819 */ /* 0x000fe400000006ff */
[----:B------:R-:W-:Y:S01]  /*8730*/  SHF.R.S32.HI R13, RZ, 0x1f, R9 ;  /* 0x0000001fff0d7819 */ /* 0x000fe20000011409 */
[----:B------:R-:W-:Y:S08]  /*8740*/  @!P5 BRA `(.L_x_166) ;  /* 0x000000000048d947 */ /* 0x000ff00003800000 */
        /* <DEDUP_REMOVED lines=18> */
.L_x_166:
[----:B------:R-:W-:Y:S04]  /*8870*/  BSSY B0, `(.L_x_167) ;  /* 0x0000014000007945 */ /* 0x000fe80003800000 */
[----:B------:R-:W-:Y:S05]  /*8880*/  @P2 BRA `(.L_x_168) ;  /* 0x0000000000482947 */ /* 0x000fea0003800000 */
[--C-:B------:R-:W-:Y:S01]  /*8890*/  FFMA.FTZ R14, R35, UR11, R24.reuse ;  /* 0x0000000b230e7c23 */ /* 0x100fe20008010018 */
[----:B------:R-:W-:Y:S01]  /*88a0*/  ULDC.64 UR22, c[0x0][0x288] ;  /* 0x0000a20000167ab9 */ /* 0x000fe20000000a00 */
[----:B0-----:R-:W-:Y:S01]  /*88b0*/  FFMA.FTZ R23, R30, UR11, R24 ;  /* 0x0000000b1e177c23 */ /* 0x001fe20008010018 */
[----:B------:R-:W-:Y:S02]  /*88c0*/  IMAD R26, R15, UR22, RZ ;  /* 0x000000160f1a7c24 */ /* 0x000fe4000f8e02ff */
[----:B------:R-:W-:Y:S01]  /*88d0*/  FFMA.FTZ R22, R21, R16, -R14 ;  /* 0x0000001015167223 */ /* 0x000fe2000001080e */
[----:B------:R-:W-:Y:S01]  /*88e0*/  MOV R14, R86 ;  /* 0x00000056000e7202 */ /* 0x000fe20000000f00 */
[----:B------:R-:W-:Y:S01]  /*88f0*/  FFMA.FTZ R23, R20, R17, -R23 ;  /* 0x0000001114177223 */ /* 0x000fe20000010817 */
[----:B------:R-:W-:Y:S01]  /*8900*/  MOV R15, R89 ;  /* 0x00000059000f7202 */ /* 0x000fe20000000f00 */
        /* <DEDUP_REMOVED lines=8> */
[----:B------:R-:W-:-:S05]  /*8990*/  LEA.HI.X R15, R20, UR23, R15, 0x1, P2 ;  /* 0x00000017140f7c11 */ /* 0x000fca00090f0c0f */
[----:B------:R1:W-:Y:S02]  /*89a0*/  STG.E desc[UR14][R14.64], R7 ;  /* 0x000000070e007986 */ /* 0x0003e4000c10190e */
.L_x_168:
[----:B------:R-:W-:Y:S05]  /*89b0*/  BSYNC B0 ;  /* 0x0000000000007941 */ /* 0x000fea0003800000 */
.L_x_167:
[C---:B-1----:R-:W-:Y:S02]  /*89c0*/  PRMT R14, R52.reuse, 0x7632, R14 ;  /* 0x00007632340e7816 */ /* 0x042fe4000000000e */
[----:B------:R-:W-:Y:S02]  /*89d0*/  SHF.L.U32 R52, R52, 0x10, RZ ;  /* 0x0000001034347819 */ /* 0x000fe400000006ff */
[----:B------:R-:W-:Y:S02]  /*89e0*/  SHF.L.U32 R14, R14, 0x10, RZ ;  /* 0x000000100e0e7819 */ /* 0x000fe400000006ff */
[----:B------:R-:W-:Y:S01]  /*89f0*/  IADD3 R7, R74, 0xc0, RZ ;  /* 0x000000c04a077810 */ /* 0x000fe20007ffe0ff */
[----:B------:R-:W-:Y:S01]  /*8a00*/  FADD.FTZ R52, R52, -UR13 ;  /* 0x8000000d34347e21 */ /* 0x000fe20008010000 */
[----:B------:R-:W-:Y:S01]  /*8a10*/  ISETP.GE.AND.EX P0, PT, R13, UR19, PT, P0 ;  /* 0x000000130d007c0c */ /* 0x000fe2000bf06300 */
[----:B------:R-:W-:Y:S01]  /*8a20*/  FADD.FTZ R14, R14, -UR13 ;  /* 0x8000000d0e0e7e21 */ /* 0x000fe20008010000 */
[----:B------:R-:W-:Y:S01]  /*8a30*/  PRMT R20, R12, 0x7632, R20 ;  /* 0x000076320c147816 */ /* 0x000fe20000000014 */
[----:B------:R-:W-:Y:S01]  /*8a40*/  FMUL.FTZ R31, R52, UR20 ;  /* 0x00000014341f7c20 */ /* 0x000fe20008410000 */
[----:B------:R-:W-:Y:S01]  /*8a50*/  SHF.L.U32 R15, R12, 0x10, RZ ;  /* 0x000000100c0f7819 */ /* 0x000fe200000006ff */
        /* <DEDUP_REMOVED lines=8> */
[----:B------:R-:W-:Y:S01]  /*8ae0*/  FMUL.FTZ R25, R21, -1.4426950216293334961 ;  /* 0xbfb8aa3b15197820 */ /* 0x000fe20000410000 */
        /* <DEDUP_REMOVED lines=15> */
.L_x_169:
[----:B------:R-:W-:Y:S04]  /*8be0*/  BSSY B0, `(.L_x_170) ;  /* 0x0000014000007945 */ /* 0x000fe80003800000 */
[----:B------:R-:W-:Y:S05]  /*8bf0*/  @P0 BRA `(.L_x_171) ;  /* 0x0000000000480947 */ /* 0x000fea0003800000 */
[--C-:B------:R-:W-:Y:S01]  /*8c00*/  FFMA.FTZ R14, R31, UR11, R24.reuse ;  /* 0x0000000b1f0e7c23 */ /* 0x100fe20008010018 */
[----:B------:R-:W-:Y:S01]  /*8c10*/  FFMA.FTZ R21, R30, UR11, R24 ;  /* 0x0000000b1e157c23 */ /* 0x000fe20008010018 */
[----:B------:R-:W-:Y:S02]  /*8c20*/  ULDC.64 UR22, c[0x0][0x288] ;  /* 0x0000a20000167ab9 */ /* 0x000fe40000000a00 */
[----:B------:R-:W-:Y:S01]  /*8c30*/  FFMA.FTZ R22, R15, R16, -R14 ;  /* 0x000000100f167223 */ /* 0x000fe2000001080e */
[----:B------:R-:W-:Y:S01]  /*8c40*/  MOV R14, R86 ;  /* 0x00000056000e7202 */ /* 0x000fe20000000f00 */
[----:B------:R-:W-:Y:S01]  /*8c50*/  IMAD R26, R13, UR22, RZ ;  /* 0x000000160d1a7c24 */ /* 0x000fe2000f8e02ff */
[----:B------:R-:W-:Y:S01]  /*8c60*/  MOV R15, R89 ;  /* 0x00000059000f7202 */ /* 0x000fe20000000f00 */
[----:B------:R-:W-:Y:S01]  /*8c70*/  FFMA.FTZ R13, R20, R17, -R21 ;  /* 0x00000011140d7223 */ /* 0x000fe20000010815 */
[----:B------:R-:W-:Y:S01]  /*8c80*/  FMUL.FTZ R22, R22, UR20 ;  /* 0x0000001416167c20 */ /* 0x000fe20008410000 */
        /* <DEDUP_REMOVED lines=9> */
.L_x_171:
[----:B------:R-:W-:Y:S05]  /*8d20*/  BSYNC B0 ;  /* 0x0000000000007941 */ /* 0x000fea0003800000 */
.L_x_170:
[C---:B------:R-:W-:Y:S02]  /*8d30*/  PRMT R13, R4.reuse, 0x7632, R13 ;  /* 0x00007632040d7816 */ /* 0x040fe4000000000d */
[----:B-1----:R-:W-:Y:S02]  /*8d40*/  SHF.L.U32 R9, R4, 0x10, RZ ;  /* 0x0000001004097819 */ /* 0x002fe400000006ff */
[----:B------:R-:W-:Y:S02]  /*8d50*/  SHF.L.U32 R4, R13, 0x10, RZ ;  /* 0x000000100d047819 */ /* 0x000fe400000006ff */
[----:B------:R-:W-:Y:S01]  /*8d60*/  ISETP.GE.AND.EX P2, PT, R12, UR19, PT, P2 ;  /* 0x000000130c007c0c */ /* 0x000fe2000bf46320 */
[----:B------:R-:W-:Y:S01]  /*8d70*/  FADD.FTZ R13, R9, -UR13 ;  /* 0x8000000d090d7e21 */ /* 0x000fe20008010000 */
[C---:B------:R-:W-:Y:S01]  /*8d80*/  PRMT R14, R5.reuse, 0x7632, R14 ;  /* 0x00007632050e7816 */ /* 0x040fe2000000000e */
[----:B------:R-:W-:Y:S01]  /*8d90*/  FADD.FTZ R4, R4, -UR13 ;  /* 0x8000000d04047e21 */ /* 0x000fe20008010000 */
[----:B------:R-:W-:Y:S01]  /*8da0*/  SHF.L.U32 R5, R5, 0x10, RZ ;  /* 0x0000001005057819 */ /* 0x000fe200000006ff */
[----:B------:R-:W-:Y:S01]  /*8db0*/  FMUL.FTZ R27, R13, UR20 ;  /* 0x000000140d1b7c20 */ /* 0x000fe20008410000 */
[----:B------:R-:W-:Y:S01]  /*8dc0*/  ISETP.GT.U32.OR P2, PT, R75, 0x22f, P2 ;  /* 0x0000022f4b00780c */ /* 0x000fe20001744470 */
[----:B------:R-:W-:Y:S01]  /*8dd0*/  FMUL.FTZ R28, R4, UR20 ;  /* 0x00000014041c7c20 */ /* 0x000fe20008410000 */
[----:B------:R-:W-:-:S02]  /*8de0*/  PRMT R29, R6, 0x7632, R29 ;  /* 0x00007632061d7816 */ /* 0x000fc4000000001d */
[----:B------:R-:W-:Y:S02]  /*8df0*/  IADD3 R9, R74, 0xd0, RZ ;  /* 0x000000d04a097810 */ /* 0x000fe40007ffe0ff */
[----:B------:R-:W-:Y:S01]  /*8e00*/  SHF.L.U32 R14, R14, 0x10, RZ ;  /* 0x000000100e0e7819 */ /* 0x000fe200000006ff */
[----:B------:R-:W-:Y:S06]  /*8e10*/  @!P5 BRA `(.L_x_172) ;  /* 0x000000000048d947 */ /* 0x000fec0003800000 */
[----:B------:R-:W-:Y:S01]  /*8e20*/  FFMA.FTZ R4, R27, R16, R18 ;  /* 0x000000101b047223 */ /* 0x000fe20000010012 */
[----:B------:R-:W-:-:S03]  /*8e30*/  FFMA.FTZ R13, R28, R17, R19 ;  /* 0x000000111c0d7223 */ /* 0x000fc60000010013 */
[----:B------:R-:W-:Y:S01]  /*8e40*/  FMUL.FTZ R15, R4, -1.4426950216293334961 ;  /* 0xbfb8aa3b040f7820 */ /* 0x000fe20000410000 */
[----:B------:R-:W-:-:S05]  /*8e50*/  FMUL.FTZ R21, R13, -1.4426950216293334961 ;  /* 0xbfb8aa3b0d157820 */ /* 0x000fca0000410000 */
[----:B------:R-:W1:Y:S08]  /*8e60*/  MUFU.EX2 R15, R15 ;  /* 0x0000000f000f7308 */ /* 0x000e700000000800 */
[----:B------:R-:W2:Y:S01]  /*8e70*/  MUFU.EX2 R21, R21 ;  /* 0x0000001500157308 */ /* 0x000ea20000000800 */
[----:B-1----:R-:W-:-:S07]  /*8e80*/  FADD.FTZ R20, R15, 1 ;  /* 0x3f8000000f147421 */ /* 0x002fce0000010000 */
[----:B------:R-:W1:Y:S01]  /*8e90*/  MUFU.RCP R20, R20 ;  /* 0x0000001400147308 */ /* 0x000e620000001000 */
[----:B--2---:R-:W-:-:S07]  /*8ea0*/  FADD.FTZ R22, R21, 1 ;  /* 0x3f80000015167421 */ /* 0x004fce0000010000 */
[----:B0-----:R-:W0:Y:S01]  /*8eb0*/  MUFU.RCP R23, R22 ;  /* 0x0000001600177308 */ /* 0x001e220000001000 */
        /* <DEDUP_REMOVED lines=8> */
.L_x_172:
        /* <DEDUP_REMOVED lines=20> */
.L_x_174:
[----:B------:R-:W-:Y:S05]  /*9080*/  BSYNC B0 ;  /* 0x0000000000007941 */ /* 0x000fea0003800000 */
.L_x_173:
[----:B-1----:R-:W-:Y:S02]  /*9090*/  IADD3 R7, R74, 0xe0, RZ ;  /* 0x000000e04a077810 */ /* 0x002fe40007ffe0ff */
[----:B------:R-:W-:Y:S02]  /*90a0*/  SHF.L.U32 R13, R6, 0x10, RZ ;  /* 0x00000010060d7819 */ /* 0x000fe400000006ff */
[----:B------:R-:W-:Y:S02]  /*90b0*/  SHF.L.U32 R12, R29, 0x10, RZ ;  /* 0x000000101d0c7819 */ /* 0x000fe400000006ff */
[----:B------:R-:W-:Y:S01]  /*90c0*/  IADD3 R4, R74, 0xf0, RZ ;  /* 0x000000f04a047810 */ /* 0x000fe20007ffe0ff */
[----:B------:R-:W-:Y:S01]  /*90d0*/  FADD.FTZ R14, R13, -UR13 ;  /* 0x8000000d0d0e7e21 */ /* 0x000fe20008010000 */
[----:B------:R-:W-:Y:S01]  /*90e0*/  ISETP.GE.U32.AND P0, PT, R9, UR18, PT ;  /* 0x0000001209007c0c */ /* 0x000fe2000bf06070 */
[----:B------:R-:W-:Y:S01]  /*90f0*/  FADD.FTZ R12, R12, -UR13 ;  /* 0x8000000d0c0c7e21 */ /* 0x000fe20008010000 */
[----:B------:R-:W-:Y:S01]  /*9100*/  SHF.R.S32.HI R28, RZ, 0x1f, R9 ;  /* 0x0000001fff1c7819 */ /* 0x000fe20000011409 */
[----:B------:R-:W-:Y:S01]  /*9110*/  FMUL.FTZ R29, R14, UR20 ;  /* 0x000000140e1d7c20 */ /* 0x000fe20008410000 */
[----:B------:R-:W-:Y:S01]  /*9120*/  ISETP.GE.U32.AND P2, PT, R7, UR18, PT ;  /* 0x0000001207007c0c */ /* 0x000fe2000bf46070 */
[----:B------:R-:W-:Y:S01]  /*9130*/  FMUL.FTZ R26, R12, UR20 ;  /* 0x000000140c1a7c20 */ /* 0x000fe20008410000 */
[----:B------:R-:W-:-:S02]  /*9140*/  SHF.R.S32.HI R6, RZ, 0x1f, R7 ;  /* 0x0000001fff067819 */ /* 0x000fc40000011407 */
[----:B------:R-:W-:Y:S02]  /*9150*/  ISETP.GE.U32.AND P4, PT, R4, UR18, PT ;  /* 0x0000001204007c0c */ /* 0x000fe4000bf86070 */
[----:B------:R-:W-:Y:S02]  /*9160*/  SHF.R.S32.HI R5, RZ, 0x1f, R4 ;  /* 0x0000001fff057819 */ /* 0x000fe40000011404 */
[----:B------:R-:W-:Y:S02]  /*9170*/  ISETP.GE.AND.EX P3, PT, R28, UR19, PT, P0 ;  /* 0x000000131c007c0c */ /* 0x000fe4000bf66300 */
[----:B------:R-:W-:Y:S02]  /*9180*/  PRMT R15, R8, 0x7632, R15 ;  /* 0x00007632080f7816 */ /* 0x000fe4000000000f */
[----:B------:R-:W-:Y:S02]  /*9190*/  ISETP.GE.AND.EX P0, PT, R6, UR19, PT, P2 ;  /* 0x0000001306007c0c */ /* 0x000fe4000bf06320 */
[----:B------:R-:W-:-:S02]  /*91a0*/  SHF.L.U32 R13, R8, 0x10, RZ ;  /* 0x00000010080d7819 */ /* 0x000fc400000006ff */
[----:B------:R-:W-:Y:S02]  /*91b0*/  ISETP.GE.AND.EX P2, PT, R5, UR19, PT, P4 ;  /* 0x0000001305007c0c */ /* 0x000fe4000bf46340 */
[----:B------:R-:W-:Y:S02]  /*91c0*/  ISETP.GT.U32.OR P3, PT, R75, 0x22f, P3 ;  /* 0x0000022f4b00780c */ /* 0x000fe40001f64470 */
[----:B------:R-:W-:Y:S01]  /*91d0*/  SHF.L.U32 R8, R15, 0x10, RZ ;  /* 0x000000100f087819 */ /* 0x000fe200000006ff */
[----:B------:R-:W-:Y:S10]  /*91e0*/  @!P5 BRA `(.L_x_175) ;  /* 0x000000000048d947 */ /* 0x000ff40003800000 */
        /* <DEDUP_REMOVED lines=18> */
.L_x_175:
[----:B------:R-:W-:Y:S04]  /*9310*/  BSSY B0, `(.L_x_176) ;  /* 0x0000014000007945 */ /* 0x000fe80003800000 */
[----:B------:R-:W-:Y:S05]  /*9320*/  @P3 BRA `(.L_x_177) ;  /* 0x0000000000483947 */ /* 0x000fea0003800000 */
[--C-:B------:R-:W-:Y:S01]  /*9330*/  FFMA.FTZ R12, R29, UR11, R24.reuse ;  /* 0x0000000b1d0c7c23 */ /* 0x100fe20008010018 */
[----:B------:R-:W-:Y:S01]  /*9340*/  ULDC.64 UR18, c[0x0][0x288] ;  /* 0x0000a20000127ab9 */ /* 0x000fe20000000a00 */
[----:B------:R-:W-:Y:S01]  /*9350*/  FFMA.FTZ R15, R26, UR11, R24 ;  /* 0x0000000b1a0f7c23 */ /* 0x000fe20008010018 */
[----:B------:R-:W-:Y:S02]  /*9360*/  IMAD R20, R28, UR18, RZ ;  /* 0x000000121c147c24 */ /* 0x000fe4000f8e02ff */
[----:B------:R-:W-:Y:S01]  /*9370*/  FFMA.FTZ R14, R13, R16, -R12 ;  /* 0x000000100d0e7223 */ /* 0x000fe2000001080c */
[----:B------:R-:W-:Y:S01]  /*9380*/  MOV R12, R86 ;  /* 0x00000056000c7202 */ /* 0x000fe20000000f00 */
[----:B------:R-:W-:Y:S01]  /*9390*/  FFMA.FTZ R8, R8, R17, -R15 ;  /* 0x0000001108087223 */ /* 0x000fe2000001080f */
[----:B------:R-:W-:Y:S01]  /*93a0*/  MOV R13, R89 ;  /* 0x00000059000d7202 */ /* 0x000fe20000000f00 */
[----:B------:R-:W-:Y:S02]  /*93b0*/  FMUL.FTZ R15, R14, UR20 ;  /* 0x000000140e0f7c20 */ /* 0x000fe40008410000 */
[----:B------:R-:W-:Y:S01]  /*93c0*/  FMUL.FTZ R14, R8, UR20 ;  /* 0x00000014080e7c20 */ /* 0x000fe20008410000 */
[----:B------:R-:W-:-:S04]  /*93d0*/  IMAD.WIDE.U32 R12, R9, UR18, R12 ;  /* 0x00000012090c7c25 */ /* 0x000fc8000f8e000c */
[----:B------:R-:W-:Y:S01]  /*93e0*/  IMAD R9, R9, UR19, R20 ;  /* 0x0000001309097c24 */ /* 0x000fe2000f8e0214 */
[----:B------:R-:W-:Y:S02]  /*93f0*/  ULDC.64 UR18, c[0x0][0x210] ;  /* 0x0000840000127ab9 */ /* 0x000fe40000000a00 */
[----:B------:R-:W-:Y:S02]  /*9400*/  LEA R8, P3, R12, UR18, 0x1 ;  /* 0x000000120c087c11 */ /* 0x000fe4000f8608ff */
[----:B------:R-:W-:Y:S02]  /*9410*/  IADD3 R9, R13, R9, RZ ;  /* 0x000000090d097210 */ /* 0x000fe40007ffe0ff */
[----:B------:R-:W-:Y:S02]  /*9420*/  F2FP.BF16.F32.PACK_AB R13, R14, R15 ;  /* 0x0000000f0e0d723e */ /* 0x000fe400000010ff */
[----:B------:R-:W-:-:S05]  /*9430*/  LEA.HI.X R9, R12, UR19, R9, 0x1, P3 ;  /* 0x000000130c097c11 */ /* 0x000fca00098f0c09 */
[----:B------:R1:W-:Y:S02]  /*9440*/  STG.E desc[UR14][R8.64], R13 ;  /* 0x0000000d08007986 */ /* 0x0003e4000c10190e */
.L_x_177:
[----:B------:R-:W-:Y:S05]  /*9450*/  BSYNC B0 ;  /* 0x0000000000007941 */ /* 0x000fea0003800000 */
.L_x_176:
[C---:B-1----:R-:W-:Y:S02]  /*9460*/  PRMT R8, R10.reuse, 0x7632, R8 ;  /* 0x000076320a087816 */ /* 0x042fe40000000008 */
[----:B------:R-:W-:Y:S02]  /*9470*/  SHF.L.U32 R10, R10, 0x10, RZ ;  /* 0x000000100a0a7819 */ /* 0x000fe400000006ff */
[----:B------:R-:W-:Y:S02]  /*9480*/  SHF.L.U32 R8, R8, 0x10, RZ ;  /* 0x0000001008087819 */ /* 0x000fe400000006ff */
[C---:B------:R-:W-:Y:S01]  /*9490*/  PRMT R12, R11.reuse, 0x7632, R12 ;  /* 0x000076320b0c7816 */ /* 0x040fe2000000000c */
[----:B------:R-:W-:Y:S01]  /*94a0*/  FADD.FTZ R9, R10, -UR13 ;  /* 0x8000000d0a097e21 */ /* 0x000fe20008010000 */
[----:B------:R-:W-:Y:S01]  /*94b0*/  PRMT R25, R82, 0x7632, R25 ;  /* 0x0000763252197816 */ /* 0x000fe20000000019 */
[----:B------:R-:W-:Y:S01]  /*94c0*/  FADD.FTZ R8, R8, -UR13 ;  /* 0x8000000d08087e21 */ /* 0x000fe20008010000 */
[----:B------:R-:W-:Y:S01]  /*94d0*/  SHF.L.U32 R11, R11, 0x10, RZ ;  /* 0x000000100b0b7819 */ /* 0x000fe200000006ff */
[----:B------:R-:W-:Y:S01]  /*94e0*/  FMUL.FTZ R27, R9, UR20 ;  /* 0x00000014091b7c20 */ /* 0x000fe20008410000 */
[----:B------:R-:W-:Y:S01]  /*94f0*/  ISETP.GT.U32.OR P0, PT, R75, 0x22f, P0 ;  /* 0x0000022f4b00780c */ /* 0x000fe20000704470 */
[----:B------:R-:W-:Y:S01]  /*9500*/  FMUL.FTZ R26, R8, UR20 ;  /* 0x00000014081a7c20 */ /* 0x000fe20008410000 */
[----:B------:R-:W-:-:S02]  /*9510*/  SHF.L.U32 R82, R82, 0x10, RZ ;  /* 0x0000001052527819 */ /* 0x000fc400000006ff */
[----:B------:R-:W-:Y:S02]  /*9520*/  SHF.L.U32 R10, R12, 0x10, RZ ;  /* 0x000000100c0a7819 */ /* 0x000fe400000006ff */
        /* <DEDUP_REMOVED lines=9> */
[----:B------:R-:W0:Y:S01]  /*95c0*/  MUFU.RCP R14, R13 ;  /* 0x0000000d000e7308 */ /* 0x000e220000001000 */
[----:B--2---:R-:W-:-:S07]  /*95d0*/  FADD.FTZ R20, R15, 1 ;  /* 0x3f8000000f147421 */ /* 0x004fce0000010000 */
        /* <DEDUP_REMOVED lines=9> */
.L_x_178:
[----:B------:R-:W-:Y:S04]  /*9670*/  BSSY B0, `(.L_x_179) ;  /* 0x0000014000007945 */ /* 0x000fe80003800000 */
[----:B------:R-:W-:Y:S05]  /*9680*/  @P0 BRA `(.L_x_180) ;  /* 0x0000000000480947 */ /* 0x000fea0003800000 */
[--C-:B------:R-:W-:Y:S01]  /*9690*/  FFMA.FTZ R8, R27, UR11, R24.reuse ;  /* 0x0000000b1b087c23 */ /* 0x100fe20008010018 */
[----:B------:R-:W-:Y:S01]  /*96a0*/  FFMA.FTZ R9, R26, UR11, R24 ;  /* 0x0000000b1a097c23 */ /* 0x000fe20008010018 */
[----:B------:R-:W-:Y:S02]  /*96b0*/  ULDC.64 UR18, c[0x0][0x288] ;  /* 0x0000a20000127ab9 */ /* 0x000fe40000000a00 */
[----:B------:R-:W-:Y:S01]  /*96c0*/  FFMA.FTZ R11, R11, R16, -R8 ;  /* 0x000000100b0b7223 */ /* 0x000fe20000010808 */
[----:B------:R-:W-:Y:S01]  /*96d0*/  FFMA.FTZ R10, R10, R17, -R9 ;  /* 0x000000110a0a7223 */ /* 0x000fe20000010809 */
[----:B------:R-:W-:Y:S01]  /*96e0*/  MOV R8, R86 ;  /* 0x0000005600087202 */ /* 0x000fe20000000f00 */
[----:B------:R-:W-:Y:S01]  /*96f0*/  IMAD R6, R6, UR18, RZ ;  /* 0x0000001206067c24 */ /* 0x000fe2000f8e02ff */
[----:B------:R-:W-:Y:S01]  /*9700*/  MOV R9, R89 ;  /* 0x0000005900097202 */ /* 0x000fe20000000f00 */
[----:B------:R-:W-:Y:S01]  /*9710*/  FMUL.FTZ R11, R11, UR20 ;  /* 0x000000140b0b7c20 */ /* 0x000fe20008410000 */
        /* <DEDUP_REMOVED lines=9> */
.L_x_180:
[----:B------:R-:W-:Y:S05]  /*97b0*/  BSYNC B0 ;  /* 0x0000000000007941 */ /* 0x000fea0003800000 */
.L_x_179:
[----:B-1----:R-:W-:Y:S01]  /*97c0*/  PRMT R6, R81, 0x7632, R6 ;  /* 0x0000763251067816 */ /* 0x002fe20000000006 */
[----:B------:R-:W-:Y:S01]  /*97d0*/  FADD.FTZ R82, R82, -UR13 ;  /* 0x8000000d52527e21 */ /* 0x000fe20008010000 */
[----:B------:R-:W-:Y:S01]  /*97e0*/  FADD.FTZ R25, R25, -UR13 ;  /* 0x8000000d19197e21 */ /* 0x000fe20008010000 */
[----:B------:R-:W-:Y:S02]  /*97f0*/  ISETP.GT.U32.OR P2, PT, R75, 0x22f, P2 ;  /* 0x0000022f4b00780c */ /* 0x000fe40001744470 */
[----:B------:R-:W-:Y:S01]  /*9800*/  SHF.L.U32 R81, R81, 0x10, RZ ;  /* 0x0000001051517819 */ /* 0x000fe200000006ff */
[----:B------:R-:W-:Y:S01]  /*9810*/  FMUL.FTZ R15, R82, UR20 ;  /* 0x00000014520f7c20 */ /* 0x000fe20008410000 */
[----:B------:R-:W-:Y:S01]  /*9820*/  SHF.L.U32 R6, R6, 0x10, RZ ;  /* 0x0000001006067819 */ /* 0x000fe200000006ff */
[----:B------:R-:W-:Y:S01]  /*9830*/  FMUL.FTZ R14, R25, UR20 ;  /* 0x00000014190e7c20 */ /* 0x000fe20008410000 */
[----:B------:R-:W-:Y:S07]  /*9840*/  @!P5 BRA `(.L_x_181) ;  /* 0x000000000048d947 */ /* 0x000fee0003800000 */
        /* <DEDUP_REMOVED lines=9> */
[----:B------:R-:W2:Y:S01]  /*98e0*/  MUFU.RCP R11, R10 ;  /* 0x0000000a000b7308 */ /* 0x000ea20000001000 */
[----:B-1----:R-:W-:Y:S01]  /*98f0*/  FADD.FTZ R13, -R8, 1 ;  /* 0x3f800000080d7421 */ /* 0x002fe20000010100 */
[----:B------:R-:W-:-:S03]  /*9900*/  FMUL.FTZ R81, R81, R8 ;  /* 0x0000000851517220 */ /* 0x000fc60000410000 */
[----:B------:R-:W-:Y:S01]  /*9910*/  FFMA.FTZ R18, R18, R13, 1 ;  /* 0x3f80000012127423 */ /* 0x000fe2000001000d */
[----:B--2---:R-:W-:Y:S01]  /*9920*/  FADD.FTZ R12, -R11, 1 ;  /* 0x3f8000000b0c7421 */ /* 0x004fe20000010100 */
[----:B------:R-:W-:Y:S02]  /*9930*/  FMUL.FTZ R6, R6, R11 ;  /* 0x0000000b06067220 */ /* 0x000fe40000410000 */
[----:B------:R-:W-:Y:S01]  /*9940*/  FMUL.FTZ R81, R81, R18 ;  /* 0x0000001251517220 */ /* 0x000fe20000410000 */
[----:B------:R-:W-:-:S04]  /*9950*/  FFMA.FTZ R19, R19, R12, 1 ;  /* 0x3f80000013137423 */ /* 0x000fc8000001000c */
[----:B------:R-:W-:-:S07]  /*9960*/  FMUL.FTZ R6, R6, R19 ;  /* 0x0000001306067220 */ /* 0x000fce0000410000 */
.L_x_181:
[----:B------:R-:W-:Y:S04]  /*9970*/  BSSY B0, `(.L_x_182) ;  /* 0x0000013000007945 */ /* 0x000fe80003800000 */
[----:B------:R-:W-:Y:S05]  /*9980*/  @P2 BRA `(.L_x_183) ;  /* 0x0000000000442947 */ /* 0x000fea0003800000 */
[----:B------:R-:W-:Y:S01]  /*9990*/  ULDC.64 UR12, c[0x0][0x288] ;  /* 0x0000a200000c7ab9 */ /* 0x000fe20000000a00 */
[----:B------:R-:W-:Y:S01]  /*99a0*/  MOV R87, R89 ;  /* 0x0000005900577202 */ /* 0x000fe20000000f00 */
[--C-:B------:R-:W-:Y:S01]  /*99b0*/  FFMA.FTZ R8, R15, UR11, R24.reuse ;  /* 0x0000000b0f087c23 */ /* 0x100fe20008010018 */
[----:B------:R-:W-:Y:S01]  /*99c0*/  FFMA.FTZ R7, R14, UR11, R24 ;  /* 0x0000000b0e077c23 */ /* 0x000fe20008010018 */
[----:B------:R-:W-:Y:S02]  /*99d0*/  IMAD R5, R5, UR12, RZ ;  /* 0x0000000c05057c24 */ /* 0x000fe4000f8e02ff */
[----:B------:R-:W-:Y:S01]  /*99e0*/  FFMA.FTZ R8, R81, R16, -R8 ;  /* 0x0000001051087223 */ /* 0x000fe20000010808 */
[----:B------:R-:W-:Y:S01]  /*99f0*/  FFMA.FTZ R7, R6, R17, -R7 ;  /* 0x0000001106077223 */ /* 0x000fe20000010807 */
[----:B------:R-:W-:-:S04]  /*9a00*/  IMAD.WIDE.U32 R86, R4, UR12, R86 ;  /* 0x0000000c04567c25 */ /* 0x000fc8000f8e0056 */
[----:B------:R-:W-:Y:S01]  /*9a10*/  FMUL.FTZ R8, R8, UR20 ;  /* 0x0000001408087c20 */ /* 0x000fe20008410000 */
[----:B------:R-:W-:Y:S01]  /*9a20*/  FMUL.FTZ R7, R7, UR20 ;  /* 0x0000001407077c20 */ /* 0x000fe20008410000 */
[----:B------:R-:W-:Y:S01]  /*9a30*/  IMAD R5, R4, UR13, R5 ;  /* 0x0000000d04057c24 */ /* 0x000fe2000f8e0205 */
[----:B------:R-:W-:Y:S02]  /*9a40*/  ULDC.64 UR12, c[0x0][0x210] ;  /* 0x00008400000c7ab9 */ /* 0x000fe40000000a00 */
[C---:B------:R-:W-:Y:S02]  /*9a50*/  LEA R4, P0, R86.reuse, UR12, 0x1 ;  /* 0x0000000c56047c11 */ /* 0x040fe4000f8008ff */
[----:B------:R-:W-:Y:S02]  /*9a60*/  IADD3 R5, R87, R5, RZ ;  /* 0x0000000557057210 */ /* 0x000fe40007ffe0ff */
[----:B------:R-:W-:Y:S02]  /*9a70*/  F2FP.BF16.F32.PACK_AB R7, R7, R8 ;  /* 0x000000080707723e */ /* 0x000fe400000010ff */
[----:B------:R-:W-:-:S05]  /*9a80*/  LEA.HI.X R5, R86, UR13, R5, 0x1, P0 ;  /* 0x0000000d56057c11 */ /* 0x000fca00080f0c05 */
[----:B------:R1:W-:Y:S02]  /*9a90*/  STG.E desc[UR14][R4.64], R7 ;  /* 0x0000000704007986 */ /* 0x0003e4000c10190e */
.L_x_183:
[----:B------:R-:W-:Y:S05]  /*9aa0*/  BSYNC B0 ;  /* 0x0000000000007941 */ /* 0x000fea0003800000 */
.L_x_182:
[----:B------:R-:W-:Y:S01]  /*9ab0*/  ULDC UR11, c[0x0][0x10] ;  /* 0x00000400000b7ab9 */ /* 0x000fe20000000800 */
[----:B------:R-:W-:Y:S02]  /*9ac0*/  UIADD3 UR4, UR4, 0x1, URZ ;  /* 0x0000000104047890 */ /* 0x000fe4000fffe03f */
[----:B------:R-:W-:-:S04]  /*9ad0*/  UIADD3 UR6, UR11, UR6, URZ ;  /* 0x000000060b067290 */ /* 0x000fc8000fffe03f */
[----:B------:R-:W-:-:S06]  /*9ae0*/  UISETP.GE.AND UP0, UPT, UR6, UR5, UPT ;  /* 0x000000050600728c */ /* 0x000fcc000bf06270 */
[----:B------:R-:W-:-:S13]  /*9af0*/  PLOP3.LUT P0, PT, PT, PT, UP0, 0x80, 0x0 ;  /* 0x000000000000781c */ /* 0x000fda0003f0f008 */
[----:B------:R-:W-:Y:S05]  /*9b00*/  @!P0 BRA `(.L_x_184) ;  /* 0xffffff6400fc8947 */ /* 0x000fea000383ffff */
.L_x_101:
[----:B-1----:R-:W1:Y:S01]  /*9b10*/  LDC R4, c[0x0][0xc] ;  /* 0x00000300ff047b82 */ /* 0x002e620000000800 */
[----:B------:R-:W-:Y:S01]  /*9b20*/  ISETP.NE.AND P1, PT, R75, RZ, PT ;  /* 0x000000ff4b00720c */ /* 0x000fe20003f25270 */
[----:B------:R-:W-:Y:S06]  /*9b30*/  BSSY B0, `(.L_x_185) ;  /* 0x0000011000007945 */ /* 0x000fec0003800000 */
[----:B------:R-:W2:Y:S08]  /*9b40*/  LDC R7, c[0x0][0x10] ;  /* 0x00000400ff077b82 */ /* 0x000eb00000000800 */
[----:B------:R-:W3:Y:S01]  /*9b50*/  LDC.64 R2, c[0x0][0x258] ;  /* 0x00009600ff027b82 */ /* 0x000ee20000000a00 */
[----:B-1----:R-:W-:-:S02]  /*9b60*/  ISETP.NE.AND P0, PT, R4, 0x1, PT ;  /* 0x000000010400780c */ /* 0x002fc40003f05270 */
[----:B--2---:R-:W-:-:S04]  /*9b70*/  SHF.L.U32 R0, R7, 0x1, RZ ;  /* 0x0000000107007819 */ /* 0x004fc800000006ff */
[----:B------:R-:W-:-:S05]  /*9b80*/  SEL R5, R0, RZ, P0 ;  /* 0x000000ff00057207 */ /* 0x000fca0000000000 */
[----:B---3--:R-:W-:Y:S01]  /*9b90*/  IMAD.WIDE.U32 R2, R5, 0x4, R2 ;  /* 0x0000000405027825 */ /* 0x008fe200078e0002 */
[----:B------:R-:W-:Y:S06]  /*9ba0*/  @P1 BRA `(.L_x_186) ;  /* 0x0000000000241947 */ /* 0x000fec0003800000 */
[----:B------:R-:W1:Y:S01]  /*9bb0*/  S2R R0, SR_LANEID ;  /* 0x0000000000007919 */ /* 0x000e620000000000 */
[----:B------:R-:W-:Y:S02]  /*9bc0*/  VOTEU.ANY UR4, UPT, PT ;  /* 0x0000000000047886 */ /* 0x000fe400038e0100 */
[----:B------:R-:W-:Y:S02]  /*9bd0*/  UFLO.U32 UR5, UR4 ;  /* 0x00000004000572bd */ /* 0x000fe400080e0000 */
[----:B------:R-:W2:Y:S04]  /*9be0*/  POPC R5, UR4 ;  /* 0x0000000400057d09 */ /* 0x000ea80008000000 */
[----:B-1----:R-:W-:-:S13]  /*9bf0*/  ISETP.EQ.U32.AND P0, PT, R0, UR5, PT ;  /* 0x0000000500007c0c */ /* 0x002fda000bf02070 */
[----:B------:R-:W-:Y:S06]  /*9c00*/  @P0 MEMBAR.ALL.GPU ;  /* 0x0000000000000992 */ /* 0x000fec000000a000 */
[----:B------:R-:W-:-:S00]  /*9c10*/  @P0 ERRBAR ;  /* 0x00000000000009ab */ /* 0x000fc00000000000 */
[----:B------:R-:W-:Y:S06]  /*9c20*/  @P0 CGAERRBAR ;  /* 0x00000000000005ab */ /* 0x000fec0000000000 */
[----:B--2---:R1:W-:Y:S02]  /*9c30*/  @P0 REDG.E.ADD.S32.STRONG.GPU desc[UR14][R2.64], R5 ;  /* 0x000000050200098e */ /* 0x0043e4000c10e38e */
.L_x_186:
[----:B------:R-:W-:Y:S05]  /*9c40*/  BSYNC B0 ;  /* 0x0000000000007941 */ /* 0x000fea0003800000 */
.L_x_185:
[----:B------:R-:W2:Y:S01]  /*9c50*/  S2UR UR4, SR_CTAID.X ;  /* 0x00000000000479c3 */ /* 0x000ea20000002500 */
[----:B------:R-:W-:Y:S02]  /*9c60*/  IADD3 R0, R4, -0x1, RZ ;  /* 0xffffffff04007810 */ /* 0x000fe40007ffe0ff */
[----:B-1----:R-:W-:-:S05]  /*9c70*/  IADD3 R5, R7, -0x1, RZ ;  /* 0xffffffff07057810 */ /* 0x002fca0007ffe0ff */
[----:B------:R-:W1:Y:S01]  /*9c80*/  S2UR UR5, SR_CTAID.Y ;  /* 0x00000000000579c3 */ /* 0x000e620000002600 */
[----:B--2---:R-:W-:-:S04]  /*9c90*/  ISETP.NE.AND P0, PT, R0, UR4, PT ;  /* 0x0000000400007c0c */ /* 0x004fc8000bf05270 */
[----:B-1----:R-:W-:-:S13]  /*9ca0*/  ISETP.NE.OR P0, PT, R5, UR5, P0 ;  /* 0x0000000505007c0c */ /* 0x002fda0008705670 */
[----:B------:R-:W-:Y:S05]  /*9cb0*/  @P0 EXIT ;  /* 0x000000000000094d */ /* 0x000fea0003800000 */
[----:B------:R-:W-:Y:S05]  /*9cc0*/  @P1 BRA `(.L_x_187) ;  /* 0x0000000000201947 */ /* 0x000fea0003800000 */
[----:B------:R-:W-:-:S05]  /*9cd0*/  IMAD R0, R4, R7, RZ ;  /* 0x0000000704007224 */ /* 0x000fca00078e02ff */
[----:B------:R-:W-:-:S13]  /*9ce0*/  ISETP.NE.AND P0, PT, R0, -0x1, PT ;  /* 0xffffffff0000780c */ /* 0x000fda0003f05270 */
[----:B------:R-:W-:Y:S05]  /*9cf0*/  @!P0 BRA `(.L_x_187) ;  /* 0x0000000000148947 */ /* 0x000fea0003800000 */
.L_x_188:
[----:B------:R-:W2:Y:S04]  /*9d00*/  LDG.E.STRONG.GPU R5, desc[UR14][R2.64] ;  /* 0x0000000e02057981 */ /* 0x000ea8000c1ef900 */
[----:B--2---:R-:W-:Y:S01]  /*9d10*/  CCTL.IVALL ;  /* 0x00000000ff00798f */ /* 0x004fe20002000000 */
[----:B------:R-:W-:Y:S05]  /*9d20*/  YIELD ;  /* 0x0000000000007946 */ /* 0x000fea0003800000 */
[----:B------:R-:W-:-:S13]  /*9d30*/  ISETP.NE.AND P0, PT, R5, R0, PT ;  /* 0x000000000500720c */ /* 0x000fda0003f05270 */
[----:B------:R-:W-:Y:S05]  /*9d40*/  @P0 BRA `(.L_x_188) ;  /* 0xfffffffc00ec0947 */ /* 0x000fea000383ffff */
.L_x_187:
[----:B------:R-:W-:Y:S05]  /*9d50*/  WARPSYNC.ALL ;  /* 0x0000000000007948 */ /* 0x000fea0003800000 */
[----:B0-----:R-:W0:Y:S08]  /*9d60*/  LDC.64 R22, c[0x0][0x288] ;  /* 0x0000a200ff167b82 */ /* 0x001e300000000a00 */
        /* <DEDUP_REMOVED lines=22> */
.L_x_189:
        /* <DEDUP_REMOVED lines=23> */
.L_x_190:
        /* <DEDUP_REMOVED lines=12> */
.L_x_5116:


//--------------------- .text._Z35group_norm_nhwc_bwd_one_pass_kernelI11Bf16IOFp32WLi512ELi70ELi560EEv26Group_norm_nhwc_bwd_params --------------------------
	.section	.text._Z35group_norm_nhwc_bwd_one_pass_kernelI11Bf16IOFp32WLi512ELi70ELi560EEv26Group_norm_nhwc_bwd_params,"ax",@progbits
	.align	128
        .global         _Z35group_norm_nhwc_bwd_one_pass_kernelI11Bf16IOFp32WLi512ELi70ELi560EEv26Group_norm_nhwc_bwd_params
        .type           _Z35group_norm_nhwc_bwd_one_pass_kernelI11Bf16IOFp32WLi512ELi70ELi560EEv26Group_norm_nhwc_bwd_params,@function
        .size           _Z35group_norm_nhwc_bwd_one_pass_kernelI11Bf16IOFp32WLi512ELi70ELi560EEv26Group_norm_nhwc_bwd_params,(.L_x_5117 - _Z35group_norm_nhwc_bwd_one_pass_kernelI11Bf16IOFp32WLi512ELi70ELi560EEv26Group_norm_nhwc_bwd_params)
        .other          _Z35group_norm_nhwc_bwd_one_pass_kernelI11Bf16IOFp32WLi512ELi70ELi560EEv26Group_norm_nhwc_bwd_params,@"STO_CUDA_ENTRY STV_DEFAULT"
_Z35group_norm_nhwc_bwd_one_pass_kernelI11Bf16IOFp32WLi512ELi70ELi560EEv26Group_norm_nhwc_bwd_params:
.text._Z35group_norm_nhwc_bwd_one_pass_kernelI11Bf16IOFp32WLi512ELi70ELi560EEv26Group_norm_nhwc_bwd_params:
[----:B------:R-:W0:Y:S08]  /*0000*/  LDC R1, c[0x0][0x28] ;  /* 0x00000a00ff017b82 */ /* 0x000e300000000800 */
[----:B------:R-:W1:Y:S01]  /*0010*/  S2UR UR9, SR_CTAID.Y ;  /* 0x00000000000979c3 */ /* 0x000e620000002600 */
[----:B------:R-:W2:Y:S01]  /*0020*/  S2R R0, SR_TID.X ;  /* 0x0000000000007919 */ /* 0x000ea20000002100 */
[----:B------:R-:W-:Y:S01]  /*0030*/  ULDC UR8, c[0x0][0x2a0] ;  /* 0x0000a80000087ab9 */ /* 0x000fe20000000800 */
[----:B------:R-:W-:Y:S01]  /*0040*/  ULDC UR4, c[0x0][0x270] ;  /* 0x00009c0000047ab9 */ /* 0x000fe20000000800 */
[----:B------:R-:W-:Y:S01]  /*0050*/  ULDC.64 UR22, c[0x0][0x208] ;  /* 0x0000820000167ab9 */ /* 0x000fe20000000a00 */
[----:B------:R-:W-:Y:S01]  /*0060*/  UIMAD UR8, UR8, UR4, URZ ;  /* 0x00000004080872a4 */ /* 0x000fe2000f8e023f */
[----:B0-----:R-:W-:-:S03]  /*0070*/  IADD3 R1, R1, -0x130, RZ ;  /* 0xfffffed001017810 */ /* 0x001fc60007ffe0ff */
[----:B-1----:R-:W-:-:S06]  /*0080*/  UISETP.GE.AND UP0, UPT, UR9, UR8, UPT ;  /* 0x000000080900728c */ /* 0x002fcc000bf06270 */
[----:B------:R-:W-:Y:S01]  /*0090*/  PLOP3.LUT P0, PT, PT, PT, UP0, 0x80, 0x0 ;  /* 0x000000000000781c */ /* 0x000fe20003f0f008 */
[----:B--2---:R-:W-:-:S05]  /*00a0*/  IMAD.WIDE.U32 R2, R0, -0x2be2be2b, RZ ;  /* 0xd41d41d500027825 */ /* 0x004fca00078e00ff */
[----:B------:R-:W-:-:S04]  /*00b0*/  IADD3 R2, -R3, R0, RZ ;  /* 0x0000000003027210 */ /* 0x000fc80007ffe1ff */
[----:B------:R-:W-:-:S03]  /*00c0*/  LEA.HI R2, R2, R3, RZ, 0x1f ;  /* 0x0000000302027211 */ /* 0x000fc600078ff8ff */
[----:B------:R-:W-:Y:S05]  /*00d0*/  @P0 BRA `(.L_x_191) ;  /* 0x0000012c002c0947 */ /* 0x000fea0003800000 */
[----:B------:R-:W0:Y:S01]  /*00e0*/  S2UR UR24, SR_CTAID.X ;  /* 0x00000000001879c3 */ /* 0x000e220000002500 */
[----:B------:R-:W-:Y:S01]  /*00f0*/  SHF.R.U32.HI R3, RZ, 0x5, R2 ;  /* 0x00000005ff037819 */ /* 0x000fe20000011602 */
[----:B------:R-:W-:Y:S01]  /*0100*/  ULDC.64 UR10, c[0x0][0x288] ;  /* 0x0000a200000a7ab9 */ /* 0x000fe20000000a00 */
[----:B------:R-:W-:Y:S01]  /*0110*/  SHF.R.S32.HI R5, RZ, 0x1f, R0 ;  /* 0x0000001fff057819 */ /* 0x000fe20000011400 */
[----:B------:R-:W-:Y:S02]  /*0120*/  UIMAD.WIDE.U32 UR4, UR10, 0x3, URZ ;  /* 0x000000030a0478a5 */ /* 0x000fe4000f8e003f */
[----:B------:R-:W-:Y:S01]  /*0130*/  UIMAD UR13, UR11, 0x3, URZ ;  /* 0x000000030b0d78a4 */ /* 0x000fe2000f8e023f */
[----:B------:R-:W-:Y:S01]  /*0140*/  LEA.HI R5, R5, R0, RZ, 0x5 ;  /* 0x0000000005057211 */ /* 0x000fe200078f28ff */
[----:B------:R-:W0:Y:S01]  /*0150*/  LDC R4, c[0x0][0x2ac] ;  /* 0x0000ab00ff047b82 */ /* 0x000e220000000800 */
[----:B------:R-:W-:Y:S02]  /*0160*/  ULEA.HI UR10, UP0, UR11, UR10, URZ, 0x1 ;  /* 0x0000000a0b0a7291 */ /* 0x000fe4000f81083f */
[----:B------:R-:W-:-:S02]  /*0170*/  UIADD3 UR13, UR5, UR13, URZ ;  /* 0x0000000d050d7290 */ /* 0x000fc4000fffe03f */
[----:B------:R-:W-:Y:S01]  /*0180*/  UIADD3.X UR12, URZ, UR11, URZ, UP0, !UPT ;  /* 0x0000000b3f0c7290 */ /* 0x000fe200087fe43f */
[----:B------:R-:W-:Y:S01]  /*0190*/  ULDC.64 UR6, c[0x0][0x290] ;  /* 0x0000a40000067ab9 */ /* 0x000fe20000000a00 */
[----:B------:R-:W-:Y:S02]  /*01a0*/  ULEA.HI UR11, UP0, UR13, UR4, URZ, 0x1 ;  /* 0x000000040d0b7291 */ /* 0x000fe4000f81083f */
[----:B------:R-:W-:Y:S02]  /*01b0*/  USHF.R.S64 UR10, UR10, 0x1, UR12 ;  /* 0x000000010a0a7899 */ /* 0x000fe4000800100c */
[----:B------:R-:W-:Y:S02]  /*01c0*/  UIADD3.X UR13, URZ, UR13, URZ, UP0, !UPT ;  /* 0x0000000d3f0d7290 */ /* 0x000fe400087fe43f */
[----:B------:R-:W-:Y:S02]  /*01d0*/  USHF.R.S32.HI UR12, URZ, 0x1, UR12 ;  /* 0x000000013f0c7899 */ /* 0x000fe4000801140c */
[----:B------:R-:W-:-:S02]  /*01e0*/  USHF.R.S64 UR11, UR11, 0x1, UR13 ;  /* 0x000000010b0b7899 */ /* 0x000fc4000800100d */
[----:B------:R-:W-:Y:S02]  /*01f0*/  USHF.R.S32.HI UR13, URZ, 0x1, UR13 ;  /* 0x000000013f0d7899 */ /* 0x000fe4000801140d */
[----:B------:R-:W-:Y:S02]  /*0200*/  USHF.L.U64.HI UR12, UR10, 0x2, UR12 ;  /* 0x000000020a0c7899 */ /* 0x000fe4000801020c */
[----:B------:R-:W-:Y:S01]  /*0210*/  USHF.L.U64.HI UR13, UR11, 0x2, UR13 ;  /* 0x000000020b0d7899 */ /* 0x000fe2000801020d */
[----:B0-----:R-:W-:Y:S01]  /*0220*/  IMAD R2, R4, UR24, R3 ;  /* 0x0000001804027c24 */ /* 0x001fe2000f8e0203 */
[----:B------:R-:W-:Y:S01]  /*0230*/  ULDC.U8 UR25, c[0x0][0x2a4] ;  /* 0x0000a90000197ab9 */ /* 0x000fe20000000000 */
[----:B------:R-:W-:Y:S01]  /*0240*/  IMAD R3, R3, -0x23, R0 ;  /* 0xffffffdd03037824 */ /* 0x000fe200078e0200 */
[----:B------:R-:W-:Y:S02]  /*0250*/  UMOV UR4, URZ ;  /* 0x0000003f00047c82 */ /* 0x000fe40008000000 */
[----:B------:R-:W-:-:S02]  /*0260*/  ISETP.GE.U32.AND P1, PT, R2, UR6, PT ;  /* 0x0000000602007c0c */ /* 0x000fc4000bf26070 */
[----:B------:R-:W-:Y:S02]  /*0270*/  SHF.L.U32 R4, R3, 0x1, RZ ;  /* 0x0000000103047819 */ /* 0x000fe400000006ff */
[----:B------:R-:W-:Y:S02]  /*0280*/  SHF.R.S32.HI R3, RZ, 0x5, R5 ;  /* 0x00000005ff037819 */ /* 0x000fe40000011405 */
[----:B------:R-:W-:Y:S01]  /*0290*/  SHF.R.S32.HI R6, RZ, 0x1f, R2 ;  /* 0x0000001fff067819 */ /* 0x000fe20000011402 */
[----:B------:R0:W-:Y:S01]  /*02a0*/  STL [R1+0xfc], R4 ;  /* 0x0000fc0401007387 */ /* 0x0001e20000100800 */
[----:B------:R-:W-:Y:S02]  /*02b0*/  IADD3 R5, R2, 0x10, RZ ;  /* 0x0000001002057810 */ /* 0x000fe40007ffe0ff */
[----:B------:R-:W-:Y:S01]  /*02c0*/  ISETP.GE.AND.EX P1, PT, R6, UR7, PT, P1 ;  /* 0x0000000706007c0c */ /* 0x000fe2000bf26310 */
[----:B------:R1:W-:Y:S01]  /*02d0*/  STL [R1+0x100], R3 ;  /* 0x0001000301007387 */ /* 0x0003e20000100800 */
[----:B------:R-:W-:-:S02]  /*02e0*/  IADD3 R5, R2, 0x40, RZ ;  /* 0x0000004002057810 */ /* 0x000fc40007ffe0ff */
[C---:B------:R-:W-:Y:S02]  /*02f0*/  IADD3 R5, R2.reuse, 0x70, RZ ;  /* 0x0000007002057810 */ /* 0x040fe40007ffe0ff */
[C---:B------:R-:W-:Y:S02]  /*0300*/  IADD3 R5, R2.reuse, 0xa0, RZ ;  /* 0x000000a002057810 */ /* 0x040fe40007ffe0ff */
[C---:B0-----:R-:W-:Y:S02]  /*0310*/  IADD3 R4, R2.reuse, 0x20, RZ ;  /* 0x0000002002047810 */ /* 0x041fe40007ffe0ff */
[C---:B------:R-:W-:Y:S02]  /*0320*/  IADD3 R4, R2.reuse, 0x50, RZ ;  /* 0x0000005002047810 */ /* 0x040fe40007ffe0ff */
[C---:B-1----:R-:W-:Y:S02]  /*0330*/  IADD3 R3, R2.reuse, 0x30, RZ ;  /* 0x0000003002037810 */ /* 0x042fe40007ffe0ff */
[----:B------:R-:W-:-:S02]  /*0340*/  IADD3 R3, R2, 0x60, RZ ;  /* 0x0000006002037810 */ /* 0x000fc40007ffe0ff */
[C---:B------:R-:W-:Y:S02]  /*0350*/  IADD3 R4, R2.reuse, 0x80, RZ ;  /* 0x0000008002047810 */ /* 0x040fe40007ffe0ff */
[C---:B------:R-:W-:Y:S02]  /*0360*/  IADD3 R3, R2.reuse, 0x90, RZ ;  /* 0x0000009002037810 */ /* 0x040fe40007ffe0ff */
[C---:B------:R-:W-:Y:S02]  /*0370*/  IADD3 R4, R2.reuse, 0xb0, RZ ;  /* 0x000000b002047810 */ /* 0x040fe40007ffe0ff */
[C---:B------:R-:W-:Y:S02]  /*0380*/  IADD3 R3, R2.reuse, 0xc0, RZ ;  /* 0x000000c002037810 */ /* 0x040fe40007ffe0ff */
[C---:B------:R-:W-:Y:S02]  /*0390*/  IADD3 R4, R2.reuse, 0x150, RZ ;  /* 0x0000015002047810 */ /* 0x040fe40007ffe0ff */
[----:B------:R-:W-:-:S02]  /*03a0*/  IADD3 R3, R2, 0x160, RZ ;  /* 0x0000016002037810 */ /* 0x000fc40007ffe0ff */
[C---:B------:R-:W-:Y:S02]  /*03b0*/  IADD3 R4, R2.reuse, 0x170, RZ ;  /* 0x0000017002047810 */ /* 0x040fe40007ffe0ff */
[C---:B------:R-:W-:Y:S02]  /*03c0*/  IADD3 R3, R2.reuse, 0x180, RZ ;  /* 0x0000018002037810 */ /* 0x040fe40007ffe0ff */
[C---:B------:R-:W-:Y:S02]  /*03d0*/  IADD3 R4, R2.reuse, 0x190, RZ ;  /* 0x0000019002047810 */ /* 0x040fe40007ffe0ff */
[C---:B------:R-:W-:Y:S02]  /*03e0*/  IADD3 R3, R2.reuse, 0x1a0, RZ ;  /* 0x000001a002037810 */ /* 0x040fe40007ffe0ff */
[C---:B------:R-:W-:Y:S02]  /*03f0*/  IADD3 R4, R2.reuse, 0x1b0, RZ ;  /* 0x000001b002047810 */ /* 0x040fe40007ffe0ff */
[----:B------:R-:W-:-:S02]  /*0400*/  IADD3 R3, R2, 0x1c0, RZ ;  /* 0x000001c002037810 */ /* 0x000fc40007ffe0ff */
[----:B------:R-:W-:Y:S02]  /*0410*/  ISETP.LT.U32.AND P1, PT, R0, 0x230, !P1 ;  /* 0x000002300000780c */ /* 0x000fe40004f21070 */
[C---:B------:R-:W-:Y:S02]  /*0420*/  IADD3 R5, R2.reuse, 0x1d0, RZ ;  /* 0x000001d002057810 */ /* 0x040fe40007ffe0ff */
[C---:B------:R-:W-:Y:S02]  /*0430*/  IADD3 R4, R2.reuse, 0x1e0, RZ ;  /* 0x000001e002047810 */ /* 0x040fe40007ffe0ff */
[----:B------:R-:W-:-:S07]  /*0440*/  IADD3 R3, R2, 0x1f0, RZ ;  /* 0x000001f002037810 */ /* 0x000fce0007ffe0ff */
.L_x_338:
[----:B0-----:R-:W2:Y:S01]  /*0450*/  LDL R6, [R1+0xfc] ;  /* 0x0000fc0001067983 */ /* 0x001ea20000100800 */
[----:B------:R-:W-:Y:S01]  /*0460*/  ULDC UR15, c[0x0][0x2a0] ;  /* 0x0000a800000f7ab9 */ /* 0x000fe20000000800 */
[----:B------:R-:W-:Y:S01]  /*0470*/  IABS R5, UR9 ;  /* 0x0000000900057c13 */ /* 0x000fe20008000000 */
[----:B------:R-:W-:Y:S01]  /*0480*/  UMOV UR6, URZ ;  /* 0x0000003f00067c82 */ /* 0x000fe20008000000 */
[----:B------:R-:W-:Y:S01]  /*0490*/  MOV R3, UR15 ;  /* 0x0000000f00037c02 */ /* 0x000fe20008000f00 */
[----:B------:R-:W-:Y:S01]  /*04a0*/  UISETP.GE.AND UP1, UPT, UR9, URZ, UPT ;  /* 0x0000003f0900728c */ /* 0x000fe2000bf26270 */
[----:B------:R-:W-:Y:S01]  /*04b0*/  R2UR UR14, R5 ;  /* 0x00000000050e72ca */ /* 0x000fe200000e0000 */
[----:B------:R-:W-:Y:S01]  /*04c0*/  UISETP.NE.AND UP0, UPT, UR15, URZ, UPT ;  /* 0x0000003f0f00728c */ /* 0x000fe2000bf05270 */
[----:B------:R-:W-:Y:S01]  /*04d0*/  IABS R3, R3 ;  /* 0x0000000300037213 */ /* 0x000fe20000000000 */
[----:B------:R-:W-:Y:S01]  /*04e0*/  ULDC.64 UR18, c[0x0][0x290] ;  /* 0x0000a40000127ab9 */ /* 0x000fe20000000a00 */
[----:B------:R-:W-:Y:S01]  /*04f0*/  IADD3 R26, R2, 0xc0, RZ ;  /* 0x000000c0021a7810 */ /* 0x000fe20007ffe0ff */
[----:B------:R-:W0:Y:S01]  /*0500*/  @P1 LDC.64 R12, c[0x0][0x288] ;  /* 0x0000a200ff0c1b82 */ /* 0x000e220000000a00 */
[----:B------:R-:W-:-:S02]  /*0510*/  R2UR UR16, R3 ;  /* 0x00000000031072ca */ /* 0x000fc400000e0000 */
[----:B------:R-:W-:Y:S02]  /*0520*/  SHF.R.S32.HI R15, RZ, 0x1f, R26 ;  /* 0x0000001fff0f7819 */ /* 0x000fe4000001141a */
[----:B------:R-:W-:Y:S02]  /*0530*/  ISETP.GE.U32.AND P3, PT, R26, UR18, PT ;  /* 0x000000121a007c0c */ /* 0x000fe4000bf66070 */
[----:B------:R-:W-:Y:S01]  /*0540*/  SHF.R.S32.HI R9, RZ, 0x1f, R2 ;  /* 0x0000001fff097819 */ /* 0x000fe20000011402 */
[----:B------:R-:W1:Y:S01]  /*0550*/  @P1 LDC.64 R22, c[0x0][0x228] ;  /* 0x00008a00ff161b82 */ /* 0x000e620000000a00 */
[----:B------:R-:W-:Y:S02]  /*0560*/  ISETP.GE.AND.EX P3, PT, R15, UR19, PT, P3 ;  /* 0x000000130f007c0c */ /* 0x000fe4000bf66330 */
[----:B------:R-:W-:Y:S02]  /*0570*/  IADD3 R27, R2, 0x150, RZ ;  /* 0x00000150021b7810 */ /* 0x000fe40007ffe0ff */
[----:B------:R-:W-:Y:S01]  /*0580*/  ISETP.GT.U32.OR P3, PT, R0, 0x22f, P3 ;  /* 0x0000022f0000780c */ /* 0x000fe20001f64470 */
[----:B------:R-:W3:Y:S01]  /*0590*/  I2F.RP R3, UR16 ;  /* 0x0000001000037d06 */ /* 0x000ee20008209400 */
[----:B------:R-:W-:-:S02]  /*05a0*/  SHF.R.S32.HI R20, RZ, 0x1f, R27 ;  /* 0x0000001fff147819 */ /* 0x000fc4000001141b */
[----:B------:R-:W-:Y:S02]  /*05b0*/  IADD3 R28, R2, 0x160, RZ ;  /* 0x00000160021c7810 */ /* 0x000fe40007ffe0ff */
[----:B------:R-:W-:Y:S02]  /*05c0*/  CS2R R30, SRZ ;  /* 0x00000000001e7805 */ /* 0x000fe4000001ff00 */
[----:B------:R-:W-:-:S05]  /*05d0*/  ISETP.GE.U32.AND P4, PT, R28, UR18, PT ;  /* 0x000000121c007c0c */ /* 0x000fca000bf86070 */
[----:B------:R-:W4:Y:S01]  /*05e0*/  @!P3 LDC.64 R10, c[0x0][0x288] ;  /* 0x0000a200ff0abb82 */ /* 0x000f220000000a00 */
[----:B---3--:R-:W3:Y:S07]  /*05f0*/  MUFU.RCP R3, R3 ;  /* 0x0000000300037308 */ /* 0x008eee0000001000 */
[----:B------:R-:W1:Y:S01]  /*0600*/  @!P3 LDC.64 R16, c[0x0][0x228] ;  /* 0x00008a00ff10bb82 */ /* 0x000e620000000a00 */
[----:B---3--:R-:W-:-:S06]  /*0610*/  IADD3 R4, R3, 0xffffffe, RZ ;  /* 0x0ffffffe03047810 */ /* 0x008fcc0007ffe0ff */
[----:B------:R-:W3:Y:S02]  /*0620*/  F2I.FTZ.U32.TRUNC.NTZ R4, R4 ;  /* 0x0000000400047305 */ /* 0x000ee4000021f000 */
[----:B---3--:R-:W-:-:S13]  /*0630*/  R2UR UR7, R4 ;  /* 0x00000000040772ca */ /* 0x008fda00000e0000 */
[----:B------:R-:W-:-:S04]  /*0640*/  UIADD3 UR5, URZ, -UR7, URZ ;  /* 0x800000073f057290 */ /* 0x000fc8000fffe03f */
[----:B------:R-:W-:-:S04]  /*0650*/  UIMAD UR5, UR5, UR16, URZ ;  /* 0x00000010050572a4 */ /* 0x000fc8000f8e023f */
[----:B------:R-:W-:-:S04]  /*0660*/  UIMAD.WIDE.U32 UR6, UR7, UR5, UR6 ;  /* 0x00000005070672a5 */ /* 0x000fc8000f8e0006 */
[----:B------:R-:W-:-:S04]  /*0670*/  UIMAD.WIDE.U32 UR6, UR7, UR14, URZ ;  /* 0x0000000e070672a5 */ /* 0x000fc8000f8e003f */
[----:B------:R-:W-:-:S04]  /*0680*/  UIADD3 UR5, -UR7, URZ, URZ ;  /* 0x0000003f07057290 */ /* 0x000fc8000fffe13f */
[----:B------:R-:W-:Y:S02]  /*0690*/  UIMAD UR5, UR16, UR5, UR14 ;  /* 0x00000005100572a4 */ /* 0x000fe4000f8e020e */
[----:B------:R-:W-:Y:S02]  /*06a0*/  ULOP3.LUT UR14, URZ, UR15, URZ, 0x33, !UPT ;  /* 0x0000000f3f0e7292 */ /* 0x000fe4000f8e333f */
[----:B------:R-:W-:Y:S02]  /*06b0*/  UISETP.GT.U32.AND UP3, UPT, UR16, UR5, UPT ;  /* 0x000000051000728c */ /* 0x000fe4000bf64070 */
[----:B------:R-:W-:-:S09]  /*06c0*/  ULOP3.LUT UR15, UR9, UR15, URZ, 0x3c, !UPT ;  /* 0x0000000f090f7292 */ /* 0x000fd2000f8e3c3f */
[----:B------:R-:W-:Y:S02]  /*06d0*/  @!UP3 UIADD3 UR5, UR5, -UR16, URZ ;  /* 0x800000100505b290 */ /* 0x000fe4000fffe03f */
[----:B------:R-:W-:Y:S02]  /*06e0*/  @!UP3 UIADD3 UR7, UR7, 0x1, URZ ;  /* 0x000000010707b890 */ /* 0x000fe4000fffe03f */
[----:B------:R-:W-:Y:S02]  /*06f0*/  UISETP.GE.U32.AND UP2, UPT, UR5, UR16, UPT ;  /* 0x000000100500728c */ /* 0x000fe4000bf46070 */
[----:B------:R-:W-:Y:S02]  /*0700*/  UIADD3 UR6, UR5, -UR16, URZ ;  /* 0x8000001005067290 */ /* 0x000fe4000fffe03f */
[----:B------:R-:W-:Y:S02]  /*0710*/  UISETP.GT.U32.AND UP4, UPT, UR16, UR5, UPT ;  /* 0x000000051000728c */ /* 0x000fe4000bf84070 */
[----:B------:R-:W-:-:S02]  /*0720*/  UISETP.GE.AND UP3, UPT, UR15, URZ, UPT ;  /* 0x0000003f0f00728c */ /* 0x000fc4000bf66270 */
[----:B------:R-:W-:-:S03]  /*0730*/  USEL UR5, UR6, UR5, !UP4 ;  /* 0x0000000506057287 */ /* 0x000fc6000e000000 */
[----:B------:R-:W-:Y:S02]  /*0740*/  @UP2 UIADD3 UR7, UR7, 0x1, URZ ;  /* 0x0000000107072890 */ /* 0x000fe4000fffe03f */
[----:B------:R-:W-:-:S04]  /*0750*/  @!UP1 UIADD3 UR5, -UR5, URZ, URZ ;  /* 0x0000003f05059290 */ /* 0x000fc8000fffe13f */
[----:B------:R-:W-:Y:S02]  /*0760*/  USEL UR16, UR14, UR5, !UP0 ;  /* 0x000000050e107287 */ /* 0x000fe4000c000000 */
[----:B------:R-:W-:Y:S02]  /*0770*/  @!UP3 UIADD3 UR7, -UR7, URZ, URZ ;  /* 0x0000003f0707b290 */ /* 0x000fe4000fffe13f */
[----:B------:R-:W-:Y:S02]  /*0780*/  UIMAD UR17, UR16, 0x46, URZ ;  /* 0x00000046101178a4 */ /* 0x000fe4000f8e023f */
[----:B------:R-:W-:-:S03]  /*0790*/  USEL UR7, UR14, UR7, !UP0 ;  /* 0x000000070e077287 */ /* 0x000fc6000c000000 */
[----:B------:R-:W-:Y:S01]  /*07a0*/  ULDC.64 UR14, c[0x0][0x298] ;  /* 0x0000a600000e7ab9 */ /* 0x000fe20000000a00 */
[----:B------:R-:W-:Y:S01]  /*07b0*/  MOV R4, UR17 ;  /* 0x0000001100047c02 */ /* 0x000fe20008000f00 */
[----:B------:R-:W-:-:S04]  /*07c0*/  USHF.R.S32.HI UR5, URZ, 0x1f, UR7 ;  /* 0x0000001f3f057899 */ /* 0x000fc80008011407 */
[----:B------:R-:W-:-:S04]  /*07d0*/  UIMAD UR5, UR5, UR14, URZ ;  /* 0x0000000e050572a4 */ /* 0x000fc8000f8e023f */
[----:B------:R-:W-:Y:S01]  /*07e0*/  UIMAD UR5, UR7, UR15, UR5 ;  /* 0x0000000f070572a4 */ /* 0x000fe2000f8e0205 */
[----:B--2---:R-:W-:Y:S02]  /*07f0*/  SHF.R.S32.HI R3, RZ, 0x1f, R6 ;  /* 0x0000001fff037819 */ /* 0x004fe40000011406 */
[----:B------:R-:W-:-:S04]  /*0800*/  IADD3 R6, P0, R6, UR17, RZ ;  /* 0x0000001106067c10 */ /* 0x000fc8000ff1e0ff */
[----:B------:R-:W-:Y:S02]  /*0810*/  LEA.HI.X.SX32 R7, R4, R3, 0x1, P0 ;  /* 0x0000000304077211 */ /* 0x000fe400000f0eff */
[----:B------:R-:W-:Y:S01]  /*0820*/  MOV R3, UR14 ;  /* 0x0000000e00037c02 */ /* 0x000fe20008000f00 */
[----:B------:R-:W2:Y:S01]  /*0830*/  @P1 LDC.64 R4, c[0x0][0x230] ;  /* 0x00008c00ff041b82 */ /* 0x000ea20000000a00 */
[----:B------:R-:W-:-:S03]  /*0840*/  ISETP.GE.U32.AND P0, PT, R27, UR18, PT ;  /* 0x000000121b007c0c */ /* 0x000fc6000bf06070 */
[----:B------:R-:W-:Y:S01]  /*0850*/  IMAD.WIDE.U32 R6, R3, UR7, R6 ;  /* 0x0000000703067c25 */ /* 0x000fe2000f8e0006 */
[----:B------:R-:W-:Y:S02]  /*0860*/  ISETP.GE.AND.EX P0, PT, R20, UR19, PT, P0 ;  /* 0x0000001314007c0c */ /* 0x000fe4000bf06300 */
[C---:B------:R-:W-:Y:S01]  /*0870*/  IADD3 R29, R2.reuse, 0x170, RZ ;  /* 0x00000170021d7810 */ /* 0x040fe20007ffe0ff */
[----:B0-----:R-:W-:Y:S01]  /*0880*/  @P1 IMAD R3, R9, R12, RZ ;  /* 0x0000000c09031224 */ /* 0x001fe200078e02ff */
[----:B------:R-:W-:Y:S02]  /*0890*/  IADD3 R9, R7, UR5, RZ ;  /* 0x0000000507097c10 */ /* 0x000fe4000fffe0ff */
[----:B------:R-:W-:Y:S02]  /*08a0*/  CS2R R46, SRZ ;  /* 0x00000000002e7805 */ /* 0x000fe4000001ff00 */
[----:B------:R-:W-:Y:S01]  /*08b0*/  @P1 MOV R8, R6 ;  /* 0x0000000600081202 */ /* 0x000fe20000000f00 */
[----:B------:R-:W-:Y:S01]  /*08c0*/  @P1 IMAD R3, R2, R13, R3 ;  /* 0x0000000d02031224 */ /* 0x000fe200078e0203 */
[----:B------:R-:W-:-:S02]  /*08d0*/  ISETP.GT.U32.OR P0, PT, R0, 0x22f, P0 ;  /* 0x0000022f0000780c */ /* 0x000fc40000704470 */
[----:B------:R-:W-:Y:S02]  /*08e0*/  CS2R R48, SRZ ;  /* 0x0000000000307805 */ /* 0x000fe4000001ff00 */
[----:B------:R-:W-:Y:S01]  /*08f0*/  CS2R R44, SRZ ;  /* 0x00000000002c7805 */ /* 0x000fe2000001ff00 */
[----:B------:R-:W-:Y:S01]  /*0900*/  @P1 IMAD.WIDE.U32 R12, R2, R12, R8 ;  /* 0x0000000c020c1225 */ /* 0x000fe200078e0008 */
[----:B------:R-:W-:Y:S02]  /*0910*/  CS2R R42, SRZ ;  /* 0x00000000002a7805 */ /* 0x000fe4000001ff00 */
[----:B------:R-:W-:Y:S02]  /*0920*/  CS2R R40, SRZ ;  /* 0x0000000000287805 */ /* 0x000fe4000001ff00 */
[----:B------:R-:W-:Y:S02]  /*0930*/  CS2R R38, SRZ ;  /* 0x0000000000267805 */ /* 0x000fe4000001ff00 */
[----:B------:R-:W-:-:S02]  /*0940*/  CS2R R34, SRZ ;  /* 0x0000000000227805 */ /* 0x000fc4000001ff00 */
[----:B------:R-:W-:Y:S02]  /*0950*/  @P1 IADD3 R21, R13, R3, RZ ;  /* 0x000000030d151210 */ /* 0x000fe40007ffe0ff */
[----:B------:R-:W-:Y:S02]  /*0960*/  CS2R R36, SRZ ;  /* 0x0000000000247805 */ /* 0x000fe4000001ff00 */
[C---:B------:R-:W-:Y:S02]  /*0970*/  @P1 SHF.L.U32 R24, R12.reuse, 0x1, RZ ;  /* 0x000000010c181819 */ /* 0x040fe400000006ff */
[----:B------:R-:W-:Y:S02]  /*0980*/  CS2R R52, SRZ ;  /* 0x0000000000347805 */ /* 0x000fe4000001ff00 */
[----:B------:R-:W-:Y:S01]  /*0990*/  @P1 SHF.L.U64.HI R21, R12, 0x1, R21 ;  /* 0x000000010c151819 */ /* 0x000fe20000010215 */
[----:B----4-:R-:W-:Y:S01]  /*09a0*/  @!P3 IMAD R12, R15, R10, RZ ;  /* 0x0000000a0f0cb224 */ /* 0x010fe200078e02ff */
[----:B------:R-:W-:Y:S01]  /*09b0*/  @!P3 MOV R13, R9 ;  /* 0x00000009000db202 */ /* 0x000fe20000000f00 */
[----:B------:R-:W0:Y:S01]  /*09c0*/  @!P0 LDC.64 R18, c[0x0][0x288] ;  /* 0x0000a200ff128b82 */ /* 0x000e220000000a00 */
[----:B--2---:R-:W-:Y:S01]  /*09d0*/  @P1 IADD3 R4, P2, R24, R4, RZ ;  /* 0x0000000418041210 */ /* 0x004fe20007f5e0ff */
[----:B------:R-:W-:Y:S01]  /*09e0*/  @!P3 IMAD R25, R26, R11, R12 ;  /* 0x0000000b1a19b224 */ /* 0x000fe200078e020c */
[----:B------:R-:W-:-:S02]  /*09f0*/  @!P3 MOV R12, R6 ;  /* 0x00000006000cb202 */ /* 0x000fc40000000f00 */
[----:B------:R-:W-:Y:S02]  /*0a00*/  CS2R R50, SRZ ;  /* 0x0000000000327805 */ /* 0x000fe4000001ff00 */
[C---:B------:R-:W-:Y:S01]  /*0a10*/  @P1 IADD3.X R5, R21.reuse, R5, RZ, P2, !PT ;  /* 0x0000000515051210 */ /* 0x040fe200017fe4ff */
[----:B------:R-:W-:Y:S01]  /*0a20*/  ULDC.64 UR6, c[0x0][0x248] ;  /* 0x0000920000067ab9 */ /* 0x000fe20000000a00 */
[----:B-1----:R-:W-:Y:S01]  /*0a30*/  @P1 IADD3 R22, P2, R24, R22, RZ ;  /* 0x0000001618161210 */ /* 0x002fe20007f5e0ff */
[----:B------:R-:W-:Y:S01]  /*0a40*/  @!P3 IMAD.WIDE.U32 R10, R26, R10, R12 ;  /* 0x0000000a1a0ab225 */ /* 0x000fe200078e000c */
[----:B------:R-:W-:Y:S01]  /*0a50*/  HFMA2.MMA R26, -RZ, RZ, 0, 0 ;  /* 0x00000000ff1a7435 */ /* 0x000fe200000001ff */
[----:B------:R-:W1:Y:S01]  /*0a60*/  @!P3 LDC.64 R14, c[0x0][0x230] ;  /* 0x00008c00ff0ebb82 */ /* 0x000e620000000a00 */
[----:B------:R-:W-:Y:S02]  /*0a70*/  @P1 IADD3.X R23, R21, R23, RZ, P2, !PT ;  /* 0x0000001715171210 */ /* 0x000fe400017fe4ff */
[----:B------:R-:W-:-:S02]  /*0a80*/  @!P3 IADD3 R25, R11, R25, RZ ;  /* 0x000000190b19b210 */ /* 0x000fc40007ffe0ff */
[----:B------:R-:W-:-:S03]  /*0a90*/  SHF.R.S32.HI R3, RZ, 0x1f, R28 ;  /* 0x0000001fff037819 */ /* 0x000fc6000001141c */
[----:B------:R-:W2:Y:S01]  /*0aa0*/  @!P0 LDC.64 R12, c[0x0][0x228] ;  /* 0x00008a00ff0c8b82 */ /* 0x000ea20000000a00 */
[----:B------:R3:W4:Y:S01]  /*0ab0*/  @P1 LDG.E R26, desc[UR22][R4.64] ;  /* 0x00000016041a1981 */ /* 0x000722000c1e1900 */
[C---:B------:R-:W-:Y:S02]  /*0ac0*/  @!P3 SHF.L.U32 R21, R10.reuse, 0x1, RZ ;  /* 0x000000010a15b819 */ /* 0x040fe400000006ff */
[----:B------:R-:W-:Y:S02]  /*0ad0*/  @!P3 SHF.L.U64.HI R24, R10, 0x1, R25 ;  /* 0x000000010a18b819 */ /* 0x000fe40000010219 */
[----:B------:R-:W-:Y:S02]  /*0ae0*/  @!P3 IADD3 R16, P5, R21, R16, RZ ;  /* 0x000000101510b210 */ /* 0x000fe40007fbe0ff */
[----:B------:R-:W-:Y:S01]  /*0af0*/  ISETP.GE.AND.EX P4, PT, R3, UR19, PT, P4 ;  /* 0x0000001303007c0c */ /* 0x000fe2000bf86340 */
[----:B---3--:R-:W3:Y:S01]  /*0b00*/  @!P0 LDC.64 R4, c[0x0][0x230] ;  /* 0x00008c00ff048b82 */ /* 0x008ee20000000a00 */
[----:B-1----:R-:W-:-:S02]  /*0b10*/  @!P3 IADD3 R14, P6, R21, R14, RZ ;  /* 0x0000000e150eb210 */ /* 0x002fc40007fde0ff */
[----:B------:R-:W-:Y:S02]  /*0b20*/  @!P0 MOV R21, R9 ;  /* 0x0000000900158202 */ /* 0x000fe40000000f00 */
[C---:B------:R-:W-:Y:S02]  /*0b30*/  @!P3 IADD3.X R17, R24.reuse, R17, RZ, P5, !PT ;  /* 0x000000111811b210 */ /* 0x040fe40002ffe4ff */
[----:B------:R-:W-:Y:S02]  /*0b40*/  @!P3 IADD3.X R15, R24, R15, RZ, P6, !PT ;  /* 0x0000000f180fb210 */ /* 0x000fe400037fe4ff */
[----:B------:R-:W-:-:S03]  /*0b50*/  ISETP.GT.U32.OR P4, PT, R0, 0x22f, P4 ;  /* 0x0000022f0000780c */ /* 0x000fc60002784470 */
[----:B------:R1:W2:Y:S04]  /*0b60*/  @!P3 LDG.E R30, desc[UR22][R14.64] ;  /* 0x000000160e1eb981 */ /* 0x0002a8000c1e1900 */
[----:B----4-:R0:W-:Y:S06]  /*0b70*/  STL [R1+0x24], R26 ;  /* 0x0000241a01007387 */ /* 0x0101ec0000100800 */
[----:B------:R-:W4:Y:S01]  /*0b80*/  @!P4 LDC.64 R10, c[0x0][0x288] ;  /* 0x0000a200ff0acb82 */ /* 0x000f220000000a00 */
[----:B0-----:R-:W-:Y:S01]  /*0b90*/  @!P0 IMAD R26, R20, R18, RZ ;  /* 0x00000012141a8224 */ /* 0x001fe200078e02ff */
[----:B------:R-:W-:-:S03]  /*0ba0*/  @!P0 MOV R20, R6 ;  /* 0x0000000600148202 */ /* 0x000fc60000000f00 */
[C---:B------:R-:W-:Y:S02]  /*0bb0*/  @!P0 IMAD R26, R27.reuse, R19, R26 ;  /* 0x000000131b1a8224 */ /* 0x040fe400078e021a */
[----:B------:R-:W-:Y:S01]  /*0bc0*/  @!P0 IMAD.WIDE.U32 R18, R27, R18, R20 ;  /* 0x000000121b128225 */ /* 0x000fe200078e0014 */
[----:B------:R-:W-:-:S10]  /*0bd0*/  HFMA2.MMA R27, -RZ, RZ, 0, 0 ;  /* 0x00000000ff1b7435 */ /* 0x000fd400000001ff */
[----:B------:R0:W4:Y:S01]  /*0be0*/  @!P3 LDG.E R27, desc[UR22][R16.64] ;  /* 0x00000016101bb981 */ /* 0x000122000c1e1900 */
[----:B------:R-:W-:Y:S02]  /*0bf0*/  SHF.R.S32.HI R25, RZ, 0x1f, R29 ;  /* 0x0000001fff197819 */ /* 0x000fe4000001141d */
[----:B------:R-:W-:-:S04]  /*0c00*/  ISETP.GE.U32.AND P2, PT, R29, UR18, PT ;  /* 0x000000121d007c0c */ /* 0x000fc8000bf46070 */
[----:B------:R-:W-:-:S04]  /*0c10*/  ISETP.GE.AND.EX P2, PT, R25, UR19, PT, P2 ;  /* 0x0000001319007c0c */ /* 0x000fc8000bf46320 */
[----:B------:R-:W-:Y:S02]  /*0c20*/  ISETP.GT.U32.OR P2, PT, R0, 0x22f, P2 ;  /* 0x0000022f0000780c */ /* 0x000fe40001744470 */
[----:B------:R-:W-:Y:S02]  /*0c30*/  @!P0 IADD3 R19, R19, R26, RZ ;  /* 0x0000001a13138210 */ /* 0x000fe40007ffe0ff */
[C---:B-1----:R-:W-:Y:S02]  /*0c40*/  @!P0 SHF.L.U32 R14, R18.reuse, 0x1, RZ ;  /* 0x00000001120e8819 */ /* 0x042fe400000006ff */
[----:B------:R-:W-:Y:S02]  /*0c50*/  @!P0 SHF.L.U64.HI R26, R18, 0x1, R19 ;  /* 0x00000001121a8819 */ /* 0x000fe40000010213 */
[C---:B---3--:R-:W-:Y:S01]  /*0c60*/  @!P0 IADD3 R4, P6, R14.reuse, R4, RZ ;  /* 0x000000040e048210 */ /* 0x048fe20007fde0ff */
[----:B------:R-:W1:Y:S01]  /*0c70*/  @!P4 LDC.64 R18, c[0x0][0x230] ;  /* 0x00008c00ff12cb82 */ /* 0x000e620000000a00 */
[----:B--2---:R-:W-:Y:S01]  /*0c80*/  @!P0 IADD3 R12, P5, R14, R12, RZ ;  /* 0x0000000c0e0c8210 */ /* 0x004fe20007fbe0ff */
[----:B----4-:R-:W-:Y:S01]  /*0c90*/  @!P4 IMAD R3, R3, R10, RZ ;  /* 0x0000000a0303c224 */ /* 0x010fe200078e02ff */
[----:B------:R-:W-:-:S02]  /*0ca0*/  @!P4 MOV R20, R6 ;  /* 0x000000060014c202 */ /* 0x000fc40000000f00 */
[----:B------:R-:W-:-:S03]  /*0cb0*/  @!P4 MOV R21, R9 ;  /* 0x000000090015c202 */ /* 0x000fc60000000f00 */
[----:B------:R-:W2:Y:S01]  /*0cc0*/  @!P4 LDC.64 R14, c[0x0][0x228] ;  /* 0x00008a00ff0ecb82 */ /* 0x000ea20000000a00 */
[----:B------:R-:W-:Y:S01]  /*0cd0*/  @!P4 IMAD R3, R28, R11, R3 ;  /* 0x0000000b1c03c224 */ /* 0x000fe200078e0203 */
[----:B------:R-:W-:-:S06]  /*0ce0*/  @!P0 IADD3.X R13, R26, R13, RZ, P5, !PT ;  /* 0x0000000d1a0d8210 */ /* 0x000fcc0002ffe4ff */
[----:B0-----:R-:W0:Y:S01]  /*0cf0*/  @!P2 LDC.64 R16, c[0x0][0x288] ;  /* 0x0000a200ff10ab82 */ /* 0x001e220000000a00 */
[----:B------:R-:W-:Y:S01]  /*0d00*/  @!P4 IMAD.WIDE.U32 R10, R28, R10, R20 ;  /* 0x0000000a1c0ac225 */ /* 0x000fe200078e0014 */
[----:B------:R-:W-:Y:S01]  /*0d10*/  @!P0 IADD3.X R5, R26, R5, RZ, P6, !PT ;  /* 0x000000051a058210 */ /* 0x000fe200037fe4ff */
[----:B------:R-:W3:Y:S03]  /*0d20*/  @!P0 LDG.E R47, desc[UR22][R12.64] ;  /* 0x000000160c2f8981 */ /* 0x000ee6000c1e1900 */
[----:B------:R-:W-:Y:S01]  /*0d30*/  @!P4 IADD3 R3, R11, R3, RZ ;  /* 0x000000030b03c210 */ /* 0x000fe20007ffe0ff */
[----:B------:R4:W3:Y:S01]  /*0d40*/  @!P0 LDG.E R48, desc[UR22][R4.64] ;  /* 0x0000001604308981 */ /* 0x0008e2000c1e1900 */
[C---:B------:R-:W-:Y:S02]  /*0d50*/  @!P4 SHF.L.U32 R20, R10.reuse, 0x1, RZ ;  /* 0x000000010a14c819 */ /* 0x040fe400000006ff */
[----:B------:R-:W-:-:S02]  /*0d60*/  @!P4 SHF.L.U64.HI R26, R10, 0x1, R3 ;  /* 0x000000010a1ac819 */ /* 0x000fc40000010203 */
[----:B------:R-:W2:Y:S01]  /*0d70*/  @!P2 LDC.64 R10, c[0x0][0x228] ;  /* 0x00008a00ff0aab82 */ /* 0x000ea20000000a00 */
[----:B------:R-:W-:-:S07]  /*0d80*/  IADD3 R28, R2, 0x190, RZ ;  /* 0x00000190021c7810 */ /* 0x000fce0007ffe0ff */
[----:B----4-:R-:W4:Y:S01]  /*0d90*/  @!P2 LDC.64 R4, c[0x0][0x230] ;  /* 0x00008c00ff04ab82 */ /* 0x010f220000000a00 */
[----:B------:R-:W-:Y:S02]  /*0da0*/  SHF.R.S32.HI R3, RZ, 0x1f, R28 ;  /* 0x0000001fff037819 */ /* 0x000fe4000001141c */
[----:B------:R-:W-:Y:S01]  /*0db0*/  ISETP.GE.U32.AND P5, PT, R28, UR18, PT ;  /* 0x000000121c007c0c */ /* 0x000fe2000bfa6070 */
[----:B0-----:R-:W-:Y:S01]  /*0dc0*/  @!P2 IMAD R25, R25, R16, RZ ;  /* 0x000000101919a224 */ /* 0x001fe200078e02ff */
[C---:B-1----:R-:W-:Y:S02]  /*0dd0*/  @!P4 IADD3 R18, P0, R20.reuse, R18, RZ ;  /* 0x000000121412c210 */ /* 0x042fe40007f1e0ff */
[----:B--2---:R-:W-:Y:S02]  /*0de0*/  @!P4 IADD3 R14, P6, R20, R14, RZ ;  /* 0x0000000e140ec210 */ /* 0x004fe40007fde0ff */
[----:B------:R-:W-:Y:S02]  /*0df0*/  @!P2 MOV R20, R6 ;  /* 0x000000060014a202 */ /* 0x000fe40000000f00 */
[----:B------:R-:W-:-:S02]  /*0e00*/  @!P2 MOV R21, R9 ;  /* 0x000000090015a202 */ /* 0x000fc40000000f00 */
[----:B------:R-:W-:Y:S01]  /*0e10*/  ISETP.GE.AND.EX P5, PT, R3, UR19, PT, P5 ;  /* 0x0000001303007c0c */ /* 0x000fe2000bfa6350 */
[C---:B------:R-:W-:Y:S02]  /*0e20*/  @!P2 IMAD R25, R29.reuse, R17, R25 ;  /* 0x000000111d19a224 */ /* 0x040fe400078e0219 */
[----:B------:R-:W-:Y:S01]  /*0e30*/  @!P2 IMAD.WIDE.U32 R16, R29, R16, R20 ;  /* 0x000000101d10a225 */ /* 0x000fe200078e0014 */
[----:B------:R-:W-:Y:S02]  /*0e40*/  ISETP.GT.U32.OR P5, PT, R0, 0x22f, P5 ;  /* 0x0000022f0000780c */ /* 0x000fe40002fa4470 */
[C---:B------:R-:W-:Y:S02]  /*0e50*/  @!P4 IADD3.X R19, R26.reuse, R19, RZ, P0, !PT ;  /* 0x000000131a13c210 */ /* 0x040fe400007fe4ff */
[----:B------:R-:W-:Y:S02]  /*0e60*/  @!P4 IADD3.X R15, R26, R15, RZ, P6, !PT ;  /* 0x0000000f1a0fc210 */ /* 0x000fe400037fe4ff */
[----:B------:R-:W-:Y:S01]  /*0e70*/  @!P2 IADD3 R20, R17, R25, RZ ;  /* 0x000000191114a210 */ /* 0x000fe20007ffe0ff */
[----:B------:R0:W2:Y:S01]  /*0e80*/  @!P4 LDG.E R46, desc[UR22][R18.64] ;  /* 0x00000016122ec981 */ /* 0x0000a2000c1e1900 */
[----:B------:R-:W-:-:S02]  /*0e90*/  @!P2 SHF.L.U32 R17, R16, 0x1, RZ ;  /* 0x000000011011a819 */ /* 0x000fc400000006ff */
[----:B------:R-:W-:Y:S01]  /*0ea0*/  @!P2 SHF.L.U64.HI R20, R16, 0x1, R20 ;  /* 0x000000011014a819 */ /* 0x000fe20000010214 */
[----:B------:R-:W2:Y:S01]  /*0eb0*/  @!P4 LDG.E R45, desc[UR22][R14.64] ;  /* 0x000000160e2dc981 */ /* 0x000ea2000c1e1900 */
[C---:B----4-:R-:W-:Y:S02]  /*0ec0*/  @!P2 IADD3 R4, P0, R17.reuse, R4, RZ ;  /* 0x000000041104a210 */ /* 0x050fe40007f1e0ff */
[----:B------:R-:W-:Y:S02]  /*0ed0*/  @!P2 IADD3 R10, P4, R17, R10, RZ ;  /* 0x0000000a110aa210 */ /* 0x000fe40007f9e0ff */
[----:B------:R-:W-:Y:S01]  /*0ee0*/  IADD3 R29, R2, 0x1a0, RZ ;  /* 0x000001a0021d7810 */ /* 0x000fe20007ffe0ff */
[----:B0-----:R-:W0:Y:S01]  /*0ef0*/  @!P5 LDC.64 R18, c[0x0][0x288] ;  /* 0x0000a200ff12db82 */ /* 0x001e220000000a00 */
[----:B------:R-:W-:Y:S02]  /*0f00*/  @!P2 IADD3.X R5, R20, R5, RZ, P0, !PT ;  /* 0x000000051405a210 */ /* 0x000fe400007fe4ff */
[----:B------:R-:W-:-:S02]  /*0f10*/  SHF.R.S32.HI R21, RZ, 0x1f, R29 ;  /* 0x0000001fff157819 */ /* 0x000fc4000001141d */
[----:B------:R-:W-:Y:S01]  /*0f20*/  ISETP.GE.U32.AND P0, PT, R29, UR18, PT ;  /* 0x000000121d007c0c */ /* 0x000fe2000bf06070 */
[----:B------:R1:W4:Y:S03]  /*0f30*/  @!P2 LDG.E R44, desc[UR22][R4.64] ;  /* 0x00000016042ca981 */ /* 0x000326000c1e1900 */
[----:B------:R-:W-:Y:S02]  /*0f40*/  ISETP.GE.AND.EX P0, PT, R21, UR19, PT, P0 ;  /* 0x0000001315007c0c */ /* 0x000fe4000bf06300 */
[----:B------:R-:W-:Y:S02]  /*0f50*/  @!P2 IADD3.X R11, R20, R11, RZ, P4, !PT ;  /* 0x0000000b140ba210 */ /* 0x000fe400027fe4ff */
[----:B------:R-:W-:-:S03]  /*0f60*/  ISETP.GT.U32.OR P0, PT, R0, 0x22f, P0 ;  /* 0x0000022f0000780c */ /* 0x000fc60000704470 */
[----:B------:R3:W4:Y:S01]  /*0f70*/  @!P2 LDG.E R43, desc[UR22][R10.64] ;  /* 0x000000160a2ba981 */ /* 0x000722000c1e1900 */
[----:B-1----:R-:W1:Y:S01]  /*0f80*/  @!P5 LDC.64 R4, c[0x0][0x228] ;  /* 0x00008a00ff04db82 */ /* 0x002e620000000a00 */
[----:B0-----:R-:W-:-:S04]  /*0f90*/  @!P5 IMAD R3, R3, R18, RZ ;  /* 0x000000120303d224 */ /* 0x001fc800078e02ff */
[----:B------:R-:W-:Y:S01]  /*0fa0*/  @!P5 IMAD R19, R28, R19, R3 ;  /* 0x000000131c13d224 */ /* 0x000fe200078e0203 */
[----:B------:R0:W-:Y:S02]  /*0fb0*/  STL [R1+0xc0], R27 ;  /* 0x0000c01b01007387 */ /* 0x0001e40000100800 */
[----:B0-----:R-:W-:-:S04]  /*0fc0*/  IADD3 R27, R2, 0x180, RZ ;  /* 0x00000180021b7810 */ /* 0x001fc80007ffe0ff */
[----:B------:R-:W-:Y:S02]  /*0fd0*/  SHF.R.S32.HI R24, RZ, 0x1f, R27 ;  /* 0x0000001fff187819 */ /* 0x000fe4000001141b */
[----:B------:R-:W-:-:S04]  /*0fe0*/  ISETP.GE.U32.AND P3, PT, R27, UR18, PT ;  /* 0x000000121b007c0c */ /* 0x000fc8000bf66070 */
[----:B------:R-:W-:-:S04]  /*0ff0*/  ISETP.GE.AND.EX P3, PT, R24, UR19, PT, P3 ;  /* 0x0000001318007c0c */ /* 0x000fc8000bf66330 */
[----:B------:R-:W-:-:S13]  /*1000*/  ISETP.GT.U32.OR P3, PT, R0, 0x22f, P3 ;  /* 0x0000022f0000780c */ /* 0x000fda0001f64470 */
[----:B------:R-:W0:Y:S01]  /*1010*/  @!P3 LDC.64 R12, c[0x0][0x288] ;  /* 0x0000a200ff0cbb82 */ /* 0x000e220000000a00 */
[----:B------:R-:W-:-:S07]  /*1020*/  @!P3 MOV R25, R9 ;  /* 0x000000090019b202 */ /* 0x000fce0000000f00 */
[----:B------:R-:W1:Y:S08]  /*1030*/  @!P3 LDC.64 R14, c[0x0][0x230] ;  /* 0x00008c00ff0ebb82 */ /* 0x000e700000000a00 */
[----:B------:R-:W1:Y:S01]  /*1040*/  @!P3 LDC.64 R16, c[0x0][0x228] ;  /* 0x00008a00ff10bb82 */ /* 0x000e620000000a00 */
[----:B0-----:R-:W-:-:S04]  /*1050*/  @!P3 IMAD R24, R24, R12, RZ ;  /* 0x0000000c1818b224 */ /* 0x001fc800078e02ff */
[----:B------:R-:W-:Y:S01]  /*1060*/  @!P3 IMAD R13, R27, R13, R24 ;  /* 0x0000000d1b0db224 */ /* 0x000fe200078e0218 */
[----:B------:R-:W-:-:S05]  /*1070*/  @!P3 MOV R24, R6 ;  /* 0x000000060018b202 */ /* 0x000fca0000000f00 */
[----:B------:R-:W-:-:S05]  /*1080*/  @!P3 IMAD.WIDE.U32 R24, R27, R12, R24 ;  /* 0x0000000c1b18b225 */ /* 0x000fca00078e0018 */
[----:B------:R-:W-:-:S04]  /*1090*/  @!P3 IADD3 R13, R25, R13, RZ ;  /* 0x0000000d190db210 */ /* 0x000fc80007ffe0ff */
[C---:B------:R-:W-:Y:S02]  /*10a0*/  @!P3 SHF.L.U64.HI R26, R24.reuse, 0x1, R13 ;  /* 0x00000001181ab819 */ /* 0x040fe4000001020d */
[----:B------:R-:W0:Y:S01]  /*10b0*/  @!P5 LDC.64 R12, c[0x0][0x230] ;  /* 0x00008c00ff0cdb82 */ /* 0x000e220000000a00 */
[----:B---3--:R-:W-:Y:S02]  /*10c0*/  @!P3 SHF.L.U32 R10, R24, 0x1, RZ ;  /* 0x00000001180ab819 */ /* 0x008fe400000006ff */
[----:B------:R-:W-:Y:S02]  /*10d0*/  IADD3 R27, R2, 0x1b0, RZ ;  /* 0x000001b0021b7810 */ /* 0x000fe40007ffe0ff */
[C---:B-1----:R-:W-:Y:S02]  /*10e0*/  @!P3 IADD3 R14, P6, R10.reuse, R14, RZ ;  /* 0x0000000e0a0eb210 */ /* 0x042fe40007fde0ff */
[----:B------:R-:W-:Y:S02]  /*10f0*/  @!P3 IADD3 R16, P4, R10, R16, RZ ;  /* 0x000000100a10b210 */ /* 0x000fe40007f9e0ff */
[----:B------:R-:W1:Y:S01]  /*1100*/  @!P0 LDC.64 R10, c[0x0][0x288] ;  /* 0x0000a200ff0a8b82 */ /* 0x000e620000000a00 */
[----:B------:R-:W-:-:S02]  /*1110*/  @!P5 MOV R24, R6 ;  /* 0x000000060018d202 */ /* 0x000fc40000000f00 */
[----:B------:R-:W-:Y:S02]  /*1120*/  @!P5 MOV R25, R9 ;  /* 0x000000090019d202 */ /* 0x000fe40000000f00 */
[----:B------:R-:W-:Y:S02]  /*1130*/  SHF.R.S32.HI R20, RZ, 0x1f, R27 ;  /* 0x0000001fff147819 */ /* 0x000fe4000001141b */
[----:B------:R-:W-:Y:S01]  /*1140*/  ISETP.GE.U32.AND P2, PT, R27, UR18, PT ;  /* 0x000000121b007c0c */ /* 0x000fe2000bf46070 */
[----:B------:R-:W-:Y:S01]  /*1150*/  @!P5 IMAD.WIDE.U32 R24, R28, R18, R24 ;  /* 0x000000121c18d225 */ /* 0x000fe200078e0018 */
[----:B------:R-:W-:Y:S02]  /*1160*/  @!P3 IADD3.X R15, R26, R15, RZ, P6, !PT ;  /* 0x0000000f1a0fb210 */ /* 0x000fe400037fe4ff */
[----:B------:R-:W-:Y:S02]  /*1170*/  ISETP.GE.AND.EX P2, PT, R20, UR19, PT, P2 ;  /* 0x0000001314007c0c */ /* 0x000fe4000bf46320 */
[----:B------:R-:W-:Y:S01]  /*1180*/  @!P3 IADD3.X R17, R26, R17, RZ, P4, !PT ;  /* 0x000000111a11b210 */ /* 0x000fe200027fe4ff */
[----:B------:R3:W4:Y:S01]  /*1190*/  @!P3 LDG.E R42, desc[UR22][R14.64] ;  /* 0x000000160e2ab981 */ /* 0x000722000c1e1900 */
[----:B------:R-:W-:-:S02]  /*11a0*/  ISETP.GT.U32.OR P2, PT, R0, 0x22f, P2 ;  /* 0x0000022f0000780c */ /* 0x000fc40001744470 */
[----:B------:R-:W-:Y:S01]  /*11b0*/  @!P5 IADD3 R19, R25, R19, RZ ;  /* 0x000000131913d210 */ /* 0x000fe20007ffe0ff */
[----:B------:R2:W4:Y:S01]  /*11c0*/  @!P3 LDG.E R40, desc[UR22][R16.64] ;  /* 0x000000161028b981 */ /* 0x000522000c1e1900 */
[C---:B------:R-:W-:Y:S02]  /*11d0*/  @!P5 SHF.L.U32 R3, R24.reuse, 0x1, RZ ;  /* 0x000000011803d819 */ /* 0x040fe400000006ff */
[----:B------:R-:W-:Y:S02]  /*11e0*/  @!P5 SHF.L.U64.HI R24, R24, 0x1, R19 ;  /* 0x000000011818d819 */ /* 0x000fe40000010213 */
[----:B0-----:R-:W-:Y:S01]  /*11f0*/  @!P5 IADD3 R12, P3, R3, R12, RZ ;  /* 0x0000000c030cd210 */ /* 0x001fe20007f7e0ff */
[----:B------:R-:W0:Y:S01]  /*1200*/  @!P0 LDC.64 R18, c[0x0][0x230] ;  /* 0x00008c00ff128b82 */ /* 0x000e220000000a00 */
[----:B------:R-:W-:Y:S02]  /*1210*/  IADD3 R28, R2, 0x1c0, RZ ;  /* 0x000001c0021c7810 */ /* 0x000fe40007ffe0ff */
[----:B------:R-:W-:-:S02]  /*1220*/  @!P5 IADD3.X R13, R24, R13, RZ, P3, !PT ;  /* 0x0000000d180dd210 */ /* 0x000fc40001ffe4ff */
[----:B------:R-:W-:-:S03]  /*1230*/  @!P5 IADD3 R4, P6, R3, R4, RZ ;  /* 0x000000040304d210 */ /* 0x000fc60007fde0ff */
[----:B---3--:R-:W3:Y:S01]  /*1240*/  @!P0 LDC.64 R14, c[0x0][0x228] ;  /* 0x00008a00ff0e8b82 */ /* 0x008ee20000000a00 */
[----:B------:R-:W-:Y:S01]  /*1250*/  SHF.R.S32.HI R3, RZ, 0x1f, R28 ;  /* 0x0000001fff037819 */ /* 0x000fe2000001141c */
[----:B------:R2:W4:Y:S01]  /*1260*/  @!P5 LDG.E R41, desc[UR22][R12.64] ;  /* 0x000000160c29d981 */ /* 0x000522000c1e1900 */
[----:B------:R-:W-:Y:S01]  /*1270*/  ISETP.GE.U32.AND P4, PT, R28, UR18, PT ;  /* 0x000000121c007c0c */ /* 0x000fe2000bf86070 */
[----:B-1----:R-:W-:-:S03]  /*1280*/  @!P0 IMAD R21, R21, R10, RZ ;  /* 0x0000000a15158224 */ /* 0x002fc600078e02ff */
[----:B------:R-:W-:Y:S01]  /*1290*/  ISETP.GE.AND.EX P4, PT, R3, UR19, PT, P4 ;  /* 0x0000001303007c0c */ /* 0x000fe2000bf86340 */
[----:B--2---:R-:W1:Y:S01]  /*12a0*/  @!P2 LDC.64 R16, c[0x0][0x288] ;  /* 0x0000a200ff10ab82 */ /* 0x004e620000000a00 */
[----:B------:R-:W-:Y:S02]  /*12b0*/  @!P0 MOV R12, R6 ;  /* 0x00000006000c8202 */ /* 0x000fe40000000f00 */
[----:B------:R-:W-:Y:S01]  /*12c0*/  @!P0 MOV R13, R9 ;  /* 0x00000009000d8202 */ /* 0x000fe20000000f00 */
[C---:B------:R-:W-:Y:S01]  /*12d0*/  @!P0 IMAD R21, R29.reuse, R11, R21 ;  /* 0x0000000b1d158224 */ /* 0x040fe200078e0215 */
[----:B------:R-:W-:Y:S01]  /*12e0*/  ISETP.GT.U32.OR P4, PT, R0, 0x22f, P4 ;  /* 0x0000022f0000780c */ /* 0x000fe20002784470 */
[----:B------:R-:W-:Y:S01]  /*12f0*/  @!P0 IMAD.WIDE.U32 R10, R29, R10, R12 ;  /* 0x0000000a1d0a8225 */ /* 0x000fe200078e000c */
[----:B------:R-:W-:Y:S02]  /*1300*/  @!P5 IADD3.X R5, R24, R5, RZ, P6, !PT ;  /* 0x000000051805d210 */ /* 0x000fe400037fe4ff */
[----:B------:R-:W2:Y:S02]  /*1310*/  @!P2 LDC.64 R12, c[0x0][0x230] ;  /* 0x00008c00ff0cab82 */ /* 0x000ea40000000a00 */
[----:B------:R-:W-:Y:S01]  /*1320*/  @!P0 IADD3 R21, R11, R21, RZ ;  /* 0x000000150b158210 */ /* 0x000fe20007ffe0ff */
[----:B------:R3:W4:Y:S01]  /*1330*/  @!P5 LDG.E R38, desc[UR22][R4.64] ;  /* 0x000000160426d981 */ /* 0x000722000c1e1900 */
[----:B------:R-:W-:-:S02]  /*1340*/  @!P0 SHF.L.U32 R11, R10, 0x1, RZ ;  /* 0x000000010a0b8819 */ /* 0x000fc400000006ff */
[----:B------:R-:W-:Y:S01]  /*1350*/  @!P0 SHF.L.U64.HI R24, R10, 0x1, R21 ;  /* 0x000000010a188819 */ /* 0x000fe20000010215 */
[----:B------:R3:W-:Y:S01]  /*1360*/  STL [R1+0xa4], R30 ;  /* 0x0000a41e01007387 */ /* 0x0007e20000100800 */
[C---:B0-----:R-:W-:Y:S02]  /*1370*/  @!P0 IADD3 R18, P6, R11.reuse, R18, RZ ;  /* 0x000000120b128210 */ /* 0x041fe40007fde0ff */
[----:B---3--:R-:W-:Y:S02]  /*1380*/  @!P0 IADD3 R14, P5, R11, R14, RZ ;  /* 0x0000000e0b0e8210 */ /* 0x008fe40007fbe0ff */
[----:B------:R-:W0:Y:S01]  /*1390*/  @!P4 LDC.64 R10, c[0x0][0x288] ;  /* 0x0000a200ff0acb82 */ /* 0x000e220000000a00 */
[----:B------:R-:W-:-:S07]  /*13a0*/  IADD3 R30, R2, 0x1d0, RZ ;  /* 0x000001d0021e7810 */ /* 0x000fce0007ffe0ff */
[----:B------:R-:W3:Y:S01]  /*13b0*/  @!P2 LDC.64 R4, c[0x0][0x228] ;  /* 0x00008a00ff04ab82 */ /* 0x000ee20000000a00 */
[----:B------:R-:W-:Y:S01]  /*13c0*/  SHF.R.S32.HI R26, RZ, 0x1f, R30 ;  /* 0x0000001fff1a7819 */ /* 0x000fe2000001141e */
[----:B-1----:R-:W-:Y:S01]  /*13d0*/  @!P2 IMAD R25, R20, R16, RZ ;  /* 0x000000101419a224 */ /* 0x002fe200078e02ff */
[----:B------:R-:W-:Y:S02]  /*13e0*/  ISETP.GE.U32.AND P3, PT, R30, UR18, PT ;  /* 0x000000121e007c0c */ /* 0x000fe4000bf66070 */
[----:B------:R-:W-:Y:S02]  /*13f0*/  @!P2 MOV R20, R6 ;  /* 0x000000060014a202 */ /* 0x000fe40000000f00 */
[----:B------:R-:W-:Y:S02]  /*1400*/  @!P2 MOV R21, R9 ;  /* 0x000000090015a202 */ /* 0x000fe40000000f00 */
[----:B------:R-:W-:Y:S01]  /*1410*/  ISETP.GE.AND.EX P3, PT, R26, UR19, PT, P3 ;  /* 0x000000131a007c0c */ /* 0x000fe2000bf66330 */
[----:B------:R-:W-:-:S02]  /*1420*/  @!P2 IMAD R25, R27, R17, R25 ;  /* 0x000000111b19a224 */ /* 0x000fc400078e0219 */
[----:B------:R-:W-:Y:S01]  /*1430*/  @!P2 IMAD.WIDE.U32 R16, R27, R16, R20 ;  /* 0x000000101b10a225 */ /* 0x000fe200078e0014 */
[----:B------:R-:W-:Y:S02]  /*1440*/  ISETP.GT.U32.OR P3, PT, R0, 0x22f, P3 ;  /* 0x0000022f0000780c */ /* 0x000fe40001f64470 */
[----:B------:R-:W-:Y:S02]  /*1450*/  @!P0 IADD3.X R15, R24, R15, RZ, P5, !PT ;  /* 0x0000000f180f8210 */ /* 0x000fe40002ffe4ff */
[----:B------:R-:W-:Y:S02]  /*1460*/  @!P2 IADD3 R21, R17, R25, RZ ;  /* 0x000000191115a210 */ /* 0x000fe40007ffe0ff */
[----:B------:R-:W-:Y:S01]  /*1470*/  @!P2 SHF.L.U32 R17, R16, 0x1, RZ ;  /* 0x000000011011a819 */ /* 0x000fe200000006ff */
[----:B------:R1:W4:Y:S01]  /*1480*/  @!P0 LDG.E R34, desc[UR22][R14.64] ;  /* 0x000000160e228981 */ /* 0x000322000c1e1900 */
[----:B------:R-:W-:Y:S01]  /*1490*/  @!P0 IADD3.X R19, R24, R19, RZ, P6, !PT ;  /* 0x0000001318138210 */ /* 0x000fe200037fe4ff */
[----:B0-----:R-:W-:Y:S01]  /*14a0*/  @!P4 IMAD R3, R3, R10, RZ ;  /* 0x0000000a0303c224 */ /* 0x001fe200078e02ff */
[----:B------:R-:W-:-:S02]  /*14b0*/  @!P2 SHF.L.U64.HI R21, R16, 0x1, R21 ;  /* 0x000000011015a819 */ /* 0x000fc40000010215 */
[C---:B--2---:R-:W-:Y:S01]  /*14c0*/  @!P2 IADD3 R12, P6, R17.reuse, R12, RZ ;  /* 0x0000000c110ca210 */ /* 0x044fe20007fde0ff */
[----:B------:R0:W2:Y:S01]  /*14d0*/  @!P0 LDG.E R37, desc[UR22][R18.64] ;  /* 0x0000001612258981 */ /* 0x0000a2000c1e1900 */
[----:B---3--:R-:W-:Y:S02]  /*14e0*/  @!P2 IADD3 R4, P5, R17, R4, RZ ;  /* 0x000000041104a210 */ /* 0x008fe40007fbe0ff */
[----:B------:R-:W3:Y:S01]  /*14f0*/  @!P4 LDC.64 R16, c[0x0][0x228] ;  /* 0x00008a00ff10cb82 */ /* 0x000ee20000000a00 */
[----:B------:R-:W-:Y:S02]  /*1500*/  @!P4 MOV R24, R6 ;  /* 0x000000060018c202 */ /* 0x000fe40000000f00 */
[----:B------:R-:W-:Y:S01]  /*1510*/  @!P4 MOV R25, R9 ;  /* 0x000000090019c202 */ /* 0x000fe20000000f00 */
[----:B------:R-:W-:-:S04]  /*1520*/  @!P4 IMAD R3, R28, R11, R3 ;  /* 0x0000000b1c03c224 */ /* 0x000fc800078e0203 */
[----:B-1----:R-:W1:Y:S01]  /*1530*/  @!P4 LDC.64 R14, c[0x0][0x230] ;  /* 0x00008c00ff0ecb82 */ /* 0x002e620000000a00 */
[----:B------:R-:W-:-:S07]  /*1540*/  @!P4 IMAD.WIDE.U32 R10, R28, R10, R24 ;  /* 0x0000000a1c0ac225 */ /* 0x000fce00078e0018 */
[----:B0-----:R-:W0:Y:S01]  /*1550*/  @!P3 LDC.64 R18, c[0x0][0x288] ;  /* 0x0000a200ff12bb82 */ /* 0x001e220000000a00 */
[----:B------:R-:W-:Y:S02]  /*1560*/  @!P4 IADD3 R3, R11, R3, RZ ;  /* 0x000000030b03c210 */ /* 0x000fe40007ffe0ff */
[C---:B------:R-:W-:Y:S02]  /*1570*/  @!P4 SHF.L.U32 R24, R10.reuse, 0x1, RZ ;  /* 0x000000010a18c819 */ /* 0x040fe400000006ff */
[----:B------:R-:W-:-:S03]  /*1580*/  @!P4 SHF.L.U64.HI R28, R10, 0x1, R3 ;  /* 0x000000010a1cc819 */ /* 0x000fc60000010203 */
[----:B------:R-:W0:Y:S01]  /*1590*/  @!P3 LDC.64 R10, c[0x0][0x228] ;  /* 0x00008a00ff0abb82 */ /* 0x000e220000000a00 */
[C---:B------:R-:W-:Y:S02]  /*15a0*/  @!P2 IADD3.X R13, R21.reuse, R13, RZ, P6, !PT ;  /* 0x0000000d150da210 */ /* 0x040fe400037fe4ff */
[----:B------:R-:W-:Y:S02]  /*15b0*/  @!P2 IADD3.X R5, R21, R5, RZ, P5, !PT ;  /* 0x000000051505a210 */ /* 0x000fe40002ffe4ff */
[C---:B---3--:R-:W-:Y:S02]  /*15c0*/  @!P4 IADD3 R16, P5, R24.reuse, R16, RZ ;  /* 0x000000101810c210 */ /* 0x048fe40007fbe0ff */
[----:B------:R-:W-:Y:S01]  /*15d0*/  @!P3 MOV R25, R9 ;  /* 0x000000090019b202 */ /* 0x000fe20000000f00 */
[----:B------:R3:W2:Y:S01]  /*15e0*/  @!P2 LDG.E R36, desc[UR22][R4.64] ;  /* 0x000000160424a981 */ /* 0x0006a2000c1e1900 */
[----:B-1----:R-:W-:Y:S02]  /*15f0*/  @!P4 IADD3 R14, P6, R24, R14, RZ ;  /* 0x0000000e180ec210 */ /* 0x002fe40007fde0ff */
[----:B------:R-:W-:-:S02]  /*1600*/  @!P3 MOV R24, R6 ;  /* 0x000000060018b202 */ /* 0x000fc40000000f00 */
[----:B------:R-:W-:Y:S01]  /*1610*/  @!P4 IADD3.X R15, R28, R15, RZ, P6, !PT ;  /* 0x0000000f1c0fc210 */ /* 0x000fe200037fe4ff */
[-C--:B0-----:R-:W-:Y:S02]  /*1620*/  @!P3 IMAD R26, R26, R18.reuse, RZ ;  /* 0x000000121a1ab224 */ /* 0x081fe400078e02ff */
[----:B------:R-:W-:Y:S02]  /*1630*/  @!P3 IMAD.WIDE.U32 R24, R30, R18, R24 ;  /* 0x000000121e18b225 */ /* 0x000fe400078e0018 */
[----:B------:R0:W2:Y:S01]  /*1640*/  @!P4 LDG.E R39, desc[UR22][R14.64] ;  /* 0x000000160e27c981 */ /* 0x0000a2000c1e1900 */
[----:B------:R-:W-:Y:S02]  /*1650*/  @!P4 IADD3.X R17, R28, R17, RZ, P5, !PT ;  /* 0x000000111c11c210 */ /* 0x000fe40002ffe4ff */
[----:B------:R-:W-:Y:S01]  /*1660*/  IADD3 R29, R2, 0x1e0, RZ ;  /* 0x000001e0021d7810 */ /* 0x000fe20007ffe0ff */
[----:B------:R-:W-:Y:S01]  /*1670*/  @!P3 IMAD R19, R30, R19, R26 ;  /* 0x000000131e13b224 */ /* 0x000fe200078e021a */
[----:B------:R-:W-:Y:S01]  /*1680*/  HFMA2.MMA R27, -RZ, RZ, 0, 0 ;  /* 0x00000000ff1b7435 */ /* 0x000fe200000001ff */
[----:B------:R-:W2:Y:S01]  /*1690*/  @!P4 LDG.E R35, desc[UR22][R16.64] ;  /* 0x000000161023c981 */ /* 0x000ea2000c1e1900 */
[----:B------:R-:W-:Y:S01]  /*16a0*/  IADD3 R21, R2, 0x140, RZ ;  /* 0x0000014002157810 */ /* 0x000fe20007ffe0ff */
[----:B---3--:R-:W1:Y:S01]  /*16b0*/  @!P3 LDC.64 R4, c[0x0][0x230] ;  /* 0x00008c00ff04bb82 */ /* 0x008e620000000a00 */
[----:B------:R-:W-:-:S02]  /*16c0*/  @!P3 IADD3 R19, R25, R19, RZ ;  /* 0x000000131913b210 */ /* 0x000fc40007ffe0ff */
[C---:B0-----:R-:W-:Y:S02]  /*16d0*/  @!P3 SHF.L.U32 R14, R24.reuse, 0x1, RZ ;  /* 0x00000001180eb819 */ /* 0x041fe400000006ff */
[----:B------:R-:W-:Y:S02]  /*16e0*/  @!P3 SHF.L.U64.HI R24, R24, 0x1, R19 ;  /* 0x000000011818b819 */ /* 0x000fe40000010213 */
[----:B------:R-:W-:Y:S01]  /*16f0*/  @!P3 IADD3 R10, P5, R14, R10, RZ ;  /* 0x0000000a0e0ab210 */ /* 0x000fe20007fbe0ff */
[----:B------:R0:W5:Y:S03]  /*1700*/  @!P2 LDG.E R27, desc[UR22][R12.64] ;  /* 0x000000160c1ba981 */ /* 0x000166000c1e1900 */
[----:B------:R-:W-:-:S05]  /*1710*/  @!P3 IADD3.X R11, R24, R11, RZ, P5, !PT ;  /* 0x0000000b180bb210 */ /* 0x000fca0002ffe4ff */
[----:B------:R3:W2:Y:S01]  /*1720*/  @!P3 LDG.E R31, desc[UR22][R10.64] ;  /* 0x000000160a1fb981 */ /* 0x0006a2000c1e1900 */
[----:B------:R-:W-:Y:S02]  /*1730*/  SHF.R.S32.HI R20, RZ, 0x1f, R29 ;  /* 0x0000001fff147819 */ /* 0x000fe4000001141d */
[----:B------:R-:W-:-:S04]  /*1740*/  ISETP.GE.U32.AND P0, PT, R29, UR18, PT ;  /* 0x000000121d007c0c */ /* 0x000fc8000bf06070 */
[----:B------:R-:W-:-:S04]  /*1750*/  ISETP.GE.AND.EX P0, PT, R20, UR19, PT, P0 ;  /* 0x0000001314007c0c */ /* 0x000fc8000bf06300 */
[----:B------:R-:W-:Y:S02]  /*1760*/  ISETP.GT.U32.OR P0, PT, R0, 0x22f, P0 ;  /* 0x0000022f0000780c */ /* 0x000fe40000704470 */
[----:B------:R-:W-:Y:S02]  /*1770*/  ISETP.GE.U32.AND P2, PT, R21, UR18, PT ;  /* 0x0000001215007c0c */ /* 0x000fe4000bf46070 */
[----:B------:R-:W-:-:S09]  /*1780*/  SHF.R.S32.HI R3, RZ, 0x1f, R21 ;  /* 0x0000001fff037819 */ /* 0x000fd20000011415 */
[----:B0-----:R-:W0:Y:S01]  /*1790*/  @!P0 LDC.64 R12, c[0x0][0x288] ;  /* 0x0000a200ff0c8b82 */ /* 0x001e220000000a00 */
[----:B------:R-:W-:-:S04]  /*17a0*/  ISETP.GE.AND.EX P2, PT, R3, UR19, PT, P2 ;  /* 0x0000001303007c0c */ /* 0x000fc8000bf46320 */
[----:B------:R-:W-:Y:S02]  /*17b0*/  ISETP.GT.U32.OR P2, PT, R0, 0x22f, P2 ;  /* 0x0000022f0000780c */ /* 0x000fe40001744470 */
[----:B-1----:R-:W-:Y:S01]  /*17c0*/  @!P3 IADD3 R4, P4, R14, R4, RZ ;  /* 0x000000040e04b210 */ /* 0x002fe20007f9e0ff */
[----:B------:R-:W-:Y:S01]  /*17d0*/  STL [R1+0xb0], R48 ;  /* 0x0000b03001007387 */ /* 0x000fe20000100800 */
[----:B------:R-:W-:Y:S01]  /*17e0*/  @!P0 MOV R14, R6 ;  /* 0x00000006000e8202 */ /* 0x000fe20000000f00 */
[----:B------:R-:W1:Y:S01]  /*17f0*/  @!P0 LDC.64 R18, c[0x0][0x230] ;  /* 0x00008c00ff128b82 */ /* 0x000e620000000a00 */
[----:B------:R-:W-:Y:S01]  /*1800*/  @!P0 MOV R15, R9 ;  /* 0x00000009000f8202 */ /* 0x000fe20000000f00 */
[----:B------:R2:W-:Y:S01]  /*1810*/  STL [R1+0x104], R48 ;  /* 0x0001043001007387 */ /* 0x0005e20000100800 */
[----:B------:R-:W-:-:S05]  /*1820*/  @!P3 IADD3.X R5, R24, R5, RZ, P4, !PT ;  /* 0x000000051805b210 */ /* 0x000fca00027fe4ff */
[----:B------:R-:W3:Y:S01]  /*1830*/  @!P2 LDC.64 R16, c[0x0][0x288] ;  /* 0x0000a200ff10ab82 */ /* 0x000ee20000000a00 */
[----:B------:R-:W-:Y:S01]  /*1840*/  HFMA2.MMA R26, -RZ, RZ, 0, 0 ;  /* 0x00000000ff1a7435 */ /* 0x000fe200000001ff */
[-C--:B0-----:R-:W-:Y:S01]  /*1850*/  @!P0 IMAD R25, R20, R12.reuse, RZ ;  /* 0x0000000c14198224 */ /* 0x081fe200078e02ff */
[----:B------:R-:W-:Y:S01]  /*1860*/  IADD3 R20, R2, 0xd0, RZ ;  /* 0x000000d002147810 */ /* 0x000fe20007ffe0ff */
[----:B------:R-:W-:Y:S02]  /*1870*/  STL [R1+0xf0], R47 ;  /* 0x0000f02f01007387 */ /* 0x000fe40000100800 */
[C---:B------:R-:W-:Y:S01]  /*1880*/  @!P0 IMAD R25, R29.reuse, R13, R25 ;  /* 0x0000000d1d198224 */ /* 0x040fe200078e0219 */
[----:B------:R-:W-:Y:S01]  /*1890*/  ISETP.GE.U32.AND P4, PT, R20, UR18, PT ;  /* 0x0000001214007c0c */ /* 0x000fe2000bf86070 */
[----:B------:R-:W-:Y:S01]  /*18a0*/  @!P0 IMAD.WIDE.U32 R12, R29, R12, R14 ;  /* 0x0000000c1d0c8225 */ /* 0x000fe200078e000e */
[----:B------:R-:W-:Y:S01]  /*18b0*/  SHF.R.S32.HI R28, RZ, 0x1f, R20 ;  /* 0x0000001fff1c7819 */ /* 0x000fe20000011414 */
[----:B------:R0:W-:Y:S01]  /*18c0*/  STL [R1+0x108], R47 ;  /* 0x0001082f01007387 */ /* 0x0001e20000100800 */
[----:B------:R-:W0:Y:S03]  /*18d0*/  @!P0 LDC.64 R14, c[0x0][0x228] ;  /* 0x00008a00ff0e8b82 */ /* 0x000e260000000a00 */
[----:B------:R-:W-:Y:S01]  /*18e0*/  STL [R1+0x74], R46 ;  /* 0x0000742e01007387 */ /* 0x000fe20000100800 */
[----:B------:R-:W-:-:S03]  /*18f0*/  ISETP.GE.AND.EX P4, PT, R28, UR19, PT, P4 ;  /* 0x000000131c007c0c */ /* 0x000fc6000bf86340 */
[----:B------:R-:W-:Y:S01]  /*1900*/  STL [R1+0xf8], R45 ;  /* 0x0000f82d01007387 */ /* 0x000fe20000100800 */
[----:B------:R-:W-:-:S03]  /*1910*/  @!P0 IADD3 R25, R13, R25, RZ ;  /* 0x000000190d198210 */ /* 0x000fc60007ffe0ff */
[----:B----4-:R-:W-:Y:S01]  /*1920*/  STL [R1+0x78], R44 ;  /* 0x0000782c01007387 */ /* 0x010fe20000100800 */
[----:B------:R-:W-:-:S03]  /*1930*/  ISETP.GT.U32.OR P4, PT, R0, 0x22f, P4 ;  /* 0x0000022f0000780c */ /* 0x000fc60002784470 */
[----:B------:R-:W-:Y:S01]  /*1940*/  STL [R1+0xf4], R43 ;  /* 0x0000f42b01007387 */ /* 0x000fe20000100800 */
[C---:B------:R-:W-:Y:S02]  /*1950*/  @!P0 SHF.L.U32 R29, R12.reuse, 0x1, RZ ;  /* 0x000000010c1d8819 */ /* 0x040fe400000006ff */
[----:B------:R-:W-:Y:S01]  /*1960*/  @!P0 SHF.L.U64.HI R32, R12, 0x1, R25 ;  /* 0x000000010c208819 */ /* 0x000fe20000010219 */
[----:B------:R4:W5:Y:S01]  /*1970*/  @!P3 LDG.E R26, desc[UR22][R4.64] ;  /* 0x00000016041ab981 */ /* 0x000962000c1e1900 */
[----:B------:R-:W0:Y:S01]  /*1980*/  @!P2 LDC.64 R12, c[0x0][0x230] ;  /* 0x00008c00ff0cab82 */ /* 0x000e220000000a00 */
[----:B------:R-:W-:Y:S01]  /*1990*/  IADD3 R30, R2, 0xe0, RZ ;  /* 0x000000e0021e7810 */ /* 0x000fe20007ffe0ff */
[----:B---3--:R-:W-:Y:S01]  /*19a0*/  @!P2 IMAD R33, R3, R16, RZ ;  /* 0x000000100321a224 */ /* 0x008fe200078e02ff */
[----:B------:R-:W-:-:S05]  /*19b0*/  @!P2 MOV R24, R6 ;  /* 0x000000060018a202 */ /* 0x000fca0000000f00 */
[----:B------:R-:W3:Y:S01]  /*19c0*/  @!P4 LDC.64 R10, c[0x0][0x288] ;  /* 0x0000a200ff0acb82 */ /* 0x000ee20000000a00 */
[----:B------:R-:W-:-:S07]  /*19d0*/  ISETP.GE.U32.AND P3, PT, R30, UR18, PT ;  /* 0x000000121e007c0c */ /* 0x000fce000bf66070 */
[----:B----4-:R-:W4:Y:S01]  /*19e0*/  @!P2 LDC.64 R4, c[0x0][0x228] ;  /* 0x00008a00ff04ab82 */ /* 0x010f220000000a00 */
[----:B------:R-:W-:Y:S01]  /*19f0*/  @!P2 MOV R25, R9 ;  /* 0x000000090019a202 */ /* 0x000fe20000000f00 */
[----:B------:R-:W-:Y:S01]  /*1a00*/  @!P2 IMAD R33, R21, R17, R33 ;  /* 0x000000111521a224 */ /* 0x000fe200078e0221 */
[----:B-1----:R-:W-:Y:S01]  /*1a10*/  @!P0 IADD3 R18, P5, R29, R18, RZ ;  /* 0x000000121d128210 */ /* 0x002fe20007fbe0ff */
[----:B------:R-:W-:Y:S01]  /*1a20*/  HFMA2.MMA R3, -RZ, RZ, 0, 0 ;  /* 0x00000000ff037435 */ /* 0x000fe200000001ff */
[----:B------:R-:W-:Y:S02]  /*1a30*/  @!P2 IMAD.WIDE.U32 R16, R21, R16, R24 ;  /* 0x000000101510a225 */ /* 0x000fe400078e0018 */
[----:B------:R-:W-:Y:S02]  /*1a40*/  @!P0 IADD3.X R19, R32, R19, RZ, P5, !PT ;  /* 0x0000001320138210 */ /* 0x000fe40002ffe4ff */
[----:B0-----:R-:W-:Y:S02]  /*1a50*/  @!P0 IADD3 R14, P5, R29, R14, RZ ;  /* 0x0000000e1d0e8210 */ /* 0x001fe40007fbe0ff */
[----:B------:R-:W-:-:S02]  /*1a60*/  @!P2 IADD3 R24, R17, R33, RZ ;  /* 0x000000211118a210 */ /* 0x000fc40007ffe0ff */
[----:B------:R-:W-:Y:S01]  /*1a70*/  @!P2 SHF.L.U32 R17, R16, 0x1, RZ ;  /* 0x000000011011a819 */ /* 0x000fe200000006ff */
[----:B------:R0:W5:Y:S01]  /*1a80*/  @!P0 LDG.E R3, desc[UR22][R18.64] ;  /* 0x0000001612038981 */ /* 0x000162000c1e1900 */
[----:B------:R-:W-:Y:S02]  /*1a90*/  @!P0 IADD3.X R15, R32, R15, RZ, P5, !PT ;  /* 0x0000000f200f8210 */ /* 0x000fe40002ffe4ff */
[----:B------:R-:W-:Y:S02]  /*1aa0*/  @!P2 SHF.L.U64.HI R24, R16, 0x1, R24 ;  /* 0x000000011018a819 */ /* 0x000fe40000010218 */
[C---:B------:R-:W-:Y:S01]  /*1ab0*/  @!P2 IADD3 R12, P5, R17.reuse, R12, RZ ;  /* 0x0000000c110ca210 */ /* 0x040fe20007fbe0ff */
[----:B------:R1:W2:Y:S04]  /*1ac0*/  @!P0 LDG.E R53, desc[UR22][R14.64] ;  /* 0x000000160e358981 */ /* 0x0002a8000c1e1900 */
[----:B------:R-:W-:Y:S01]  /*1ad0*/  STL [R1+0xec], R42 ;  /* 0x0000ec2a01007387 */ /* 0x000fe20000100800 */
[----:B----4-:R-:W-:Y:S01]  /*1ae0*/  @!P2 IADD3 R4, P6, R17, R4, RZ ;  /* 0x000000041104a210 */ /* 0x010fe20007fde0ff */
[----:B0-----:R-:W0:Y:S02]  /*1af0*/  @!P4 LDC.64 R18, c[0x0][0x230] ;  /* 0x00008c00ff12cb82 */ /* 0x001e240000000a00 */
[----:B------:R-:W-:Y:S06]  /*1b00*/  STL [R1+0xe8], R40 ;  /* 0x0000e82801007387 */ /* 0x000fec0000100800 */
[----:B------:R-:W4:Y:S01]  /*1b10*/  @!P4 LDC.64 R16, c[0x0][0x228] ;  /* 0x00008a00ff10cb82 */ /* 0x000f220000000a00 */
[----:B------:R-:W-:Y:S04]  /*1b20*/  STL [R1+0x5c], R41 ;  /* 0x00005c2901007387 */ /* 0x000fe80000100800 */
[----:B------:R-:W-:Y:S01]  /*1b30*/  STL [R1+0xe4], R38 ;  /* 0x0000e42601007387 */ /* 0x000fe20000100800 */
[----:B------:R-:W-:Y:S01]  /*1b40*/  @!P2 IADD3.X R13, R24, R13, RZ, P5, !PT ;  /* 0x0000000d180da210 */ /* 0x000fe20002ffe4ff */
[----:B---3--:R-:W-:Y:S01]  /*1b50*/  @!P4 IMAD R32, R28, R10, RZ ;  /* 0x0000000a1c20c224 */ /* 0x008fe200078e02ff */
[----:B------:R-:W-:-:S02]  /*1b60*/  @!P2 IADD3.X R5, R24, R5, RZ, P6, !PT ;  /* 0x000000051805a210 */ /* 0x000fc400037fe4ff */
[----:B------:R-:W-:Y:S02]  /*1b70*/  @!P4 MOV R24, R6 ;  /* 0x000000060018c202 */ /* 0x000fe40000000f00 */
[----:B------:R-:W-:Y:S01]  /*1b80*/  @!P4 MOV R25, R9 ;  /* 0x000000090019c202 */ /* 0x000fe20000000f00 */
[----:B--2---:R-:W-:Y:S04]  /*1b90*/  STL [R1+0xe0], R37 ;  /* 0x0000e02501007387 */ /* 0x004fe80000100800 */
[----:B------:R-:W-:Y:S01]  /*1ba0*/  STL [R1+0xdc], R34 ;  /* 0x0000dc2201007387 */ /* 0x000fe20000100800 */
[----:B------:R-:W-:-:S03]  /*1bb0*/  @!P4 IMAD R32, R20, R11, R32 ;  /* 0x0000000b1420c224 */ /* 0x000fc600078e0220 */
[----:B------:R2:W3:Y:S01]  /*1bc0*/  @!P2 LDG.E R50, desc[UR22][R12.64] ;  /* 0x000000160c32a981 */ /* 0x0004e2000c1e1900 */
[----:B------:R-:W-:Y:S02]  /*1bd0*/  HFMA2.MMA R48, -RZ, RZ, 0, 0 ;  /* 0x00000000ff307435 */ /* 0x000fe400000001ff */
[----:B------:R-:W-:Y:S01]  /*1be0*/  HFMA2.MMA R47, -RZ, RZ, 0, 0 ;  /* 0x00000000ff2f7435 */ /* 0x000fe200000001ff */
[----:B------:R-:W-:Y:S01]  /*1bf0*/  MOV R33, RZ ;  /* 0x000000ff00217202 */ /* 0x000fe20000000f00 */
[----:B------:R4:W3:Y:S04]  /*1c00*/  @!P2 LDG.E R49, desc[UR22][R4.64] ;  /* 0x000000160431a981 */ /* 0x0008e8000c1e1900 */
[----:B------:R-:W-:Y:S04]  /*1c10*/  STL [R1+0xd8], R36 ;  /* 0x0000d82401007387 */ /* 0x000fe80000100800 */
[----:B------:R-:W-:Y:S04]  /*1c20*/  STL [R1+0xd4], R39 ;  /* 0x0000d42701007387 */ /* 0x000fe80000100800 */
[----:B------:R-:W-:Y:S04]  /*1c30*/  STL [R1+0xd0], R35 ;  /* 0x0000d02301007387 */ /* 0x000fe80000100800 */
[----:B------:R1:W-:Y:S02]  /*1c40*/  STL [R1+0xcc], R31 ;  /* 0x0000cc1f01007387 */ /* 0x0003e40000100800 */
[----:B-1----:R-:W-:-:S04]  /*1c50*/  SHF.R.S32.HI R31, RZ, 0x1f, R30 ;  /* 0x0000001fff1f7819 */ /* 0x002fc8000001141e */
[----:B------:R-:W-:-:S04]  /*1c60*/  ISETP.GE.AND.EX P3, PT, R31, UR19, PT, P3 ;  /* 0x000000131f007c0c */ /* 0x000fc8000bf66330 */
[----:B------:R-:W-:-:S13]  /*1c70*/  ISETP.GT.U32.OR P3, PT, R0, 0x22f, P3 ;  /* 0x0000022f0000780c */ /* 0x000fda0001f64470 */
[----:B------:R-:W1:Y:S01]  /*1c80*/  @!P3 LDC.64 R14, c[0x0][0x288] ;  /* 0x0000a200ff0ebb82 */ /* 0x000e620000000a00 */
[----:B------:R-:W-:-:S07]  /*1c90*/  @!P4 IMAD.WIDE.U32 R10, R20, R10, R24 ;  /* 0x0000000a140ac225 */ /* 0x000fce00078e0018 */
[----:B--2---:R-:W2:Y:S01]  /*1ca0*/  @!P3 LDC.64 R12, c[0x0][0x230] ;  /* 0x00008c00ff0cbb82 */ /* 0x004ea20000000a00 */
[----:B------:R-:W-:Y:S02]  /*1cb0*/  @!P4 SHF.L.U32 R24, R10, 0x1, RZ ;  /* 0x000000010a18c819 */ /* 0x000fe400000006ff */
[----:B------:R-:W-:Y:S02]  /*1cc0*/  @!P4 IADD3 R32, R11, R32, RZ ;  /* 0x000000200b20c210 */ /* 0x000fe40007ffe0ff */
[C---:B0-----:R-:W-:Y:S02]  /*1cd0*/  @!P4 IADD3 R18, P6, R24.reuse, R18, RZ ;  /* 0x000000121812c210 */ /* 0x041fe40007fde0ff */
[----:B----4-:R-:W-:Y:S02]  /*1ce0*/  @!P4 IADD3 R16, P5, R24, R16, RZ ;  /* 0x000000101810c210 */ /* 0x010fe40007fbe0ff */
[----:B------:R-:W-:Y:S02]  /*1cf0*/  @!P3 MOV R24, R6 ;  /* 0x000000060018b202 */ /* 0x000fe40000000f00 */
[----:B------:R-:W-:-:S02]  /*1d00*/  @!P3 MOV R25, R9 ;  /* 0x000000090019b202 */ /* 0x000fc40000000f00 */
[----:B------:R-:W-:Y:S02]  /*1d10*/  @!P4 SHF.L.U64.HI R32, R10, 0x1, R32 ;  /* 0x000000010a20c819 */ /* 0x000fe40000010220 */
[----:B------:R-:W-:Y:S01]  /*1d20*/  IADD3 R21, R2, 0xf0, RZ ;  /* 0x000000f002157810 */ /* 0x000fe20007ffe0ff */
[-C--:B-1----:R-:W-:Y:S02]  /*1d30*/  @!P3 IMAD R31, R31, R14.reuse, RZ ;  /* 0x0000000e1f1fb224 */ /* 0x082fe400078e02ff */
[----:B------:R-:W-:Y:S01]  /*1d40*/  @!P3 IMAD.WIDE.U32 R24, R30, R14, R24 ;  /* 0x0000000e1e18b225 */ /* 0x000fe200078e0018 */
[----:B------:R-:W-:Y:S01]  /*1d50*/  @!P4 IADD3.X R19, R32, R19, RZ, P6, !PT ;  /* 0x000000132013c210 */ /* 0x000fe200037fe4ff */
[----:B------:R-:W0:Y:S02]  /*1d60*/  @!P3 LDC.64 R10, c[0x0][0x228] ;  /* 0x00008a00ff0abb82 */ /* 0x000e240000000a00 */
[----:B------:R-:W-:Y:S01]  /*1d70*/  @!P3 IMAD R15, R30, R15, R31 ;  /* 0x0000000f1e0fb224 */ /* 0x000fe200078e021f */
[----:B------:R-:W-:Y:S01]  /*1d80*/  @!P4 IADD3.X R17, R32, R17, RZ, P5, !PT ;  /* 0x000000112011c210 */ /* 0x000fe20002ffe4ff */
[----:B------:R1:W4:Y:S01]  /*1d90*/  @!P4 LDG.E R48, desc[UR22][R18.64] ;  /* 0x000000161230c981 */ /* 0x000322000c1e1900 */
[----:B------:R-:W-:-:S02]  /*1da0*/  @!P3 SHF.L.U32 R14, R24, 0x1, RZ ;  /* 0x00000001180eb819 */ /* 0x000fc400000006ff */
[----:B------:R-:W-:Y:S01]  /*1db0*/  @!P3 IADD3 R15, R25, R15, RZ ;  /* 0x0000000f190fb210 */ /* 0x000fe20007ffe0ff */
[----:B------:R-:W4:Y:S01]  /*1dc0*/  @!P4 LDG.E R47, desc[UR22][R16.64] ;  /* 0x00000016102fc981 */ /* 0x000f22000c1e1900 */
[----:B--2---:R-:W-:Y:S02]  /*1dd0*/  @!P3 IADD3 R12, P4, R14, R12, RZ ;  /* 0x0000000c0e0cb210 */ /* 0x004fe40007f9e0ff */
[----:B------:R-:W-:-:S04]  /*1de0*/  @!P3 SHF.L.U64.HI R32, R24, 0x1, R15 ;  /* 0x000000011820b819 */ /* 0x000fc8000001020f */
[----:B------:R-:W-:-:S05]  /*1df0*/  @!P3 IADD3.X R13, R32, R13, RZ, P4, !PT ;  /* 0x0000000d200db210 */ /* 0x000fca00027fe4ff */
[----:B------:R2:W4:Y:S01]  /*1e00*/  @!P3 LDG.E R33, desc[UR22][R12.64] ;  /* 0x000000160c21b981 */ /* 0x000522000c1e1900 */
[----:B------:R-:W-:Y:S02]  /*1e10*/  ISETP.GE.U32.AND P0, PT, R21, UR18, PT ;  /* 0x0000001215007c0c */ /* 0x000fe4000bf06070 */
[----:B------:R-:W-:-:S04]  /*1e20*/  SHF.R.S32.HI R29, RZ, 0x1f, R21 ;  /* 0x0000001fff1d7819 */ /* 0x000fc80000011415 */
[----:B------:R-:W-:-:S04]  /*1e30*/  ISETP.GE.AND.EX P0, PT, R29, UR19, PT, P0 ;  /* 0x000000131d007c0c */ /* 0x000fc8000bf06300 */
[----:B------:R-:W-:-:S13]  /*1e40*/  ISETP.GT.U32.OR P0, PT, R0, 0x22f, P0 ;  /* 0x0000022f0000780c */ /* 0x000fda0000704470 */
[----:B------:R-:W2:Y:S01]  /*1e50*/  @!P0 LDC.64 R4, c[0x0][0x288] ;  /* 0x0000a200ff048b82 */ /* 0x000ea20000000a00 */
[----:B0-----:R-:W-:-:S07]  /*1e60*/  @!P3 IADD3 R10, P5, R14, R10, RZ ;  /* 0x0000000a0e0ab210 */ /* 0x001fce0007fbe0ff */
[----:B-1----:R-:W0:Y:S01]  /*1e70*/  @!P0 LDC.64 R18, c[0x0][0x230] ;  /* 0x00008c00ff128b82 */ /* 0x002e220000000a00 */
[----:B------:R-:W-:Y:S02]  /*1e80*/  @!P0 MOV R14, R6 ;  /* 0x00000006000e8202 */ /* 0x000fe40000000f00 */
[----:B------:R-:W-:Y:S02]  /*1e90*/  @!P0 MOV R15, R9 ;  /* 0x00000009000f8202 */ /* 0x000fe40000000f00 */
[----:B------:R-:W-:Y:S01]  /*1ea0*/  @!P3 IADD3.X R11, R32, R11, RZ, P5, !PT ;  /* 0x0000000b200bb210 */ /* 0x000fe20002ffe4ff */
[----:B------:R-:W-:Y:S01]  /*1eb0*/  STL [R1+0xc8], R53 ;  /* 0x0000c83501007387 */ /* 0x000fe20000100800 */
[----:B------:R-:W-:Y:S01]  /*1ec0*/  IADD3 R28, R2, 0x100, RZ ;  /* 0x00000100021c7810 */ /* 0x000fe20007ffe0ff */
[----:B------:R-:W1:Y:S01]  /*1ed0*/  @!P0 LDC.64 R24, c[0x0][0x228] ;  /* 0x00008a00ff188b82 */ /* 0x000e620000000a00 */
[-C--:B--2---:R-:W-:Y:S02]  /*1ee0*/  @!P0 IMAD R29, R29, R4.reuse, RZ ;  /* 0x000000041d1d8224 */ /* 0x084fe400078e02ff */
[----:B------:R-:W-:-:S04]  /*1ef0*/  @!P0 IMAD.WIDE.U32 R14, R21, R4, R14 ;  /* 0x00000004150e8225 */ /* 0x000fc800078e000e */
[----:B------:R-:W-:Y:S01]  /*1f00*/  @!P0 IMAD R5, R21, R5, R29 ;  /* 0x0000000515058224 */ /* 0x000fe200078e021d */
[----:B------:R-:W-:Y:S01]  /*1f10*/  HFMA2.MMA R21, -RZ, RZ, 0, 0 ;  /* 0x00000000ff157435 */ /* 0x000fe200000001ff */
[----:B------:R-:W-:-:S03]  /*1f20*/  @!P0 SHF.L.U32 R12, R14, 0x1, RZ ;  /* 0x000000010e0c8819 */ /* 0x000fc600000006ff */
[----:B------:R-:W-:Y:S02]  /*1f30*/  @!P0 IADD3 R4, R15, R5, RZ ;  /* 0x000000050f048210 */ /* 0x000fe40007ffe0ff */
[----:B0-----:R-:W-:Y:S02]  /*1f40*/  @!P0 IADD3 R18, P5, R12, R18, RZ ;  /* 0x000000120c128210 */ /* 0x001fe40007fbe0ff */
[----:B------:R-:W-:Y:S02]  /*1f50*/  @!P0 SHF.L.U64.HI R4, R14, 0x1, R4 ;  /* 0x000000010e048819 */ /* 0x000fe40000010204 */
[----:B------:R0:W2:Y:S02]  /*1f60*/  @!P3 LDG.E R21, desc[UR22][R10.64] ;  /* 0x000000160a15b981 */ /* 0x0000a4000c1e1900 */
[----:B------:R-:W-:Y:S02]  /*1f70*/  @!P0 IADD3.X R19, R4, R19, RZ, P5, !PT ;  /* 0x0000001304138210 */ /* 0x000fe40002ffe4ff */
[----:B---3--:R-:W-:Y:S04]  /*1f80*/  STL [R1+0x7c], R50 ;  /* 0x00007c3201007387 */ /* 0x008fe80000100800 */
[----:B------:R-:W-:Y:S04]  /*1f90*/  STL [R1+0xc4], R49 ;  /* 0x0000c43101007387 */ /* 0x000fe80000100800 */
[----:B----4-:R-:W-:Y:S04]  /*1fa0*/  STL [R1+0xa8], R48 ;  /* 0x0000a83001007387 */ /* 0x010fe80000100800 */
[----:B------:R-:W-:Y:S04]  /*1fb0*/  STL [R1+0xbc], R47 ;  /* 0x0000bc2f01007387 */ /* 0x000fe80000100800 */
[----:B------:R3:W-:Y:S02]  /*1fc0*/  STL [R1+0x90], R33 ;  /* 0x0000902101007387 */ /* 0x0007e40000100800 */
[----:B---3--:R-:W-:-:S06]  /*1fd0*/  MOV R33, RZ ;  /* 0x000000ff00217202 */ /* 0x008fcc0000000f00 */
[----:B------:R3:W4:Y:S01]  /*1fe0*/  @!P0 LDG.E R33, desc[UR22][R18.64] ;  /* 0x0000001612218981 */ /* 0x000722000c1e1900 */
[----:B------:R-:W-:Y:S02]  /*1ff0*/  ISETP.GE.U32.AND P2, PT, R28, UR18, PT ;  /* 0x000000121c007c0c */ /* 0x000fe4000bf46070 */
[----:B------:R-:W-:Y:S02]  /*2000*/  SHF.R.S32.HI R20, RZ, 0x1f, R28 ;  /* 0x0000001fff147819 */ /* 0x000fe4000001141c */
[----:B------:R-:W-:Y:S02]  /*2010*/  IADD3 R30, R2, 0x110, RZ ;  /* 0x00000110021e7810 */ /* 0x000fe40007ffe0ff */
[----:B------:R-:W-:Y:S02]  /*2020*/  ISETP.GE.AND.EX P2, PT, R20, UR19, PT, P2 ;  /* 0x0000001314007c0c */ /* 0x000fe4000bf46320 */
[----:B------:R-:W-:Y:S02]  /*2030*/  ISETP.GE.U32.AND P4, PT, R30, UR18, PT ;  /* 0x000000121e007c0c */ /* 0x000fe4000bf86070 */
[----:B------:R-:W-:-:S02]  /*2040*/  ISETP.GT.U32.OR P2, PT, R0, 0x22f, P2 ;  /* 0x0000022f0000780c */ /* 0x000fc40001744470 */
[----:B------:R-:W-:-:S04]  /*2050*/  SHF.R.S32.HI R31, RZ, 0x1f, R30 ;  /* 0x0000001fff1f7819 */ /* 0x000fc8000001141e */
[----:B------:R-:W-:-:S04]  /*2060*/  ISETP.GE.AND.EX P4, PT, R31, UR19, PT, P4 ;  /* 0x000000131f007c0c */ /* 0x000fc8000bf86340 */
[----:B------:R-:W-:-:S03]  /*2070*/  ISETP.GT.U32.OR P4, PT, R0, 0x22f, P4 ;  /* 0x0000022f0000780c */ /* 0x000fc60002784470 */
[----:B------:R-:W3:Y:S01]  /*2080*/  @!P2 LDC.64 R16, c[0x0][0x288] ;  /* 0x0000a200ff10ab82 */ /* 0x000ee20000000a00 */
[----:B------:R-:W-:-:S07]  /*2090*/  HFMA2.MMA R47, -RZ, RZ, 0, 0 ;  /* 0x00000000ff2f7435 */ /* 0x000fce00000001ff */
[----:B0-----:R-:W0:Y:S08]  /*20a0*/  @!P2 LDC.64 R10, c[0x0][0x228] ;  /* 0x00008a00ff0aab82 */ /* 0x001e300000000a00 */
[----:B------:R-:W0:Y:S01]  /*20b0*/  @!P4 LDC.64 R14, c[0x0][0x288] ;  /* 0x0000a200ff0ecb82 */ /* 0x000e220000000a00 */
[----:B-1----:R-:W-:-:S04]  /*20c0*/  @!P0 IADD3 R24, P3, R12, R24, RZ ;  /* 0x000000180c188210 */ /* 0x002fc80007f7e0ff */
[----:B------:R-:W-:Y:S01]  /*20d0*/  @!P0 IADD3.X R25, R4, R25, RZ, P3, !PT ;  /* 0x0000001904198210 */ /* 0x000fe20001ffe4ff */
[----:B---3--:R-:W-:Y:S01]  /*20e0*/  @!P2 IMAD R32, R20, R16, RZ ;  /* 0x000000101420a224 */ /* 0x008fe200078e02ff */
[----:B--2---:R1:W-:Y:S01]  /*20f0*/  STL [R1+0xb8], R21 ;  /* 0x0000b81501007387 */ /* 0x0043e20000100800 */
[----:B------:R-:W-:Y:S01]  /*2100*/  @!P2 MOV R20, R6 ;  /* 0x000000060014a202 */ /* 0x000fe20000000f00 */
[----:B------:R-:W2:Y:S01]  /*2110*/  @!P2 LDC.64 R12, c[0x0][0x230] ;  /* 0x00008c00ff0cab82 */ /* 0x000ea20000000a00 */
[----:B------:R-:W-:Y:S01]  /*2120*/  @!P2 IMAD R32, R28, R17, R32 ;  /* 0x000000111c20a224 */ /* 0x000fe200078e0220 */
[----:B------:R3:W2:Y:S01]  /*2130*/  @!P0 LDG.E R47, desc[UR22][R24.64] ;  /* 0x00000016182f8981 */ /* 0x0006a2000c1e1900 */
[----:B-1----:R-:W-:-:S05]  /*2140*/  @!P2 MOV R21, R9 ;  /* 0x000000090015a202 */ /* 0x002fca0000000f00 */
[----:B------:R-:W1:Y:S01]  /*2150*/  @!P4 LDC.64 R18, c[0x0][0x230] ;  /* 0x00008c00ff12cb82 */ /* 0x000e620000000a00 */
[----:B------:R-:W-:Y:S01]  /*2160*/  @!P2 IMAD.WIDE.U32 R16, R28, R16, R20 ;  /* 0x000000101c10a225 */ /* 0x000fe200078e0014 */
[----:B---3--:R-:W-:Y:S02]  /*2170*/  @!P4 MOV R24, R6 ;  /* 0x000000060018c202 */ /* 0x008fe40000000f00 */
[----:B------:R-:W-:Y:S01]  /*2180*/  @!P4 MOV R25, R9 ;  /* 0x000000090019c202 */ /* 0x000fe20000000f00 */
[----:B0-----:R-:W-:Y:S01]  /*2190*/  @!P4 IMAD R31, R31, R14, RZ ;  /* 0x0000000e1f1fc224 */ /* 0x001fe200078e02ff */
[----:B------:R-:W-:Y:S02]  /*21a0*/  @!P2 IADD3 R32, R17, R32, RZ ;  /* 0x000000201120a210 */ /* 0x000fe40007ffe0ff */
[----:B------:R-:W0:Y:S01]  /*21b0*/  @!P4 LDC.64 R20, c[0x0][0x228] ;  /* 0x00008a00ff14cb82 */ /* 0x000e220000000a00 */
[C---:B------:R-:W-:Y:S02]  /*21c0*/  @!P4 IMAD R15, R30.reuse, R15, R31 ;  /* 0x0000000f1e0fc224 */ /* 0x040fe400078e021f */
[----:B------:R-:W-:Y:S01]  /*21d0*/  @!P4 IMAD.WIDE.U32 R24, R30, R14, R24 ;  /* 0x0000000e1e18c225 */ /* 0x000fe200078e0018 */
[----:B------:R-:W-:Y:S01]  /*21e0*/  HFMA2.MMA R30, -RZ, RZ, 0, 0 ;  /* 0x00000000ff1e7435 */ /* 0x000fe200000001ff */
[C---:B------:R-:W-:Y:S01]  /*21f0*/  @!P2 SHF.L.U64.HI R32, R16.reuse, 0x1, R32 ;  /* 0x000000011020a819 */ /* 0x040fe20000010220 */
[----:B----4-:R3:W-:Y:S02]  /*2200*/  STL [R1+0x94], R33 ;  /* 0x0000942101007387 */ /* 0x0107e40000100800 */
[----:B---3--:R-:W-:-:S04]  /*2210*/  @!P2 SHF.L.U32 R33, R16, 0x1, RZ ;  /* 0x000000011021a819 */ /* 0x008fc800000006ff */
[----:B------:R-:W-:-:S04]  /*2220*/  @!P2 IADD3 R10, P0, R33, R10, RZ ;  /* 0x0000000a210aa210 */ /* 0x000fc80007f1e0ff */
[----:B------:R-:W-:-:S05]  /*2230*/  @!P2 IADD3.X R11, R32, R11, RZ, P0, !PT ;  /* 0x0000000b200ba210 */ /* 0x000fca00007fe4ff */
[----:B------:R-:W3:Y:S01]  /*2240*/  @!P2 LDG.E R30, desc[UR22][R10.64] ;  /* 0x000000160a1ea981 */ /* 0x000ee2000c1e1900 */
[----:B--2---:R-:W-:Y:S02]  /*2250*/  @!P2 IADD3 R12, P6, R33, R12, RZ ;  /* 0x0000000c210ca210 */ /* 0x004fe40007fde0ff */
[----:B------:R-:W-:Y:S02]  /*2260*/  @!P4 IADD3 R15, R25, R15, RZ ;  /* 0x0000000f190fc210 */ /* 0x000fe40007ffe0ff */
[----:B------:R-:W-:Y:S02]  /*2270*/  @!P2 IADD3.X R13, R32, R13, RZ, P6, !PT ;  /* 0x0000000d200da210 */ /* 0x000fe400037fe4ff */
[C---:B------:R-:W-:Y:S02]  /*2280*/  @!P4 SHF.L.U32 R14, R24.reuse, 0x1, RZ ;  /* 0x00000001180ec819 */ /* 0x040fe400000006ff */
[----:B------:R-:W-:Y:S01]  /*2290*/  @!P4 SHF.L.U64.HI R24, R24, 0x1, R15 ;  /* 0x000000011818c819 */ /* 0x000fe2000001020f */
[----:B------:R2:W-:Y:S02]  /*22a0*/  STL [R1+0xb4], R47 ;  /* 0x0000b42f01007387 */ /* 0x0005e40000100800 */
[----:B--2---:R-:W-:-:S06]  /*22b0*/  MOV R47, RZ ;  /* 0x000000ff002f7202 */ /* 0x004fcc0000000f00 */
[----:B------:R2:W4:Y:S01]  /*22c0*/  @!P2 LDG.E R47, desc[UR22][R12.64] ;  /* 0x000000160c2fa981 */ /* 0x000522000c1e1900 */
[----:B-1----:R-:W-:-:S04]  /*22d0*/  @!P4 IADD3 R18, P2, R14, R18, RZ ;  /* 0x000000120e12c210 */ /* 0x002fc80007f5e0ff */
[----:B------:R-:W-:Y:S02]  /*22e0*/  @!P4 IADD3.X R19, R24, R19, RZ, P2, !PT ;  /* 0x000000131813c210 */ /* 0x000fe400017fe4ff */
[----:B------:R-:W-:-:S04]  /*22f0*/  IADD3 R5, R2, 0x120, RZ ;  /* 0x0000012002057810 */ /* 0x000fc80007ffe0ff */
[----:B------:R-:W-:Y:S01]  /*2300*/  ISETP.GE.U32.AND P5, PT, R5, UR18, PT ;  /* 0x0000001205007c0c */ /* 0x000fe2000bfa6070 */
[----:B---3--:R1:W-:Y:S02]  /*2310*/  STL [R1+0xac], R30 ;  /* 0x0000ac1e01007387 */ /* 0x0083e40000100800 */
[----:B-1----:R-:W-:-:S06]  /*2320*/  MOV R30, RZ ;  /* 0x000000ff001e7202 */ /* 0x002fcc0000000f00 */
[----:B------:R1:W3:Y:S01]  /*2330*/  @!P4 LDG.E R30, desc[UR22][R18.64] ;  /* 0x00000016121ec981 */ /* 0x0002e2000c1e1900 */
[----:B------:R-:W-:-:S04]  /*2340*/  SHF.R.S32.HI R29, RZ, 0x1f, R5 ;  /* 0x0000001fff1d7819 */ /* 0x000fc80000011405 */
[----:B------:R-:W-:-:S04]  /*2350*/  ISETP.GE.AND.EX P5, PT, R29, UR19, PT, P5 ;  /* 0x000000131d007c0c */ /* 0x000fc8000bfa6350 */
[----:B------:R-:W-:Y:S02]  /*2360*/  ISETP.GT.U32.OR P5, PT, R0, 0x22f, P5 ;  /* 0x0000022f0000780c */ /* 0x000fe40002fa4470 */
[----:B------:R-:W-:-:S04]  /*2370*/  IADD3 R28, R2, 0x130, RZ ;  /* 0x00000130021c7810 */ /* 0x000fc80007ffe0ff */
[----:B------:R-:W-:Y:S02]  /*2380*/  ISETP.GE.U32.AND P3, PT, R28, UR18, PT ;  /* 0x000000121c007c0c */ /* 0x000fe4000bf66070 */
[----:B------:R-:W-:-:S04]  /*2390*/  SHF.R.S32.HI R4, RZ, 0x1f, R28 ;  /* 0x0000001fff047819 */ /* 0x000fc8000001141c */
[----:B------:R-:W-:Y:S01]  /*23a0*/  ISETP.GE.AND.EX P3, PT, R4, UR19, PT, P3 ;  /* 0x0000001304007c0c */ /* 0x000fe2000bf66330 */
[----:B------:R-:W1:Y:S03]  /*23b0*/  @!P5 LDC.64 R16, c[0x0][0x288] ;  /* 0x0000a200ff10db82 */ /* 0x000e660000000a00 */
[----:B------:R-:W-:Y:S02]  /*23c0*/  ISETP.GT.U32.OR P3, PT, R0, 0x22f, P3 ;  /* 0x0000022f0000780c */ /* 0x000fe40001f64470 */
[----:B0-----:R-:W-:-:S03]  /*23d0*/  @!P4 IADD3 R20, P0, R14, R20, RZ ;  /* 0x000000140e14c210 */ /* 0x001fc60007f1e0ff */
[----:B------:R-:W0:Y:S08]  /*23e0*/  @!P5 LDC.64 R14, c[0x0][0x230] ;  /* 0x00008c00ff0edb82 */ /* 0x000e300000000a00 */
[----:B--2---:R-:W2:Y:S01]  /*23f0*/  @!P3 LDC.64 R12, c[0x0][0x288] ;  /* 0x0000a200ff0cbb82 */ /* 0x004ea20000000a00 */
[----:B------:R-:W-:Y:S02]  /*2400*/  @!P5 MOV R10, R6 ;  /* 0x00000006000ad202 */ /* 0x000fe40000000f00 */
[----:B------:R-:W-:-:S02]  /*2410*/  @!P5 MOV R11, R9 ;  /* 0x00000009000bd202 */ /* 0x000fc40000000f00 */
[----:B------:R-:W-:Y:S01]  /*2420*/  IADD3 R32, R2, 0x10, RZ ;  /* 0x0000001002207810 */ /* 0x000fe20007ffe0ff */
[----:B-1----:R-:W-:-:S03]  /*2430*/  @!P5 IMAD R25, R29, R16, RZ ;  /* 0x000000101d19d224 */ /* 0x002fc600078e02ff */
[----:B------:R-:W-:Y:S01]  /*2440*/  SHF.R.S32.HI R33, RZ, 0x1f, R32 ;  /* 0x0000001fff217819 */ /* 0x000fe20000011420 */
[----:B----4-:R1:W-:Y:S01]  /*2450*/  STL [R1+0x88], R47 ;  /* 0x0000882f01007387 */ /* 0x0103e20000100800 */
[----:B------:R-:W-:Y:S01]  /*2460*/  ISETP.GE.U32.AND P6, PT, R32, UR18, PT ;  /* 0x0000001220007c0c */ /* 0x000fe2000bfc6070 */
[C---:B------:R-:W-:Y:S01]  /*2470*/  @!P5 IMAD R25, R5.reuse, R17, R25 ;  /* 0x000000110519d224 */ /* 0x040fe200078e0219 */
[----:B------:R-:W4:Y:S01]  /*2480*/  @!P3 LDC.64 R18, c[0x0][0x228] ;  /* 0x00008a00ff12bb82 */ /* 0x000f220000000a00 */
[----:B------:R-:W-:Y:S01]  /*2490*/  @!P5 IMAD.WIDE.U32 R16, R5, R16, R10 ;  /* 0x000000100510d225 */ /* 0x000fe200078e000a */
[----:B------:R-:W-:-:S06]  /*24a0*/  ISETP.GE.AND.EX P6, PT, R33, UR19, PT, P6 ;  /* 0x0000001321007c0c */ /* 0x000fcc000bfc6360 */
[----:B------:R-:W4:Y:S01]  /*24b0*/  @!P5 LDC.64 R10, c[0x0][0x228] ;  /* 0x00008a00ff0adb82 */ /* 0x000f220000000a00 */
[----:B-1----:R-:W-:Y:S02]  /*24c0*/  IADD3 R47, R2, 0x20, RZ ;  /* 0x00000020022f7810 */ /* 0x002fe40007ffe0ff */
[----:B------:R-:W-:Y:S01]  /*24d0*/  ISETP.GT.U32.OR P6, PT, R0, 0x22f, P6 ;  /* 0x0000022f0000780c */ /* 0x000fe200037c4470 */
[----:B--2---:R-:W-:Y:S01]  /*24e0*/  @!P3 IMAD R31, R4, R12, RZ ;  /* 0x0000000c041fb224 */ /* 0x004fe200078e02ff */
[----:B------:R-:W-:Y:S02]  /*24f0*/  @!P4 IADD3.X R21, R24, R21, RZ, P0, !PT ;  /* 0x000000151815c210 */ /* 0x000fe400007fe4ff */
[----:B------:R-:W-:Y:S01]  /*2500*/  SHF.R.S32.HI R48, RZ, 0x1f, R47 ;  /* 0x0000001fff307819 */ /* 0x000fe2000001142f */
[----:B------:R-:W1:Y:S01]  /*2510*/  @!P3 LDC.64 R4, c[0x0][0x230] ;  /* 0x00008c00ff04bb82 */ /* 0x000e620000000a00 */
[----:B------:R-:W-:Y:S02]  /*2520*/  ISETP.GE.U32.AND P0, PT, R47, UR18, PT ;  /* 0x000000122f007c0c */ /* 0x000fe4000bf06070 */
[----:B------:R-:W-:-:S02]  /*2530*/  @!P5 IADD3 R25, R17, R25, RZ ;  /* 0x000000191119d210 */ /* 0x000fc40007ffe0ff */
[----:B------:R-:W-:Y:S02]  /*2540*/  @!P5 SHF.L.U32 R29, R16, 0x1, RZ ;  /* 0x00000001101dd819 */ /* 0x000fe400000006ff */
[----:B------:R-:W-:Y:S02]  /*2550*/  ISETP.GE.AND.EX P0, PT, R48, UR19, PT, P0 ;  /* 0x0000001330007c0c */ /* 0x000fe4000bf06300 */
[----:B------:R-:W-:Y:S02]  /*2560*/  @!P3 MOV R24, R6 ;  /* 0x000000060018b202 */ /* 0x000fe40000000f00 */
[----:B0-----:R-:W-:Y:S02]  /*2570*/  @!P5 IADD3 R14, P2, R29, R14, RZ ;  /* 0x0000000e1d0ed210 */ /* 0x001fe40007f5e0ff */
[----:B------:R-:W-:Y:S01]  /*2580*/  ISETP.GT.U32.OR P0, PT, R0, 0x22f, P0 ;  /* 0x0000022f0000780c */ /* 0x000fe20000704470 */
[----:B------:R-:W-:Y:S01]  /*2590*/  @!P3 IMAD R31, R28, R13, R31 ;  /* 0x0000000d1c1fb224 */ /* 0x000fe200078e021f */
[----:B------:R-:W-:-:S10]  /*25a0*/  HFMA2.MMA R47, -RZ, RZ, 0, 0 ;  /* 0x00000000ff2f7435 */ /* 0x000fd400000001ff */
[----:B------:R0:W2:Y:S02]  /*25b0*/  @!P4 LDG.E R47, desc[UR22][R20.64] ;  /* 0x00000016142fc981 */ /* 0x0000a4000c1e1900 */
[----:B0-----:R-:W-:Y:S02]  /*25c0*/  @!P6 MOV R20, R6 ;  /* 0x000000060014e202 */ /* 0x001fe40000000f00 */
[-C--:B------:R-:W-:Y:S01]  /*25d0*/  @!P6 MOV R21, R9.reuse ;  /* 0x000000090015e202 */ /* 0x080fe20000000f00 */
[----:B---3--:R0:W-:Y:S02]  /*25e0*/  STL [R1+0x8c], R30 ;  /* 0x00008c1e01007387 */ /* 0x0081e40000100800 */
[----:B0-----:R-:W-:Y:S02]  /*25f0*/  @!P5 SHF.L.U64.HI R30, R16, 0x1, R25 ;  /* 0x00000001101ed819 */ /* 0x001fe40000010219 */
[----:B------:R-:W-:Y:S01]  /*2600*/  @!P3 MOV R25, R9 ;  /* 0x000000090019b202 */ /* 0x000fe20000000f00 */
[----:B------:R-:W0:Y:S01]  /*2610*/  @!P6 LDC.64 R16, c[0x0][0x288] ;  /* 0x0000a200ff10eb82 */ /* 0x000e220000000a00 */
[----:B------:R-:W-:Y:S01]  /*2620*/  @!P5 IADD3.X R15, R30, R15, RZ, P2, !PT ;  /* 0x0000000f1e0fd210 */ /* 0x000fe200017fe4ff */
[----:B------:R-:W-:Y:S01]  /*2630*/  @!P3 IMAD.WIDE.U32 R12, R28, R12, R24 ;  /* 0x0000000c1c0cb225 */ /* 0x000fe200078e0018 */
[----:B----4-:R-:W-:-:S03]  /*2640*/  @!P5 IADD3 R10, P2, R29, R10, RZ ;  /* 0x0000000a1d0ad210 */ /* 0x010fc60007f5e0ff */
[----:B------:R3:W4:Y:S01]  /*2650*/  @!P5 LDG.E R52, desc[UR22][R14.64] ;  /* 0x000000160e34d981 */ /* 0x000722000c1e1900 */
[----:B------:R-:W-:-:S05]  /*2660*/  @!P5 IADD3.X R11, R30, R11, RZ, P2, !PT ;  /* 0x0000000b1e0bd210 */ /* 0x000fca00017fe4ff */
[----:B------:R1:W4:Y:S01]  /*2670*/  @!P5 LDG.E R51, desc[UR22][R10.64] ;  /* 0x000000160a33d981 */ /* 0x000322000c1e1900 */
[----:B---3--:R-:W-:Y:S02]  /*2680*/  @!P3 IADD3 R14, R13, R31, RZ ;  /* 0x0000001f0d0eb210 */ /* 0x008fe40007ffe0ff */
[C---:B------:R-:W-:Y:S02]  /*2690*/  @!P3 SHF.L.U32 R15, R12.reuse, 0x1, RZ ;  /* 0x000000010c0fb819 */ /* 0x040fe400000006ff */
[----:B------:R-:W-:Y:S02]  /*26a0*/  @!P3 SHF.L.U64.HI R14, R12, 0x1, R14 ;  /* 0x000000010c0eb819 */ /* 0x000fe4000001020e */
[----:B------:R-:W3:Y:S01]  /*26b0*/  @!P0 LDC.64 R12, c[0x0][0x288] ;  /* 0x0000a200ff0c8b82 */ /* 0x000ee20000000a00 */
[C---:B-1----:R-:W-:Y:S02]  /*26c0*/  @!P3 IADD3 R4, P2, R15.reuse, R4, RZ ;  /* 0x000000040f04b210 */ /* 0x042fe40007f5e0ff */
[----:B------:R-:W-:-:S05]  /*26d0*/  @!P3 IADD3 R18, P4, R15, R18, RZ ;  /* 0x000000120f12b210 */ /* 0x000fca0007f9e0ff */
[----:B------:R-:W1:Y:S01]  /*26e0*/  @!P6 LDC.64 R10, c[0x0][0x230] ;  /* 0x00008c00ff0aeb82 */ /* 0x000e620000000a00 */
[C---:B------:R-:W-:Y:S02]  /*26f0*/  @!P3 IADD3.X R5, R14.reuse, R5, RZ, P2, !PT ;  /* 0x000000050e05b210 */ /* 0x040fe400017fe4ff */
[----:B------:R-:W-:-:S05]  /*2700*/  @!P3 IADD3.X R19, R14, R19, RZ, P4, !PT ;  /* 0x000000130e13b210 */ /* 0x000fca00027fe4ff */
[----:B------:R-:W1:Y:S01]  /*2710*/  @!P6 LDC.64 R14, c[0x0][0x228] ;  /* 0x00008a00ff0eeb82 */ /* 0x000e620000000a00 */
[----:B0-----:R-:W-:-:S04]  /*2720*/  @!P6 IMAD R24, R33, R16, RZ ;  /* 0x000000102118e224 */ /* 0x001fc800078e02ff */
[C---:B------:R-:W-:Y:S02]  /*2730*/  @!P6 IMAD R24, R32.reuse, R17, R24 ;  /* 0x000000112018e224 */ /* 0x040fe400078e0218 */
[----:B------:R-:W-:Y:S01]  /*2740*/  @!P6 IMAD.WIDE.U32 R16, R32, R16, R20 ;  /* 0x000000102010e225 */ /* 0x000fe200078e0014 */
[----:B------:R-:W-:Y:S02]  /*2750*/  CS2R R32, SRZ ;  /* 0x0000000000207805 */ /* 0x000fe4000001ff00 */
[----:B------:R-:W-:Y:S01]  /*2760*/  IADD3 R31, R2, 0x20, RZ ;  /* 0x00000020021f7810 */ /* 0x000fe20007ffe0ff */
[----:B---3--:R-:W-:Y:S01]  /*2770*/  @!P0 IMAD R28, R48, R12, RZ ;  /* 0x0000000c301c8224 */ /* 0x008fe200078e02ff */
[----:B------:R-:W-:Y:S02]  /*2780*/  @!P6 IADD3 R24, R17, R24, RZ ;  /* 0x000000181118e210 */ /* 0x000fe40007ffe0ff */
[----:B------:R-:W-:Y:S01]  /*2790*/  @!P6 SHF.L.U32 R25, R16, 0x1, RZ ;  /* 0x000000011019e819 */ /* 0x000fe200000006ff */
[----:B------:R0:W3:Y:S01]  /*27a0*/  @!P3 LDG.E R33, desc[UR22][R4.64] ;  /* 0x000000160421b981 */ /* 0x0000e2000c1e1900 */
[----:B------:R-:W-:-:S02]  /*27b0*/  @!P0 MOV R20, R6 ;  /* 0x0000000600148202 */ /* 0x000fc40000000f00 */
[----:B------:R-:W-:Y:S01]  /*27c0*/  @!P0 MOV R21, R9 ;  /* 0x0000000900158202 */ /* 0x000fe20000000f00 */
[----:B------:R-:W3:Y:S01]  /*27d0*/  @!P3 LDG.E R32, desc[UR22][R18.64] ;  /* 0x000000161220b981 */ /* 0x000ee2000c1e1900 */
[----:B------:R-:W-:Y:S01]  /*27e0*/  @!P6 SHF.L.U64.HI R24, R16, 0x1, R24 ;  /* 0x000000011018e819 */ /* 0x000fe20000010218 */
[----:B------:R-:W-:Y:S01]  /*27f0*/  @!P0 IMAD R28, R31, R13, R28 ;  /* 0x0000000d1f1c8224 */ /* 0x000fe200078e021c */
[----:B-1----:R-:W-:Y:S01]  /*2800*/  @!P6 IADD3 R10, P3, R25, R10, RZ ;  /* 0x0000000a190ae210 */ /* 0x002fe20007f7e0ff */
[----:B------:R-:W-:Y:S01]  /*2810*/  @!P0 IMAD.WIDE.U32 R12, R31, R12, R20 ;  /* 0x0000000c1f0c8225 */ /* 0x000fe200078e0014 */
[----:B------:R-:W-:Y:S01]  /*2820*/  HFMA2.MMA R31, -RZ, RZ, 0, 0 ;  /* 0x00000000ff1f7435 */ /* 0x000fe200000001ff */
[----:B------:R-:W1:Y:S01]  /*2830*/  @!P0 LDC.64 R16, c[0x0][0x228] ;  /* 0x00008a00ff108b82 */ /* 0x000e620000000a00 */
[----:B------:R-:W-:Y:S02]  /*2840*/  @!P6 IADD3.X R11, R24, R11, RZ, P3, !PT ;  /* 0x0000000b180be210 */ /* 0x000fe40001ffe4ff */
[----:B------:R-:W-:-:S02]  /*2850*/  @!P6 IADD3 R14, P3, R25, R14, RZ ;  /* 0x0000000e190ee210 */ /* 0x000fc40007f7e0ff */
[----:B------:R-:W-:Y:S02]  /*2860*/  MOV R25, RZ ;  /* 0x000000ff00197202 */ /* 0x000fe40000000f00 */
[----:B------:R-:W-:Y:S01]  /*2870*/  @!P6 IADD3.X R15, R24, R15, RZ, P3, !PT ;  /* 0x0000000f180fe210 */ /* 0x000fe20001ffe4ff */
[----:B0-----:R-:W0:Y:S01]  /*2880*/  @!P0 LDC.64 R4, c[0x0][0x230] ;  /* 0x00008c00ff048b82 */ /* 0x001e220000000a00 */
[----:B------:R-:W3:Y:S04]  /*2890*/  @!P6 LDG.E R31, desc[UR22][R10.64] ;  /* 0x000000160a1fe981 */ /* 0x000ee8000c1e1900 */
[----:B------:R-:W3:Y:S01]  /*28a0*/  @!P6 LDG.E R25, desc[UR22][R14.64] ;  /* 0x000000160e19e981 */ /* 0x000ee2000c1e1900 */
[----:B------:R-:W-:Y:S02]  /*28b0*/  @!P0 IADD3 R21, R13, R28, RZ ;  /* 0x0000001c0d158210 */ /* 0x000fe40007ffe0ff */
[C---:B------:R-:W-:Y:S01]  /*28c0*/  @!P0 SHF.L.U32 R20, R12.reuse, 0x1, RZ ;  /* 0x000000010c148819 */ /* 0x040fe200000006ff */
[----:B--2---:R-:W-:Y:S01]  /*28d0*/  STL [R1+0xa0], R47 ;  /* 0x0000a02f01007387 */ /* 0x004fe20000100800 */
[----:B------:R-:W-:-:S02]  /*28e0*/  @!P0 SHF.L.U64.HI R21, R12, 0x1, R21 ;  /* 0x000000010c158819 */ /* 0x000fc40000010215 */
[----:B-1----:R-:W-:-:S04]  /*28f0*/  @!P0 IADD3 R16, P5, R20, R16, RZ ;  /* 0x0000001014108210 */ /* 0x002fc80007fbe0ff */
[----:B------:R-:W-:Y:S02]  /*2900*/  @!P0 IADD3.X R17, R21, R17, RZ, P5, !PT ;  /* 0x0000001115118210 */ /* 0x000fe40002ffe4ff */
[----:B0-----:R-:W-:-:S04]  /*2910*/  @!P0 IADD3 R4, P3, R20, R4, RZ ;  /* 0x0000000414048210 */ /* 0x001fc80007f7e0ff */
[----:B------:R-:W-:Y:S01]  /*2920*/  @!P0 IADD3.X R5, R21, R5, RZ, P3, !PT ;  /* 0x0000000515058210 */ /* 0x000fe20001ffe4ff */
[----:B----4-:R-:W-:Y:S04]  /*2930*/  STL [R1+0x80], R52 ;  /* 0x0000803401007387 */ /* 0x010fe80000100800 */
[----:B------:R-:W-:Y:S04]  /*2940*/  STL [R1+0x9c], R51 ;  /* 0x00009c3301007387 */ /* 0x000fe80000100800 */
[----:B---3--:R-:W-:Y:S04]  /*2950*/  STL [R1+0x84], R33 ;  /* 0x0000842101007387 */ /* 0x008fe80000100800 */
[----:B------:R-:W-:Y:S04]  /*2960*/  STL [R1+0x3c], R31 ;  /* 0x00003c1f01007387 */ /* 0x000fe80000100800 */
[----:B------:R-:W-:Y:S04]  /*2970*/  STL [R1+0x98], R32 ;  /* 0x0000982001007387 */ /* 0x000fe80000100800 */
[----:B------:R0:W-:Y:S02]  /*2980*/  STL [R1+0x48], R25 ;  /* 0x0000481901007387 */ /* 0x0001e40000100800 */
[----:B0-----:R-:W-:-:S06]  /*2990*/  CS2R R24, SRZ ;  /* 0x0000000000187805 */ /* 0x001fcc000001ff00 */
[----:B------:R0:W2:Y:S04]  /*29a0*/  @!P0 LDG.E R24, desc[UR22][R16.64] ;  /* 0x0000001610188981 */ /* 0x0000a8000c1e1900 */
[----:B------:R1:W3:Y:S01]  /*29b0*/  @!P0 LDG.E R25, desc[UR22][R4.64] ;  /* 0x0000001604198981 */ /* 0x0002e2000c1e1900 */
[----:B------:R-:W-:-:S04]  /*29c0*/  IADD3 R47, R2, 0x30, RZ ;  /* 0x00000030022f7810 */ /* 0x000fc80007ffe0ff */
[----:B------:R-:W-:Y:S02]  /*29d0*/  SHF.R.S32.HI R30, RZ, 0x1f, R47 ;  /* 0x0000001fff1e7819 */ /* 0x000fe4000001142f */
[----:B------:R-:W-:-:S04]  /*29e0*/  ISETP.GE.U32.AND P2, PT, R47, UR18, PT ;  /* 0x000000122f007c0c */ /* 0x000fc8000bf46070 */
[----:B------:R-:W-:-:S04]  /*29f0*/  ISETP.GE.AND.EX P2, PT, R30, UR19, PT, P2 ;  /* 0x000000131e007c0c */ /* 0x000fc8000bf46320 */
[----:B------:R-:W-:Y:S02]  /*2a00*/  ISETP.GT.U32.OR P2, PT, R0, 0x22f, P2 ;  /* 0x0000022f0000780c */ /* 0x000fe40001744470 */
[----:B------:R-:W-:-:S04]  /*2a10*/  IADD3 R29, R2, 0x40, RZ ;  /* 0x00000040021d7810 */ /* 0x000fc80007ffe0ff */
[----:B------:R-:W-:Y:S02]  /*2a20*/  SHF.R.S32.HI R48, RZ, 0x1f, R29 ;  /* 0x0000001fff307819 */ /* 0x000fe4000001141d */
[----:B------:R-:W-:-:S04]  /*2a30*/  ISETP.GE.U32.AND P4, PT, R29, UR18, PT ;  /* 0x000000121d007c0c */ /* 0x000fc8000bf86070 */
[----:B------:R-:W-:Y:S01]  /*2a40*/  ISETP.GE.AND.EX P4, PT, R48, UR19, PT, P4 ;  /* 0x0000001330007c0c */ /* 0x000fe2000bf86340 */
[----:B------:R-:W4:Y:S03]  /*2a50*/  @!P2 LDC.64 R18, c[0x0][0x288] ;  /* 0x0000a200ff12ab82 */ /* 0x000f260000000a00 */
[----:B------:R-:W-:-:S05]  /*2a60*/  ISETP.GT.U32.OR P4, PT, R0, 0x22f, P4 ;  /* 0x0000022f0000780c */ /* 0x000fca0002784470 */
[----:B------:R-:W1:Y:S08]  /*2a70*/  @!P2 LDC.64 R10, c[0x0][0x230] ;  /* 0x00008c00ff0aab82 */ /* 0x000e700000000a00 */
[----:B------:R-:W3:Y:S01]  /*2a80*/  @!P4 LDC.64 R14, c[0x0][0x288] ;  /* 0x0000a200ff0ecb82 */ /* 0x000ee20000000a00 */
[----:B------:R-:W-:-:S07]  /*2a90*/  IADD3 R31, R2, 0x50, RZ ;  /* 0x00000050021f7810 */ /* 0x000fce0007ffe0ff */
[----:B------:R-:W1:Y:S01]  /*2aa0*/  @!P2 LDC.64 R12, c[0x0][0x228] ;  /* 0x00008a00ff0cab82 */ /* 0x000e620000000a00 */
[----:B----4-:R-:W-:Y:S01]  /*2ab0*/  @!P2 IMAD R20, R30, R18, RZ ;  /* 0x000000121e14a224 */ /* 0x010fe200078e02ff */
[----:B------:R-:W-:-:S03]  /*2ac0*/  @!P2 MOV R21, R9 ;  /* 0x000000090015a202 */ /* 0x000fc60000000f00 */
[----:B------:R-:W-:Y:S01]  /*2ad0*/  @!P2 IMAD R19, R47, R19, R20 ;  /* 0x000000132f13a224 */ /* 0x000fe200078e0214 */
[----:B------:R-:W-:Y:S02]  /*2ae0*/  @!P2 MOV R20, R6 ;  /* 0x000000060014a202 */ /* 0x000fe40000000f00 */
[----:B------:R-:W-:Y:S01]  /*2af0*/  SHF.R.S32.HI R30, RZ, 0x1f, R31 ;  /* 0x0000001fff1e7819 */ /* 0x000fe2000001141f */
[----:B0-----:R-:W0:Y:S01]  /*2b00*/  @!P4 LDC.64 R16, c[0x0][0x228] ;  /* 0x00008a00ff10cb82 */ /* 0x001e220000000a00 */
[----:B------:R-:W-:Y:S01]  /*2b10*/  ISETP.GE.U32.AND P3, PT, R31, UR18, PT ;  /* 0x000000121f007c0c */ /* 0x000fe2000bf66070 */
[----:B------:R-:W-:-:S03]  /*2b20*/  @!P2 IMAD.WIDE.U32 R20, R47, R18, R20 ;  /* 0x000000122f14a225 */ /* 0x000fc600078e0014 */
[----:B------:R-:W-:Y:S02]  /*2b30*/  ISETP.GE.AND.EX P3, PT, R30, UR19, PT, P3 ;  /* 0x000000131e007c0c */ /* 0x000fe4000bf66330 */
[----:B------:R-:W-:Y:S02]  /*2b40*/  @!P2 IADD3 R19, R21, R19, RZ ;  /* 0x000000131513a210 */ /* 0x000fe40007ffe0ff */
[----:B------:R-:W-:Y:S02]  /*2b50*/  ISETP.GT.U32.OR P3, PT, R0, 0x22f, P3 ;  /* 0x0000022f0000780c */ /* 0x000fe40001f64470 */
[----:B-1----:R-:W-:Y:S02]  /*2b60*/  @!P2 SHF.L.U32 R4, R20, 0x1, RZ ;  /* 0x000000011404a819 */ /* 0x002fe400000006ff */
[----:B------:R-:W-:Y:S02]  /*2b70*/  @!P4 MOV R21, R9 ;  /* 0x000000090015c202 */ /* 0x000fe40000000f00 */
[----:B------:R-:W-:-:S02]  /*2b80*/  @!P2 IADD3 R10, P6, R4, R10, RZ ;  /* 0x0000000a040aa210 */ /* 0x000fc40007fde0ff */
[----:B------:R-:W-:Y:S02]  /*2b90*/  @!P2 IADD3 R12, P5, R4, R12, RZ ;  /* 0x0000000c040ca210 */ /* 0x000fe40007fbe0ff */
[----:B------:R-:W1:Y:S01]  /*2ba0*/  @!P4 LDC.64 R4, c[0x0][0x230] ;  /* 0x00008c00ff04cb82 */ /* 0x000e620000000a00 */
[----:B--2---:R2:W-:Y:S04]  /*2bb0*/  STL [R1+0x4c], R24 ;  /* 0x00004c1801007387 */ /* 0x0045e80000100800 */
[----:B---3--:R3:W-:Y:S01]  /*2bc0*/  STL [R1+0x20], R25 ;  /* 0x0000201901007387 */ /* 0x0087e20000100800 */
[----:B--2---:R-:W-:Y:S01]  /*2bd0*/  @!P2 SHF.L.U64.HI R24, R20, 0x1, R19 ;  /* 0x000000011418a819 */ /* 0x004fe20000010213 */
[----:B---3--:R-:W-:Y:S01]  /*2be0*/  @!P4 IMAD R25, R48, R14, RZ ;  /* 0x0000000e3019c224 */ /* 0x008fe200078e02ff */
[----:B------:R-:W-:Y:S01]  /*2bf0*/  HFMA2.MMA R48, -RZ, RZ, 0, 0 ;  /* 0x00000000ff307435 */ /* 0x000fe200000001ff */
[----:B------:R-:W-:Y:S01]  /*2c00*/  @!P4 MOV R20, R6 ;  /* 0x000000060014c202 */ /* 0x000fe20000000f00 */
[----:B------:R-:W2:Y:S01]  /*2c10*/  @!P3 LDC.64 R18, c[0x0][0x288] ;  /* 0x0000a200ff12bb82 */ /* 0x000ea20000000a00 */
[----:B------:R-:W-:Y:S01]  /*2c20*/  @!P2 IADD3.X R11, R24, R11, RZ, P6, !PT ;  /* 0x0000000b180ba210 */ /* 0x000fe200037fe4ff */
[----:B------:R-:W-:-:S02]  /*2c30*/  @!P4 IMAD R25, R29, R15, R25 ;  /* 0x0000000f1d19c224 */ /* 0x000fc400078e0219 */
[----:B------:R-:W-:Y:S01]  /*2c40*/  @!P4 IMAD.WIDE.U32 R14, R29, R14, R20 ;  /* 0x0000000e1d0ec225 */ /* 0x000fe200078e0014 */
[----:B------:R-:W-:Y:S02]  /*2c50*/  MOV R29, RZ ;  /* 0x000000ff001d7202 */ /* 0x000fe40000000f00 */
[----:B------:R-:W-:Y:S01]  /*2c60*/  @!P2 IADD3.X R13, R24, R13, RZ, P5, !PT ;  /* 0x0000000d180da210 */ /* 0x000fe20002ffe4ff */
[----:B------:R3:W4:Y:S04]  /*2c70*/  @!P2 LDG.E R48, desc[UR22][R10.64] ;  /* 0x000000160a30a981 */ /* 0x000728000c1e1900 */
[----:B------:R0:W4:Y:S01]  /*2c80*/  @!P2 LDG.E R29, desc[UR22][R12.64] ;  /* 0x000000160c1da981 */ /* 0x000122000c1e1900 */
[----:B------:R-:W-:Y:S02]  /*2c90*/  @!P4 SHF.L.U32 R20, R14, 0x1, RZ ;  /* 0x000000010e14c819 */ /* 0x000fe400000006ff */
[----:B------:R-:W-:-:S02]  /*2ca0*/  @!P4 IADD3 R24, R15, R25, RZ ;  /* 0x000000190f18c210 */ /* 0x000fc40007ffe0ff */
[----:B------:R-:W-:Y:S01]  /*2cb0*/  IADD3 R28, R2, 0x60, RZ ;  /* 0x00000060021c7810 */ /* 0x000fe20007ffe0ff */
[----:B---3--:R-:W3:Y:S08]  /*2cc0*/  @!P3 LDC.64 R10, c[0x0][0x228] ;  /* 0x00008a00ff0abb82 */ /* 0x008ef00000000a00 */
[----:B0-----:R-:W0:Y:S01]  /*2cd0*/  @!P3 LDC.64 R12, c[0x0][0x230] ;  /* 0x00008c00ff0cbb82 */ /* 0x001e220000000a00 */
[----:B--2---:R-:W-:Y:S01]  /*2ce0*/  @!P3 IMAD R21, R30, R18, RZ ;  /* 0x000000121e15b224 */ /* 0x004fe200078e02ff */
[C---:B-1----:R-:W-:Y:S01]  /*2cf0*/  @!P4 IADD3 R4, P6, R20.reuse, R4, RZ ;  /* 0x000000041404c210 */ /* 0x042fe20007fde0ff */
[----:B------:R-:W-:Y:S01]  /*2d00*/  HFMA2.MMA R30, -RZ, RZ, 0, 0 ;  /* 0x00000000ff1e7435 */ /* 0x000fe200000001ff */
[----:B------:R-:W-:Y:S01]  /*2d10*/  @!P4 IADD3 R16, P2, R20, R16, RZ ;  /* 0x000000101410c210 */ /* 0x000fe20007f5e0ff */
[----:B------:R-:W-:Y:S01]  /*2d20*/  @!P3 IMAD R19, R31, R19, R21 ;  /* 0x000000131f13b224 */ /* 0x000fe200078e0215 */
[----:B------:R-:W-:-:S02]  /*2d30*/  @!P4 SHF.L.U64.HI R24, R14, 0x1, R24 ;  /* 0x000000010e18c819 */ /* 0x000fc40000010218 */
[----:B------:R-:W-:Y:S02]  /*2d40*/  @!P3 MOV R20, R6 ;  /* 0x000000060014b202 */ /* 0x000fe40000000f00 */
[----:B------:R-:W-:Y:S02]  /*2d50*/  @!P3 MOV R21, R9 ;  /* 0x000000090015b202 */ /* 0x000fe40000000f00 */
[----:B------:R-:W-:Y:S01]  /*2d60*/  @!P4 IADD3.X R5, R24, R5, RZ, P6, !PT ;  /* 0x000000051805c210 */ /* 0x000fe200037fe4ff */
[----:B------:R-:W-:-:S04]  /*2d70*/  @!P3 IMAD.WIDE.U32 R20, R31, R18, R20 ;  /* 0x000000121f14b225 */ /* 0x000fc800078e0014 */
[----:B------:R1:W2:Y:S01]  /*2d80*/  @!P4 LDG.E R30, desc[UR22][R4.64] ;  /* 0x00000016041ec981 */ /* 0x0002a2000c1e1900 */
[----:B------:R-:W-:Y:S02]  /*2d90*/  @!P3 IADD3 R19, R21, R19, RZ ;  /* 0x000000131513b210 */ /* 0x000fe40007ffe0ff */
[C---:B-1----:R-:W-:Y:S02]  /*2da0*/  @!P3 SHF.L.U32 R4, R20.reuse, 0x1, RZ ;  /* 0x000000011404b819 */ /* 0x042fe400000006ff */
[----:B------:R-:W-:Y:S02]  /*2db0*/  @!P3 SHF.L.U64.HI R20, R20, 0x1, R19 ;  /* 0x000000011414b819 */ /* 0x000fe40000010213 */
[----:B0-----:R-:W-:Y:S02]  /*2dc0*/  @!P3 IADD3 R12, P6, R4, R12, RZ ;  /* 0x0000000c040cb210 */ /* 0x001fe40007fde0ff */
[----:B------:R-:W-:Y:S02]  /*2dd0*/  @!P4 IADD3.X R17, R24, R17, RZ, P2, !PT ;  /* 0x000000111811c210 */ /* 0x000fe400017fe4ff */
[----:B------:R-:W-:-:S02]  /*2de0*/  CS2R R24, SRZ ;  /* 0x0000000000187805 */ /* 0x000fc4000001ff00 */
[----:B------:R-:W-:-:S05]  /*2df0*/  @!P3 IADD3.X R13, R20, R13, RZ, P6, !PT ;  /* 0x0000000d140db210 */ /* 0x000fca00037fe4ff */
[----:B------:R-:W2:Y:S04]  /*2e00*/  @!P3 LDG.E R24, desc[UR22][R12.64] ;  /* 0x000000160c18b981 */ /* 0x000ea8000c1e1900 */
[----:B------:R0:W2:Y:S01]  /*2e10*/  @!P4 LDG.E R25, desc[UR22][R16.64] ;  /* 0x000000161019c981 */ /* 0x0000a2000c1e1900 */
[----:B------:R-:W-:Y:S02]  /*2e20*/  SHF.R.S32.HI R47, RZ, 0x1f, R28 ;  /* 0x0000001fff2f7819 */ /* 0x000fe4000001141c */
[----:B------:R-:W-:-:S04]  /*2e30*/  ISETP.GE.U32.AND P0, PT, R28, UR18, PT ;  /* 0x000000121c007c0c */ /* 0x000fc8000bf06070 */
[----:B------:R-:W-:-:S04]  /*2e40*/  ISETP.GE.AND.EX P0, PT, R47, UR19, PT, P0 ;  /* 0x000000132f007c0c */ /* 0x000fc8000bf06300 */
[----:B------:R-:W-:-:S13]  /*2e50*/  ISETP.GT.U32.OR P0, PT, R0, 0x22f, P0 ;  /* 0x0000022f0000780c */ /* 0x000fda0000704470 */
[----:B------:R-:W1:Y:S01]  /*2e60*/  @!P0 LDC.64 R14, c[0x0][0x288] ;  /* 0x0000a200ff0e8b82 */ /* 0x000e620000000a00 */
[----:B---3--:R-:W-:Y:S02]  /*2e70*/  @!P3 IADD3 R10, P4, R4, R10, RZ ;  /* 0x0000000a040ab210 */ /* 0x008fe40007f9e0ff */
[----:B------:R-:W-:Y:S02]  /*2e80*/  @!P0 MOV R4, R6 ;  /* 0x0000000600048202 */ /* 0x000fe40000000f00 */
[----:B------:R-:W-:-:S03]  /*2e90*/  @!P0 MOV R5, R9 ;  /* 0x0000000900058202 */ /* 0x000fc60000000f00 */
[----:B0-----:R-:W0:Y:S01]  /*2ea0*/  @!P0 LDC.64 R16, c[0x0][0x230] ;  /* 0x00008c00ff108b82 */ /* 0x001e220000000a00 */
[----:B------:R-:W-:Y:S01]  /*2eb0*/  @!P3 IADD3.X R11, R20, R11, RZ, P4, !PT ;  /* 0x0000000b140bb210 */ /* 0x000fe200027fe4ff */
[----:B-1----:R-:W-:-:S04]  /*2ec0*/  @!P0 IMAD R21, R47, R14, RZ ;  /* 0x0000000e2f158224 */ /* 0x002fc800078e02ff */
[C---:B------:R-:W-:Y:S02]  /*2ed0*/  @!P0 IMAD R21, R28.reuse, R15, R21 ;  /* 0x0000000f1c158224 */ /* 0x040fe400078e0215 */
[----:B------:R-:W-:Y:S01]  /*2ee0*/  @!P0 IMAD.WIDE.U32 R14, R28, R14, R4 ;  /* 0x0000000e1c0e8225 */ /* 0x000fe200078e0004 */
[----:B------:R-:W-:Y:S01]  /*2ef0*/  HFMA2.MMA R28, -RZ, RZ, 0, 0 ;  /* 0x00000000ff1c7435 */ /* 0x000fe200000001ff */
[----:B------:R-:W1:Y:S09]  /*2f00*/  @!P0 LDC.64 R4, c[0x0][0x228] ;  /* 0x00008a00ff048b82 */ /* 0x000e720000000a00 */
[----:B------:R-:W3:Y:S01]  /*2f10*/  @!P3 LDG.E R28, desc[UR22][R10.64] ;  /* 0x000000160a1cb981 */ /* 0x000ee2000c1e1900 */
[----:B------:R-:W-:-:S02]  /*2f20*/  @!P0 IADD3 R21, R15, R21, RZ ;  /* 0x000000150f158210 */ /* 0x000fc40007ffe0ff */
[----:B------:R-:W-:Y:S01]  /*2f30*/  MOV R47, RZ ;  /* 0x000000ff002f7202 */ /* 0x000fe20000000f00 */
[----:B----4-:R4:W-:Y:S04]  /*2f40*/  STL [R1+0x40], R48 ;  /* 0x0000403001007387 */ /* 0x0109e80000100800 */
[----:B------:R0:W-:Y:S01]  /*2f50*/  STL [R1+0x50], R29 ;  /* 0x0000501d01007387 */ /* 0x0001e20000100800 */
[----:B----4-:R-:W-:-:S04]  /*2f60*/  IADD3 R48, R2, 0x70, RZ ;  /* 0x0000007002307810 */ /* 0x010fc80007ffe0ff */
[----:B0-----:R-:W-:Y:S02]  /*2f70*/  SHF.R.S32.HI R29, RZ, 0x1f, R48 ;  /* 0x0000001fff1d7819 */ /* 0x001fe40000011430 */
[----:B------:R-:W-:-:S04]  /*2f80*/  ISETP.GE.U32.AND P5, PT, R48, UR18, PT ;  /* 0x0000001230007c0c */ /* 0x000fc8000bfa6070 */
[----:B------:R-:W-:-:S04]  /*2f90*/  ISETP.GE.AND.EX P5, PT, R29, UR19, PT, P5 ;  /* 0x000000131d007c0c */ /* 0x000fc8000bfa6350 */
[----:B------:R-:W-:-:S13]  /*2fa0*/  ISETP.GT.U32.OR P5, PT, R0, 0x22f, P5 ;  /* 0x0000022f0000780c */ /* 0x000fda0002fa4470 */
[----:B------:R-:W0:Y:S01]  /*2fb0*/  @!P5 LDC.64 R18, c[0x0][0x288] ;  /* 0x0000a200ff12db82 */ /* 0x000e220000000a00 */
[----:B--2---:R-:W-:Y:S07]  /*2fc0*/  STL [R1+0x18], R30 ;  /* 0x0000181e01007387 */ /* 0x004fee0000100800 */
[----:B------:R-:W2:Y:S01]  /*2fd0*/  @!P5 LDC.64 R12, c[0x0][0x230] ;  /* 0x00008c00ff0cdb82 */ /* 0x000ea20000000a00 */
[----:B------:R4:W-:Y:S01]  /*2fe0*/  STL [R1+0x1c], R24 ;  /* 0x00001c1801007387 */ /* 0x0009e20000100800 */
[----:B0-----:R-:W-:-:S03]  /*2ff0*/  @!P5 IMAD R20, R29, R18, RZ ;  /* 0x000000121d14d224 */ /* 0x001fc600078e02ff */
[----:B------:R0:W-:Y:S01]  /*3000*/  STL [R1+0x54], R25 ;  /* 0x0000541901007387 */ /* 0x0001e20000100800 */
[----:B------:R-:W-:Y:S01]  /*3010*/  @!P5 IMAD R19, R48, R19, R20 ;  /* 0x000000133013d224 */ /* 0x000fe200078e0214 */
[----:B------:R-:W-:Y:S02]  /*3020*/  @!P5 MOV R20, R6 ;  /* 0x000000060014d202 */ /* 0x000fe40000000f00 */
[C---:B----4-:R-:W-:Y:S02]  /*3030*/  @!P0 SHF.L.U32 R24, R14.reuse, 0x1, RZ ;  /* 0x000000010e188819 */ /* 0x050fe400000006ff */
[----:B0-----:R-:W-:Y:S02]  /*3040*/  @!P0 SHF.L.U64.HI R25, R14, 0x1, R21 ;  /* 0x000000010e198819 */ /* 0x001fe40000010215 */
[----:B------:R-:W-:Y:S01]  /*3050*/  @!P5 MOV R21, R9 ;  /* 0x000000090015d202 */ /* 0x000fe20000000f00 */
[----:B------:R-:W0:Y:S01]  /*3060*/  @!P5 LDC.64 R14, c[0x0][0x228] ;  /* 0x00008a00ff0edb82 */ /* 0x000e220000000a00 */
[----:B------:R-:W-:Y:S01]  /*3070*/  @!P0 IADD3 R16, P4, R24, R16, RZ ;  /* 0x0000001018108210 */ /* 0x000fe20007f9e0ff */
[----:B------:R-:W-:-:S03]  /*3080*/  @!P5 IMAD.WIDE.U32 R20, R48, R18, R20 ;  /* 0x000000123014d225 */ /* 0x000fc600078e0014 */
[----:B------:R-:W-:Y:S01]  /*3090*/  @!P0 IADD3.X R17, R25, R17, RZ, P4, !PT ;  /* 0x0000001119118210 */ /* 0x000fe200027fe4ff */
[----:B------:R-:W-:Y:S01]  /*30a0*/  HFMA2.MMA R18, -RZ, RZ, 0, 0 ;  /* 0x00000000ff127435 */ /* 0x000fe200000001ff */
[----:B-1----:R-:W-:Y:S02]  /*30b0*/  @!P0 IADD3 R4, P4, R24, R4, RZ ;  /* 0x0000000418048210 */ /* 0x002fe40007f9e0ff */
[----:B------:R-:W-:Y:S01]  /*30c0*/  @!P5 IADD3 R19, R21, R19, RZ ;  /* 0x000000131513d210 */ /* 0x000fe20007ffe0ff */
[----:B------:R1:W4:Y:S01]  /*30d0*/  @!P0 LDG.E R47, desc[UR22][R16.64] ;  /* 0x00000016102f8981 */ /* 0x000322000c1e1900 */
[----:B------:R-:W-:-:S05]  /*30e0*/  @!P0 IADD3.X R5, R25, R5, RZ, P4, !PT ;  /* 0x0000000519058210 */ /* 0x000fca00027fe4ff */
[----:B------:R3:W4:Y:S01]  /*30f0*/  @!P0 LDG.E R18, desc[UR22][R4.64] ;  /* 0x0000001604128981 */ /* 0x000722000c1e1900 */
[C---:B-1----:R-:W-:Y:S02]  /*3100*/  @!P5 SHF.L.U32 R16, R20.reuse, 0x1, RZ ;  /* 0x000000011410d819 */ /* 0x042fe400000006ff */
[----:B------:R-:W-:Y:S02]  /*3110*/  @!P5 SHF.L.U64.HI R19, R20, 0x1, R19 ;  /* 0x000000011413d819 */ /* 0x000fe40000010213 */
[C---:B0-----:R-:W-:Y:S02]  /*3120*/  @!P5 IADD3 R14, P6, R16.reuse, R14, RZ ;  /* 0x0000000e100ed210 */ /* 0x041fe40007fde0ff */
[----:B--2---:R-:W-:Y:S02]  /*3130*/  @!P5 IADD3 R12, P4, R16, R12, RZ ;  /* 0x0000000c100cd210 */ /* 0x004fe40007f9e0ff */
[----:B------:R-:W-:Y:S02]  /*3140*/  CS2R R24, SRZ ;  /* 0x0000000000187805 */ /* 0x000fe4000001ff00 */
[----:B------:R-:W-:-:S02]  /*3150*/  @!P5 IADD3.X R15, R19, R15, RZ, P6, !PT ;  /* 0x0000000f130fd210 */ /* 0x000fc400037fe4ff */
[----:B------:R-:W-:-:S03]  /*3160*/  @!P5 IADD3.X R13, R19, R13, RZ, P4, !PT ;  /* 0x0000000d130dd210 */ /* 0x000fc600027fe4ff */
[----:B------:R0:W2:Y:S04]  /*3170*/  @!P5 LDG.E R24, desc[UR22][R14.64] ;  /* 0x000000160e18d981 */ /* 0x0000a8000c1e1900 */
[----:B------:R-:W2:Y:S01]  /*3180*/  @!P5 LDG.E R25, desc[UR22][R12.64] ;  /* 0x000000160c19d981 */ /* 0x000ea2000c1e1900 */
[----:B------:R-:W-:-:S04]  /*3190*/  IADD3 R30, R2, 0x80, RZ ;  /* 0x00000080021e7810 */ /* 0x000fc80007ffe0ff */
[----:B------:R-:W-:Y:S02]  /*31a0*/  SHF.R.S32.HI R31, RZ, 0x1f, R30 ;  /* 0x0000001fff1f7819 */ /* 0x000fe4000001141e */
[----:B------:R-:W-:-:S04]  /*31b0*/  ISETP.GE.U32.AND P2, PT, R30, UR18, PT ;  /* 0x000000121e007c0c */ /* 0x000fc8000bf46070 */
[----:B------:R-:W-:-:S04]  /*31c0*/  ISETP.GE.AND.EX P2, PT, R31, UR19, PT, P2 ;  /* 0x000000131f007c0c */ /* 0x000fc8000bf46320 */
[----:B------:R-:W-:Y:S01]  /*31d0*/  ISETP.GT.U32.OR P2, PT, R0, 0x22f, P2 ;  /* 0x0000022f0000780c */ /* 0x000fe20001744470 */
[----:B---3--:R1:W-:Y:S02]  /*31e0*/  STL [R1+0x64], R28 ;  /* 0x0000641c01007387 */ /* 0x0083e40000100800 */
[----:B-1----:R-:W-:-:S10]  /*31f0*/  IADD3 R28, R2, 0x90, RZ ;  /* 0x00000090021c7810 */ /* 0x002fd40007ffe0ff */
[----:B------:R-:W1:Y:S01]  /*3200*/  @!P2 LDC.64 R10, c[0x0][0x288] ;  /* 0x0000a200ff0aab82 */ /* 0x000e620000000a00 */
[----:B------:R-:W-:Y:S02]  /*3210*/  SHF.R.S32.HI R29, RZ, 0x1f, R28 ;  /* 0x0000001fff1d7819 */ /* 0x000fe4000001141c */
[----:B------:R-:W-:-:S04]  /*3220*/  ISETP.GE.U32.AND P3, PT, R28, UR18, PT ;  /* 0x000000121c007c0c */ /* 0x000fc8000bf66070 */
[----:B------:R-:W-:Y:S01]  /*3230*/  ISETP.GE.AND.EX P3, PT, R29, UR19, PT, P3 ;  /* 0x000000131d007c0c */ /* 0x000fe2000bf66330 */
[----:B------:R-:W3:Y:S03]  /*3240*/  @!P2 LDC.64 R4, c[0x0][0x228] ;  /* 0x00008a00ff04ab82 */ /* 0x000ee60000000a00 */
[----:B------:R-:W-:-:S13]  /*3250*/  ISETP.GT.U32.OR P3, PT, R0, 0x22f, P3 ;  /* 0x0000022f0000780c */ /* 0x000fda0001f64470 */
[----:B------:R-:W3:Y:S01]  /*3260*/  @!P3 LDC.64 R20, c[0x0][0x288] ;  /* 0x0000a200ff14bb82 */ /* 0x000ee20000000a00 */
[----:B-1----:R-:W-:Y:S01]  /*3270*/  @!P2 IMAD R16, R31, R10, RZ ;  /* 0x0000000a1f10a224 */ /* 0x002fe200078e02ff */
[----:B------:R-:W-:-:S03]  /*3280*/  @!P2 MOV R17, R9 ;  /* 0x000000090011a202 */ /* 0x000fc60000000f00 */
[C---:B------:R-:W-:Y:S01]  /*3290*/  @!P2 IMAD R11, R30.reuse, R11, R16 ;  /* 0x0000000b1e0ba224 */ /* 0x040fe200078e0210 */
[----:B------:R-:W-:Y:S02]  /*32a0*/  @!P2 MOV R16, R6 ;  /* 0x000000060010a202 */ /* 0x000fe40000000f00 */
[----:B0-----:R-:W0:Y:S03]  /*32b0*/  @!P3 LDC.64 R14, c[0x0][0x230] ;  /* 0x00008c00ff0ebb82 */ /* 0x001e260000000a00 */
[----:B------:R-:W-:-:S05]  /*32c0*/  @!P2 IMAD.WIDE.U32 R16, R30, R10, R16 ;  /* 0x0000000a1e10a225 */ /* 0x000fca00078e0010 */
[----:B------:R-:W-:Y:S02]  /*32d0*/  @!P2 IADD3 R11, R17, R11, RZ ;  /* 0x0000000b110ba210 */ /* 0x000fe40007ffe0ff */
[----:B------:R-:W-:Y:S01]  /*32e0*/  @!P2 SHF.L.U32 R10, R16, 0x1, RZ ;  /* 0x00000001100aa819 */ /* 0x000fe200000006ff */
[----:B----4-:R1:W-:Y:S02]  /*32f0*/  STL [R1+0x60], R18 ;  /* 0x0000601201007387 */ /* 0x0103e40000100800 */
[----:B-1----:R-:W1:Y:S02]  /*3300*/  @!P2 LDC.64 R18, c[0x0][0x230] ;  /* 0x00008c00ff12ab82 */ /* 0x002e640000000a00 */
[----:B------:R4:W-:Y:S04]  /*3310*/  STL [R1+0xc], R47 ;  /* 0x00000c2f01007387 */ /* 0x0009e80000100800 */
[----:B--2---:R2:W-:Y:S04]  /*3320*/  STL [R1+0x58], R24 ;  /* 0x0000581801007387 */ /* 0x0045e80000100800 */
[----:B------:R3:W-:Y:S01]  /*3330*/  STL [R1+0x10], R25 ;  /* 0x0000101901007387 */ /* 0x0007e20000100800 */
[----:B----4-:R-:W-:-:S02]  /*3340*/  MOV R47, RZ ;  /* 0x000000ff002f7202 */ /* 0x010fc40000000f00 */
[----:B--2---:R-:W-:Y:S01]  /*3350*/  @!P2 SHF.L.U64.HI R24, R16, 0x1, R11 ;  /* 0x000000011018a819 */ /* 0x004fe2000001020b */
[----:B---3--:R-:W-:Y:S01]  /*3360*/  @!P3 IMAD R25, R29, R20, RZ ;  /* 0x000000141d19b224 */ /* 0x008fe200078e02ff */
[----:B------:R-:W-:Y:S01]  /*3370*/  HFMA2.MMA R29, -RZ, RZ, 0, 0 ;  /* 0x00000000ff1d7435 */ /* 0x000fe200000001ff */
[----:B-1----:R-:W-:-:S04]  /*3380*/  @!P2 IADD3 R18, P6, R10, R18, RZ ;  /* 0x000000120a12a210 */ /* 0x002fc80007fde0ff */
[----:B------:R-:W-:-:S05]  /*3390*/  @!P2 IADD3.X R19, R24, R19, RZ, P6, !PT ;  /* 0x000000131813a210 */ /* 0x000fca00037fe4ff */
[----:B------:R-:W2:Y:S04]  /*33a0*/  @P1 LDG.E R29, desc[UR22][R22.64] ;  /* 0x00000016161d1981 */ /* 0x000ea8000c1e1900 */
[----:B------:R1:W3:Y:S01]  /*33b0*/  @!P2 LDG.E R47, desc[UR22][R18.64] ;  /* 0x00000016122fa981 */ /* 0x0002e2000c1e1900 */
[----:B------:R-:W-:-:S04]  /*33c0*/  IADD3 R30, R2, 0xa0, RZ ;  /* 0x000000a0021e7810 */ /* 0x000fc80007ffe0ff */
[----:B------:R-:W-:Y:S02]  /*33d0*/  SHF.R.S32.HI R12, RZ, 0x1f, R30 ;  /* 0x0000001fff0c7819 */ /* 0x000fe4000001141e */
[----:B------:R-:W-:-:S04]  /*33e0*/  ISETP.GE.U32.AND P0, PT, R30, UR18, PT ;  /* 0x000000121e007c0c */ /* 0x000fc8000bf06070 */
[----:B------:R-:W-:-:S04]  /*33f0*/  ISETP.GE.AND.EX P0, PT, R12, UR19, PT, P0 ;  /* 0x000000130c007c0c */ /* 0x000fc8000bf06300 */
[----:B------:R-:W-:Y:S02]  /*3400*/  ISETP.GT.U32.OR P0, PT, R0, 0x22f, P0 ;  /* 0x0000022f0000780c */ /* 0x000fe40000704470 */
[----:B------:R-:W-:Y:S02]  /*3410*/  @!P2 IADD3 R4, P5, R10, R4, RZ ;  /* 0x000000040a04a210 */ /* 0x000fe40007fbe0ff */
[----:B------:R-:W-:Y:S02]  /*3420*/  @!P3 MOV R10, R6 ;  /* 0x00000006000ab202 */ /* 0x000fe40000000f00 */
[----:B------:R-:W-:Y:S01]  /*3430*/  @!P3 MOV R11, R9 ;  /* 0x00000009000bb202 */ /* 0x000fe20000000f00 */
[----:B------:R-:W-:Y:S01]  /*3440*/  @!P3 IMAD R25, R28, R21, R25 ;  /* 0x000000151c19b224 */ /* 0x000fe200078e0219 */
[----:B------:R-:W-:Y:S01]  /*3450*/  IADD3 R30, R2, 0x1f0, RZ ;  /* 0x000001f0021e7810 */ /* 0x000fe20007ffe0ff */
[----:B------:R-:W-:-:S04]  /*3460*/  @!P3 IMAD.WIDE.U32 R20, R28, R20, R10 ;  /* 0x000000141c14b225 */ /* 0x000fc800078e000a */
[----:B------:R-:W4:Y:S01]  /*3470*/  @!P0 LDC.64 R12, c[0x0][0x288] ;  /* 0x0000a200ff0c8b82 */ /* 0x000f220000000a00 */
[----:B------:R-:W-:Y:S02]  /*3480*/  SHF.R.S32.HI R28, RZ, 0x1f, R30 ;  /* 0x0000001fff1c7819 */ /* 0x000fe4000001141e */
[----:B------:R-:W-:Y:S02]  /*3490*/  ISETP.GE.U32.AND P6, PT, R30, UR18, PT ;  /* 0x000000121e007c0c */ /* 0x000fe4000bfc6070 */
[----:B------:R-:W-:Y:S02]  /*34a0*/  @!P3 SHF.L.U32 R30, R20, 0x1, RZ ;  /* 0x00000001141eb819 */ /* 0x000fe400000006ff */
[----:B------:R-:W-:Y:S01]  /*34b0*/  @!P2 IADD3.X R5, R24, R5, RZ, P5, !PT ;  /* 0x000000051805a210 */ /* 0x000fe20002ffe4ff */
[----:B------:R-:W4:Y:S01]  /*34c0*/  @!P3 LDC.64 R10, c[0x0][0x228] ;  /* 0x00008a00ff0abb82 */ /* 0x000f220000000a00 */
[----:B------:R-:W-:Y:S02]  /*34d0*/  ISETP.GE.AND.EX P5, PT, R28, UR19, PT, P6 ;  /* 0x000000131c007c0c */ /* 0x000fe4000bfa6360 */
[----:B0-----:R-:W-:-:S02]  /*34e0*/  @!P3 IADD3 R14, P6, R30, R14, RZ ;  /* 0x0000000e1e0eb210 */ /* 0x001fc40007fde0ff */
[----:B-1----:R-:W-:Y:S02]  /*34f0*/  MOV R19, RZ ;  /* 0x000000ff00137202 */ /* 0x002fe40000000f00 */
[C---:B------:R-:W-:Y:S01]  /*3500*/  IADD3 R18, R2.reuse, 0xa0, RZ ;  /* 0x000000a002127810 */ /* 0x040fe20007ffe0ff */
[----:B------:R-:W-:Y:S01]  /*3510*/  UIMAD.WIDE UR6, UR9, 0x8, UR6 ;  /* 0x00000008090678a5 */ /* 0x000fe2000f8e0206 */
[----:B------:R-:W-:Y:S01]  /*3520*/  IADD3 R31, R2, 0xb0, RZ ;  /* 0x000000b0021f7810 */ /* 0x000fe20007ffe0ff */
[----:B------:R-:W0:Y:S01]  /*3530*/  @!P0 LDC.64 R22, c[0x0][0x228] ;  /* 0x00008a00ff168b82 */ /* 0x000e220000000a00 */
[----:B------:R-:W-:Y:S01]  /*3540*/  SHF.R.S32.HI R18, RZ, 0x1f, R18 ;  /* 0x0000001fff127819 */ /* 0x000fe20000011412 */
[----:B--2---:R1:W-:Y:S04]  /*3550*/  STL [R1+0x38], R29 ;  /* 0x0000381d01007387 */ /* 0x0043e80000100800 */
[----:B---3--:R2:W-:Y:S01]  /*3560*/  STL [R1], R47 ;  /* 0x0000002f01007387 */ /* 0x0085e20000100800 */
[----:B-1----:R-:W-:Y:S01]  /*3570*/  @!P3 IADD3 R29, R21, R25, RZ ;  /* 0x00000019151db210 */ /* 0x002fe20007ffe0ff */
[----:B--2---:R-:W-:-:S03]  /*3580*/  HFMA2.MMA R47, -RZ, RZ, 0, 0 ;  /* 0x00000000ff2f7435 */ /* 0x004fc600000001ff */
[----:B------:R-:W-:Y:S02]  /*3590*/  @!P3 SHF.L.U64.HI R29, R20, 0x1, R29 ;  /* 0x00000001141db819 */ /* 0x000fe4000001021d */
[----:B------:R-:W-:Y:S01]  /*35a0*/  SHF.R.S32.HI R48, RZ, 0x1f, R31 ;  /* 0x0000001fff307819 */ /* 0x000fe2000001141f */
[----:B------:R-:W1:Y:S01]  /*35b0*/  @!P0 LDC.64 R20, c[0x0][0x230] ;  /* 0x00008c00ff148b82 */ /* 0x000e620000000a00 */
[----:B------:R-:W-:-:S03]  /*35c0*/  @!P3 IADD3.X R15, R29, R15, RZ, P6, !PT ;  /* 0x0000000f1d0fb210 */ /* 0x000fc600037fe4ff */
[----:B------:R4:W2:Y:S04]  /*35d0*/  @!P2 LDG.E R47, desc[UR22][R4.64] ;  /* 0x00000016042fa981 */ /* 0x0008a8000c1e1900 */
[----:B------:R3:W2:Y:S01]  /*35e0*/  @!P3 LDG.E R19, desc[UR22][R14.64] ;  /* 0x000000160e13b981 */ /* 0x0006a2000c1e1900 */
[----:B----4-:R-:W-:Y:S01]  /*35f0*/  @!P0 IMAD R4, R18, R12, RZ ;  /* 0x0000000c12048224 */ /* 0x010fe200078e02ff */
[----:B---3--:R-:W-:Y:S02]  /*3600*/  IADD3 R15, R2, 0xa0, RZ ;  /* 0x000000a0020f7810 */ /* 0x008fe40007ffe0ff */
[----:B------:R-:W-:-:S03]  /*3610*/  @!P0 MOV R5, R9 ;  /* 0x0000000900058202 */ /* 0x000fc60000000f00 */
[----:B------:R-:W-:Y:S01]  /*3620*/  @!P0 IMAD R14, R15, R13, R4 ;  /* 0x0000000d0f0e8224 */ /* 0x000fe200078e0204 */
[----:B------:R-:W-:Y:S02]  /*3630*/  @!P0 MOV R4, R6 ;  /* 0x0000000600048202 */ /* 0x000fe40000000f00 */
[----:B------:R-:W-:-:S03]  /*3640*/  @!P3 IADD3 R10, P2, R30, R10, RZ ;  /* 0x0000000a1e0ab210 */ /* 0x000fc60007f5e0ff */
[----:B------:R-:W-:Y:S01]  /*3650*/  @!P0 IMAD.WIDE.U32 R12, R15, R12, R4 ;  /* 0x0000000c0f0c8225 */ /* 0x000fe200078e0004 */
[----:B------:R-:W-:Y:S01]  /*3660*/  HFMA2.MMA R15, -RZ, RZ, 0, 0 ;  /* 0x00000000ff0f7435 */ /* 0x000fe200000001ff */
[----:B------:R-:W-:-:S09]  /*3670*/  @!P3 IADD3.X R11, R29, R11, RZ, P2, !PT ;  /* 0x0000000b1d0bb210 */ /* 0x000fd200017fe4ff */
[----:B------:R3:W4:Y:S01]  /*3680*/  @!P3 LDG.E R15, desc[UR22][R10.64] ;  /* 0x000000160a0fb981 */ /* 0x000722000c1e1900 */
[----:B------:R-:W-:-:S04]  /*3690*/  ISETP.GE.U32.AND P4, PT, R31, UR18, PT ;  /* 0x000000121f007c0c */ /* 0x000fc8000bf86070 */
[----:B------:R-:W-:-:S04]  /*36a0*/  ISETP.GE.AND.EX P4, PT, R48, UR19, PT, P4 ;  /* 0x0000001330007c0c */ /* 0x000fc8000bf86340 */
[C---:B------:R-:W-:Y:S02]  /*36b0*/  ISETP.GT.U32.OR P4, PT, R0.reuse, 0x22f, P4 ;  /* 0x0000022f0000780c */ /* 0x040fe40002784470 */
[----:B------:R-:W-:Y:S02]  /*36c0*/  MOV R16, UR6 ;  /* 0x0000000600107c02 */ /* 0x000fe40008000f00 */
[----:B------:R-:W-:Y:S02]  /*36d0*/  MOV R17, UR7 ;  /* 0x0000000700117c02 */ /* 0x000fe40008000f00 */
[----:B------:R-:W-:-:S04]  /*36e0*/  ISETP.GT.U32.OR P5, PT, R0, 0x22f, P5 ;  /* 0x0000022f0000780c */ /* 0x000fc80002fa4470 */
[----:B------:R-:W4:Y:S03]  /*36f0*/  LDG.E.64 R16, desc[UR22][R16.64] ;  /* 0x0000001610107981 */ /* 0x000f26000c1e1b00 */
[----:B------:R-:W0:Y:S01]  /*3700*/  @!P4 LDC.64 R24, c[0x0][0x288] ;  /* 0x0000a200ff18cb82 */ /* 0x000e220000000a00 */
[----:B------:R-:W-:Y:S02]  /*3710*/  @!P0 IADD3 R14, R13, R14, RZ ;  /* 0x0000000e0d0e8210 */ /* 0x000fe40007ffe0ff */
[C---:B------:R-:W-:Y:S02]  /*3720*/  @!P0 SHF.L.U32 R13, R12.reuse, 0x1, RZ ;  /* 0x000000010c0d8819 */ /* 0x040fe400000006ff */
[----:B---3--:R-:W-:Y:S02]  /*3730*/  @!P4 MOV R10, R6 ;  /* 0x00000006000ac202 */ /* 0x008fe40000000f00 */
[----:B------:R-:W-:Y:S01]  /*3740*/  @!P4 MOV R11, R9 ;  /* 0x00000009000bc202 */ /* 0x000fe20000000f00 */
[----:B------:R-:W3:Y:S01]  /*3750*/  @!P4 LDC.64 R4, c[0x0][0x230] ;  /* 0x00008c00ff04cb82 */ /* 0x000ee20000000a00 */
[----:B------:R-:W-:-:S02]  /*3760*/  @!P0 SHF.L.U64.HI R29, R12, 0x1, R14 ;  /* 0x000000010c1d8819 */ /* 0x000fc4000001020e */
[C---:B-1----:R-:W-:Y:S02]  /*3770*/  @!P0 IADD3 R20, P2, R13.reuse, R20, RZ ;  /* 0x000000140d148210 */ /* 0x042fe40007f5e0ff */
[----:B0-----:R-:W-:Y:S02]  /*3780*/  @!P0 IADD3 R22, P3, R13, R22, RZ ;  /* 0x000000160d168210 */ /* 0x001fe40007f7e0ff */
[----:B------:R-:W-:Y:S01]  /*3790*/  @!P0 IADD3.X R21, R29, R21, RZ, P2, !PT ;  /* 0x000000151d158210 */ /* 0x000fe200017fe4ff */
[----:B------:R-:W0:Y:S01]  /*37a0*/  @!P5 LDC.64 R12, c[0x0][0x230] ;  /* 0x00008c00ff0cdb82 */ /* 0x000e220000000a00 */
[----:B------:R-:W-:-:S04]  /*37b0*/  @!P4 IMAD R30, R48, R24, RZ ;  /* 0x00000018301ec224 */ /* 0x000fc800078e02ff */
[C---:B------:R-:W-:Y:S02]  /*37c0*/  @!P4 IMAD R30, R31.reuse, R25, R30 ;  /* 0x000000191f1ec224 */ /* 0x040fe400078e021e */
[----:B------:R-:W-:Y:S01]  /*37d0*/  @!P4 IMAD.WIDE.U32 R24, R31, R24, R10 ;  /* 0x000000181f18c225 */ /* 0x000fe200078e000a */
[----:B------:R-:W-:Y:S01]  /*37e0*/  @!P0 IADD3.X R23, R29, R23, RZ, P3, !PT ;  /* 0x000000171d178210 */ /* 0x000fe20001ffe4ff */
[----:B------:R-:W1:Y:S01]  /*37f0*/  @!P4 LDC.64 R10, c[0x0][0x228] ;  /* 0x00008a00ff0acb82 */ /* 0x000e620000000a00 */
[----:B------:R-:W-:Y:S02]  /*3800*/  IADD3 R29, R2, 0x1f0, RZ ;  /* 0x000001f0021d7810 */ /* 0x000fe40007ffe0ff */
[----:B------:R-:W-:Y:S02]  /*3810*/  @!P4 IADD3 R30, R25, R30, RZ ;  /* 0x0000001e191ec210 */ /* 0x000fe40007ffe0ff */
[C---:B------:R-:W-:Y:S02]  /*3820*/  @!P4 SHF.L.U32 R31, R24.reuse, 0x1, RZ ;  /* 0x00000001181fc819 */ /* 0x040fe400000006ff */
[----:B------:R-:W-:-:S02]  /*3830*/  @!P4 SHF.L.U64.HI R30, R24, 0x1, R30 ;  /* 0x00000001181ec819 */ /* 0x000fc4000001021e */
[----:B------:R-:W-:Y:S02]  /*3840*/  @!P5 MOV R24, R6 ;  /* 0x000000060018d202 */ /* 0x000fe40000000f00 */
[----:B------:R-:W-:Y:S02]  /*3850*/  @!P5 MOV R25, R9 ;  /* 0x000000090019d202 */ /* 0x000fe40000000f00 */
[----:B---3--:R-:W-:Y:S01]  /*3860*/  @!P4 IADD3 R4, P2, R31, R4, RZ ;  /* 0x000000041f04c210 */ /* 0x008fe20007f5e0ff */
[----:B--2---:R2:W-:Y:S04]  /*3870*/  STL [R1+0x44], R47 ;  /* 0x0000442f01007387 */ /* 0x0045e80000100800 */
[----:B--2---:R-:W5:Y:S04]  /*3880*/  LDL.LU R47, [R1+0x108] ;  /* 0x00010800012f7983 */ /* 0x004f680000300800 */
[----:B------:R2:W-:Y:S04]  /*3890*/  STL [R1+0x8], R19 ;  /* 0x0000081301007387 */ /* 0x0005e80000100800 */
[----:B------:R-:W5:Y:S01]  /*38a0*/  LDL.LU R48, [R1+0x104] ;  /* 0x0001040001307983 */ /* 0x000f620000300800 */
[----:B--2---:R-:W2:Y:S03]  /*38b0*/  @!P5 LDC.64 R18, c[0x0][0x288] ;  /* 0x0000a200ff12db82 */ /* 0x004ea60000000a00 */
[----:B----4-:R3:W-:Y:S05]  /*38c0*/  STL [R1+0x34], R15 ;  /* 0x0000340f01007387 */ /* 0x0107ea0000100800 */
[----:B---3--:R-:W3:Y:S01]  /*38d0*/  @!P5 LDC.64 R14, c[0x0][0x228] ;  /* 0x00008a00ff0edb82 */ /* 0x008ee20000000a00 */
[----:B--2---:R-:W-:-:S04]  /*38e0*/  @!P5 IMAD R28, R28, R18, RZ ;  /* 0x000000121c1cd224 */ /* 0x004fc800078e02ff */
[----:B------:R-:W-:Y:S01]  /*38f0*/  @!P5 IMAD R29, R29, R19, R28 ;  /* 0x000000131d1dd224 */ /* 0x000fe200078e021c */
[----:B------:R-:W-:Y:S01]  /*3900*/  IADD3 R19, R2, 0x1f0, RZ ;  /* 0x000001f002137810 */ /* 0x000fe20007ffe0ff */
[----:B------:R-:W-:-:S04]  /*3910*/  HFMA2.MMA R28, -RZ, RZ, 0, 0 ;  /* 0x00000000ff1c7435 */ /* 0x000fc800000001ff */
[----:B------:R-:W-:Y:S01]  /*3920*/  @!P5 IMAD.WIDE.U32 R18, R19, R18, R24 ;  /* 0x000000121312d225 */ /* 0x000fe200078e0018 */
[----:B------:R-:W-:-:S05]  /*3930*/  HFMA2.MMA R25, -RZ, RZ, 0, 0 ;  /* 0x00000000ff197435 */ /* 0x000fca00000001ff */
[----:B------:R2:W5:Y:S05]  /*3940*/  @!P0 LDG.E R28, desc[UR22][R20.64] ;  /* 0x00000016141c8981 */ /* 0x00056a000c1e1900 */
[----:B------:R-:W4:Y:S01]  /*3950*/  @!P0 LDG.E R25, desc[UR22][R22.64] ;  /* 0x0000001616198981 */ /* 0x000f22000c1e1900 */
[----:B-1----:R-:W-:Y:S01]  /*3960*/  @!P4 IADD3 R10, P0, R31, R10, RZ ;  /* 0x0000000a1f0ac210 */ /* 0x002fe20007f1e0ff */
[----:B------:R-:W-:Y:S01]  /*3970*/  HFMA2.MMA R31, -RZ, RZ, 0, 0 ;  /* 0x00000000ff1f7435 */ /* 0x000fe200000001ff */
[----:B--2---:R-:W-:Y:S02]  /*3980*/  @!P5 IADD3 R20, R19, R29, RZ ;  /* 0x0000001d1314d210 */ /* 0x004fe40007ffe0ff */
[C---:B------:R-:W-:Y:S01]  /*3990*/  @!P5 SHF.L.U32 R19, R18.reuse, 0x1, RZ ;  /* 0x000000011213d819 */ /* 0x040fe200000006ff */
[----:B------:R-:W-:Y:S01]  /*39a0*/  HFMA2.MMA R21, -RZ, RZ, 0, 0 ;  /* 0x00000000ff157435 */ /* 0x000fe200000001ff */
[----:B------:R-:W-:-:S02]  /*39b0*/  @!P5 SHF.L.U64.HI R18, R18, 0x1, R20 ;  /* 0x000000011212d819 */ /* 0x000fc40000010214 */
[----:B---3--:R-:W-:Y:S02]  /*39c0*/  @!P5 IADD3 R14, P3, R19, R14, RZ ;  /* 0x0000000e130ed210 */ /* 0x008fe40007f7e0ff */
[----:B------:R-:W-:Y:S02]  /*39d0*/  @!P4 IADD3.X R11, R30, R11, RZ, P0, !PT ;  /* 0x0000000b1e0bc210 */ /* 0x000fe400007fe4ff */
[----:B------:R-:W-:-:S03]  /*39e0*/  @!P5 IADD3.X R15, R18, R15, RZ, P3, !PT ;  /* 0x0000000f120fd210 */ /* 0x000fc60001ffe4ff */
[----:B------:R-:W2:Y:S04]  /*39f0*/  @!P4 LDG.E R31, desc[UR22][R10.64] ;  /* 0x000000160a1fc981 */ /* 0x000ea8000c1e1900 */
[----:B------:R-:W3:Y:S01]  /*3a00*/  @!P5 LDG.E R21, desc[UR22][R14.64] ;  /* 0x000000160e15d981 */ /* 0x000ee2000c1e1900 */
[----:B------:R-:W-:Y:S02]  /*3a10*/  R2UR UR26, R16 ;  /* 0x00000000101a72ca */ /* 0x000fe400000e0000 */
[----:B------:R-:W-:Y:S02]  /*3a20*/  MOV R29, RZ ;  /* 0x000000ff001d7202 */ /* 0x000fe40000000f00 */
[----:B------:R-:W-:-:S05]  /*3a30*/  @!P4 IADD3.X R5, R30, R5, RZ, P2, !PT ;  /* 0x000000051e05c210 */ /* 0x000fca00017fe4ff */
[----:B------:R1:W5:Y:S04]  /*3a40*/  @!P4 LDG.E R29, desc[UR22][R4.64] ;  /* 0x00000016041dc981 */ /* 0x000368000c1e1900 */
[----:B-1----:R-:W-:-:S05]  /*3a50*/  MOV R5, UR26 ;  /* 0x0000001a00057c02 */ /* 0x002fca0008000f00 */
[----:B------:R-:W-:-:S05]  /*3a60*/  FFMA.FTZ R5, -R5, UR26, R17 ;  /* 0x0000001a05057c23 */ /* 0x000fca0008010111 */
[----:B------:R-:W-:-:S13]  /*3a70*/  FSETP.GTU.FTZ.AND P0, PT, R5, RZ, PT ;  /* 0x000000ff0500720b */ /* 0x000fda0003f1c000 */
[----:B------:R-:W-:Y:S01]  /*3a80*/  VOTEU.ANY UP0, P0 ;  /* 0x00000000003f7886 */ /* 0x000fe20000000100 */
[----:B------:R-:W-:-:S04]  /*3a90*/  PLOP3.LUT P0, PT, PT, PT, UP0, 0x80, 0x0 ;  /* 0x000000000000781c */ /* 0x000fc80003f0f008 */
[----:B------:R-:W-:-:S09]  /*3aa0*/  @UP0 ULDC UR5, c[0x0][0x250] ;  /* 0x0000940000050ab9 */ /* 0x000fd20000000800 */
[----:B------:R-:W-:-:S06]  /*3ab0*/  @P0 FADD.FTZ R5, R5, UR5 ;  /* 0x0000000505050e21 */ /* 0x000fcc0008010000 */
[----:B------:R-:W1:Y:S01]  /*3ac0*/  @P0 MUFU.RSQ R5, R5 ;  /* 0x0000000500050308 */ /* 0x000e620000001400 */
[----:B0-----:R-:W-:Y:S02]  /*3ad0*/  @!P5 IADD3 R12, P2, R19, R12, RZ ;  /* 0x0000000c130cd210 */ /* 0x001fe40007f5e0ff */
[----:B------:R-:W-:Y:S02]  /*3ae0*/  MOV R4, RZ ;  /* 0x000000ff00047202 */ /* 0x000fe40000000f00 */
[----:B------:R-:W-:Y:S01]  /*3af0*/  @!P5 IADD3.X R13, R18, R13, RZ, P2, !PT ;  /* 0x0000000d120dd210 */ /* 0x000fe200017fe4ff */
[----:B------:R-:W-:Y:S01]  /*3b00*/  UMOV UR27, 0x3f800000 ;  /* 0x3f800000001b7882 */ /* 0x000fe20000000000 */
[----:B------:R-:W-:Y:S01]  /*3b10*/  BSSY B0, `(.L_x_192) ;  /* 0x0000017000007945 */ /* 0x000fe20003800000 */
[----:B------:R-:W-:Y:S02]  /*3b20*/  CS2R R10, SRZ ;  /* 0x00000000000a7805 */ /* 0x000fe4000001ff00 */
[----:B------:R0:W5:Y:S01]  /*3b30*/  @!P5 LDG.E R4, desc[UR22][R12.64] ;  /* 0x000000160c04d981 */ /* 0x000162000c1e1900 */
[----:B-1----:R-:W-:-:S02]  /*3b40*/  @P0 R2UR UR5, R5 ;  /* 0x00000000050502ca */ /* 0x002fc400000e0000 */
[----:B------:R-:W-:Y:S02]  /*3b50*/  ISETP.GT.U32.AND P0, PT, R0, 0x22f, PT ;  /* 0x0000022f0000780c */ /* 0x000fe40003f04070 */
[----:B0-----:R-:W-:Y:S02]  /*3b60*/  CS2R R12, SRZ ;  /* 0x00000000000c7805 */ /* 0x001fe4000001ff00 */
[----:B------:R-:W-:-:S07]  /*3b70*/  ISETP.NE.AND P5, PT, RZ, UR25, PT ;  /* 0x00000019ff007c0c */ /* 0x000fce000bfa5270 */
[----:B------:R-:W-:Y:S01]  /*3b80*/  @UP0 UMOV UR27, UR5 ;  /* 0x00000005001b0c82 */ /* 0x000fe20008000000 */
[----:B----4-:R0:W-:Y:S04]  /*3b90*/  STL [R1+0x30], R25 ;  /* 0x0000301901007387 */ /* 0x0101e80000100800 */
[----:B--2---:R0:W-:Y:S04]  /*3ba0*/  STL [R1+0x2c], R31 ;  /* 0x00002c1f01007387 */ /* 0x0041e80000100800 */
[----:B---3--:R0:W-:Y:S01]  /*3bb0*/  STL [R1+0x28], R21 ;  /* 0x0000281501007387 */ /* 0x0081e20000100800 */
[----:B------:R-:W-:Y:S05]  /*3bc0*/  @P0 BRA `(.L_x_193) ;  /* 0x00000000002c0947 */ /* 0x000fea0003800000 */
[----:B0-----:R-:W2:Y:S01]  /*3bd0*/  LDL R25, [R1+0xfc] ;  /* 0x0000fc0001197983 */ /* 0x001ea20000100800 */
[----:B------:R-:W-:Y:S01]  /*3be0*/  ISETP.NE.AND P0, PT, RZ, UR25, PT ;  /* 0x00000019ff007c0c */ /* 0x000fe2000bf05270 */
[----:B------:R-:W0:-:S12]  /*3bf0*/  LDC.64 R14, c[0x0][0x238] ;  /* 0x00008e00ff0e7b82 */ /* 0x000e180000000a00 */
[----:B------:R-:W1:Y:S01]  /*3c00*/  @P0 LDC.64 R10, c[0x0][0x240] ;  /* 0x00009000ff0a0b82 */ /* 0x000e620000000a00 */
[----:B--2---:R-:W-:-:S04]  /*3c10*/  IADD3 R5, R25, UR17, RZ ;  /* 0x0000001119057c10 */ /* 0x004fc8000fffe0ff */
[C---:B-1----:R-:W-:Y:S01]  /*3c20*/  @P0 LEA R10, P2, R5.reuse, R10, 0x2 ;  /* 0x0000000a050a0211 */ /* 0x042fe200078410ff */
[----:B0-----:R-:W-:Y:S01]  /*3c30*/  IMAD.WIDE R14, R5, 0x4, R14 ;  /* 0x00000004050e7825 */ /* 0x001fe200078e020e */
[----:B------:R-:W-:-:S04]  /*3c40*/  SHF.R.S32.HI R16, RZ, 0x1f, R5 ;  /* 0x0000001fff107819 */ /* 0x000fc80000011405 */
[----:B------:R-:W-:-:S05]  /*3c50*/  @P0 LEA.HI.X R11, R5, R11, R16, 0x2, P2 ;  /* 0x0000000b050b0211 */ /* 0x000fca00010f1410 */
[----:B------:R1:W5:Y:S04]  /*3c60*/  @P0 LDG.E.64 R12, desc[UR22][R10.64] ;  /* 0x000000160a0c0981 */ /* 0x000368000c1e1b00 */
[----:B------:R1:W5:Y:S02]  /*3c70*/  LDG.E.64 R10, desc[UR22][R14.64] ;  /* 0x000000160e0a7981 */ /* 0x000364000c1e1b00 */
.L_x_193:
[----:B------:R-:W-:Y:S05]  /*3c80*/  BSYNC B0 ;  /* 0x0000000000007941 */ /* 0x000fea0003800000 */
.L_x_192:
[----:B------:R-:W2:Y:S04]  /*3c90*/  LDL R19, [R1+0x24] ;  /* 0x0000240001137983 */ /* 0x000ea80000100800 */
[----:B------:R-:W3:Y:S04]  /*3ca0*/  LDL R16, [R1+0x38] ;  /* 0x0000380001107983 */ /* 0x000ee80000100800 */
[----:B------:R-:W4:Y:S04]  /*3cb0*/  LDL R17, [R1+0x3c] ;  /* 0x00003c0001117983 */ /* 0x000f280000100800 */
[----:B-1----:R-:W4:Y:S01]  /*3cc0*/  LDL R15, [R1+0x48] ;  /* 0x00004800010f7983 */ /* 0x002f220000100800 */
[----:B--2---:R-:W-:-:S02]  /*3cd0*/  PRMT R5, R19, 0x7632, R5 ;  /* 0x0000763213057816 */ /* 0x004fc40000000005 */
[----:B0-----:R-:W-:Y:S02]  /*3ce0*/  SHF.L.U32 R21, R19, 0x10, RZ ;  /* 0x0000001013157819 */ /* 0x001fe400000006ff */
[C---:B---3--:R-:W-:Y:S02]  /*3cf0*/  PRMT R20, R16.reuse, 0x7632, R20 ;  /* 0x0000763210147816 */ /* 0x048fe40000000014 */
[----:B------:R-:W-:Y:S01]  /*3d00*/  SHF.L.U32 R22, R16, 0x10, RZ ;  /* 0x0000001010167819 */ /* 0x000fe200000006ff */
[----:B------:R-:W-:Y:S01]  /*3d10*/  FADD.FTZ R21, R21, -UR26 ;  /* 0x8000001a15157e21 */ /* 0x000fe20008010000 */
[----:B----4-:R-:W-:Y:S02]  /*3d20*/  SHF.L.U32 R16, R17, 0x10, RZ ;  /* 0x0000001011107819 */ /* 0x010fe400000006ff */
[----:B------:R-:W-:Y:S01]  /*3d30*/  SHF.L.U32 R5, R5, 0x10, RZ ;  /* 0x0000001005057819 */ /* 0x000fe200000006ff */
[----:B------:R-:W-:Y:S01]  /*3d40*/  FMUL.FTZ R21, R21, UR27 ;  /* 0x0000001b15157c20 */ /* 0x000fe20008410000 */
[----:B------:R-:W-:Y:S01]  /*3d50*/  PRMT R14, R17, 0x7632, R14 ;  /* 0x00007632110e7816 */ /* 0x000fe2000000000e */
[----:B------:R-:W-:Y:S01]  /*3d60*/  FADD.FTZ R16, R16, -UR26 ;  /* 0x8000001a10107e21 */ /* 0x000fe20008010000 */
[----:B------:R-:W-:Y:S01]  /*3d70*/  PRMT R18, R15, 0x7632, R18 ;  /* 0x000076320f127816 */ /* 0x000fe20000000012 */
[----:B------:R-:W-:Y:S01]  /*3d80*/  FADD.FTZ R5, R5, -UR26 ;  /* 0x8000001a05057e21 */ /* 0x000fe20008010000 */
[----:B------:R-:W-:Y:S01]  /*3d90*/  SHF.L.U32 R19, R15, 0x10, RZ ;  /* 0x000000100f137819 */ /* 0x000fe200000006ff */
[----:B------:R-:W-:Y:S01]  /*3da0*/  FMUL.FTZ R16, R16, UR27 ;  /* 0x0000001b10107c20 */ /* 0x000fe20008410000 */
[----:B------:R-:W-:Y:S01]  /*3db0*/  SHF.L.U32 R20, R20, 0x10, RZ ;  /* 0x0000001014147819 */ /* 0x000fe200000006ff */
[----:B------:R-:W-:Y:S01]  /*3dc0*/  FMUL.FTZ R5, R5, UR27 ;  /* 0x0000001b05057c20 */ /* 0x000fe20008410000 */
[----:B------:R-:W-:-:S02]  /*3dd0*/  SHF.L.U32 R14, R14, 0x10, RZ ;  /* 0x000000100e0e7819 */ /* 0x000fc400000006ff */
[----:B------:R-:W-:Y:S01]  /*3de0*/  SHF.L.U32 R18, R18, 0x10, RZ ;  /* 0x0000001012127819 */ /* 0x000fe200000006ff */
[----:B------:R-:W-:Y:S06]  /*3df0*/  @!P5 BRA `(.L_x_194) ;  /* 0x000000000048d947 */ /* 0x000fec0003800000 */
[----:B-----5:R-:W-:-:S04]  /*3e00*/  FFMA.FTZ R15, R21, R10, R12 ;  /* 0x0000000a150f7223 */ /* 0x020fc8000001000c */
[----:B------:R-:W-:-:S06]  /*3e10*/  FMUL.FTZ R17, R15, -1.4426950216293334961 ;  /* 0xbfb8aa3b0f117820 */ /* 0x000fcc0000410000 */
[----:B------:R-:W0:Y:S02]  /*3e20*/  MUFU.EX2 R17, R17 ;  /* 0x0000001100117308 */ /* 0x000e240000000800 */
[----:B0-----:R-:W-:-:S06]  /*3e30*/  FADD.FTZ R17, R17, 1 ;  /* 0x3f80000011117421 */ /* 0x001fcc0000010000 */
[----:B------:R-:W0:Y:S02]  /*3e40*/  MUFU.RCP R17, R17 ;  /* 0x0000001100117308 */ /* 0x000e240000001000 */
[----:B0-----:R-:W-:Y:S01]  /*3e50*/  FMUL.FTZ R22, R22, R17 ;  /* 0x0000001116167220 */ /* 0x001fe20000410000 */
[----:B------:R-:W-:-:S04]  /*3e60*/  FADD.FTZ R17, -R17, 1 ;  /* 0x3f80000011117421 */ /* 0x000fc80000010100 */
        /* <DEDUP_REMOVED lines=11> */
.L_x_194:
[----:B-----5:R-:W-:Y:S01]  /*3f20*/  FMUL.FTZ R15, R22, R10 ;  /* 0x0000000a160f7220 */ /* 0x020fe20000410000 */
[----:B------:R-:W-:Y:S01]  /*3f30*/  FADD.FTZ R14, R14, -UR26 ;  /* 0x8000001a0e0e7e21 */ /* 0x000fe20008010000 */
[C---:B------:R-:W-:Y:S01]  /*3f40*/  FFMA.FTZ R17, R21.reuse, R22, RZ ;  /* 0x0000001615117223 */ /* 0x040fe200000100ff */
[----:B------:R-:W-:Y:S01]  /*3f50*/  FMUL.FTZ R24, R20, R11 ;  /* 0x0000000b14187220 */ /* 0x000fe20000410000 */
[----:B------:R-:W-:Y:S01]  /*3f60*/  FFMA.FTZ R21, R21, R15, RZ ;  /* 0x0000000f15157223 */ /* 0x000fe200000100ff */
[----:B------:R-:W-:Y:S01]  /*3f70*/  FADD.FTZ R15, RZ, R15 ;  /* 0x0000000fff0f7221 */ /* 0x000fe20000010000 */
[----:B------:R-:W-:Y:S01]  /*3f80*/  FMUL.FTZ R14, R14, UR27 ;  /* 0x0000001b0e0e7c20 */ /* 0x000fe20008410000 */
[----:B------:R-:W-:Y:S06]  /*3f90*/  @!P5 BRA `(.L_x_195) ;  /* 0x000000000048d947 */ /* 0x000fec0003800000 */
[----:B------:R-:W-:-:S04]  /*3fa0*/  FFMA.FTZ R23, R16, R10, R12 ;  /* 0x0000000a10177223 */ /* 0x000fc8000001000c */
        /* <DEDUP_REMOVED lines=17> */
.L_x_195:
[----:B------:R-:W2:Y:S04]  /*40c0*/  LDL R30, [R1+0x20] ;  /* 0x00002000011e7983 */ /* 0x000ea80000100800 */
[----:B------:R-:W3:Y:S01]  /*40d0*/  LDL R25, [R1+0x4c] ;  /* 0x00004c0001197983 */ /* 0x000ee20000100800 */
[----:B------:R-:W-:Y:S01]  /*40e0*/  FFMA.FTZ R21, R5, R24, R21 ;  /* 0x0000001805157223 */ /* 0x000fe20000010015 */
[----:B------:R-:W-:Y:S01]  /*40f0*/  FADD.FTZ R22, RZ, R22 ;  /* 0x00000016ff167221 */ /* 0x000fe20000010000 */
[----:B------:R-:W-:Y:S01]  /*4100*/  FADD.FTZ R24, R24, R15 ;  /* 0x0000000f18187221 */ /* 0x000fe20000010000 */
[----:B------:R-:W-:Y:S01]  /*4110*/  FMUL.FTZ R15, R19, R10 ;  /* 0x0000000a130f7220 */ /* 0x000fe20000410000 */
[----:B------:R-:W-:Y:S01]  /*4120*/  FFMA.FTZ R17, R16, R19, R17 ;  /* 0x0000001310117223 */ /* 0x000fe20000010011 */
[----:B------:R-:W-:Y:S01]  /*4130*/  FFMA.FTZ R5, R5, R20, RZ ;  /* 0x0000001405057223 */ /* 0x000fe200000100ff */
[----:B------:R-:W-:Y:S01]  /*4140*/  FADD.FTZ R19, R22, R19 ;  /* 0x0000001316137221 */ /* 0x000fe20000010000 */
[----:B------:R-:W-:Y:S01]  /*4150*/  FFMA.FTZ R21, R16, R15, R21 ;  /* 0x0000000f10157223 */ /* 0x000fe20000010015 */
[----:B------:R-:W-:Y:S01]  /*4160*/  FADD.FTZ R20, RZ, R20 ;  /* 0x00000014ff147221 */ /* 0x000fe20000010000 */
[----:B------:R-:W-:Y:S01]  /*4170*/  FFMA.FTZ R16, R14, R18, R5 ;  /* 0x000000120e107223 */ /* 0x000fe20000010005 */
[----:B------:R-:W-:-:S02]  /*4180*/  FADD.FTZ R24, R24, R15 ;  /* 0x0000000f18187221 */ /* 0x000fc40000010000 */
[----:B------:R-:W-:Y:S01]  /*4190*/  FADD.FTZ R20, R20, R18 ;  /* 0x0000001214147221 */ /* 0x000fe20000010000 */
[----:B------:R-:W-:-:S04]  /*41a0*/  FMUL.FTZ R18, R18, R11 ;  /* 0x0000000b12127220 */ /* 0x000fc80000410000 */
[----:B------:R-:W-:Y:S01]  /*41b0*/  FFMA.FTZ R14, R14, R18, R21 ;  /* 0x000000120e0e7223 */ /* 0x000fe20000010015 */
[C---:B--2---:R-:W-:Y:S02]  /*41c0*/  PRMT R22, R30.reuse, 0x7632, R22 ;  /* 0x000076321e167816 */ /* 0x044fe40000000016 */
[----:B------:R-:W-:Y:S02]  /*41d0*/  SHF.L.U32 R5, R30, 0x10, RZ ;  /* 0x000000101e057819 */ /* 0x000fe400000006ff */
[----:B------:R-:W-:Y:S02]  /*41e0*/  SHF.L.U32 R22, R22, 0x10, RZ ;  /* 0x0000001016167819 */ /* 0x000fe400000006ff */
[----:B---3--:R-:W-:Y:S01]  /*41f0*/  PRMT R23, R25, 0x7632, R23 ;  /* 0x0000763219177816 */ /* 0x008fe20000000017 */
[----:B------:R-:W-:Y:S02]  /*4200*/  FADD.FTZ R5, R5, -UR26 ;  /* 0x8000001a05057e21 */ /* 0x000fe40008010000 */
[----:B------:R-:W-:Y:S01]  /*4210*/  FADD.FTZ R15, R22, -UR26 ;  /* 0x8000001a160f7e21 */ /* 0x000fe20008010000 */
[----:B------:R-:W-:Y:S01]  /*4220*/  SHF.L.U32 R22, R25, 0x10, RZ ;  /* 0x0000001019167819 */ /* 0x000fe200000006ff */
[----:B------:R-:W-:Y:S01]  /*4230*/  FMUL.FTZ R21, R5, UR27 ;  /* 0x0000001b05157c20 */ /* 0x000fe20008410000 */
[----:B------:R-:W-:Y:S01]  /*4240*/  SHF.L.U32 R23, R23, 0x10, RZ ;  /* 0x0000001017177819 */ /* 0x000fe200000006ff */
        /* <DEDUP_REMOVED lines=20> */
.L_x_196:
[----:B------:R-:W2:Y:S04]  /*4390*/  LDL R30, [R1+0x40] ;  /* 0x00004000011e7983 */ /* 0x000ea80000100800 */
[----:B------:R-:W3:Y:S01]  /*43a0*/  LDL R25, [R1+0x50] ;  /* 0x0000500001197983 */ /* 0x000ee20000100800 */
[----:B------:R-:W-:Y:S01]  /*43b0*/  FMUL.FTZ R15, R22, R10 ;  /* 0x0000000a160f7220 */ /* 0x000fe20000410000 */
[----:B------:R-:W-:Y:S01]  /*43c0*/  FFMA.FTZ R17, R21, R22, R17 ;  /* 0x0000001615117223 */ /* 0x000fe20000010011 */
[----:B------:R-:W-:Y:S01]  /*43d0*/  FADD.FTZ R19, R19, R22 ;  /* 0x0000001613137221 */ /* 0x000fe20000010000 */
[----:B------:R-:W-:Y:S01]  /*43e0*/  FADD.FTZ R20, R20, R23 ;  /* 0x0000001714147221 */ /* 0x000fe20000010000 */
[----:B------:R-:W-:Y:S01]  /*43f0*/  FFMA.FTZ R14, R21, R15, R14 ;  /* 0x0000000f150e7223 */ /* 0x000fe2000001000e */
[----:B------:R-:W-:Y:S01]  /*4400*/  FFMA.FTZ R16, R5, R23, R16 ;  /* 0x0000001705107223 */ /* 0x000fe20000010010 */
[----:B------:R-:W-:Y:S01]  /*4410*/  FMUL.FTZ R23, R23, R11 ;  /* 0x0000000b17177220 */ /* 0x000fe20000410000 */
[----:B------:R-:W-:-:S03]  /*4420*/  FADD.FTZ R18, R18, R24 ;  /* 0x0000001812127221 */ /* 0x000fc60000010000 */
[----:B------:R-:W-:Y:S01]  /*4430*/  FFMA.FTZ R5, R5, R23, R14 ;  /* 0x0000001705057223 */ /* 0x000fe2000001000e */
[----:B------:R-:W-:Y:S01]  /*4440*/  FADD.FTZ R15, R18, R15 ;  /* 0x0000000f120f7221 */ /* 0x000fe20000010000 */
[C---:B--2---:R-:W-:Y:S02]  /*4450*/  PRMT R21, R30.reuse, 0x7632, R21 ;  /* 0x000076321e157816 */ /* 0x044fe40000000015 */
[----:B------:R-:W-:Y:S02]  /*4460*/  SHF.L.U32 R22, R30, 0x10, RZ ;  /* 0x000000101e167819 */ /* 0x000fe400000006ff */
[----:B------:R-:W-:Y:S02]  /*4470*/  SHF.L.U32 R21, R21, 0x10, RZ ;  /* 0x0000001015157819 */ /* 0x000fe400000006ff */
[C---:B---3--:R-:W-:Y:S01]  /*4480*/  PRMT R24, R25.reuse, 0x7632, R24 ;  /* 0x0000763219187816 */ /* 0x048fe20000000018 */
[----:B------:R-:W-:Y:S01]  /*4490*/  FADD.FTZ R14, R22, -UR26 ;  /* 0x8000001a160e7e21 */ /* 0x000fe20008010000 */
[----:B------:R-:W-:Y:S01]  /*44a0*/  SHF.L.U32 R22, R25, 0x10, RZ ;  /* 0x0000001019167819 */ /* 0x000fe200000006ff */
[----:B------:R-:W-:Y:S01]  /*44b0*/  FADD.FTZ R18, R21, -UR26 ;  /* 0x8000001a15127e21 */ /* 0x000fe20008010000 */
[----:B------:R-:W-:Y:S01]  /*44c0*/  SHF.L.U32 R24, R24, 0x10, RZ ;  /* 0x0000001018187819 */ /* 0x000fe200000006ff */
[----:B------:R-:W-:-:S02]  /*44d0*/  FMUL.FTZ R21, R14, UR27 ;  /* 0x0000001b0e157c20 */ /* 0x000fc40008410000 */
        /* <DEDUP_REMOVED lines=20> */
.L_x_197:
        /* <DEDUP_REMOVED lines=41> */
.L_x_198:
        /* <DEDUP_REMOVED lines=41> */
.L_x_199:
        /* <DEDUP_REMOVED lines=41> */
.L_x_200:
        /* <DEDUP_REMOVED lines=41> */
.L_x_201:
[----:B------:R-:W2:Y:S04]  /*5060*/  LDL R30, [R1] ;  /* 0x00000000011e7983 */ /* 0x000ea80000100800 */
        /* <DEDUP_REMOVED lines=40> */
.L_x_202:
        /* <DEDUP_REMOVED lines=41> */
.L_x_203:
[----:B------:R-:W2:Y:S01]  /*5580*/  LDL R25, [R1+0x30] ;  /* 0x0000300001197983 */ /* 0x000ea20000100800 */
[----:B------:R-:W-:Y:S01]  /*5590*/  FMUL.FTZ R18, R22, R10 ;  /* 0x0000000a16127220 */ /* 0x000fe20000410000 */
[----:B------:R-:W-:Y:S01]  /*55a0*/  FFMA.FTZ R17, R21, R22, R17 ;  /* 0x0000001615117223 */ /* 0x000fe20000010011 */
[----:B------:R-:W-:Y:S01]  /*55b0*/  FADD.FTZ R19, R19, R22 ;  /* 0x0000001613137221 */ /* 0x000fe20000010000 */
[----:B------:R-:W-:Y:S01]  /*55c0*/  FADD.FTZ R20, R20, R24 ;  /* 0x0000001814147221 */ /* 0x000fe20000010000 */
[----:B------:R-:W-:Y:S01]  /*55d0*/  FFMA.FTZ R5, R21, R18, R5 ;  /* 0x0000001215057223 */ /* 0x000fe20000010005 */
[----:B------:R-:W-:Y:S01]  /*55e0*/  PRMT R21, R28, 0x7632, R21 ;  /* 0x000076321c157816 */ /* 0x000fe20000000015 */
[----:B------:R-:W-:Y:S01]  /*55f0*/  FFMA.FTZ R16, R14, R24, R16 ;  /* 0x000000180e107223 */ /* 0x000fe20000010010 */
[----:B------:R-:W-:Y:S01]  /*5600*/  FMUL.FTZ R24, R24, R11 ;  /* 0x0000000b18187220 */ /* 0x000fe20000410000 */
[----:B------:R-:W-:Y:S01]  /*5610*/  SHF.L.U32 R22, R28, 0x10, RZ ;  /* 0x000000101c167819 */ /* 0x000fe200000006ff */
[----:B------:R-:W-:Y:S01]  /*5620*/  FADD.FTZ R15, R23, R15 ;  /* 0x0000000f170f7221 */ /* 0x000fe20000010000 */
[----:B------:R-:W-:Y:S01]  /*5630*/  SHF.L.U32 R21, R21, 0x10, RZ ;  /* 0x0000001015157819 */ /* 0x000fe200000006ff */
[----:B------:R-:W-:-:S02]  /*5640*/  FFMA.FTZ R14, R14, R24, R5 ;  /* 0x000000180e0e7223 */ /* 0x000fc40000010005 */
[----:B------:R-:W-:Y:S01]  /*5650*/  FADD.FTZ R18, R15, R18 ;  /* 0x000000120f127221 */ /* 0x000fe20000010000 */
[----:B------:R-:W-:Y:S01]  /*5660*/  FADD.FTZ R5, R22, -UR26 ;  /* 0x8000001a16057e21 */ /* 0x000fe20008010000 */
[----:B------:R-:W-:-:S03]  /*5670*/  FADD.FTZ R15, R21, -UR26 ;  /* 0x8000001a150f7e21 */ /* 0x000fc60008010000 */
[----:B------:R-:W-:Y:S01]  /*5680*/  FMUL.FTZ R21, R5, UR27 ;  /* 0x0000001b05157c20 */ /* 0x000fe20008410000 */
[----:B------:R-:W-:Y:S01]  /*5690*/  FMUL.FTZ R5, R15, UR27 ;  /* 0x0000001b0f057c20 */ /* 0x000fe20008410000 */
[C---:B--2---:R-:W-:Y:S02]  /*56a0*/  PRMT R23, R25.reuse, 0x7632, R23 ;  /* 0x0000763219177816 */ /* 0x044fe40000000017 */
[----:B------:R-:W-:Y:S02]  /*56b0*/  SHF.L.U32 R22, R25, 0x10, RZ ;  /* 0x0000001019167819 */ /* 0x000fe400000006ff */
[----:B------:R-:W-:Y:S01]  /*56c0*/  SHF.L.U32 R23, R23, 0x10, RZ ;  /* 0x0000001017177819 */ /* 0x000fe200000006ff */
        /* <DEDUP_REMOVED lines=19> */
.L_x_204:
        /* <DEDUP_REMOVED lines=11> */
[----:B------:R-:W-:Y:S01]  /*58b0*/  FFMA.FTZ R5, R5, R23, R14 ;  /* 0x0000001705057223 */ /* 0x000fe2000001000e */
[----:B------:R-:W-:Y:S01]  /*58c0*/  PRMT R24, R31, 0x7632, R24 ;  /* 0x000076321f187816 */ /* 0x000fe20000000018 */
[----:B------:R-:W-:Y:S01]  /*58d0*/  FADD.FTZ R15, R18, R15 ;  /* 0x0000000f120f7221 */ /* 0x000fe20000010000 */
[----:B------:R-:W-:Y:S01]  /*58e0*/  FADD.FTZ R14, R22, -UR26 ;  /* 0x8000001a160e7e21 */ /* 0x000fe20008010000 */
[----:B------:R-:W-:Y:S01]  /*58f0*/  FADD.FTZ R18, R21, -UR26 ;  /* 0x8000001a15127e21 */ /* 0x000fe20008010000 */
[----:B------:R-:W-:-:S02]  /*5900*/  SHF.L.U32 R22, R31, 0x10, RZ ;  /* 0x000000101f167819 */ /* 0x000fc400000006ff */
        /* <DEDUP_REMOVED lines=22> */
.L_x_205:
        /* <DEDUP_REMOVED lines=41> */
.L_x_206:
        /* <DEDUP_REMOVED lines=41> */
.L_x_207:
        /* <DEDUP_REMOVED lines=41> */
.L_x_208:
        /* <DEDUP_REMOVED lines=41> */
.L_x_209:
        /* <DEDUP_REMOVED lines=41> */
.L_x_210:
        /* <DEDUP_REMOVED lines=41> */
.L_x_211:
        /* <DEDUP_REMOVED lines=39> */
.L_x_212:
        /* <DEDUP_REMOVED lines=39> */
.L_x_213:
        /* <DEDUP_REMOVED lines=39> */
.L_x_214:
[----:B------:R-:W-:Y:S01]  /*7120*/  FMUL.FTZ R15, R22, R10 ;  /* 0x0000000a160f7220 */ /* 0x000fe20000410000 */
[----:B------:R-:W-:Y:S01]  /*7130*/  FFMA.FTZ R17, R21, R22, R17 ;  /* 0x0000001615117223 */ /* 0x000fe20000010011 */
[----:B------:R-:W-:Y:S01]  /*7140*/  FADD.FTZ R19, R19, R22 ;  /* 0x0000001613137221 */ /* 0x000fe20000010000 */
[----:B------:R-:W-:Y:S01]  /*7150*/  FADD.FTZ R18, R24, R18 ;  /* 0x0000001218127221 */ /* 0x000fe20000010000 */
[----:B------:R-:W-:Y:S01]  /*7160*/  FFMA.FTZ R14, R21, R15, R14 ;  /* 0x0000000f150e7223 */ /* 0x000fe2000001000e */
[----:B------:R-:W-:Y:S01]  /*7170*/  PRMT R21, R48, 0x7632, R21 ;  /* 0x0000763230157816 */ /* 0x000fe20000000015 */
[----:B------:R-:W-:Y:S01]  /*7180*/  FADD.FTZ R20, R20, R23 ;  /* 0x0000001714147221 */ /* 0x000fe20000010000 */
[----:B------:R-:W-:Y:S01]  /*7190*/  SHF.L.U32 R22, R48, 0x10, RZ ;  /* 0x0000001030167819 */ /* 0x000fe200000006ff */
[----:B------:R-:W-:Y:S01]  /*71a0*/  FFMA.FTZ R16, R5, R23, R16 ;  /* 0x0000001705107223 */ /* 0x000fe20000010010 */
[----:B------:R-:W-:Y:S01]  /*71b0*/  SHF.L.U32 R21, R21, 0x10, RZ ;  /* 0x0000001015157819 */ /* 0x000fe200000006ff */
[----:B------:R-:W-:Y:S01]  /*71c0*/  FADD.FTZ R15, R18, R15 ;  /* 0x0000000f120f7221 */ /* 0x000fe20000010000 */
[----:B------:R-:W-:Y:S01]  /*71d0*/  FMUL.FTZ R23, R23, R11 ;  /* 0x0000000b17177220 */ /* 0x000fe20000410000 */
[----:B------:R-:W-:Y:S01]  /*71e0*/  PRMT R24, R47, 0x7632, R24 ;  /* 0x000076322f187816 */ /* 0x000fe20000000018 */
[----:B------:R-:W-:Y:S01]  /*71f0*/  FADD.FTZ R18, R22, -UR26 ;  /* 0x8000001a16127e21 */ /* 0x000fe20008010000 */
[----:B------:R-:W-:Y:S01]  /*7200*/  FADD.FTZ R21, R21, -UR26 ;  /* 0x8000001a15157e21 */ /* 0x000fe20008010000 */
[----:B------:R-:W-:Y:S01]  /*7210*/  FFMA.FTZ R5, R5, R23, R14 ;  /* 0x0000001705057223 */ /* 0x000fe2000001000e */
        /* <DEDUP_REMOVED lines=23> */
.L_x_215:
[----:B------:R-:W-:Y:S01]  /*7390*/  FMUL.FTZ R14, R22, R10 ;  /* 0x0000000a160e7220 */ /* 0x000fe20000410000 */
[----:B------:R-:W-:Y:S01]  /*73a0*/  FFMA.FTZ R17, R18, R22, R17 ;  /* 0x0000001612117223 */ /* 0x000fe20000010011 */
[----:B------:R-:W-:Y:S01]  /*73b0*/  FADD.FTZ R19, R19, R22 ;  /* 0x0000001613137221 */ /* 0x000fe20000010000 */
[----:B------:R-:W-:Y:S01]  /*73c0*/  FADD.FTZ R20, R20, R24 ;  /* 0x0000001814147221 */ /* 0x000fe20000010000 */
[----:B------:R-:W-:Y:S01]  /*73d0*/  FFMA.FTZ R5, R18, R14, R5 ;  /* 0x0000000e12057223 */ /* 0x000fe20000010005 */
[----:B------:R-:W-:Y:S01]  /*73e0*/  PRMT R18, R46, 0x7632, R18 ;  /* 0x000076322e127816 */ /* 0x000fe20000000012 */
[----:B------:R-:W-:Y:S01]  /*73f0*/  FFMA.FTZ R16, R21, R24, R16 ;  /* 0x0000001815107223 */ /* 0x000fe20000010010 */
[----:B------:R-:W-:Y:S01]  /*7400*/  FADD.FTZ R15, R23, R15 ;  /* 0x0000000f170f7221 */ /* 0x000fe20000010000 */
[----:B------:R-:W-:Y:S01]  /*7410*/  FMUL.FTZ R24, R24, R11 ;  /* 0x0000000b18187220 */ /* 0x000fe20000410000 */
[----:B------:R-:W-:Y:S02]  /*7420*/  SHF.L.U32 R22, R46, 0x10, RZ ;  /* 0x000000102e167819 */ /* 0x000fe400000006ff */
[----:B------:R-:W-:Y:S01]  /*7430*/  SHF.L.U32 R18, R18, 0x10, RZ ;  /* 0x0000001012127819 */ /* 0x000fe200000006ff */
[----:B------:R-:W-:Y:S01]  /*7440*/  FADD.FTZ R14, R15, R14 ;  /* 0x0000000e0f0e7221 */ /* 0x000fe20000010000 */
[--C-:B------:R-:W-:Y:S01]  /*7450*/  FFMA.FTZ R21, R21, R24, R5.reuse ;  /* 0x0000001815157223 */ /* 0x100fe20000010005 */
[C---:B------:R-:W-:Y:S01]  /*7460*/  PRMT R5, R45.reuse, 0x7632, R5 ;  /* 0x000076322d057816 */ /* 0x040fe20000000005 */
[----:B------:R-:W-:Y:S01]  /*7470*/  FADD.FTZ R22, R22, -UR26 ;  /* 0x8000001a16167e21 */ /* 0x000fe20008010000 */
[----:B------:R-:W-:Y:S01]  /*7480*/  FADD.FTZ R15, R18, -UR26 ;  /* 0x8000001a120f7e21 */ /* 0x000fe20008010000 */
[----:B------:R-:W-:-:S02]  /*7490*/  SHF.L.U32 R23, R45, 0x10, RZ ;  /* 0x000000102d177819 */ /* 0x000fc400000006ff */
[----:B------:R-:W-:Y:S01]  /*74a0*/  SHF.L.U32 R18, R5, 0x10, RZ ;  /* 0x0000001005127819 */ /* 0x000fe200000006ff */
[----:B------:R-:W-:Y:S01]  /*74b0*/  FMUL.FTZ R22, R22, UR27 ;  /* 0x0000001b16167c20 */ /* 0x000fe20008410000 */
        /* <DEDUP_REMOVED lines=20> */
.L_x_216:
[----:B------:R-:W-:Y:S01]  /*7600*/  FMUL.FTZ R5, R23, R10 ;  /* 0x0000000a17057220 */ /* 0x000fe20000410000 */
[----:B------:R-:W-:Y:S01]  /*7610*/  FFMA.FTZ R17, R22, R23, R17 ;  /* 0x0000001716117223 */ /* 0x000fe20000010011 */
[----:B------:R-:W-:Y:S01]  /*7620*/  FADD.FTZ R14, R24, R14 ;  /* 0x0000000e180e7221 */ /* 0x000fe20000010000 */
[----:B------:R-:W-:Y:S01]  /*7630*/  PRMT R47, R43, 0x7632, R47 ;  /* 0x000076322b2f7816 */ /* 0x000fe2000000002f */
[----:B------:R-:W-:Y:S01]  /*7640*/  FFMA.FTZ R21, R22, R5, R21 ;  /* 0x0000000516157223 */ /* 0x000fe20000010015 */
[----:B------:R-:W-:Y:S01]  /*7650*/  FADD.FTZ R22, R20, R18 ;  /* 0x0000001214167221 */ /* 0x000fe20000010000 */
[----:B------:R-:W-:Y:S01]  /*7660*/  FMUL.FTZ R20, R18, R11 ;  /* 0x0000000b12147220 */ /* 0x000fe20000410000 */
[--C-:B------:R-:W-:Y:S01]  /*7670*/  FFMA.FTZ R18, R15, R18, R16.reuse ;  /* 0x000000120f127223 */ /* 0x100fe20000010010 */
[----:B------:R-:W-:Y:S01]  /*7680*/  PRMT R16, R44, 0x7632, R16 ;  /* 0x000076322c107816 */ /* 0x000fe20000000010 */
[----:B------:R-:W-:Y:S01]  /*7690*/  FADD.FTZ R5, R14, R5 ;  /* 0x000000050e057221 */ /* 0x000fe20000010000 */
[----:B------:R-:W-:Y:S01]  /*76a0*/  SHF.L.U32 R14, R44, 0x10, RZ ;  /* 0x000000102c0e7819 */ /* 0x000fe200000006ff */
[----:B------:R-:W-:Y:S01]  /*76b0*/  STL [R1+0x68], R22 ;  /* 0x0000681601007387 */ /* 0x000fe20000100800 */
[----:B------:R-:W-:Y:S01]  /*76c0*/  SHF.L.U32 R52, R16, 0x10, RZ ;  /* 0x0000001010347819 */ /* 0x000fe200000006ff */
[----:B------:R-:W-:Y:S01]  /*76d0*/  FADD.FTZ R19, R19, R23 ;  /* 0x0000001713137221 */ /* 0x000fe20000010000 */
[----:B------:R-:W-:Y:S01]  /*76e0*/  FFMA.FTZ R15, R15, R20, R21 ;  /* 0x000000140f0f7223 */ /* 0x000fe20000010015 */
[----:B------:R-:W-:Y:S01]  /*76f0*/  FADD.FTZ R14, R14, -UR26 ;  /* 0x8000001a0e0e7e21 */ /* 0x000fe20008010000 */
[----:B------:R0:W-:Y:S01]  /*7700*/  STL [R1+0x14], R18 ;  /* 0x0000141201007387 */ /* 0x0001e20000100800 */
[----:B------:R-:W-:Y:S01]  /*7710*/  FADD.FTZ R52, R52, -UR26 ;  /* 0x8000001a34347e21 */ /* 0x000fe20008010000 */
[----:B------:R-:W-:Y:S01]  /*7720*/  FADD.FTZ R16, R20, R5 ;  /* 0x0000000514107221 */ /* 0x000fe20000010000 */
[----:B------:R-:W-:Y:S01]  /*7730*/  PRMT R51, R42, 0x7632, R51 ;  /* 0x000076322a337816 */ /* 0x000fe20000000033 */
[----:B------:R-:W-:Y:S01]  /*7740*/  FMUL.FTZ R14, R14, UR27 ;  /* 0x0000001b0e0e7c20 */ /* 0x000fe20008410000 */
[----:B------:R-:W-:Y:S01]  /*7750*/  SHF.L.U32 R47, R47, 0x10, RZ ;  /* 0x000000102f2f7819 */ /* 0x000fe200000006ff */
[----:B------:R-:W-:Y:S01]  /*7760*/  FMUL.FTZ R52, R52, UR27 ;  /* 0x0000001b34347c20 */ /* 0x000fe20008410000 */
[----:B0-----:R-:W-:Y:S01]  /*7770*/  SHF.L.U32 R18, R43, 0x10, RZ ;  /* 0x000000102b127819 */ /* 0x001fe200000006ff */
        /* <DEDUP_REMOVED lines=19> */
.L_x_217:
[----:B------:R-:W-:Y:S01]  /*78b0*/  FMUL.FTZ R5, R18, R10 ;  /* 0x0000000a12057220 */ /* 0x000fe20000410000 */
[----:B------:R-:W-:Y:S01]  /*78c0*/  SHF.L.U32 R49, R42, 0x10, RZ ;  /* 0x000000102a317819 */ /* 0x000fe200000006ff */
[----:B------:R-:W-:Y:S01]  /*78d0*/  FADD.FTZ R19, R19, R18 ;  /* 0x0000001213137221 */ /* 0x000fe20000010000 */
[----:B------:R-:W-:Y:S01]  /*78e0*/  SHF.L.U32 R51, R51, 0x10, RZ ;  /* 0x0000001033337819 */ /* 0x000fe200000006ff */
[C---:B------:R-:W-:Y:S01]  /*78f0*/  FFMA.FTZ R17, R14.reuse, R18, R17 ;  /* 0x000000120e117223 */ /* 0x040fe20000010011 */
[----:B------:R-:W-:Y:S01]  /*7900*/  FFMA.FTZ R15, R14, R5, R15 ;  /* 0x000000050e0f7223 */ /* 0x000fe2000001000f */
[--C-:B------:R-:W-:Y:S01]  /*7910*/  FADD.FTZ R16, R16, R5.reuse ;  /* 0x0000000510107221 */ /* 0x100fe20000010000 */
[C---:B------:R-:W-:Y:S01]  /*7920*/  PRMT R5, R40.reuse, 0x7632, R5 ;  /* 0x0000763228057816 */ /* 0x040fe20000000005 */
[----:B------:R-:W-:Y:S01]  /*7930*/  FADD.FTZ R49, R49, -UR26 ;  /* 0x8000001a31317e21 */ /* 0x000fe20008010000 */
[----:B------:R-:W-:Y:S01]  /*7940*/  FADD.FTZ R51, R51, -UR26 ;  /* 0x8000001a33337e21 */ /* 0x000fe20008010000 */
[----:B------:R-:W-:Y:S01]  /*7950*/  STL [R1+0x70], R19 ;  /* 0x0000701301007387 */ /* 0x000fe20000100800 */
[----:B------:R-:W-:Y:S01]  /*7960*/  SHF.L.U32 R45, R40, 0x10, RZ ;  /* 0x00000010282d7819 */ /* 0x000fe200000006ff */
[----:B------:R-:W-:Y:S01]  /*7970*/  FMUL.FTZ R49, R49, UR27 ;  /* 0x0000001b31317c20 */ /* 0x000fe20008410000 */
[----:B------:R-:W-:Y:S01]  /*7980*/  SHF.L.U32 R5, R5, 0x10, RZ ;  /* 0x0000001005057819 */ /* 0x000fe200000006ff */
[----:B------:R0:W-:Y:S01]  /*7990*/  STL [R1+0x6c], R17 ;  /* 0x00006c1101007387 */ /* 0x0001e20000100800 */
[----:B------:R-:W-:Y:S01]  /*79a0*/  FMUL.FTZ R51, R51, UR27 ;  /* 0x0000001b33337c20 */ /* 0x000fe20008410000 */
[----:B0-----:R-:W-:Y:S01]  /*79b0*/  FMUL.FTZ R17, R47, R11 ;  /* 0x0000000b2f117220 */ /* 0x001fe20000410000 */
        /* <DEDUP_REMOVED lines=19> */
.L_x_218:
[C---:B------:R-:W-:Y:S01]  /*7af0*/  PRMT R48, R41.reuse, 0x7632, R48 ;  /* 0x0000763229307816 */ /* 0x040fe20000000030 */
[----:B------:R-:W-:Y:S01]  /*7b00*/  FFMA.FTZ R15, R52, R17, R15 ;  /* 0x00000011340f7223 */ /* 0x000fe2000001000f */
[----:B------:R-:W-:Y:S01]  /*7b10*/  SHF.L.U32 R50, R41, 0x10, RZ ;  /* 0x0000001029327819 */ /* 0x000fe200000006ff */
[----:B------:R-:W-:Y:S01]  /*7b20*/  FMUL.FTZ R14, R45, R10 ;  /* 0x0000000a2d0e7220 */ /* 0x000fe20000410000 */
[----:B------:R-:W-:Y:S01]  /*7b30*/  SHF.L.U32 R48, R48, 0x10, RZ ;  /* 0x0000001030307819 */ /* 0x000fe200000006ff */
[----:B------:R-:W-:Y:S01]  /*7b40*/  FADD.FTZ R16, R17, R16 ;  /* 0x0000001011107221 */ /* 0x000fe20000010000 */
[----:B------:R-:W-:Y:S01]  /*7b50*/  PRMT R46, R38, 0x7632, R46 ;  /* 0x00007632262e7816 */ /* 0x000fe2000000002e */
[----:B------:R-:W-:Y:S01]  /*7b60*/  FADD.FTZ R50, R50, -UR26 ;  /* 0x8000001a32327e21 */ /* 0x000fe20008010000 */
[----:B------:R-:W-:Y:S01]  /*7b70*/  FFMA.FTZ R15, R49, R14, R15 ;  /* 0x0000000e310f7223 */ /* 0x000fe2000001000f */
[----:B------:R-:W-:Y:S01]  /*7b80*/  FADD.FTZ R48, R48, -UR26 ;  /* 0x8000001a30307e21 */ /* 0x000fe20008010000 */
[----:B------:R-:W-:Y:S01]  /*7b90*/  FADD.FTZ R14, R16, R14 ;  /* 0x0000000e100e7221 */ /* 0x000fe20000010000 */
[----:B------:R-:W-:Y:S01]  /*7ba0*/  SHF.L.U32 R43, R38, 0x10, RZ ;  /* 0x00000010262b7819 */ /* 0x000fe200000006ff */
[----:B------:R-:W-:Y:S01]  /*7bb0*/  FMUL.FTZ R50, R50, UR27 ;  /* 0x0000001b32327c20 */ /* 0x000fe20008410000 */
[----:B------:R-:W-:Y:S01]  /*7bc0*/  PRMT R40, R37, 0x7632, R40 ;  /* 0x0000763225287816 */ /* 0x000fe20000000028 */
[----:B------:R-:W-:Y:S01]  /*7bd0*/  FMUL.FTZ R17, R5, R11 ;  /* 0x0000000b05117220 */ /* 0x000fe20000410000 */
        /* <DEDUP_REMOVED lines=21> */
.L_x_219:
[----:B------:R-:W-:Y:S01]  /*7d30*/  SHF.L.U32 R44, R37, 0x10, RZ ;  /* 0x00000010252c7819 */ /* 0x000fe200000006ff */
[----:B------:R-:W-:Y:S01]  /*7d40*/  FFMA.FTZ R15, R51, R17, R15 ;  /* 0x00000011330f7223 */ /* 0x000fe2000001000f */
[----:B------:R-:W-:Y:S01]  /*7d50*/  SHF.L.U32 R40, R40, 0x10, RZ ;  /* 0x0000001028287819 */ /* 0x000fe200000006ff */
[----:B------:R-:W-:Y:S01]  /*7d60*/  FMUL.FTZ R16, R43, R10 ;  /* 0x0000000a2b107220 */ /* 0x000fe20000410000 */
[----:B------:R-:W-:Y:S01]  /*7d70*/  FADD.FTZ R14, R17, R14 ;  /* 0x0000000e110e7221 */ /* 0x000fe20000010000 */
[----:B------:R-:W-:Y:S01]  /*7d80*/  PRMT R38, R34, 0x7632, R38 ;  /* 0x0000763222267816 */ /* 0x000fe20000000026 */
[----:B------:R-:W-:Y:S01]  /*7d90*/  FADD.FTZ R44, R44, -UR26 ;  /* 0x8000001a2c2c7e21 */ /* 0x000fe20008010000 */
[----:B------:R-:W-:Y:S01]  /*7da0*/  FADD.FTZ R40, R40, -UR26 ;  /* 0x8000001a28287e21 */ /* 0x000fe20008010000 */
[----:B------:R-:W-:Y:S01]  /*7db0*/  FFMA.FTZ R15, R50, R16, R15 ;  /* 0x00000010320f7223 */ /* 0x000fe2000001000f */
[----:B------:R-:W-:Y:S01]  /*7dc0*/  FADD.FTZ R16, R14, R16 ;  /* 0x000000100e107221 */ /* 0x000fe20000010000 */
[----:B------:R-:W-:Y:S01]  /*7dd0*/  SHF.L.U32 R22, R34, 0x10, RZ ;  /* 0x0000001022167819 */ /* 0x000fe200000006ff */
[----:B------:R-:W-:Y:S01]  /*7de0*/  FMUL.FTZ R44, R44, UR27 ;  /* 0x0000001b2c2c7c20 */ /* 0x000fe20008410000 */
[----:B------:R-:W-:Y:S01]  /*7df0*/  SHF.L.U32 R38, R38, 0x10, RZ ;  /* 0x0000001026267819 */ /* 0x000fe200000006ff */
[----:B------:R-:W-:Y:S01]  /*7e00*/  FMUL.FTZ R17, R46, R11 ;  /* 0x0000000b2e117220 */ /* 0x000fe20000410000 */
        /* <DEDUP_REMOVED lines=20> */
.L_x_220:
        /* <DEDUP_REMOVED lines=36> */
.L_x_221:
        /* <DEDUP_REMOVED lines=34> */
.L_x_222:
[----:B------:R-:W2:Y:S01]  /*83b0*/  LDL R18, [R1+0xcc] ;  /* 0x0000cc0001127983 */ /* 0x000ea20000100800 */
[----:B------:R-:W-:Y:S01]  /*83c0*/  PRMT R33, R26, 0x7632, R33 ;  /* 0x000076321a217816 */ /* 0x000fe20000000021 */
[----:B------:R-:W-:Y:S01]  /*83d0*/  FFMA.FTZ R15, R41, R16, R15 ;  /* 0x00000010290f7223 */ /* 0x000fe2000001000f */
[----:B------:R-:W-:Y:S01]  /*83e0*/  FMUL.FTZ R14, R32, R10 ;  /* 0x0000000a200e7220 */ /* 0x000fe20000410000 */
[----:B------:R-:W-:Y:S01]  /*83f0*/  FADD.FTZ R17, R16, R17 ;  /* 0x0000001110117221 */ /* 0x000fe20000010000 */
[----:B------:R-:W-:Y:S01]  /*8400*/  SHF.L.U32 R35, R26, 0x10, RZ ;  /* 0x000000101a237819 */ /* 0x000fe200000006ff */
[----:B------:R-:W-:Y:S01]  /*8410*/  FMUL.FTZ R16, R30, R11 ;  /* 0x0000000b1e107220 */ /* 0x000fe20000410000 */
[----:B------:R-:W-:Y:S01]  /*8420*/  SHF.L.U32 R33, R33, 0x10, RZ ;  /* 0x0000001021217819 */ /* 0x000fe200000006ff */
[----:B------:R-:W-:Y:S01]  /*8430*/  FFMA.FTZ R15, R39, R14, R15 ;  /* 0x0000000e270f7223 */ /* 0x000fe2000001000f */
[----:B------:R-:W-:Y:S01]  /*8440*/  FADD.FTZ R14, R17, R14 ;  /* 0x0000000e110e7221 */ /* 0x000fe20000010000 */
[----:B------:R-:W-:-:S02]  /*8450*/  FADD.FTZ R35, R35, -UR26 ;  /* 0x8000001a23237e21 */ /* 0x000fc40008010000 */
[----:B------:R-:W-:Y:S01]  /*8460*/  FADD.FTZ R33, R33, -UR26 ;  /* 0x8000001a21217e21 */ /* 0x000fe20008010000 */
[----:B------:R-:W-:Y:S01]  /*8470*/  FFMA.FTZ R15, R37, R16, R15 ;  /* 0x00000010250f7223 */ /* 0x000fe2000001000f */
[----:B------:R-:W-:Y:S01]  /*8480*/  FADD.FTZ R16, R16, R14 ;  /* 0x0000000e10107221 */ /* 0x000fe20000010000 */
        /* <DEDUP_REMOVED lines=24> */
.L_x_223:
[----:B------:R-:W-:Y:S01]  /*8610*/  FMUL.FTZ R17, R14, R10 ;  /* 0x0000000a0e117220 */ /* 0x000fe20000410000 */
[C---:B------:R-:W-:Y:S02]  /*8620*/  PRMT R23, R3.reuse, 0x7632, R23 ;  /* 0x0000763203177816 */ /* 0x040fe40000000017 */
[----:B------:R-:W-:Y:S01]  /*8630*/  SHF.L.U32 R31, R3, 0x10, RZ ;  /* 0x00000010031f7819 */ /* 0x000fe200000006ff */
[----:B------:R-:W-:Y:S01]  /*8640*/  FFMA.FTZ R15, R35, R17, R15 ;  /* 0x00000011230f7223 */ /* 0x000fe2000001000f */
[----:B------:R-:W-:Y:S01]  /*8650*/  FADD.FTZ R21, R16, R17 ;  /* 0x0000001110157221 */ /* 0x000fe20000010000 */
[----:B------:R-:W-:Y:S01]  /*8660*/  FMUL.FTZ R17, R20, R11 ;  /* 0x0000000b14117220 */ /* 0x000fe20000410000 */
[----:B------:R-:W-:Y:S01]  /*8670*/  SHF.L.U32 R23, R23, 0x10, RZ ;  /* 0x0000001017177819 */ /* 0x000fe200000006ff */
[----:B------:R-:W-:Y:S02]  /*8680*/  FADD.FTZ R31, R31, -UR26 ;  /* 0x8000001a1f1f7e21 */ /* 0x000fe40008010000 */
[----:B------:R-:W-:Y:S01]  /*8690*/  FFMA.FTZ R16, R33, R17, R15 ;  /* 0x0000001121107223 */ /* 0x000fe2000001000f */
[----:B------:R-:W-:Y:S01]  /*86a0*/  FADD.FTZ R21, R17, R21 ;  /* 0x0000001511157221 */ /* 0x000fe20000010000 */
[----:B------:R-:W-:Y:S01]  /*86b0*/  PRMT R17, R53, 0x7632, R17 ;  /* 0x0000763235117816 */ /* 0x000fe20000000011 */
[----:B------:R-:W-:Y:S01]  /*86c0*/  FADD.FTZ R23, R23, -UR26 ;  /* 0x8000001a17177e21 */ /* 0x000fe20008010000 */
[----:B------:R-:W-:Y:S01]  /*86d0*/  FMUL.FTZ R31, R31, UR27 ;  /* 0x0000001b1f1f7c20 */ /* 0x000fe20008410000 */
[----:B------:R-:W-:-:S02]  /*86e0*/  SHF.L.U32 R15, R53, 0x10, RZ ;  /* 0x00000010350f7819 */ /* 0x000fc400000006ff */
        /* <DEDUP_REMOVED lines=21> */
.L_x_224:
[----:B------:R-:W2:Y:S01]  /*8840*/  LDL R24, [R1+0x28] ;  /* 0x0000280001187983 */ /* 0x000ea20000100800 */
[----:B------:R-:W-:Y:S01]  /*8850*/  FMUL.FTZ R18, R15, R10 ;  /* 0x0000000a0f127220 */ /* 0x000fe20000410000 */
[----:B------:R-:W-:-:S03]  /*8860*/  FMUL.FTZ R19, R17, R11 ;  /* 0x0000000b11137220 */ /* 0x000fc60000410000 */
[----:B------:R-:W-:Y:S01]  /*8870*/  FFMA.FTZ R16, R31, R18, R16 ;  /* 0x000000121f107223 */ /* 0x000fe20000010010 */
[----:B------:R-:W-:Y:S01]  /*8880*/  FADD.FTZ R18, R21, R18 ;  /* 0x0000001215127221 */ /* 0x000fe20000010000 */
[----:B------:R-:W-:Y:S02]  /*8890*/  PRMT R21, R4, 0x7632, R21 ;  /* 0x0000763204157816 */ /* 0x000fe40000000015 */
[----:B------:R-:W-:Y:S01]  /*88a0*/  FFMA.FTZ R16, R23, R19, R16 ;  /* 0x0000001317107223 */ /* 0x000fe20000010010 */
[----:B------:R-:W-:Y:S01]  /*88b0*/  FADD.FTZ R53, R19, R18 ;  /* 0x0000001213357221 */ /* 0x000fe20000010000 */
[----:B------:R-:W-:-:S03]  /*88c0*/  SHF.L.U32 R21, R21, 0x10, RZ ;  /* 0x0000001015157819 */ /* 0x000fc600000006ff */
[----:B------:R0:W-:Y:S02]  /*88d0*/  STL [R1+0x4], R16 ;  /* 0x0000041001007387 */ /* 0x0001e40000100800 */
[----:B------:R-:W-:-:S04]  /*88e0*/  FADD.FTZ R21, R21, -UR26 ;  /* 0x8000001a15157e21 */ /* 0x000fc80008010000 */
[----:B------:R-:W-:Y:S01]  /*88f0*/  FMUL.FTZ R21, R21, UR27 ;  /* 0x0000001b15157c20 */ /* 0x000fe20008410000 */
[----:B0-----:R-:W-:-:S05]  /*8900*/  SHF.L.U32 R16, R4, 0x10, RZ ;  /* 0x0000001004107819 */ /* 0x001fca00000006ff */
[----:B------:R-:W-:-:S04]  /*8910*/  FADD.FTZ R16, R16, -UR26 ;  /* 0x8000001a10107e21 */ /* 0x000fc80008010000 */
        /* <DEDUP_REMOVED lines=23> */
.L_x_225:
[----:B------:R-:W2:Y:S04]  /*8a90*/  LDL.LU R24, [R1+0x4] ;  /* 0x0000040001187983 */ /* 0x000ea80000300800 */
[----:B------:R-:W-:Y:S04]  /*8aa0*/  STL [R1+0x11c], R9 ;  /* 0x00011c0901007387 */ /* 0x000fe80000100800 */
[----:B------:R-:W-:Y:S04]  /*8ab0*/  STL [R1+0x118], R8 ;  /* 0x0001180801007387 */ /* 0x000fe80000100800 */
[----:B------:R-:W-:Y:S04]  /*8ac0*/  STL [R1+0x114], R7 ;  /* 0x0001140701007387 */ /* 0x000fe80000100800 */
[----:B------:R-:W-:Y:S04]  /*8ad0*/  STL [R1+0x110], R6 ;  /* 0x0001100601007387 */ /* 0x000fe80000100800 */
[----:B------:R0:W-:Y:S04]  /*8ae0*/  STL [R1+0x10c], R4 ;  /* 0x00010c0401007387 */ /* 0x0001e80000100800 */
[----:B0-----:R-:W3:Y:S04]  /*8af0*/  LDL.LU R4, [R1+0x14] ;  /* 0x0000140001047983 */ /* 0x001ee80000300800 */
[----:B------:R-:W-:Y:S04]  /*8b00*/  STL [R1+0x108], R3 ;  /* 0x0001080301007387 */ /* 0x000fe80000100800 */
[----:B------:R0:W-:Y:S04]  /*8b10*/  STL [R1+0x104], R2 ;  /* 0x0001040201007387 */ /* 0x0001e80000100800 */
[----:B0-----:R-:W4:Y:S01]  /*8b20*/  LDL R2, [R1+0x100] ;  /* 0x0001000001027983 */ /* 0x001f220000100800 */
[----:B------:R-:W-:-:S03]  /*8b30*/  FMUL.FTZ R25, R18, R10 ;  /* 0x0000000a12197220 */ /* 0x000fc60000410000 */
[----:B------:R-:W3:Y:S04]  /*8b40*/  LDL.LU R9, [R1+0x68] ;  /* 0x0000680001097983 */ /* 0x000ee80000300800 */
[----:B------:R-:W3:Y:S04]  /*8b50*/  LDL.LU R7, [R1+0x6c] ;  /* 0x00006c0001077983 */ /* 0x000ee80000300800 */
[----:B------:R-:W3:Y:S01]  /*8b60*/  LDL.LU R6, [R1+0x70] ;  /* 0x0000700001067983 */ /* 0x000ee20000300800 */
[----:B------:R-:W0:Y:S01]  /*8b70*/  S2R R8, SR_LANEID ;  /* 0x0000000000087919 */ /* 0x000e220000000000 */
[----:B------:R-:W-:Y:S01]  /*8b80*/  ISETP.GT.AND P0, PT, R0, 0x21f, PT ;  /* 0x0000021f0000780c */ /* 0x000fe20003f04270 */
[----:B--2---:R-:W-:Y:S01]  /*8b90*/  FFMA.FTZ R3, R16, R25, R24 ;  /* 0x0000001910037223 */ /* 0x004fe20000010018 */
[----:B------:R-:W-:Y:S01]  /*8ba0*/  FADD.FTZ R25, R53, R25 ;  /* 0x0000001935197221 */ /* 0x000fe20000010000 */
[----:B------:R-:W-:Y:S01]  /*8bb0*/  MOV R53, 0xffffffe0 ;  /* 0xffffffe000357802 */ /* 0x000fe20000000f00 */
[----:B------:R-:W-:-:S04]  /*8bc0*/  FMUL.FTZ R24, R19, R11 ;  /* 0x0000000b13187220 */ /* 0x000fc80000410000 */
[----:B------:R-:W-:Y:S01]  /*8bd0*/  FADD.FTZ R25, R24, R25 ;  /* 0x0000001918197221 */ /* 0x000fe20000010000 */
[----:B------:R-:W-:Y:S01]  /*8be0*/  FFMA.FTZ R24, R21, R24, R3 ;  /* 0x0000001815187223 */ /* 0x000fe20000010003 */
[----:B----4-:R-:W-:-:S05]  /*8bf0*/  IMAD R53, R2, R53, 0x22f ;  /* 0x0000022f02357424 */ /* 0x010fca00078e0235 */
[----:B------:R-:W-:-:S05]  /*8c00*/  SEL R53, R53, 0x1f, P0 ;  /* 0x0000001f35357807 */ /* 0x000fca0000000000 */
[----:B------:R-:W1:Y:S01]  /*8c10*/  SHFL.DOWN PT, R3, R25, 0x1, R53 ;  /* 0x0820000019037989 */ /* 0x000e6200000e0035 */
[----:B0-----:R-:W-:-:S13]  /*8c20*/  ISETP.GE.AND P0, PT, R8, R53, PT ;  /* 0x000000350800720c */ /* 0x001fda0003f06270 */
[----:B-1----:R-:W-:Y:S02]  /*8c30*/  @!P0 FADD.FTZ R25, R25, R3 ;  /* 0x0000000319198221 */ /* 0x002fe40000010000 */
[----:B------:R-:W0:Y:S02]  /*8c40*/  SHFL.DOWN PT, R3, R24, 0x1, R53 ;  /* 0x0820000018037989 */ /* 0x000e2400000e0035 */
[----:B0-----:R-:W-:Y:S01]  /*8c50*/  @!P0 FADD.FTZ R24, R24, R3 ;  /* 0x0000000318188221 */ /* 0x001fe20000010000 */
[----:B------:R-:W-:-:S04]  /*8c60*/  IADD3 R3, R8, 0x2, RZ ;  /* 0x0000000208037810 */ /* 0x000fc80007ffe0ff */
[----:B------:R-:W-:Y:S02]  /*8c70*/  ISETP.GT.AND P0, PT, R3, R53, PT ;  /* 0x000000350300720c */ /* 0x000fe40003f04270 */
[----:B------:R-:W0:Y:S11]  /*8c80*/  SHFL.DOWN PT, R3, R25, 0x2, R53 ;  /* 0x0840000019037989 */ /* 0x000e3600000e0035 */
[----:B0-----:R-:W-:-:S02]  /*8c90*/  @!P0 FADD.FTZ R25, R25, R3 ;  /* 0x0000000319198221 */ /* 0x001fc40000010000 */
[----:B------:R-:W0:Y:S02]  /*8ca0*/  SHFL.DOWN PT, R3, R24, 0x2, R53 ;  /* 0x0840000018037989 */ /* 0x000e2400000e0035 */
[----:B0-----:R-:W-:Y:S01]  /*8cb0*/  @!P0 FADD.FTZ R24, R24, R3 ;  /* 0x0000000318188221 */ /* 0x001fe20000010000 */
[----:B------:R-:W-:-:S04]  /*8cc0*/  IADD3 R3, R8, 0x4, RZ ;  /* 0x0000000408037810 */ /* 0x000fc80007ffe0ff */
[----:B------:R-:W-:Y:S02]  /*8cd0*/  ISETP.GT.AND P0, PT, R3, R53, PT ;  /* 0x000000350300720c */ /* 0x000fe40003f04270 */
[----:B------:R-:W0:Y:S01]  /*8ce0*/  SHFL.DOWN PT, R3, R25, 0x4, R53 ;  /* 0x0880000019037989 */ /* 0x000e2200000e0035 */
[----:B---3--:R-:W-:-:S10]  /*8cf0*/  FFMA.FTZ R52, R52, R47, R4 ;  /* 0x0000002f34347223 */ /* 0x008fd40000010004 */
[----:B0-----:R-:W-:Y:S02]  /*8d00*/  @!P0 FADD.FTZ R25, R25, R3 ;  /* 0x0000000319198221 */ /* 0x001fe40000010000 */
[----:B------:R-:W0:Y:S01]  /*8d10*/  SHFL.DOWN PT, R3, R24, 0x4, R53 ;  /* 0x0880000018037989 */ /* 0x000e2200000e0035 */
[----:B------:R-:W-:Y:S02]  /*8d20*/  FFMA.FTZ R52, R51, R5, R52 ;  /* 0x0000000533347223 */ /* 0x000fe40000010034 */
[----:B------:R-:W1:Y:S01]  /*8d30*/  S2R R51, SR_LANEID ;  /* 0x0000000000337919 */ /* 0x000e620000000000 */
[----:B------:R-:W-:Y:S01]  /*8d40*/  FFMA.FTZ R49, R49, R45, R7 ;  /* 0x0000002d31317223 */ /* 0x000fe20000010007 */
[----:B------:R-:W-:Y:S01]  /*8d50*/  FADD.FTZ R45, R6, R45 ;  /* 0x0000002d062d7221 */ /* 0x000fe20000010000 */
[----:B------:R-:W-:Y:S02]  /*8d60*/  IADD3 R8, R8, 0x8, RZ ;  /* 0x0000000808087810 */ /* 0x000fe40007ffe0ff */
[----:B------:R-:W-:Y:S01]  /*8d70*/  FFMA.FTZ R49, R50, R43, R49 ;  /* 0x0000002b32317223 */ /* 0x000fe20000010031 */
[----:B------:R-:W-:-:S02]  /*8d80*/  FADD.FTZ R45, R45, R43 ;  /* 0x0000002b2d2d7221 */ /* 0x000fc40000010000 */
[----:B------:R-:W2:Y:S01]  /*8d90*/  S2R R43, SR_CgaCtaId ;  /* 0x00000000002b7919 */ /* 0x000ea20000008800 */
[----:B0-----:R-:W-:Y:S02]  /*8da0*/  @!P0 FADD.FTZ R24, R24, R3 ;  /* 0x0000000318188221 */ /* 0x001fe40000010000 */
[----:B------:R-:W0:Y:S04]  /*8db0*/  SHFL.DOWN PT, R3, R25, 0x8, R53 ;  /* 0x0900000019037989 */ /* 0x000e2800000e0035 */
[----:B------:R-:W3:Y:S01]  /*8dc0*/  SHFL.DOWN PT, R4, R24, 0x8, R53 ;  /* 0x0900000018047989 */ /* 0x000ee200000e0035 */
[----:B------:R-:W-:Y:S01]  /*8dd0*/  ISETP.GT.AND P0, PT, R8, R53, PT ;  /* 0x000000350800720c */ /* 0x000fe20003f04270 */
[----:B------:R-:W-:Y:S01]  /*8de0*/  FADD.FTZ R47, R9, R47 ;  /* 0x0000002f092f7221 */ /* 0x000fe20000010000 */
[----:B------:R-:W-:Y:S01]  /*8df0*/  FFMA.FTZ R52, R48, R46, R52 ;  /* 0x0000002e30347223 */ /* 0x000fe20000010034 */
[----:B------:R-:W-:Y:S01]  /*8e00*/  FFMA.FTZ R49, R44, R22, R49 ;  /* 0x000000162c317223 */ /* 0x000fe20000010031 */
[----:B------:R-:W-:Y:S01]  /*8e10*/  FADD.FTZ R45, R45, R22 ;  /* 0x000000162d2d7221 */ /* 0x000fe20000010000 */
[----:B------:R-:W-:Y:S01]  /*8e20*/  FADD.FTZ R47, R47, R5 ;  /* 0x000000052f2f7221 */ /* 0x000fe20000010000 */
[----:B------:R4:W5:Y:S03]  /*8e30*/  LDL.LU R9, [R1+0x11c] ;  /* 0x00011c0001097983 */ /* 0x0009660000300800 */
[----:B------:R-:W-:Y:S01]  /*8e40*/  FADD.FTZ R47, R47, R46 ;  /* 0x0000002e2f2f7221 */ /* 0x000fe20000010000 */
[----:B------:R-:W-:Y:S01]  /*8e50*/  FFMA.FTZ R52, R40, R38, R52 ;  /* 0x0000002628347223 */ /* 0x000fe20000010034 */
[----:B------:R-:W-:Y:S01]  /*8e60*/  FFMA.FTZ R49, R42, R36, R49 ;  /* 0x000000242a317223 */ /* 0x000fe20000010031 */
[----:B------:R-:W-:Y:S01]  /*8e70*/  FADD.FTZ R45, R45, R36 ;  /* 0x000000242d2d7221 */ /* 0x000fe20000010000 */
[----:B------:R-:W-:Y:S01]  /*8e80*/  FADD.FTZ R47, R47, R38 ;  /* 0x000000262f2f7221 */ /* 0x000fe20000010000 */
[----:B------:R-:W-:Y:S01]  /*8e90*/  FFMA.FTZ R52, R41, R34, R52 ;  /* 0x0000002229347223 */ /* 0x000fe20000010034 */
[----:B------:R4:W5:Y:S01]  /*8ea0*/  LDL.LU R8, [R1+0x118] ;  /* 0x0001180001087983 */ /* 0x0009620000300800 */
[----:B0-----:R-:W-:Y:S01]  /*8eb0*/  @!P0 FADD.FTZ R25, R25, R3 ;  /* 0x0000000319198221 */ /* 0x001fe20000010000 */
[----:B---3--:R-:W-:Y:S01]  /*8ec0*/  @!P0 FADD.FTZ R24, R24, R4 ;  /* 0x0000000418188221 */ /* 0x008fe20000010000 */
[----:B-1----:R-:W-:Y:S01]  /*8ed0*/  ISETP.NE.AND P0, PT, R51, RZ, PT ;  /* 0x000000ff3300720c */ /* 0x002fe20003f05270 */
[----:B------:R-:W-:Y:S01]  /*8ee0*/  FADD.FTZ R47, R47, R34 ;  /* 0x000000222f2f7221 */ /* 0x000fe20000010000 */
[----:B------:R-:W-:Y:S01]  /*8ef0*/  FFMA.FTZ R49, R39, R32, R49 ;  /* 0x0000002027317223 */ /* 0x000fe20000010031 */
[----:B------:R-:W-:Y:S01]  /*8f00*/  FADD.FTZ R45, R45, R32 ;  /* 0x000000202d2d7221 */ /* 0x000fe20000010000 */
[----:B------:R-:W-:Y:S01]  /*8f10*/  FFMA.FTZ R52, R37, R30, R52 ;  /* 0x0000001e25347223 */ /* 0x000fe20000010034 */
[----:B------:R-:W-:Y:S01]  /*8f20*/  FADD.FTZ R47, R47, R30 ;  /* 0x0000001e2f2f7221 */ /* 0x000fe20000010000 */
[----:B------:R-:W-:Y:S01]  /*8f30*/  MOV R30, 0x400 ;  /* 0x00000400001e7802 */ /* 0x000fe20000000f00 */
[----:B------:R-:W-:Y:S01]  /*8f40*/  FFMA.FTZ R49, R35, R14, R49 ;  /* 0x0000000e23317223 */ /* 0x000fe20000010031 */
[----:B------:R-:W-:Y:S01]  /*8f50*/  FADD.FTZ R45, R45, R14 ;  /* 0x0000000e2d2d7221 */ /* 0x000fe20000010000 */
[----:B------:R4:W5:Y:S04]  /*8f60*/  LDL.LU R7, [R1+0x114] ;  /* 0x0001140001077983 */ /* 0x0009680000300800 */
[----:B--2---:R-:W-:Y:S01]  /*8f70*/  @!P0 LEA R14, R43, R30, 0x18 ;  /* 0x0000001e2b0e8211 */ /* 0x004fe200078ec0ff */
[----:B------:R4:W5:Y:S03]  /*8f80*/  LDL.LU R6, [R1+0x110] ;  /* 0x0001100001067983 */ /* 0x0009660000300800 */
[----:B------:R-:W-:Y:S01]  /*8f90*/  @!P0 LEA R14, R2, R14, 0x3 ;  /* 0x0000000e020e8211 */ /* 0x000fe200078e18ff */
[----:B------:R4:W5:Y:S04]  /*8fa0*/  LDL.LU R4, [R1+0x10c] ;  /* 0x00010c0001047983 */ /* 0x0009680000300800 */
[----:B------:R4:W5:Y:S04]  /*8fb0*/  LDL.LU R3, [R1+0x108] ;  /* 0x0001080001037983 */ /* 0x0009680000300800 */
[----:B------:R4:W5:Y:S01]  /*8fc0*/  LDL.LU R2, [R1+0x104] ;  /* 0x0001040001027983 */ /* 0x0009620000300800 */
[----:B------:R-:W-:-:S04]  /*8fd0*/  IADD3 R5, R51, 0x10, RZ ;  /* 0x0000001033057810 */ /* 0x000fc80007ffe0ff */
[----:B------:R-:W-:Y:S02]  /*8fe0*/  ISETP.GT.AND P2, PT, R5, R53, PT ;  /* 0x000000350500720c */ /* 0x000fe40003f44270 */
[----:B------:R-:W0:Y:S04]  /*8ff0*/  SHFL.DOWN PT, R5, R24, 0x10, R53 ;  /* 0x0a00000018057989 */ /* 0x000e2800000e0035 */
[----:B------:R-:W1:Y:S01]  /*9000*/  SHFL.DOWN PT, R53, R25, 0x10, R53 ;  /* 0x0a00000019357989 */ /* 0x000e6200000e0035 */
[----:B------:R-:W-:-:S04]  /*9010*/  FFMA.FTZ R52, R33, R20, R52 ;  /* 0x0000001421347223 */ /* 0x000fc80000010034 */
[----:B------:R-:W-:Y:S02]  /*9020*/  FFMA.FTZ R52, R23, R17, R52 ;  /* 0x0000001117347223 */ /* 0x000fe40000010034 */
[----:B------:R-:W2:Y:S01]  /*9030*/  LDC.64 R22, c[0x0][0x268] ;  /* 0x00009a00ff167b82 */ /* 0x000ea20000000a00 */
[----:B------:R-:W-:Y:S01]  /*9040*/  FADD.FTZ R47, R47, R20 ;  /* 0x000000142f2f7221 */ /* 0x000fe20000010000 */
[----:B------:R-:W-:Y:S01]  /*9050*/  FFMA.FTZ R49, R31, R15, R49 ;  /* 0x0000000f1f317223 */ /* 0x000fe20000010031 */
[----:B------:R-:W-:Y:S02]  /*9060*/  FADD.FTZ R45, R45, R15 ;  /* 0x0000000f2d2d7221 */ /* 0x000fe40000010000 */
[----:B------:R-:W-:Y:S01]  /*9070*/  FADD.FTZ R47, R47, R17 ;  /* 0x000000112f2f7221 */ /* 0x000fe20000010000 */
[----:B0-----:R-:W-:Y:S01]  /*9080*/  @!P2 FADD.FTZ R24, R24, R5 ;  /* 0x000000051818a221 */ /* 0x001fe20000010000 */
[----:B------:R-:W-:Y:S01]  /*9090*/  IADD3 R5, R30, 0xc0, RZ ;  /* 0x000000c01e057810 */ /* 0x000fe20007ffe0ff */
[----:B-1----:R-:W-:Y:S01]  /*90a0*/  @!P2 FADD.FTZ R25, R25, R53 ;  /* 0x000000351919a221 */ /* 0x002fe20000010000 */
[----:B------:R-:W-:-:S02]  /*90b0*/  ISETP.NE.AND P2, PT, R0, RZ, PT ;  /* 0x000000ff0000720c */ /* 0x000fc40003f45270 */
[----:B------:R-:W-:Y:S01]  /*90c0*/  LEA R5, R43, R5, 0x18 ;  /* 0x000000052b057211 */ /* 0x000fe200078ec0ff */
[----:B------:R-:W-:Y:S01]  /*90d0*/  FFMA.FTZ R17, R21, R19, R52 ;  /* 0x0000001315117223 */ /* 0x000fe20000010034 */
[----:B------:R-:W-:Y:S01]  /*90e0*/  FFMA.FTZ R16, R16, R18, R49 ;  /* 0x0000001210107223 */ /* 0x000fe20000010031 */
[----:B------:R-:W-:Y:S01]  /*90f0*/  FADD.FTZ R18, R45, R18 ;  /* 0x000000122d127221 */ /* 0x000fe20000010000 */
[----:B------:R-:W-:Y:S01]  /*9100*/  FADD.FTZ R19, R47, R19 ;  /* 0x000000132f137221 */ /* 0x000fe20000010000 */
[----:B------:R-:W-:Y:S02]  /*9110*/  LEA R5, R0, R5, 0x4 ;  /* 0x0000000500057211 */ /* 0x000fe400078e20ff */
[----:B------:R-:W-:Y:S01]  /*9120*/  MOV R15, UR16 ;  /* 0x00000010000f7c02 */ /* 0x000fe20008000f00 */
[----:B------:R-:W-:Y:S02]  /*9130*/  BSSY B0, `(.L_x_226) ;  /* 0x0000034000007945 */ /* 0x000fe40003800000 */
[----:B------:R-:W-:Y:S02]  /*9140*/  STS.128 [R5], R16 ;  /* 0x0000001005007388 */ /* 0x000fe40000000c00 */
[----:B------:R-:W-:-:S02]  /*9150*/  IMAD R15, R15, 0x23, R0 ;  /* 0x000000230f0f7824 */ /* 0x000fc400078e0200 */
[----:B------:R2:W-:Y:S01]  /*9160*/  @!P0 STS.64 [R14+0x18], R24 ;  /* 0x000018180e008388 */ /* 0x0005e20000000a00 */
[----:B------:R-:W-:Y:S01]  /*9170*/  BAR.SYNC.DEFER_BLOCKING 0x0 ;  /* 0x0000000000007b1d */ /* 0x000fe20000010000 */
[----:B------:R-:W-:Y:S01]  /*9180*/  ISETP.GT.U32.AND P3, PT, R0, 0x22, PT ;  /* 0x000000220000780c */ /* 0x000fe20003f64070 */
[----:B--2---:R-:W-:-:S04]  /*9190*/  IMAD.WIDE R14, R15, 0x4, R22 ;  /* 0x000000040f0e7825 */ /* 0x004fc800078e0216 */
[----:B----4-:R-:W-:Y:S08]  /*91a0*/  @P2 BRA `(.L_x_227) ;  /* 0x0000000000b02947 */ /* 0x010ff00003800000 */
[----:B------:R-:W-:-:S05]  /*91b0*/  LEA R30, R43, R30, 0x18 ;  /* 0x0000001e2b1e7211 */ /* 0x000fca00078ec0ff */
[----:B------:R-:W0:Y:S02]  /*91c0*/  LDS.128 R20, [R30+0x20] ;  /* 0x000020001e147984 */ /* 0x000e240000000c00 */
[----:B0-----:R-:W-:Y:S01]  /*91d0*/  FADD.FTZ R24, R24, R20 ;  /* 0x0000001418187221 */ /* 0x001fe20000010000 */
[----:B------:R-:W-:-:S03]  /*91e0*/  FADD.FTZ R25, R25, R21 ;  /* 0x0000001519197221 */ /* 0x000fc60000010000 */
[----:B------:R-:W-:Y:S01]  /*91f0*/  FADD.FTZ R24, R24, R22 ;  /* 0x0000001618187221 */ /* 0x000fe20000010000 */
[----:B------:R-:W-:Y:S02]  /*9200*/  FADD.FTZ R25, R25, R23 ;  /* 0x0000001719197221 */ /* 0x000fe40000010000 */
        /* <DEDUP_REMOVED lines=32> */
[----:B------:R-:W-:Y:S02]  /*9410*/  FADD.FTZ R21, R25, R21 ;  /* 0x0000001519157221 */ /* 0x000fe40000010000 */
[----:B------:R-:W0:Y:S01]  /*9420*/  LDS.64 R24, [R30+0xa0] ;  /* 0x0000a0001e187984 */ /* 0x000e220000000a00 */
[----:B------:R-:W-:Y:S01]  /*9430*/  FADD.FTZ R20, R20, R22 ;  /* 0x0000001614147221 */ /* 0x000fe20000010000 */
[----:B------:R-:W-:-:S03]  /*9440*/  FADD.FTZ R21, R21, R23 ;  /* 0x0000001715157221 */ /* 0x000fc60000010000 */
[----:B0-----:R-:W-:Y:S01]  /*9450*/  FADD.FTZ R24, R20, R24 ;  /* 0x0000001814187221 */ /* 0x001fe20000010000 */
[----:B------:R-:W-:-:S07]  /*9460*/  FADD.FTZ R25, R21, R25 ;  /* 0x0000001915197221 */ /* 0x000fce0000010000 */
.L_x_227:
[----:B------:R-:W-:Y:S05]  /*9470*/  BSYNC B0 ;  /* 0x0000000000007941 */ /* 0x000fea0003800000 */
.L_x_226:
[----:B------:R-:W2:Y:S01]  /*9480*/  LDL R20, [R1+0x24] ;  /* 0x0000240001147983 */ /* 0x000ea20000100800 */
[----:B------:R-:W-:Y:S01]  /*9490*/  BSSY B0, `(.L_x_228) ;  /* 0x000004f000007945 */ /* 0x000fe20003800000 */
[----:B------:R-:W-:Y:S01]  /*94a0*/  BAR.SYNC.DEFER_BLOCKING 0x0 ;  /* 0x0000000000007b1d */ /* 0x000fe20000010000 */
[----:B--2---:R-:W-:-:S05]  /*94b0*/  PRMT R46, R20, 0x7632, R46 ;  /* 0x00007632142e7816 */ /* 0x004fca000000002e */
[----:B------:R-:W-:Y:S05]  /*94c0*/  @P3 BRA `(.L_x_229) ;  /* 0x00000004002c3947 */ /* 0x000fea0003800000 */
[----:B------:R-:W0:Y:S02]  /*94d0*/  LDS.128 R20, [R5+0x230] ;  /* 0x0002300005147984 */ /* 0x000e240000000c00 */
[----:B0-----:R-:W-:Y:S01]  /*94e0*/  FADD.FTZ R20, R16, R20 ;  /* 0x0000001410147221 */ /* 0x001fe20000010000 */
[----:B------:R-:W-:Y:S01]  /*94f0*/  FADD.FTZ R21, R17, R21 ;  /* 0x0000001511157221 */ /* 0x000fe20000010000 */
[----:B------:R-:W-:Y:S01]  /*9500*/  FADD.FTZ R22, R18, R22 ;  /* 0x0000001612167221 */ /* 0x000fe20000010000 */
[----:B------:R-:W-:Y:S02]  /*9510*/  FADD.FTZ R23, R19, R23 ;  /* 0x0000001713177221 */ /* 0x000fe40000010000 */
[----:B------:R-:W0:Y:S02]  /*9520*/  LDS.128 R16, [R5+0x460] ;  /* 0x0004600005107984 */ /* 0x000e240000000c00 */
[----:B0-----:R-:W-:Y:S01]  /*9530*/  FADD.FTZ R20, R20, R16 ;  /* 0x0000001014147221 */ /* 0x001fe20000010000 */
[----:B------:R-:W-:Y:S01]  /*9540*/  FADD.FTZ R21, R21, R17 ;  /* 0x0000001115157221 */ /* 0x000fe20000010000 */
[----:B------:R-:W-:Y:S01]  /*9550*/  FADD.FTZ R22, R22, R18 ;  /* 0x0000001216167221 */ /* 0x000fe20000010000 */
[----:B------:R-:W-:-:S02]  /*9560*/  FADD.FTZ R23, R23, R19 ;  /* 0x0000001317177221 */ /* 0x000fc40000010000 */
        /* <DEDUP_REMOVED lines=64> */
[----:B------:R-:W-:-:S07]  /*9970*/  FADD.FTZ R19, R23, R19 ;  /* 0x0000001317137221 */ /* 0x000fce0000010000 */
.L_x_229:
[----:B------:R-:W-:Y:S05]  /*9980*/  BSYNC B0 ;  /* 0x0000000000007941 */ /* 0x000fea0003800000 */
.L_x_228:
[----:B------:R-:W-:Y:S01]  /*9990*/  ULDC UR16, c[0x0][0xc] ;  /* 0x0000030000107ab9 */ /* 0x000fe20000000800 */
[----:B------:R-:W-:Y:S04]  /*99a0*/  BSSY B0, `(.L_x_230) ;  /* 0x000000f000007945 */ /* 0x000fe80003800000 */
[----:B------:R-:W-:Y:S05]  /*99b0*/  @P3 BRA `(.L_x_231) ;  /* 0x0000000000343947 */ /* 0x000fea0003800000 */
[----:B------:R-:W-:Y:S01]  /*99c0*/  MOV R20, UR10 ;  /* 0x0000000a00147c02 */ /* 0x000fe20008000f00 */
[----:B------:R-:W-:Y:S03]  /*99d0*/  REDG.E.ADD.F32.FTZ.RN.STRONG.GPU desc[UR22][R14.64], R16 ;  /* 0x000000100e0079a6 */ /* 0x000fe6000c10f396 */
[----:B------:R-:W-:-:S04]  /*99e0*/  LEA R20, P0, R20, R14, 0x2 ;  /* 0x0000000e14147211 */ /* 0x000fc800078010ff */
[----:B------:R-:W-:-:S05]  /*99f0*/  IADD3.X R21, R15, UR12, RZ, P0, !PT ;  /* 0x0000000c0f157c10 */ /* 0x000fca00087fe4ff */
[----:B------:R0:W-:Y:S02]  /*9a00*/  REDG.E.ADD.F32.FTZ.RN.STRONG.GPU desc[UR22][R20.64], R17 ;  /* 0x00000011140079a6 */ /* 0x0001e4000c10f396 */
[----:B0-----:R-:W0:Y:S01]  /*9a10*/  LDC.64 R20, c[0x0][0x288] ;  /* 0x0000a200ff147b82 */ /* 0x001e220000000a00 */
[----:B------:R-:W-:Y:S02]  /*9a20*/  MOV R5, UR11 ;  /* 0x0000000b00057c02 */ /* 0x000fe40008000f00 */
[CC--:B0-----:R-:W-:Y:S02]  /*9a30*/  LEA R16, P0, R20.reuse, R14.reuse, 0x2 ;  /* 0x0000000e14107211 */ /* 0x0c1fe400078010ff */
[----:B------:R-:W-:Y:S02]  /*9a40*/  LEA R14, P3, R5, R14, 0x2 ;  /* 0x0000000e050e7211 */ /* 0x000fe400078610ff */
[----:B------:R-:W-:Y:S02]  /*9a50*/  LEA.HI.X R17, R20, R15, R21, 0x2, P0 ;  /* 0x0000000f14117211 */ /* 0x000fe400000f1415 */
[----:B------:R-:W-:-:S03]  /*9a60*/  IADD3.X R15, R15, UR13, RZ, P3, !PT ;  /* 0x0000000d0f0f7c10 */ /* 0x000fc60009ffe4ff */
[----:B------:R0:W-:Y:S04]  /*9a70*/  REDG.E.ADD.F32.FTZ.RN.STRONG.GPU desc[UR22][R16.64], R18 ;  /* 0x00000012100079a6 */ /* 0x0001e8000c10f396 */
[----:B------:R0:W-:Y:S02]  /*9a80*/  REDG.E.ADD.F32.FTZ.RN.STRONG.GPU desc[UR22][R14.64], R19 ;  /* 0x000000130e0079a6 */ /* 0x0001e4000c10f396 */
.L_x_231:
[----:B------:R-:W-:Y:S05]  /*9a90*/  BSYNC B0 ;  /* 0x0000000000007941 */ /* 0x000fea0003800000 */
.L_x_230:
[----:B------:R1:W-:Y:S04]  /*9aa0*/  STL [R1+0x128], R11 ;  /* 0x0001280b01007387 */ /* 0x0003e80000100800 */
[----:B-1----:R-:W2:Y:S04]  /*9ab0*/  LDL R11, [R1+0x38] ;  /* 0x00003800010b7983 */ /* 0x002ea80000100800 */
[----:B------:R1:W-:Y:S04]  /*9ac0*/  STL [R1+0x124], R10 ;  /* 0x0001240a01007387 */ /* 0x0003e80000100800 */
[----:B-1----:R-:W3:Y:S04]  /*9ad0*/  LDL R10, [R1+0x3c] ;  /* 0x00003c00010a7983 */ /* 0x002ee80000100800 */
[----:B-----5:R1:W-:Y:S04]  /*9ae0*/  STL [R1+0x120], R9 ;  /* 0x0001200901007387 */ /* 0x0203e80000100800 */
[----:B-1----:R-:W4:Y:S04]  /*9af0*/  LDL R9, [R1+0x48] ;  /* 0x0000480001097983 */ /* 0x002f280000100800 */
[----:B------:R1:W-:Y:S04]  /*9b00*/  STL [R1+0x11c], R8 ;  /* 0x00011c0801007387 */ /* 0x0003e80000100800 */
        /* <DEDUP_REMOVED lines=12> */
[----:B------:R-:W4:Y:S04]  /*9bd0*/  LDL R53, [R1+0x64] ;  /* 0x0000640001357983 */ /* 0x000f280000100800 */
[----:B------:R-:W4:Y:S04]  /*9be0*/  LDL R52, [R1+0xc] ;  /* 0x00000c0001347983 */ /* 0x000f280000100800 */
[----:B-1----:R-:W4:Y:S04]  /*9bf0*/  LDL R0, [R1+0x1c] ;  /* 0x00001c0001007983 */ /* 0x002f280000100800 */
[----:B------:R-:W4:Y:S04]  /*9c00*/  LDL R21, [R1+0x60] ;  /* 0x0000600001157983 */ /* 0x000f280000100800 */
[----:B------:R-:W4:Y:S04]  /*9c10*/  LDL R20, [R1+0x10] ;  /* 0x0000100001147983 */ /* 0x000f280000100800 */
[----:B0-----:R-:W4:Y:S04]  /*9c20*/  LDL R19, [R1+0x58] ;  /* 0x0000580001137983 */ /* 0x001f280000100800 */
[----:B------:R-:W4:Y:S04]  /*9c30*/  LDL R18, [R1] ;  /* 0x0000000001127983 */ /* 0x000f280000100800 */
[----:B------:R-:W4:Y:S04]  /*9c40*/  LDL R17, [R1+0x44] ;  /* 0x0000440001117983 */ /* 0x000f280000100800 */
[----:B------:R-:W4:Y:S04]  /*9c50*/  LDL R16, [R1+0x8] ;  /* 0x0000080001107983 */ /* 0x000f280000100800 */
[----:B------:R-:W4:Y:S04]  /*9c60*/  LDL R15, [R1+0x34] ;  /* 0x00003400010f7983 */ /* 0x000f280000100800 */
[----:B------:R-:W4:Y:S04]  /*9c70*/  LDL R14, [R1+0x30] ;  /* 0x00003000010e7983 */ /* 0x000f280000100800 */
[----:B------:R-:W4:Y:S01]  /*9c80*/  LDL R5, [R1+0x2c] ;  /* 0x00002c0001057983 */ /* 0x000f220000100800 */
[----:B--2---:R-:W-:-:S03]  /*9c90*/  PRMT R23, R11, 0x7632, R23 ;  /* 0x000076320b177816 */ /* 0x004fc60000000017 */
[----:B------:R0:W5:Y:S01]  /*9ca0*/  LDL.LU R11, [R1+0x128] ;  /* 0x00012800010b7983 */ /* 0x0001620000300800 */
[----:B---3--:R-:W-:-:S03]  /*9cb0*/  PRMT R31, R10, 0x7632, R31 ;  /* 0x000076320a1f7816 */ /* 0x008fc6000000001f */
[----:B------:R0:W5:Y:S01]  /*9cc0*/  LDL.LU R10, [R1+0x124] ;  /* 0x00012400010a7983 */ /* 0x0001620000300800 */
[----:B----4-:R-:W-:-:S03]  /*9cd0*/  PRMT R30, R9, 0x7632, R30 ;  /* 0x00007632091e7816 */ /* 0x010fc6000000001e */
[----:B------:R0:W5:Y:S01]  /*9ce0*/  LDL.LU R9, [R1+0x120] ;  /* 0x0001200001097983 */ /* 0x0001620000300800 */
[----:B------:R-:W-:-:S03]  /*9cf0*/  PRMT R32, R8, 0x7632, R32 ;  /* 0x0000763208207816 */ /* 0x000fc60000000020 */
        /* <DEDUP_REMOVED lines=13> */
[----:B------:R-:W-:-:S06]  /*9dd0*/  UISETP.GE.U32.AND UP0, UPT, UR16, 0x2, UPT ;  /* 0x000000021000788c */ /* 0x000fcc000bf06070 */
[----:B------:R-:W-:Y:S02]  /*9de0*/  PLOP3.LUT P0, PT, PT, PT, UP0, 0x80, 0x0 ;  /* 0x000000000000781c */ /* 0x000fe40003f0f008 */
        /* <DEDUP_REMOVED lines=12> */
[----:B------:R-:W-:Y:S01]  /*9eb0*/  PRMT R33, R5, 0x7632, R33 ;  /* 0x0000763205217816 */ /* 0x000fe20000000021 */
[----:B0-----:R-:W-:Y:S06]  /*9ec0*/  @!P0 BRA `(.L_x_232) ;  /* 0x0000001800448947 */ /* 0x001fec0003800000 */
[----:B------:R-:W0:Y:S01]  /*9ed0*/  S2UR UR14, SR_CTAID.Y ;  /* 0x00000000000e79c3 */ /* 0x000e220000002600 */
[----:B------:R-:W-:Y:S01]  /*9ee0*/  ULOP3.LUT UR5, UR4, 0x1, URZ, 0xc0, !UPT ;  /* 0x0000000104057892 */ /* 0x000fe2000f8ec03f */
[----:B------:R-:W-:Y:S01]  /*9ef0*/  ULDC UR15, c[0x0][0x10] ;  /* 0x00000400000f7ab9 */ /* 0x000fe20000000800 */
[----:B------:R-:W-:Y:S02]  /*9f00*/  ULDC.64 UR18, c[0x0][0x260] ;  /* 0x0000980000127ab9 */ /* 0x000fe40000000a00 */
[----:B------:R-:W-:-:S04]  /*9f10*/  UIMAD UR5, UR5, UR15, URZ ;  /* 0x0000000f050572a4 */ /* 0x000fc8000f8e023f */
[----:B------:R-:W-:Y:S02]  /*9f20*/  UIMAD UR6, UR5, UR16, URZ ;  /* 0x00000010050672a4 */ /* 0x000fe4000f8e023f */
[----:B0-----:R-:W-:Y:S02]  /*9f30*/  UIADD3 UR20, UR5, UR14, URZ ;  /* 0x0000000e05147290 */ /* 0x001fe4000fffe03f */
[----:B------:R-:W-:-:S03]  /*9f40*/  USHF.L.U32 UR5, UR6, 0x1, URZ ;  /* 0x0000000106057899 */ /* 0x000fc6000800063f */
[----:B------:R-:W-:Y:S02]  /*9f50*/  ULDC.64 UR6, c[0x0][0x258] ;  /* 0x0000960000067ab9 */ /* 0x000fe40000000a00 */
[----:B------:R-:W-:Y:S02]  /*9f60*/  UIMAD.WIDE.U32 UR20, UR20, 0x4, UR6 ;  /* 0x00000004141478a5 */ /* 0x000fe4000f8e0006 */
[----:B------:R-:W-:Y:S01]  /*9f70*/  UIMAD.WIDE UR6, UR5, 0x4, UR18 ;  /* 0x00000004050678a5 */ /* 0x000fe2000f8e0212 */
[----:B------:R-:W-:Y:S11]  /*9f80*/  @P2 BRA `(.L_x_233) ;  /* 0x0000000000802947 */ /* 0x000ff60003800000 */
[----:B------:R-:W0:Y:S01]  /*9f90*/  S2R R5, SR_LANEID ;  /* 0x0000000000057919 */ /* 0x000e220000000000 */
[----:B------:R-:W-:Y:S01]  /*9fa0*/  UIMAD UR18, UR24, UR15, UR14 ;  /* 0x0000000f181272a4 */ /* 0x000fe2000f8e020e */
[----:B------:R-:W-:Y:S01]  /*9fb0*/  VOTEU.ANY UR17, UPT, PT ;  /* 0x0000000000117886 */ /* 0x000fe200038e0100 */
[----:B------:R-:W-:Y:S02]  /*9fc0*/  ULOP3.LUT UP0, URZ, UR4, 0x2, URZ, 0xc0, !UPT ;  /* 0x00000002043f7892 */ /* 0x000fe4000f80c03f */
[----:B------:R-:W-:Y:S01]  /*9fd0*/  UIMAD.WIDE.U32 UR18, UR18, 0x8, UR6 ;  /* 0x00000008121278a5 */ /* 0x000fe2000f8e0006 */
[----:B------:R-:W-:Y:S02]  /*9fe0*/  UMOV UR5, 0x1 ;  /* 0x0000000100057882 */ /* 0x000fe40000000000 */
[----:B------:R-:W-:-:S03]  /*9ff0*/  USEL UR5, UR5, 0xffffffff, !UP0 ;  /* 0xffffffff05057887 */ /* 0x000fc6000c000000 */
[----:B------:R-:W-:Y:S01]  /*a000*/  MOV R14, UR18 ;  /* 0x00000012000e7c02 */ /* 0x000fe20008000f00 */
[----:B------:R-:W-:Y:S01]  /*a010*/  UFLO.U32 UR18, UR17 ;  /* 0x00000011001272bd */ /* 0x000fe200080e0000 */
[----:B------:R-:W-:Y:S01]  /*a020*/  MOV R15, UR19 ;  /* 0x00000013000f7c02 */ /* 0x000fe20008000f00 */
[----:B------:R-:W-:-:S04]  /*a030*/  UPOPC UR17, UR17 ;  /* 0x00000011001172bf */ /* 0x000fc80008000000 */
[----:B------:R-:W-:Y:S01]  /*a040*/  UIMAD UR5, UR5, UR17, URZ ;  /* 0x00000011050572a4 */ /* 0x000fe2000f8e023f */
[----:B------:R1:W-:Y:S01]  /*a050*/  STG.E.64 desc[UR22][R14.64], R24 ;  /* 0x000000180e007986 */ /* 0x0003e2000c101b16 */
[----:B0-----:R-:W-:-:S04]  /*a060*/  ISETP.EQ.U32.AND P0, PT, R5, UR18, PT ;  /* 0x0000001205007c0c */ /* 0x001fc8000bf02070 */
[----:B------:R-:W-:Y:S02]  /*a070*/  MOV R5, UR5 ;  /* 0x0000000500057c02 */ /* 0x000fe40008000f00 */
[----:B-1----:R-:W-:Y:S02]  /*a080*/  MOV R14, UR20 ;  /* 0x00000014000e7c02 */ /* 0x002fe40008000f00 */
[----:B------:R-:W-:-:S05]  /*a090*/  MOV R15, UR21 ;  /* 0x00000015000f7c02 */ /* 0x000fca0008000f00 */
[----:B------:R-:W-:Y:S06]  /*a0a0*/  @P0 MEMBAR.ALL.GPU ;  /* 0x0000000000000992 */ /* 0x000fec000000a000 */
[----:B------:R-:W-:-:S00]  /*a0b0*/  @P0 ERRBAR ;  /* 0x00000000000009ab */ /* 0x000fc00000000000 */
[----:B------:R-:W-:Y:S06]  /*a0c0*/  @P0 CGAERRBAR ;  /* 0x00000000000005ab */ /* 0x000fec0000000000 */
[----:B------:R0:W-:Y:S01]  /*a0d0*/  @P0 REDG.E.ADD.S32.STRONG.GPU desc[UR22][R14.64], R5 ;  /* 0x000000050e00098e */ /* 0x0001e2000c10e396 */
[----:B------:R-:W-:-:S04]  /*a0e0*/  PLOP3.LUT P0, PT, PT, PT, UP0, 0x80, 0x0 ;  /* 0x000000000000781c */ /* 0x000fc80003f0f008 */
[----:B0-----:R-:W-:-:S04]  /*a0f0*/  SEL R5, RZ, UR16, P0 ;  /* 0x00000010ff057c07 */ /* 0x001fc80008000000 */
[----:B------:R-:W-:-:S13]  /*a100*/  ISETP.NE.AND P0, PT, R5, -0x1, PT ;  /* 0xffffffff0500780c */ /* 0x000fda0003f05270 */
[----:B------:R-:W-:Y:S05]  /*a110*/  @!P0 BRA `(.L_x_233) ;  /* 0x00000000001c8947 */ /* 0x000fea0003800000 */
.L_x_234:
[----:B------:R-:W-:Y:S02]  /*a120*/  MOV R14, UR20 ;  /* 0x00000014000e7c02 */ /* 0x000fe40008000f00 */
[----:B------:R-:W-:-:S05]  /*a130*/  MOV R15, UR21 ;  /* 0x00000015000f7c02 */ /* 0x000fca0008000f00 */
[----:B------:R-:W2:Y:S04]  /*a140*/  LDG.E.STRONG.GPU R14, desc[UR22][R14.64] ;  /* 0x000000160e0e7981 */ /* 0x000ea8000c1ef900 */
[----:B--2---:R-:W-:Y:S01]  /*a150*/  CCTL.IVALL ;  /* 0x00000000ff00798f */ /* 0x004fe20002000000 */
[----:B------:R-:W-:Y:S05]  /*a160*/  YIELD ;  /* 0x0000000000007946 */ /* 0x000fea0003800000 */
[----:B------:R-:W-:-:S13]  /*a170*/  ISETP.NE.AND P0, PT, R14, R5, PT ;  /* 0x000000050e00720c */ /* 0x000fda0003f05270 */
[----:B------:R-:W-:Y:S05]  /*a180*/  @P0 BRA `(.L_x_234) ;  /* 0xfffffffc00e40947 */ /* 0x000fea000383ffff */
.L_x_233:
[----:B------:R-:W-:Y:S01]  /*a190*/  ISETP.NE.AND P0, PT, RZ, UR16, PT ;  /* 0x00000010ff007c0c */ /* 0x000fe2000bf05270 */
[----:B------:R-:W-:Y:S05]  /*a1a0*/  WARPSYNC.ALL ;  /* 0x0000000000007948 */ /* 0x000fea0003800000 */
[----:B------:R-:W-:Y:S07]  /*a1b0*/  BAR.SYNC.DEFER_BLOCKING 0x0 ;  /* 0x0000000000007b1d */ /* 0x000fee0000010000 */
[----:B------:R-:W-:Y:S05]  /*a1c0*/  @!P0 BRA `(.L_x_232) ;  /* 0x0000001400848947 */ /* 0x000fea0003800000 */
[----:B------:R-:W-:-:S04]  /*a1d0*/  UIADD3 UR5, UR16, -0x1, URZ ;  /* 0xffffffff10057890 */ /* 0x000fc8000fffe03f */
[----:B------:R-:W-:-:S03]  /*a1e0*/  UISETP.GE.U32.AND UP0, UPT, UR5, 0x3, UPT ;  /* 0x000000030500788c */ /* 0x000fc6000bf06070 */
[----:B------:R-:W-:-:S03]  /*a1f0*/  UMOV UR5, URZ ;  /* 0x0000003f00057c82 */ /* 0x000fc60008000000 */
[----:B------:R-:W-:-:S13]  /*a200*/  PLOP3.LUT P0, PT, PT, PT, UP0, 0x80, 0x0 ;  /* 0x000000000000781c */ /* 0x000fda0003f0f008 */
[----:B------:R-:W-:Y:S05]  /*a210*/  @!P0 BRA `(.L_x_235) ;  /* 0x0000001000d08947 */ /* 0x000fea0003800000 */
[----:B------:R-:W-:Y:S01]  /*a220*/  ULOP3.LUT UR17, UR16, 0x3, URZ, 0xc0, !UPT ;  /* 0x0000000310117892 */ /* 0x000fe2000f8ec03f */
[----:B------:R-:W-:-:S03]  /*a230*/  UMOV UR5, URZ ;  /* 0x0000003f00057c82 */ /* 0x000fc60008000000 */
[----:B------:R-:W-:-:S06]  /*a240*/  UIADD3 UR17, -UR17, UR16, URZ ;  /* 0x0000001011117290 */ /* 0x000fcc000fffe13f */
[----:B------:R-:W-:-:S13]  /*a250*/  ISETP.LT.AND P0, PT, RZ, UR17, PT ;  /* 0x00000011ff007c0c */ /* 0x000fda000bf01270 */
[----:B------:R-:W-:Y:S05]  /*a260*/  @!P0 BRA `(.L_x_236) ;  /* 0x00000010000c8947 */ /* 0x000fea0003800000 */
[----:B------:R-:W-:Y:S01]  /*a270*/  UISETP.GT.AND UP0, UPT, UR17, 0xc, UPT ;  /* 0x0000000c1100788c */ /* 0x000fe2000bf04270 */
[----:B------:R-:W-:-:S05]  /*a280*/  PLOP3.LUT P0, PT, PT, PT, PT, 0x80, 0x0 ;  /* 0x000000000000781c */ /* 0x000fca0003f0f070 */
[----:B------:R-:W-:-:S13]  /*a290*/  PLOP3.LUT P3, PT, PT, PT, UP0, 0x80, 0x0 ;  /* 0x000000000000781c */ /* 0x000fda0003f6f008 */
[----:B------:R-:W-:Y:S05]  /*a2a0*/  @!P3 BRA `(.L_x_237) ;  /* 0x000000080098b947 */ /* 0x000fea0003800000 */
[----:B------:R-:W-:-:S13]  /*a2b0*/  PLOP3.LUT P0, PT, PT, PT, PT, 0x8, 0x0 ;  /* 0x000000000000781c */ /* 0x000fda0003f0e170 */
.L_x_238:
[----:B------:R-:W0:Y:S02]  /*a2c0*/  S2R R5, SR_CTAID.X ;  /* 0x0000000000057919 */ /* 0x000e240000002500 */
[----:B0-----:R-:W-:-:S13]  /*a2d0*/  ISETP.EQ.OR P6, PT, R5, UR5, P2 ;  /* 0x0000000505007c0c */ /* 0x001fda00097c2670 */
[----:B------:R-:W-:-:S05]  /*a2e0*/  VOTEU.ALL UP0, P6 ;  /* 0x00000000003f7886 */ /* 0x000fca0003000000 */
[----:B------:R-:W-:-:S04]  /*a2f0*/  @!UP0 UIMAD UR18, UR15, UR5, UR14 ;  /* 0x000000050f1282a4 */ /* 0x000fc8000f8e020e */
[----:B------:R-:W-:-:S06]  /*a300*/  @!UP0 UIMAD.WIDE.U32 UR18, UR18, 0x8, UR6 ;  /* 0x00000008121288a5 */ /* 0x000fcc000f8e0006 */
[----:B------:R-:W-:Y:S02]  /*a310*/  MOV R14, UR18 ;  /* 0x00000012000e7c02 */ /* 0x000fe40008000f00 */
[----:B------:R-:W-:-:S06]  /*a320*/  MOV R15, UR19 ;  /* 0x00000013000f7c02 */ /* 0x000fcc0008000f00 */
[----:B------:R-:W2:Y:S01]  /*a330*/  @!P6 LDG.E.64 R14, desc[UR22][R14.64] ;  /* 0x000000160e0ee981 */ /* 0x000ea2000c1e1b00 */
[----:B------:R-:W-:Y:S02]  /*a340*/  UIADD3 UR18, UR5, 0x1, URZ ;  /* 0x0000000105127890 */ /* 0x000fe4000fffe03f */
[----:B------:R-:W-:Y:S02]  /*a350*/  UIADD3 UR20, UR5, 0x2, URZ ;  /* 0x0000000205147890 */ /* 0x000fe4000fffe03f */
[----:B------:R-:W-:Y:S02]  /*a360*/  UIADD3 UR28, UR5, 0x3, URZ ;  /* 0x00000003051c7890 */ /* 0x000fe4000fffe03f */
[C---:B------:R-:W-:Y:S02]  /*a370*/  ISETP.EQ.OR P3, PT, R5.reuse, UR18, P2 ;  /* 0x0000001205007c0c */ /* 0x040fe40009762670 */
[----:B------:R-:W-:-:S11]  /*a380*/  ISETP.EQ.OR P4, PT, R5, UR20, P2 ;  /* 0x0000001405007c0c */ /* 0x000fd60009782670 */
[----:B------:R-:W-:Y:S02]  /*a390*/  VOTEU.ALL UP0, P3 ;  /* 0x00000000003f7886 */ /* 0x000fe40001800000 */
[----:B------:R-:W-:-:S03]  /*a3a0*/  VOTEU.ALL UP1, P4 ;  /* 0x00000000003f7886 */ /* 0x000fc60002020000 */
[----:B------:R-:W-:Y:S02]  /*a3b0*/  @!UP0 UIMAD UR18, UR15, UR18, UR14 ;  /* 0x000000120f1282a4 */ /* 0x000fe4000f8e020e */
[----:B------:R-:W-:Y:S02]  /*a3c0*/  @!UP1 UIMAD UR20, UR15, UR20, UR14 ;  /* 0x000000140f1492a4 */ /* 0x000fe4000f8e020e */
[----:B------:R-:W-:Y:S02]  /*a3d0*/  @!UP0 UIMAD.WIDE.U32 UR18, UR18, 0x8, UR6 ;  /* 0x00000008121288a5 */ /* 0x000fe4000f8e0006 */
[----:B------:R-:W-:-:S04]  /*a3e0*/  @!UP1 UIMAD.WIDE.U32 UR20, UR20, 0x8, UR6 ;  /* 0x00000008141498a5 */ /* 0x000fc8000f8e0006 */
[----:B------:R-:W-:Y:S02]  /*a3f0*/  MOV R16, UR18 ;  /* 0x0000001200107c02 */ /* 0x000fe40008000f00 */
[----:B------:R-:W-:-:S06]  /*a400*/  MOV R17, UR19 ;  /* 0x0000001300117c02 */ /* 0x000fcc0008000f00 */
[----:B------:R-:W3:Y:S01]  /*a410*/  @!P3 LDG.E.64 R16, desc[UR22][R16.64] ;  /* 0x000000161010b981 */ /* 0x000ee2000c1e1b00 */
[----:B--2---:R-:W-:Y:S01]  /*a420*/  @!P6 FADD.FTZ R24, R24, R14 ;  /* 0x0000000e1818e221 */ /* 0x004fe20000010000 */
[----:B------:R-:W-:Y:S01]  /*a430*/  @!P6 FADD.FTZ R25, R25, R15 ;  /* 0x0000000f1919e221 */ /* 0x000fe20000010000 */
[----:B------:R-:W-:Y:S02]  /*a440*/  ISETP.EQ.OR P6, PT, R5, UR28, P2 ;  /* 0x0000001c05007c0c */ /* 0x000fe400097c2670 */
[----:B------:R-:W-:-:S11]  /*a450*/  MOV R14, UR20 ;  /* 0x00000014000e7c02 */ /* 0x000fd60008000f00 */
[----:B------:R-:W-:-:S05]  /*a460*/  VOTEU.ALL UP0, P6 ;  /* 0x00000000003f7886 */ /* 0x000fca0003000000 */
[----:B------:R-:W-:Y:S01]  /*a470*/  @!UP0 UIMAD UR18, UR15, UR28, UR14 ;  /* 0x0000001c0f1282a4 */ /* 0x000fe2000f8e020e */
[----:B------:R-:W-:-:S03]  /*a480*/  MOV R15, UR21 ;  /* 0x00000015000f7c02 */ /* 0x000fc60008000f00 */
[----:B------:R-:W-:-:S03]  /*a490*/  @!UP0 UIMAD.WIDE.U32 UR18, UR18, 0x8, UR6 ;  /* 0x00000008121288a5 */ /* 0x000fc6000f8e0006 */
[----:B------:R-:W2:Y:S03]  /*a4a0*/  @!P4 LDG.E.64 R14, desc[UR22][R14.64] ;  /* 0x000000160e0ec981 */ /* 0x000ea6000c1e1b00 */
[----:B------:R-:W-:Y:S02]  /*a4b0*/  MOV R18, UR18 ;  /* 0x0000001200127c02 */ /* 0x000fe40008000f00 */
[----:B------:R-:W-:-:S06]  /*a4c0*/  MOV R19, UR19 ;  /* 0x0000001300137c02 */ /* 0x000fcc0008000f00 */
[----:B------:R-:W4:Y:S01]  /*a4d0*/  @!P6 LDG.E.64 R18, desc[UR22][R18.64] ;  /* 0x000000161212e981 */ /* 0x000f22000c1e1b00 */
[----:B------:R-:W-:Y:S01]  /*a4e0*/  UIADD3 UR18, UR5, 0x4, URZ ;  /* 0x0000000405127890 */ /* 0x000fe2000fffe03f */
[----:B---3--:R-:W-:Y:S01]  /*a4f0*/  @!P3 FADD.FTZ R24, R24, R16 ;  /* 0x000000101818b221 */ /* 0x008fe20000010000 */
[----:B------:R-:W-:-:S04]  /*a500*/  @!P3 FADD.FTZ R25, R25, R17 ;  /* 0x000000111919b221 */ /* 0x000fc80000010000 */
[----:B------:R-:W-:Y:S01]  /*a510*/  ISETP.EQ.OR P3, PT, R5, UR18, P2 ;  /* 0x0000001205007c0c */ /* 0x000fe20009762670 */
[----:B------:R-:W-:Y:S02]  /*a520*/  UIADD3 UR20, UR5, 0x5, URZ ;  /* 0x0000000505147890 */ /* 0x000fe4000fffe03f */
[----:B------:R-:W-:-:S10]  /*a530*/  UIADD3 UR28, UR5, 0x6, URZ ;  /* 0x00000006051c7890 */ /* 0x000fd4000fffe03f */
[----:B------:R-:W-:-:S05]  /*a540*/  VOTEU.ALL UP0, P3 ;  /* 0x00000000003f7886 */ /* 0x000fca0001800000 */
[----:B------:R-:W-:-:S04]  /*a550*/  @!UP0 UIMAD UR18, UR15, UR18, UR14 ;  /* 0x000000120f1282a4 */ /* 0x000fc8000f8e020e */
[----:B------:R-:W-:-:S06]  /*a560*/  @!UP0 UIMAD.WIDE.U32 UR18, UR18, 0x8, UR6 ;  /* 0x00000008121288a5 */ /* 0x000fcc000f8e0006 */
[----:B------:R-:W-:Y:S02]  /*a570*/  MOV R16, UR18 ;  /* 0x0000001200107c02 */ /* 0x000fe40008000f00 */
[----:B------:R-:W-:-:S06]  /*a580*/  MOV R17, UR19 ;  /* 0x0000001300117c02 */ /* 0x000fcc0008000f00 */
[----:B------:R-:W3:Y:S01]  /*a590*/  @!P3 LDG.E.64 R16, desc[UR22][R16.64] ;  /* 0x000000161010b981 */ /* 0x000ee2000c1e1b00 */
[----:B--2---:R-:W-:Y:S01]  /*a5a0*/  @!P4 FADD.FTZ R24, R24, R14 ;  /* 0x0000000e1818c221 */ /* 0x004fe20000010000 */
[----:B------:R-:W-:Y:S01]  /*a5b0*/  @!P4 FADD.FTZ R25, R25, R15 ;  /* 0x0000000f1919c221 */ /* 0x000fe20000010000 */
[----:B------:R-:W-:Y:S02]  /*a5c0*/  ISETP.EQ.OR P4, PT, R5, UR20, P2 ;  /* 0x0000001405007c0c */ /* 0x000fe40009782670 */
[----:B----4-:R-:W-:Y:S01]  /*a5d0*/  @!P6 FADD.FTZ R24, R24, R18 ;  /* 0x000000121818e221 */ /* 0x010fe20000010000 */
[----:B------:R-:W-:Y:S01]  /*a5e0*/  @!P6 FADD.FTZ R25, R25, R19 ;  /* 0x000000131919e221 */ /* 0x000fe20000010000 */
[----:B------:R-:W-:-:S09]  /*a5f0*/  ISETP.EQ.OR P6, PT, R5, UR28, P2 ;  /* 0x0000001c05007c0c */ /* 0x000fd200097c2670 */
[----:B------:R-:W-:-:S05]  /*a600*/  VOTEU.ALL UP1, P4 ;  /* 0x00000000003f7886 */ /* 0x000fca0002020000 */
[----:B------:R-:W-:Y:S01]  /*a610*/  @!UP1 UIMAD UR20, UR15, UR20, UR14 ;  /* 0x000000140f1492a4 */ /* 0x000fe2000f8e020e */
[----:B------:R-:W-:-:S03]  /*a620*/  VOTEU.ALL UP0, P6 ;  /* 0x00000000003f7886 */ /* 0x000fc60003000000 */
[----:B------:R-:W-:Y:S02]  /*a630*/  @!UP1 UIMAD.WIDE.U32 UR20, UR20, 0x8, UR6 ;  /* 0x00000008141498a5 */ /* 0x000fe4000f8e0006 */
[----:B------:R-:W-:-:S04]  /*a640*/  @!UP0 UIMAD UR18, UR15, UR28, UR14 ;  /* 0x0000001c0f1282a4 */ /* 0x000fc8000f8e020e */
[----:B------:R-:W-:Y:S01]  /*a650*/  MOV R14, UR20 ;  /* 0x00000014000e7c02 */ /* 0x000fe20008000f00 */
[----:B------:R-:W-:Y:S01]  /*a660*/  @!UP0 UIMAD.WIDE.U32 UR18, UR18, 0x8, UR6 ;  /* 0x00000008121288a5 */ /* 0x000fe2000f8e0006 */
[----:B------:R-:W-:-:S05]  /*a670*/  MOV R15, UR21 ;  /* 0x00000015000f7c02 */ /* 0x000fca0008000f00 */
[----:B------:R-:W-:Y:S01]  /*a680*/  MOV R18, UR18 ;  /* 0x0000001200127c02 */ /* 0x000fe20008000f00 */
[----:B------:R-:W2:Y:S01]  /*a690*/  @!P4 LDG.E.64 R14, desc[UR22][R14.64] ;  /* 0x000000160e0ec981 */ /* 0x000ea2000c1e1b00 */
        /* <DEDUP_REMOVED lines=25> */
[----:B------:R-:W-:Y:S01]  /*a830*/  @!UP0 UIMAD.WIDE.U32 UR18, UR18, 0x8, UR6 ;  /* 0x00000008121288a5 */ /* 0x000fe2000f8e0006 */
[----:B------:R-:W-:Y:S02]  /*a840*/  MOV R14, UR20 ;  /* 0x00000014000e7c02 */ /* 0x000fe40008000f00 */
[----:B------:R-:W-:-:S03]  /*a850*/  MOV R15, UR21 ;  /* 0x00000015000f7c02 */ /* 0x000fc60008000f00 */
[----:B------:R-:W-:Y:S02]  /*a860*/  MOV R18, UR18 ;  /* 0x0000001200127c02 */ /* 0x000fe40008000f00 */
[----:B------:R-:W-:Y:S01]  /*a870*/  MOV R19, UR19 ;  /* 0x0000001300137c02 */ /* 0x000fe20008000f00 */
[----:B------:R-:W2:Y:S05]  /*a880*/  @!P4 LDG.E.64 R14, desc[UR22][R14.64] ;  /* 0x000000160e0ec981 */ /* 0x000eaa000c1e1b00 */
        /* <DEDUP_REMOVED lines=19> */
[----:B------:R-:W-:-:S04]  /*a9c0*/  VOTEU.ALL UP1, P4 ;  /* 0x00000000003f7886 */ /* 0x000fc80002020000 */
[----:B------:R-:W-:Y:S01]  /*a9d0*/  VOTEU.ALL UP0, P6 ;  /* 0x00000000003f7886 */ /* 0x000fe20003000000 */
[----:B------:R-:W-:-:S04]  /*a9e0*/  @!UP1 UIMAD UR20, UR15, UR20, UR14 ;  /* 0x000000140f1492a4 */ /* 0x000fc8000f8e020e */
        /* <DEDUP_REMOVED lines=39> */
[----:B------:R-:W-:-:S04]  /*ac60*/  UIADD3 UR17, UR17, -0x10, URZ ;  /* 0xfffffff011117890 */ /* 0x000fc8000fffe03f */
[----:B------:R-:W-:Y:S01]  /*ac70*/  UISETP.GT.AND UP0, UPT, UR17, 0xc, UPT ;  /* 0x0000000c1100788c */ /* 0x000fe2000bf04270 */
[----:B---3--:R-:W-:Y:S01]  /*ac80*/  @!P3 FADD.FTZ R24, R24, R16 ;  /* 0x000000101818b221 */ /* 0x008fe20000010000 */
[----:B------:R-:W-:-:S04]  /*ac90*/  @!P3 FADD.FTZ R25, R25, R17 ;  /* 0x000000111919b221 */ /* 0x000fc80000010000 */
[----:B------:R-:W-:Y:S01]  /*aca0*/  PLOP3.LUT P3, PT, PT, PT, UP0, 0x80, 0x0 ;  /* 0x000000000000781c */ /* 0x000fe20003f6f008 */
[----:B------:R-:W-:Y:S01]  /*acb0*/  UIADD3 UR5, UR5, 0x10, URZ ;  /* 0x0000001005057890 */ /* 0x000fe2000fffe03f */
[----:B--2---:R-:W-:Y:S01]  /*acc0*/  @!P4 FADD.FTZ R24, R24, R14 ;  /* 0x0000000e1818c221 */ /* 0x004fe20000010000 */
[----:B------:R-:W-:-:S03]  /*acd0*/  @!P4 FADD.FTZ R25, R25, R15 ;  /* 0x0000000f1919c221 */ /* 0x000fc60000010000 */
[----:B----4-:R-:W-:Y:S01]  /*ace0*/  @!P6 FADD.FTZ R24, R24, R18 ;  /* 0x000000121818e221 */ /* 0x010fe20000010000 */
[----:B------:R-:W-:-:S06]  /*acf0*/  @!P6 FADD.FTZ R25, R25, R19 ;  /* 0x000000131919e221 */ /* 0x000fcc0000010000 */
[----:B------:R-:W-:Y:S05]  /*ad00*/  @P3 BRA `(.L_x_238) ;  /* 0xfffffff4006c3947 */ /* 0x000fea000383ffff */
.L_x_237:
[----:B------:R-:W-:-:S06]  /*ad10*/  UISETP.GT.AND UP0, UPT, UR17, 0x4, UPT ;  /* 0x000000041100788c */ /* 0x000fcc000bf04270 */
[----:B------:R-:W-:-:S13]  /*ad20*/  PLOP3.LUT P3, PT, PT, PT, UP0, 0x80, 0x0 ;  /* 0x000000000000781c */ /* 0x000fda0003f6f008 */
[----:B------:R-:W-:Y:S05]  /*ad30*/  @!P3 BRA `(.L_x_239) ;  /* 0x000000040050b947 */ /* 0x000fea0003800000 */
[----:B------:R-:W0:Y:S02]  /*ad40*/  S2R R5, SR_CTAID.X ;  /* 0x0000000000057919 */ /* 0x000e240000002500 */
[----:B0-----:R-:W-:-:S13]  /*ad50*/  ISETP.EQ.OR P0, PT, R5, UR5, P2 ;  /* 0x0000000505007c0c */ /* 0x001fda0009702670 */
[----:B------:R-:W-:-:S05]  /*ad60*/  VOTEU.ALL UP0, P0 ;  /* 0x00000000003f7886 */ /* 0x000fca0000000000 */
[----:B------:R-:W-:-:S04]  /*ad70*/  @!UP0 UIMAD UR18, UR5, UR15, UR14 ;  /* 0x0000000f051282a4 */ /* 0x000fc8000f8e020e */
[----:B------:R-:W-:-:S06]  /*ad80*/  @!UP0 UIMAD.WIDE.U32 UR18, UR18, 0x8, UR6 ;  /* 0x00000008121288a5 */ /* 0x000fcc000f8e0006 */
[----:B------:R-:W-:Y:S01]  /*ad90*/  MOV R14, UR18 ;  /* 0x00000012000e7c02 */ /* 0x000fe20008000f00 */
[----:B------:R-:W-:Y:S01]  /*ada0*/  UIADD3 UR18, UR5, 0x1, URZ ;  /* 0x0000000105127890 */ /* 0x000fe2000fffe03f */
[----:B------:R-:W-:Y:S01]  /*adb0*/  MOV R15, UR19 ;  /* 0x00000013000f7c02 */ /* 0x000fe20008000f00 */
[----:B------:R-:W-:Y:S02]  /*adc0*/  UIADD3 UR20, UR5, 0x2, URZ ;  /* 0x0000000205147890 */ /* 0x000fe4000fffe03f */
[----:B------:R-:W-:Y:S02]  /*add0*/  UIADD3 UR28, UR5, 0x3, URZ ;  /* 0x00000003051c7890 */ /* 0x000fe4000fffe03f */
[C---:B------:R-:W-:Y:S01]  /*ade0*/  ISETP.EQ.OR P3, PT, R5.reuse, UR18, P2 ;  /* 0x0000001205007c0c */ /* 0x040fe20009762670 */
[----:B------:R-:W2:Y:S01]  /*adf0*/  @!P0 LDG.E.64 R14, desc[UR22][R14.64] ;  /* 0x000000160e0e8981 */ /* 0x000ea2000c1e1b00 */
[C---:B------:R-:W-:Y:S02]  /*ae00*/  ISETP.EQ.OR P4, PT, R5.reuse, UR20, P2 ;  /* 0x0000001405007c0c */ /* 0x040fe40009782670 */
[----:B------:R-:W-:-:S09]  /*ae10*/  ISETP.EQ.OR P6, PT, R5, UR28, P2 ;  /* 0x0000001c05007c0c */ /* 0x000fd200097c2670 */
[----:B------:R-:W-:Y:S02]  /*ae20*/  VOTEU.ALL UP0, P3 ;  /* 0x00000000003f7886 */ /* 0x000fe40001800000 */
[----:B------:R-:W-:Y:S02]  /*ae30*/  VOTEU.ALL UP1, P4 ;  /* 0x00000000003f7886 */ /* 0x000fe40002020000 */
[----:B------:R-:W-:Y:S01]  /*ae40*/  VOTEU.ALL UP2, P6 ;  /* 0x00000000003f7886 */ /* 0x000fe20003040000 */
[----:B------:R-:W-:Y:S02]  /*ae50*/  @!UP0 UIMAD UR18, UR15, UR18, UR14 ;  /* 0x000000120f1282a4 */ /* 0x000fe4000f8e020e */
[----:B------:R-:W-:Y:S02]  /*ae60*/  @!UP1 UIMAD UR20, UR15, UR20, UR14 ;  /* 0x000000140f1492a4 */ /* 0x000fe4000f8e020e */
[----:B------:R-:W-:Y:S02]  /*ae70*/  @!UP0 UIMAD.WIDE.U32 UR18, UR18, 0x8, UR6 ;  /* 0x00000008121288a5 */ /* 0x000fe4000f8e0006 */
[----:B------:R-:W-:-:S02]  /*ae80*/  @!UP2 UIMAD UR28, UR15, UR28, UR14 ;  /* 0x0000001c0f1ca2a4 */ /* 0x000fc4000f8e020e */
[----:B------:R-:W-:Y:S02]  /*ae90*/  @!UP1 UIMAD.WIDE.U32 UR20, UR20, 0x8, UR6 ;  /* 0x00000008141498a5 */ /* 0x000fe4000f8e0006 */
[----:B------:R-:W-:Y:S02]  /*aea0*/  MOV R18, UR18 ;  /* 0x0000001200127c02 */ /* 0x000fe40008000f00 */
[----:B------:R-:W-:Y:S01]  /*aeb0*/  MOV R19, UR19 ;  /* 0x0000001300137c02 */ /* 0x000fe20008000f00 */
[----:B------:R-:W-:Y:S01]  /*aec0*/  @!UP2 UIMAD.WIDE.U32 UR18, UR28, 0x8, UR6 ;  /* 0x000000081c12a8a5 */ /* 0x000fe2000f8e0006 */
[----:B------:R-:W-:Y:S02]  /*aed0*/  MOV R16, UR20 ;  /* 0x0000001400107c02 */ /* 0x000fe40008000f00 */
[----:B------:R-:W-:Y:S02]  /*aee0*/  MOV R17, UR21 ;  /* 0x0000001500117c02 */ /* 0x000fe40008000f00 */
[----:B------:R-:W3:Y:S01]  /*aef0*/  @!P3 LDG.E.64 R18, desc[UR22][R18.64] ;  /* 0x000000161212b981 */ /* 0x000ee2000c1e1b00 */
[----:B------:R-:W-:-:S02]  /*af00*/  MOV R20, UR18 ;  /* 0x0000001200147c02 */ /* 0x000fc40008000f00 */
[----:B------:R-:W-:Y:S01]  /*af10*/  MOV R21, UR19 ;  /* 0x0000001300157c02 */ /* 0x000fe20008000f00 */
[----:B------:R-:W4:Y:S05]  /*af20*/  @!P4 LDG.E.64 R16, desc[UR22][R16.64] ;  /* 0x000000161010c981 */ /* 0x000f2a000c1e1b00 */
[----:B------:R-:W4:Y:S01]  /*af30*/  @!P6 LDG.E.64 R20, desc[UR22][R20.64] ;  /* 0x000000161414e981 */ /* 0x000f22000c1e1b00 */
[----:B------:R-:W-:-:S04]  /*af40*/  UIADD3 UR28, UR5, 0x4, URZ ;  /* 0x00000004051c7890 */ /* 0x000fc8000fffe03f */
[----:B------:R-:W-:Y:S02]  /*af50*/  UIADD3 UR20, UR28, 0x1, URZ ;  /* 0x000000011c147890 */ /* 0x000fe4000fffe03f */
[----:B------:R-:W-:Y:S02]  /*af60*/  UIADD3 UR5, UR28, 0x2, URZ ;  /* 0x000000021c057890 */ /* 0x000fe4000fffe03f */
[----:B------:R-:W-:Y:S01]  /*af70*/  UIADD3 UR29, UR28, 0x3, URZ ;  /* 0x000000031c1d7890 */ /* 0x000fe2000fffe03f */
[----:B--2---:R-:W-:Y:S01]  /*af80*/  @!P0 FADD.FTZ R24, R24, R14 ;  /* 0x0000000e18188221 */ /* 0x004fe20000010000 */
[----:B------:R-:W-:Y:S01]  /*af90*/  @!P0 FADD.FTZ R25, R25, R15 ;  /* 0x0000000f19198221 */ /* 0x000fe20000010000 */
[----:B------:R-:W-:-:S13]  /*afa0*/  ISETP.EQ.OR P0, PT, R5, UR28, P2 ;  /* 0x0000001c05007c0c */ /* 0x000fda0009702670 */
[----:B------:R-:W-:Y:S01]  /*afb0*/  VOTEU.ALL UP0, P0 ;  /* 0x00000000003f7886 */ /* 0x000fe20000000000 */
[----:B---3--:R-:W-:Y:S01]  /*afc0*/  @!P3 FADD.FTZ R24, R24, R18 ;  /* 0x000000121818b221 */ /* 0x008fe20000010000 */
[----:B------:R-:W-:-:S03]  /*afd0*/  @!P3 FADD.FTZ R25, R25, R19 ;  /* 0x000000131919b221 */ /* 0x000fc60000010000 */
[----:B----4-:R-:W-:Y:S01]  /*afe0*/  @!P4 FADD.FTZ R24, R24, R16 ;  /* 0x000000101818c221 */ /* 0x010fe20000010000 */
[----:B------:R-:W-:Y:S01]  /*aff0*/  @!P4 FADD.FTZ R25, R25, R17 ;  /* 0x000000111919c221 */ /* 0x000fe20000010000 */
[----:B------:R-:W-:Y:S02]  /*b000*/  ISETP.EQ.OR P4, PT, R5, UR20, P2 ;  /* 0x0000001405007c0c */ /* 0x000fe40009782670 */
[----:B------:R-:W-:Y:S01]  /*b010*/  @!P6 FADD.FTZ R24, R24, R20 ;  /* 0x000000141818e221 */ /* 0x000fe20000010000 */
[----:B------:R-:W-:Y:S01]  /*b020*/  @!P6 FADD.FTZ R25, R25, R21 ;  /* 0x000000151919e221 */ /* 0x000fe20000010000 */
[C---:B------:R-:W-:Y:S02]  /*b030*/  ISETP.EQ.OR P6, PT, R5.reuse, UR5, P2 ;  /* 0x0000000505007c0c */ /* 0x040fe400097c2670 */
[----:B------:R-:W-:Y:S01]  /*b040*/  ISETP.EQ.OR P3, PT, R5, UR29, P2 ;  /* 0x0000001d05007c0c */ /* 0x000fe20009762670 */
[----:B------:R-:W-:-:S06]  /*b050*/  @!UP0 UIMAD UR18, UR15, UR28, UR14 ;  /* 0x0000001c0f1282a4 */ /* 0x000fcc000f8e020e */
[----:B------:R-:W-:Y:S01]  /*b060*/  VOTEU.ALL UP1, P4 ;  /* 0x00000000003f7886 */ /* 0x000fe20002020000 */
[----:B------:R-:W-:-:S03]  /*b070*/  @!UP0 UIMAD.WIDE.U32 UR18, UR18, 0x8, UR6 ;  /* 0x00000008121288a5 */ /* 0x000fc6000f8e0006 */
[----:B------:R-:W-:Y:S01]  /*b080*/  VOTEU.ALL UP2, P6 ;  /* 0x00000000003f7886 */ /* 0x000fe20003040000 */
[----:B------:R-:W-:Y:S02]  /*b090*/  @!UP1 UIMAD UR20, UR15, UR20, UR14 ;  /* 0x000000140f1492a4 */ /* 0x000fe4000f8e020e */
[----:B------:R-:W-:Y:S01]  /*b0a0*/  MOV R18, UR18 ;  /* 0x0000001200127c02 */ /* 0x000fe20008000f00 */
[----:B------:R-:W-:Y:S01]  /*b0b0*/  VOTEU.ALL UP0, P3 ;  /* 0x00000000003f7886 */ /* 0x000fe20001800000 */
[----:B------:R-:W-:Y:S01]  /*b0c0*/  @!UP2 UIMAD UR5, UR15, UR5, UR14 ;  /* 0x000000050f05a2a4 */ /* 0x000fe2000f8e020e */
[----:B------:R-:W-:Y:S01]  /*b0d0*/  MOV R19, UR19 ;  /* 0x0000001300137c02 */ /* 0x000fe20008000f00 */
[----:B------:R-:W-:Y:S02]  /*b0e0*/  @!UP1 UIMAD.WIDE.U32 UR20, UR20, 0x8, UR6 ;  /* 0x00000008141498a5 */ /* 0x000fe4000f8e0006 */
[----:B------:R-:W-:Y:S02]  /*b0f0*/  @!UP2 UIMAD.WIDE.U32 UR18, UR5, 0x8, UR6 ;  /* 0x000000080512a8a5 */ /* 0x000fe4000f8e0006 */
[----:B------:R-:W-:Y:S01]  /*b100*/  @!UP0 UIMAD UR5, UR15, UR29, UR14 ;  /* 0x0000001d0f0582a4 */ /* 0x000fe2000f8e020e */
[----:B------:R-:W2:Y:S01]  /*b110*/  @!P0 LDG.E.64 R18, desc[UR22][R18.64] ;  /* 0x0000001612128981 */ /* 0x000ea2000c1e1b00 */
[----:B------:R-:W-:-:S02]  /*b120*/  MOV R16, UR20 ;  /* 0x0000001400107c02 */ /* 0x000fc40008000f00 */
[----:B------:R-:W-:Y:S02]  /*b130*/  MOV R17, UR21 ;  /* 0x0000001500117c02 */ /* 0x000fe40008000f00 */
[----:B------:R-:W-:Y:S02]  /*b140*/  MOV R14, UR18 ;  /* 0x00000012000e7c02 */ /* 0x000fe40008000f00 */
[----:B------:R-:W-:Y:S01]  /*b150*/  MOV R15, UR19 ;  /* 0x00000013000f7c02 */ /* 0x000fe20008000f00 */
[----:B------:R-:W-:Y:S01]  /*b160*/  @!UP0 UIMAD.WIDE.U32 UR18, UR5, 0x8, UR6 ;  /* 0x00000008051288a5 */ /* 0x000fe2000f8e0006 */
[----:B------:R-:W3:Y:S04]  /*b170*/  @!P4 LDG.E.64 R16, desc[UR22][R16.64] ;  /* 0x000000161010c981 */ /* 0x000ee8000c1e1b00 */
[----:B------:R-:W4:Y:S01]  /*b180*/  @!P6 LDG.E.64 R14, desc[UR22][R14.64] ;  /* 0x000000160e0ee981 */ /* 0x000f22000c1e1b00 */
[----:B------:R-:W-:-:S02]  /*b190*/  MOV R20, UR18 ;  /* 0x0000001200147c02 */ /* 0x000fc40008000f00 */
[----:B------:R-:W-:-:S06]  /*b1a0*/  MOV R21, UR19 ;  /* 0x0000001300157c02 */ /* 0x000fcc0008000f00 */
[----:B------:R-:W4:Y:S01]  /*b1b0*/  @!P3 LDG.E.64 R20, desc[UR22][R20.64] ;  /* 0x000000161414b981 */ /* 0x000f22000c1e1b00 */
[----:B------:R-:W-:Y:S02]  /*b1c0*/  UIADD3 UR17, UR17, -0x4, URZ ;  /* 0xfffffffc11117890 */ /* 0x000fe4000fffe03f */
[----:B------:R-:W-:Y:S02]  /*b1d0*/  UIADD3 UR5, UR28, 0x4, URZ ;  /* 0x000000041c057890 */ /* 0x000fe4000fffe03f */
[----:B------:R-:W-:Y:S01]  /*b1e0*/  UIADD3 UR17, UR17, -0x4, URZ ;  /* 0xfffffffc11117890 */ /* 0x000fe2000fffe03f */
[----:B--2---:R-:W-:Y:S01]  /*b1f0*/  @!P0 FADD.FTZ R24, R24, R18 ;  /* 0x0000001218188221 */ /* 0x004fe20000010000 */
[----:B------:R-:W-:-:S03]  /*b200*/  @!P0 FADD.FTZ R25, R25, R19 ;  /* 0x0000001319198221 */ /* 0x000fc60000010000 */
[----:B---3--:R-:W-:Y:S01]  /*b210*/  @!P4 FADD.FTZ R24, R24, R16 ;  /* 0x000000101818c221 */ /* 0x008fe20000010000 */
[----:B------:R-:W-:-:S03]  /*b220*/  @!P4 FADD.FTZ R25, R25, R17 ;  /* 0x000000111919c221 */ /* 0x000fc60000010000 */
[----:B----4-:R-:W-:Y:S01]  /*b230*/  @!P6 FADD.FTZ R24, R24, R14 ;  /* 0x0000000e1818e221 */ /* 0x010fe20000010000 */
[----:B------:R-:W-:Y:S01]  /*b240*/  @!P6 FADD.FTZ R25, R25, R15 ;  /* 0x0000000f1919e221 */ /* 0x000fe20000010000 */
[----:B------:R-:W-:Y:S02]  /*b250*/  PLOP3.LUT P0, PT, PT, PT, PT, 0x8, 0x0 ;  /* 0x000000000000781c */ /* 0x000fe40003f0e170 */
[----:B------:R-:W-:Y:S01]  /*b260*/  @!P3 FADD.FTZ R24, R24, R20 ;  /* 0x000000141818b221 */ /* 0x000fe20000010000 */
[----:B------:R-:W-:-:S10]  /*b270*/  @!P3 FADD.FTZ R25, R25, R21 ;  /* 0x000000151919b221 */ /* 0x000fd40000010000 */
.L_x_239:
[----:B------:R-:W-:-:S13]  /*b280*/  ISETP.NE.OR P0, PT, RZ, UR17, P0 ;  /* 0x00000011ff007c0c */ /* 0x000fda0008705670 */
[----:B------:R-:W-:Y:S05]  /*b290*/  @!P0 BRA `(.L_x_235) ;  /* 0x0000000000b08947 */ /* 0x000fea0003800000 */
.L_x_236:
[----:B------:R-:W0:Y:S02]  /*b2a0*/  S2R R5, SR_CTAID.X ;  /* 0x0000000000057919 */ /* 0x000e240000002500 */
[----:B0-----:R-:W-:-:S13]  /*b2b0*/  ISETP.EQ.OR P3, PT, R5, UR5, P2 ;  /* 0x0000000505007c0c */ /* 0x001fda0009762670 */
[----:B------:R-:W-:-:S05]  /*b2c0*/  VOTEU.ALL UP0, P3 ;  /* 0x00000000003f7886 */ /* 0x000fca0001800000 */
[----:B------:R-:W-:-:S04]  /*b2d0*/  @!UP0 UIMAD UR18, UR15, UR5, UR14 ;  /* 0x000000050f1282a4 */ /* 0x000fc8000f8e020e */
[----:B------:R-:W-:-:S06]  /*b2e0*/  @!UP0 UIMAD.WIDE.U32 UR18, UR18, 0x8, UR6 ;  /* 0x00000008121288a5 */ /* 0x000fcc000f8e0006 */
[----:B------:R-:W-:Y:S01]  /*b2f0*/  MOV R16, UR18 ;  /* 0x0000001200107c02 */ /* 0x000fe20008000f00 */
[----:B------:R-:W-:Y:S01]  /*b300*/  UIADD3 UR18, UR5, 0x1, URZ ;  /* 0x0000000105127890 */ /* 0x000fe2000fffe03f */
[----:B------:R-:W-:-:S05]  /*b310*/  MOV R17, UR19 ;  /* 0x0000001300117c02 */ /* 0x000fca0008000f00 */
[----:B------:R-:W-:Y:S01]  /*b320*/  ISETP.EQ.OR P4, PT, R5, UR18, P2 ;  /* 0x0000001205007c0c */ /* 0x000fe20009782670 */
[----:B------:R-:W2:Y:S01]  /*b330*/  @!P3 LDG.E.64 R16, desc[UR22][R16.64] ;  /* 0x000000161010b981 */ /* 0x000ea2000c1e1b00 */
[----:B------:R-:W-:Y:S02]  /*b340*/  UIADD3 UR20, UR5, 0x2, URZ ;  /* 0x0000000205147890 */ /* 0x000fe4000fffe03f */
[----:B------:R-:W-:-:S04]  /*b350*/  UIADD3 UR21, UR5, 0x3, URZ ;  /* 0x0000000305157890 */ /* 0x000fc8000fffe03f */
[C---:B------:R-:W-:Y:S02]  /*b360*/  ISETP.EQ.OR P6, PT, R5.reuse, UR20, P2 ;  /* 0x0000001405007c0c */ /* 0x040fe400097c2670 */
[----:B------:R-:W-:-:S03]  /*b370*/  ISETP.EQ.OR P0, PT, R5, UR21, P2 ;  /* 0x0000001505007c0c */ /* 0x000fc60009702670 */
[----:B------:R-:W-:-:S05]  /*b380*/  VOTEU.ALL UP0, P4 ;  /* 0x00000000003f7886 */ /* 0x000fca0002000000 */
[----:B------:R-:W-:-:S04]  /*b390*/  @!UP0 UIMAD UR18, UR15, UR18, UR14 ;  /* 0x000000120f1282a4 */ /* 0x000fc8000f8e020e */
[----:B------:R-:W-:-:S06]  /*b3a0*/  @!UP0 UIMAD.WIDE.U32 UR18, UR18, 0x8, UR6 ;  /* 0x00000008121288a5 */ /* 0x000fcc000f8e0006 */
[----:B------:R-:W-:Y:S02]  /*b3b0*/  MOV R14, UR18 ;  /* 0x00000012000e7c02 */ /* 0x000fe40008000f00 */
[----:B------:R-:W-:-:S06]  /*b3c0*/  MOV R15, UR19 ;  /* 0x00000013000f7c02 */ /* 0x000fcc0008000f00 */
[----:B------:R-:W3:Y:S01]  /*b3d0*/  @!P4 LDG.E.64 R14, desc[UR22][R14.64] ;  /* 0x000000160e0ec981 */ /* 0x000ee2000c1e1b00 */
[----:B------:R-:W-:-:S05]  /*b3e0*/  VOTEU.ALL UP0, P6 ;  /* 0x00000000003f7886 */ /* 0x000fca0003000000 */
[----:B------:R-:W-:-:S04]  /*b3f0*/  @!UP0 UIMAD UR18, UR15, UR20, UR14 ;  /* 0x000000140f1282a4 */ /* 0x000fc8000f8e020e */
[----:B------:R-:W-:Y:S01]  /*b400*/  @!UP0 UIMAD.WIDE.U32 UR18, UR18, 0x8, UR6 ;  /* 0x00000008121288a5 */ /* 0x000fe2000f8e0006 */
[----:B------:R-:W-:Y:S01]  /*b410*/  VOTEU.ALL UP0, P0 ;  /* 0x00000000003f7886 */ /* 0x000fe20000000000 */
[----:B--2---:R-:W-:-:S04]  /*b420*/  @!P3 FADD.FTZ R24, R24, R16 ;  /* 0x000000101818b221 */ /* 0x004fc80000010000 */
[----:B------:R-:W-:Y:S01]  /*b430*/  MOV R16, UR18 ;  /* 0x0000001200107c02 */ /* 0x000fe20008000f00 */
[----:B------:R-:W-:Y:S01]  /*b440*/  @!UP0 UIMAD UR18, UR15, UR21, UR14 ;  /* 0x000000150f1282a4 */ /* 0x000fe2000f8e020e */
[----:B------:R-:W-:Y:S01]  /*b450*/  @!P3 FADD.FTZ R25, R25, R17 ;  /* 0x000000111919b221 */ /* 0x000fe20000010000 */
[----:B------:R-:W-:Y:S02]  /*b460*/  MOV R17, UR19 ;  /* 0x0000001300117c02 */ /* 0x000fe40008000f00 */
[----:B------:R-:W-:-:S04]  /*b470*/  @!UP0 UIMAD.WIDE.U32 UR18, UR18, 0x8, UR6 ;  /* 0x00000008121288a5 */ /* 0x000fc8000f8e0006 */
[----:B------:R-:W2:Y:S01]  /*b480*/  @!P6 LDG.E.64 R16, desc[UR22][R16.64] ;  /* 0x000000161010e981 */ /* 0x000ea2000c1e1b00 */
[----:B---3--:R-:W-:Y:S01]  /*b490*/  @!P4 FADD.FTZ R24, R24, R14 ;  /* 0x0000000e1818c221 */ /* 0x008fe20000010000 */
[----:B------:R-:W-:Y:S01]  /*b4a0*/  @!P4 FADD.FTZ R25, R25, R15 ;  /* 0x0000000f1919c221 */ /* 0x000fe20000010000 */
[----:B------:R-:W-:Y:S02]  /*b4b0*/  MOV R14, UR18 ;  /* 0x00000012000e7c02 */ /* 0x000fe40008000f00 */
[----:B------:R-:W-:-:S06]  /*b4c0*/  MOV R15, UR19 ;  /* 0x00000013000f7c02 */ /* 0x000fcc0008000f00 */
[----:B------:R-:W3:Y:S01]  /*b4d0*/  @!P0 LDG.E.64 R14, desc[UR22][R14.64] ;  /* 0x000000160e0e8981 */ /* 0x000ee2000c1e1b00 */
[----:B------:R-:W-:-:S06]  /*b4e0*/  UIADD3 UR17, UR17, -0x4, URZ ;  /* 0xfffffffc11117890 */ /* 0x000fcc000fffe03f */
[----:B------:R-:W-:Y:S01]  /*b4f0*/  ISETP.NE.AND P3, PT, RZ, UR17, PT ;  /* 0x00000011ff007c0c */ /* 0x000fe2000bf65270 */
[----:B------:R-:W-:Y:S01]  /*b500*/  UIADD3 UR5, UR5, 0x4, URZ ;  /* 0x0000000405057890 */ /* 0x000fe2000fffe03f */
[----:B--2---:R-:W-:Y:S01]  /*b510*/  @!P6 FADD.FTZ R24, R24, R16 ;  /* 0x000000101818e221 */ /* 0x004fe20000010000 */
[----:B------:R-:W-:-:S03]  /*b520*/  @!P6 FADD.FTZ R25, R25, R17 ;  /* 0x000000111919e221 */ /* 0x000fc60000010000 */
[----:B---3--:R-:W-:Y:S01]  /*b530*/  @!P0 FADD.FTZ R24, R24, R14 ;  /* 0x0000000e18188221 */ /* 0x008fe20000010000 */
[----:B------:R-:W-:-:S06]  /*b540*/  @!P0 FADD.FTZ R25, R25, R15 ;  /* 0x0000000f19198221 */ /* 0x000fcc0000010000 */
[----:B------:R-:W-:Y:S05]  /*b550*/  @P3 BRA `(.L_x_236) ;  /* 0xfffffffc00503947 */ /* 0x000fea000383ffff */
.L_x_235:
[----:B------:R-:W-:-:S06]  /*b560*/  ULOP3.LUT UP0, UR18, UR16, 0x3, URZ, 0xc0, !UPT ;  /* 0x0000000310127892 */ /* 0x000fcc000f80c03f */
[----:B------:R-:W-:-:S13]  /*b570*/  PLOP3.LUT P0, PT, PT, PT, UP0, 0x80, 0x0 ;  /* 0x000000000000781c */ /* 0x000fda0003f0f008 */
[----:B------:R-:W-:Y:S05]  /*b580*/  @!P0 BRA `(.L_x_232) ;  /* 0x0000000000948947 */ /* 0x000fea0003800000 */
[----:B------:R-:W0:Y:S01]  /*b590*/  S2R R5, SR_CTAID.X ;  /* 0x0000000000057919 */ /* 0x000e220000002500 */
[----:B------:R-:W-:Y:S01]  /*b5a0*/  BSSY B0, `(.L_x_240) ;  /* 0x000000a000007945 */ /* 0x000fe20003800000 */
[----:B0-----:R-:W-:-:S13]  /*b5b0*/  ISETP.EQ.OR P0, PT, R5, UR5, P2 ;  /* 0x0000000505007c0c */ /* 0x001fda0009702670 */
[----:B------:R-:W-:Y:S05]  /*b5c0*/  @P0 BRA `(.L_x_241) ;  /* 0x00000000001c0947 */ /* 0x000fea0003800000 */
[----:B------:R-:W-:-:S04]  /*b5d0*/  UIMAD UR16, UR15, UR5, UR14 ;  /* 0x000000050f1072a4 */ /* 0x000fc8000f8e020e */
[----:B------:R-:W-:-:S06]  /*b5e0*/  UIMAD.WIDE.U32 UR16, UR16, 0x8, UR6 ;  /* 0x00000008101078a5 */ /* 0x000fcc000f8e0006 */
[----:B------:R-:W-:Y:S02]  /*b5f0*/  MOV R14, UR16 ;  /* 0x00000010000e7c02 */ /* 0x000fe40008000f00 */
[----:B------:R-:W-:-:S06]  /*b600*/  MOV R15, UR17 ;  /* 0x00000011000f7c02 */ /* 0x000fcc0008000f00 */
[----:B------:R-:W2:Y:S02]  /*b610*/  LDG.E.64 R14, desc[UR22][R14.64] ;  /* 0x000000160e0e7981 */ /* 0x000ea4000c1e1b00 */
[----:B--2---:R-:W-:Y:S01]  /*b620*/  FADD.FTZ R24, R24, R14 ;  /* 0x0000000e18187221 */ /* 0x004fe20000010000 */
[----:B------:R-:W-:-:S07]  /*b630*/  FADD.FTZ R25, R25, R15 ;  /* 0x0000000f19197221 */ /* 0x000fce0000010000 */
.L_x_241:
[----:B------:R-:W-:Y:S05]  /*b640*/  BSYNC B0 ;  /* 0x0000000000007941 */ /* 0x000fea0003800000 */
.L_x_240:
[----:B------:R-:W-:-:S06]  /*b650*/  UISETP.NE.AND UP0, UPT, UR18, 0x1, UPT ;  /* 0x000000011200788c */ /* 0x000fcc000bf05270 */
[----:B------:R-:W-:-:S13]  /*b660*/  PLOP3.LUT P0, PT, PT, PT, UP0, 0x80, 0x0 ;  /* 0x000000000000781c */ /* 0x000fda0003f0f008 */
[----:B------:R-:W-:Y:S05]  /*b670*/  @!P0 BRA `(.L_x_232) ;  /* 0x0000000000588947 */ /* 0x000fea0003800000 */
[----:B------:R-:W-:Y:S02]  /*b680*/  UIADD3 UR16, UR5, 0x1, URZ ;  /* 0x0000000105107890 */ /* 0x000fe4000fffe03f */
[----:B------:R-:W-:-:S04]  /*b690*/  UIADD3 UR5, UR5, 0x2, URZ ;  /* 0x0000000205057890 */ /* 0x000fc8000fffe03f */
[C---:B------:R-:W-:Y:S02]  /*b6a0*/  ISETP.EQ.OR P3, PT, R5.reuse, UR16, P2 ;  /* 0x0000001005007c0c */ /* 0x040fe40009762670 */
[----:B------:R-:W-:-:S11]  /*b6b0*/  ISETP.EQ.OR P0, PT, R5, UR5, P2 ;  /* 0x0000000505007c0c */ /* 0x000fd60009702670 */
[----:B------:R-:W-:-:S05]  /*b6c0*/  VOTEU.ALL UP0, P3 ;  /* 0x00000000003f7886 */ /* 0x000fca0001800000 */
[----:B------:R-:W-:-:S04]  /*b6d0*/  @!UP0 UIMAD UR16, UR16, UR15, UR14 ;  /* 0x0000000f101082a4 */ /* 0x000fc8000f8e020e */
[----:B------:R-:W-:-:S06]  /*b6e0*/  @!UP0 UIMAD.WIDE.U32 UR16, UR16, 0x8, UR6 ;  /* 0x00000008101088a5 */ /* 0x000fcc000f8e0006 */
[----:B------:R-:W-:Y:S02]  /*b6f0*/  MOV R14, UR16 ;  /* 0x00000010000e7c02 */ /* 0x000fe40008000f00 */
[----:B------:R-:W-:-:S06]  /*b700*/  MOV R15, UR17 ;  /* 0x00000011000f7c02 */ /* 0x000fcc0008000f00 */
[----:B------:R-:W2:Y:S01]  /*b710*/  @!P3 LDG.E.64 R14, desc[UR22][R14.64] ;  /* 0x000000160e0eb981 */ /* 0x000ea2000c1e1b00 */
[----:B------:R-:W-:-:S04]  /*b720*/  MOV R5, UR18 ;  /* 0x0000001200057c02 */ /* 0x000fc80008000f00 */
[----:B------:R-:W-:-:S13]  /*b730*/  ISETP.EQ.OR P0, PT, R5, 0x2, P0 ;  /* 0x000000020500780c */ /* 0x000fda0000702670 */
[----:B------:R-:W-:-:S05]  /*b740*/  VOTEU.ALL UP0, P0 ;  /* 0x00000000003f7886 */ /* 0x000fca0000000000 */
[----:B------:R-:W-:-:S04]  /*b750*/  @!UP0 UIMAD UR14, UR5, UR15, UR14 ;  /* 0x0000000f050e82a4 */ /* 0x000fc8000f8e020e */
[----:B------:R-:W-:Y:S01]  /*b760*/  @!UP0 UIMAD.WIDE.U32 UR6, UR14, 0x8, UR6 ;  /* 0x000000080e0688a5 */ /* 0x000fe2000f8e0006 */
[----:B--2---:R-:W-:Y:S01]  /*b770*/  @!P3 FADD.FTZ R24, R24, R14 ;  /* 0x0000000e1818b221 */ /* 0x004fe20000010000 */
[----:B------:R-:W-:-:S04]  /*b780*/  @!P3 FADD.FTZ R25, R25, R15 ;  /* 0x0000000f1919b221 */ /* 0x000fc80000010000 */
[----:B------:R-:W-:Y:S02]  /*b790*/  MOV R14, UR6 ;  /* 0x00000006000e7c02 */ /* 0x000fe40008000f00 */
[----:B------:R-:W-:-:S06]  /*b7a0*/  MOV R15, UR7 ;  /* 0x00000007000f7c02 */ /* 0x000fcc0008000f00 */
[----:B------:R-:W2:Y:S02]  /*b7b0*/  @!P0 LDG.E.64 R14, desc[UR22][R14.64] ;  /* 0x000000160e0e8981 */ /* 0x000ea4000c1e1b00 */
[----:B--2---:R-:W-:Y:S01]  /*b7c0*/  @!P0 FADD.FTZ R24, R24, R14 ;  /* 0x0000000e18188221 */ /* 0x004fe20000010000 */
[----:B------:R-:W-:-:S07]  /*b7d0*/  @!P0 FADD.FTZ R25, R25, R15 ;  /* 0x0000000f19198221 */ /* 0x000fce0000010000 */
.L_x_232:
[----:B------:R-:W2:Y:S04]  /*b7e0*/  LDL.LU R16, [R1+0x24] ;  /* 0x0000240001107983 */ /* 0x000ea80000300800 */
[----:B------:R-:W3:Y:S01]  /*b7f0*/  LDL.LU R5, [R1+0x38] ;  /* 0x0000380001057983 */ /* 0x000ee20000300800 */
[----:B------:R-:W0:Y:S01]  /*b800*/  S2UR UR6, SR_CgaCtaId ;  /* 0x00000000000679c3 */ /* 0x000e220000008800 */
[----:B------:R-:W-:Y:S01]  /*b810*/  UMOV UR5, 0x400 ;  /* 0x0000040000057882 */ /* 0x000fe20000000000 */
[----:B------:R-:W-:Y:S01]  /*b820*/  SHF.L.U32 R23, R23, 0x10, RZ ;  /* 0x0000001017177819 */ /* 0x000fe200000006ff */
[----:B0-----:R-:W-:-:S03]  /*b830*/  ULEA UR5, UR6, UR5, 0x18 ;  /* 0x0000000506057291 */ /* 0x001fc6000f8ec03f */
[----:B------:R-:W-:-:S06]  /*b840*/  ULDC UR6, c[0x0][0x2bc] ;  /* 0x0000af0000067ab9 */ /* 0x000fcc0000000800 */
[----:B------:R-:W-:Y:S01]  /*b850*/  @!P2 STS.64 [UR5+0xb0], R24 ;  /* 0x0000b018ff00a988 */ /* 0x000fe20008000a05 */
[----:B------:R-:W-:Y:S06]  /*b860*/  BAR.SYNC.DEFER_BLOCKING 0x0 ;  /* 0x0000000000007b1d */ /* 0x000fec0000010000 */
[----:B------:R-:W0:Y:S02]  /*b870*/  LDS.64 R14, [UR5+0xb0] ;  /* 0x0000b005ff0e7984 */ /* 0x000e240008000a00 */
[----:B0-----:R-:W-:Y:S01]  /*b880*/  FMUL.FTZ R14, R14, UR6 ;  /* 0x000000060e0e7c20 */ /* 0x001fe20008410000 */
[----:B------:R-:W-:-:S04]  /*b890*/  FMUL.FTZ R15, R15, UR6 ;  /* 0x000000060f0f7c20 */ /* 0x000fc80008410000 */
[----:B------:R-:W-:Y:S02]  /*b8a0*/  R2UR UR5, R14 ;  /* 0x000000000e0572ca */ /* 0x000fe400000e0000 */
[----:B------:R-:W-:Y:S02]  /*b8b0*/  R2UR UR14, R15 ;  /* 0x000000000f0e72ca */ /* 0x000fe400000e0000 */
[----:B------:R-:W-:-:S05]  /*b8c0*/  SHF.L.U32 R14, R46, 0x10, RZ ;  /* 0x000000102e0e7819 */ /* 0x000fca00000006ff */
[----:B------:R-:W-:-:S04]  /*b8d0*/  FADD.FTZ R14, R14, -UR26 ;  /* 0x8000001a0e0e7e21 */ /* 0x000fc80008010000 */
[----:B------:R-:W-:Y:S01]  /*b8e0*/  FMUL.FTZ R14, R14, UR27 ;  /* 0x0000001b0e0e7c20 */ /* 0x000fe20008410000 */
[----:B--2---:R-:W-:Y:S02]  /*b8f0*/  SHF.L.U32 R15, R16, 0x10, RZ ;  /* 0x00000010100f7819 */ /* 0x004fe400000006ff */
[----:B---3--:R-:W-:-:S03]  /*b900*/  SHF.L.U32 R5, R5, 0x10, RZ ;  /* 0x0000001005057819 */ /* 0x008fc600000006ff */
[----:B------:R-:W-:-:S04]  /*b910*/  FADD.FTZ R15, R15, -UR26 ;  /* 0x8000001a0f0f7e21 */ /* 0x000fc80008010000 */
[----:B------:R-:W-:Y:S01]  /*b920*/  FMUL.FTZ R15, R15, UR27 ;  /* 0x0000001b0f0f7c20 */ /* 0x000fe20008410000 */
        /* <DEDUP_REMOVED lines=19> */
.L_x_242:
[----:B------:R-:W-:Y:S04]  /*ba60*/  BSSY B0, `(.L_x_243) ;  /* 0x0000017000007945 */ /* 0x000fe80003800000 */
[----:B------:R-:W-:Y:S05]  /*ba70*/  @!P1 BRA `(.L_x_244) ;  /* 0x0000000000549947 */ /* 0x000fea0003800000 */
[----:B------:R-:W-:Y:S01]  /*ba80*/  MOV R16, UR5 ;  /* 0x0000000500107c02 */ /* 0x000fe20008000f00 */
[----:B------:R-:W-:Y:S01]  /*ba90*/  ULDC.64 UR6, c[0x0][0x288] ;  /* 0x0000a20000067ab9 */ /* 0x000fe20000000a00 */
[----:B-----5:R-:W-:-:S03]  /*baa0*/  SHF.R.S32.HI R17, RZ, 0x1f, R2 ;  /* 0x0000001fff117819 */ /* 0x020fc60000011402 */
[----:B------:R-:W-:Y:S01]  /*bab0*/  FFMA.FTZ R16, R15, R16, UR14 ;  /* 0x0000000e0f107e23 */ /* 0x000fe20008010010 */
[----:B------:R-:W-:-:S03]  /*bac0*/  MOV R15, R9 ;  /* 0x00000009000f7202 */ /* 0x000fc60000000f00 */
[----:B------:R-:W-:Y:S01]  /*bad0*/  FFMA.FTZ R16, R5, R10, -R16 ;  /* 0x0000000a05107223 */ /* 0x000fe20000010810 */
[----:B------:R-:W-:-:S03]  /*bae0*/  MOV R5, UR5 ;  /* 0x0000000500057c02 */ /* 0x000fc60008000f00 */
[----:B------:R-:W-:Y:S02]  /*baf0*/  FMUL.FTZ R16, R16, UR27 ;  /* 0x0000001b10107c20 */ /* 0x000fe40008410000 */
[----:B------:R-:W-:Y:S01]  /*bb00*/  FFMA.FTZ R5, R14, R5, UR14 ;  /* 0x0000000e0e057e23 */ /* 0x000fe20008010005 */
[----:B------:R-:W-:-:S03]  /*bb10*/  MOV R14, R6 ;  /* 0x00000006000e7202 */ /* 0x000fc60000000f00 */
[----:B------:R-:W-:Y:S02]  /*bb20*/  FFMA.FTZ R5, R23, R11, -R5 ;  /* 0x0000000b17057223 */ /* 0x000fe40000010805 */
[----:B------:R-:W-:-:S04]  /*bb30*/  IMAD.WIDE.U32 R14, R2, UR6, R14 ;  /* 0x00000006020e7c25 */ /* 0x000fc8000f8e000e */
[----:B------:R-:W-:-:S05]  /*bb40*/  FMUL.FTZ R5, R5, UR27 ;  /* 0x0000001b05057c20 */ /* 0x000fca0008410000 */
[----:B------:R-:W-:Y:S01]  /*bb50*/  F2FP.BF16.F32.PACK_AB R5, R5, R16 ;  /* 0x000000100505723e */ /* 0x000fe200000010ff */
[----:B------:R-:W-:-:S04]  /*bb60*/  IMAD R16, R17, UR6, RZ ;  /* 0x0000000611107c24 */ /* 0x000fc8000f8e02ff */
[----:B------:R-:W-:Y:S01]  /*bb70*/  IMAD R16, R2, UR7, R16 ;  /* 0x0000000702107c24 */ /* 0x000fe2000f8e0210 */
[----:B------:R-:W-:-:S04]  /*bb80*/  ULDC.64 UR6, c[0x0][0x210] ;  /* 0x0000840000067ab9 */ /* 0x000fc80000000a00 */
[----:B------:R-:W-:Y:S02]  /*bb90*/  IADD3 R15, R15, R16, RZ ;  /* 0x000000100f0f7210 */ /* 0x000fe40007ffe0ff */
[----:B------:R-:W-:-:S04]  /*bba0*/  LEA R16, P0, R14, UR6, 0x1 ;  /* 0x000000060e107c11 */ /* 0x000fc8000f8008ff */
[----:B------:R-:W-:-:S05]  /*bbb0*/  LEA.HI.X R17, R14, UR7, R15, 0x1, P0 ;  /* 0x000000070e117c11 */ /* 0x000fca00080f0c0f */
[----:B------:R0:W-:Y:S04]  /*bbc0*/  STG.E desc[UR22][R16.64], R5 ;  /* 0x0000000510007986 */ /* 0x0001e8000c101916 */
.L_x_244:
[----:B------:R-:W-:Y:S05]  /*bbd0*/  BSYNC B0 ;  /* 0x0000000000007941 */ /* 0x000fea0003800000 */
.L_x_243:
[----:B------:R-:W2:Y:S01]  /*bbe0*/  LDL.LU R14, [R1+0x3c] ;  /* 0x00003c00010e7983 */ /* 0x000ea20000300800 */
[C---:B-----5:R-:W-:Y:S01]  /*bbf0*/  IADD3 R19, R2.reuse, 0x10, RZ ;  /* 0x0000001002137810 */ /* 0x060fe20007ffe0ff */
[----:B------:R-:W-:Y:S02]  /*bc00*/  ULDC.64 UR6, c[0x0][0x290] ;  /* 0x0000a40000067ab9 */ /* 0x000fe40000000a00 */
[----:B0-----:R-:W3:Y:S01]  /*bc10*/  LDL.LU R5, [R1+0x48] ;  /* 0x0000480001057983 */ /* 0x001ee20000300800 */
[----:B------:R-:W-:Y:S02]  /*bc20*/  IADD3 R18, R2, 0x10, RZ ;  /* 0x0000001002127810 */ /* 0x000fe40007ffe0ff */
[----:B------:R-:W-:Y:S02]  /*bc30*/  SHF.R.S32.HI R19, RZ, 0x1f, R19 ;  /* 0x0000001fff137819 */ /* 0x000fe40000011413 */
[----:B------:R-:W-:Y:S02]  /*bc40*/  ISETP.GE.U32.AND P0, PT, R18, UR6, PT ;  /* 0x0000000612007c0c */ /* 0x000fe4000bf06070 */
[----:B------:R-:W-:-:S02]  /*bc50*/  SHF.L.U32 R30, R30, 0x10, RZ ;  /* 0x000000101e1e7819 */ /* 0x000fc400000006ff */
[----:B------:R-:W-:-:S04]  /*bc60*/  ISETP.GE.AND.EX P0, PT, R19, UR7, PT, P0 ;  /* 0x0000000713007c0c */ /* 0x000fc8000bf06300 */
[----:B------:R-:W-:Y:S02]  /*bc70*/  ISETP.GT.U32.OR P0, PT, R0, 0x22f, P0 ;  /* 0x0000022f0000780c */ /* 0x000fe40000704470 */
[----:B--2---:R-:W-:Y:S02]  /*bc80*/  SHF.L.U32 R15, R14, 0x10, RZ ;  /* 0x000000100e0f7819 */ /* 0x004fe400000006ff */
[----:B------:R-:W-:Y:S02]  /*bc90*/  SHF.L.U32 R14, R31, 0x10, RZ ;  /* 0x000000101f0e7819 */ /* 0x000fe400000006ff */
[----:B---3--:R-:W-:Y:S01]  /*bca0*/  SHF.L.U32 R5, R5, 0x10, RZ ;  /* 0x0000001005057819 */ /* 0x008fe200000006ff */
[----:B------:R-:W-:Y:S02]  /*bcb0*/  FADD.FTZ R15, R15, -UR26 ;  /* 0x8000001a0f0f7e21 */ /* 0x000fe40008010000 */
[----:B------:R-:W-:Y:S02]  /*bcc0*/  FADD.FTZ R14, R14, -UR26 ;  /* 0x8000001a0e0e7e21 */ /* 0x000fe40008010000 */
        /* <DEDUP_REMOVED lines=21> */
.L_x_245:
[----:B------:R-:W-:Y:S04]  /*be20*/  BSSY B0, `(.L_x_246) ;  /* 0x0000016000007945 */ /* 0x000fe80003800000 */
[----:B------:R-:W-:Y:S05]  /*be30*/  @P0 BRA `(.L_x_247) ;  /* 0x0000000000500947 */ /* 0x000fea0003800000 */
[----:B------:R-:W-:Y:S01]  /*be40*/  MOV R16, UR5 ;  /* 0x0000000500107c02 */ /* 0x000fe20008000f00 */
[----:B------:R-:W-:-:S04]  /*be50*/  ULDC.64 UR16, c[0x0][0x288] ;  /* 0x0000a20000107ab9 */ /* 0x000fc80000000a00 */
        /* <DEDUP_REMOVED lines=18> */
.L_x_247:
[----:B------:R-:W-:Y:S05]  /*bf80*/  BSYNC B0 ;  /* 0x0000000000007941 */ /* 0x000fea0003800000 */
.L_x_246:
[----:B------:R-:W2:Y:S04]  /*bf90*/  LDL.LU R14, [R1+0x20] ;  /* 0x00002000010e7983 */ /* 0x000ea80000300800 */
[----:B0-----:R-:W3:Y:S01]  /*bfa0*/  LDL.LU R5, [R1+0x4c] ;  /* 0x00004c0001057983 */ /* 0x001ee20000300800 */
[C---:B------:R-:W-:Y:S02]  /*bfb0*/  IADD3 R20, R2.reuse, 0x20, RZ ;  /* 0x0000002002147810 */ /* 0x040fe40007ffe0ff */
[----:B------:R-:W-:Y:S02]  /*bfc0*/  IADD3 R18, R2, 0x20, RZ ;  /* 0x0000002002127810 */ /* 0x000fe40007ffe0ff */
[----:B------:R-:W-:Y:S02]  /*bfd0*/  SHF.R.S32.HI R20, RZ, 0x1f, R20 ;  /* 0x0000001fff147819 */ /* 0x000fe40000011414 */
[----:B------:R-:W-:-:S02]  /*bfe0*/  ISETP.GE.U32.AND P0, PT, R18, UR6, PT ;  /* 0x0000000612007c0c */ /* 0x000fc4000bf06070 */
[----:B------:R-:W-:Y:S02]  /*bff0*/  IADD3 R19, R2, 0x30, RZ ;  /* 0x0000003002137810 */ /* 0x000fe40007ffe0ff */
[----:B------:R-:W-:Y:S02]  /*c000*/  ISETP.GE.AND.EX P0, PT, R20, UR7, PT, P0 ;  /* 0x0000000714007c0c */ /* 0x000fe4000bf06300 */
[----:B------:R-:W-:Y:S02]  /*c010*/  ISETP.GE.U32.AND P2, PT, R19, UR6, PT ;  /* 0x0000000613007c0c */ /* 0x000fe4000bf46070 */
[----:B------:R-:W-:Y:S02]  /*c020*/  ISETP.GT.U32.OR P0, PT, R0, 0x22f, P0 ;  /* 0x0000022f0000780c */ /* 0x000fe40000704470 */
[----:B------:R-:W-:Y:S02]  /*c030*/  SHF.L.U32 R22, R22, 0x10, RZ ;  /* 0x0000001016167819 */ /* 0x000fe400000006ff */
[----:B--2---:R-:W-:-:S02]  /*c040*/  SHF.L.U32 R15, R14, 0x10, RZ ;  /* 0x000000100e0f7819 */ /* 0x004fc400000006ff */
[----:B------:R-:W-:Y:S02]  /*c050*/  SHF.L.U32 R14, R32, 0x10, RZ ;  /* 0x00000010200e7819 */ /* 0x000fe400000006ff */
[----:B---3--:R-:W-:Y:S01]  /*c060*/  SHF.L.U32 R5, R5, 0x10, RZ ;  /* 0x0000001005057819 */ /* 0x008fe200000006ff */
[----:B------:R-:W-:Y:S02]  /*c070*/  FADD.FTZ R15, R15, -UR26 ;  /* 0x8000001a0f0f7e21 */ /* 0x000fe40008010000 */
[----:B------:R-:W-:Y:S02]  /*c080*/  FADD.FTZ R14, R14, -UR26 ;  /* 0x8000001a0e0e7e21 */ /* 0x000fe40008010000 */
[----:B------:R-:W-:Y:S02]  /*c090*/  FMUL.FTZ R15, R15, UR27 ;  /* 0x0000001b0f0f7c20 */ /* 0x000fe40008410000 */
        /* <DEDUP_REMOVED lines=20> */
.L_x_248:
        /* <DEDUP_REMOVED lines=22> */
.L_x_250:
[----:B------:R-:W-:Y:S05]  /*c340*/  BSYNC B0 ;  /* 0x0000000000007941 */ /* 0x000fea0003800000 */
.L_x_249:
[----:B0-----:R-:W2:Y:S04]  /*c350*/  LDL.LU R5, [R1+0x40] ;  /* 0x0000400001057983 */ /* 0x001ea80000300800 */
[----:B------:R-:W3:Y:S04]  /*c360*/  LDL.LU R14, [R1+0x50] ;  /* 0x00005000010e7983 */ /* 0x000ee80000300800 */
[----:B------:R-:W4:Y:S01]  /*c370*/  LDL.LU R16, [R1+0x18] ;  /* 0x0000180001107983 */ /* 0x000f220000300800 */
[----:B------:R-:W-:Y:S02]  /*c380*/  IADD3 R20, R2, 0x30, RZ ;  /* 0x0000003002147810 */ /* 0x000fe40007ffe0ff */
[----:B------:R-:W-:-:S02]  /*c390*/  SHF.L.U32 R37, R37, 0x10, RZ ;  /* 0x0000001025257819 */ /* 0x000fc400000006ff */
[----:B------:R-:W-:Y:S02]  /*c3a0*/  SHF.R.S32.HI R20, RZ, 0x1f, R20 ;  /* 0x0000001fff147819 */ /* 0x000fe40000011414 */
[----:B------:R-:W-:Y:S01]  /*c3b0*/  SHF.L.U32 R36, R36, 0x10, RZ ;  /* 0x0000001024247819 */ /* 0x000fe200000006ff */
[----:B------:R-:W-:Y:S01]  /*c3c0*/  FADD.FTZ R37, R37, -UR26 ;  /* 0x8000001a25257e21 */ /* 0x000fe20008010000 */
[----:B------:R-:W-:Y:S02]  /*c3d0*/  ISETP.GE.AND.EX P2, PT, R20, UR7, PT, P2 ;  /* 0x0000000714007c0c */ /* 0x000fe4000bf46320 */
[----:B------:R-:W-:Y:S01]  /*c3e0*/  SHF.L.U32 R35, R35, 0x10, RZ ;  /* 0x0000001023237819 */ /* 0x000fe200000006ff */
[----:B------:R-:W-:Y:S01]  /*c3f0*/  FMUL.FTZ R37, R37, UR27 ;  /* 0x0000001b25257c20 */ /* 0x000fe20008410000 */
[----:B------:R-:W-:Y:S02]  /*c400*/  ISETP.GT.U32.OR P2, PT, R0, 0x22f, P2 ;  /* 0x0000022f0000780c */ /* 0x000fe40001744470 */
[----:B--2---:R-:W-:-:S02]  /*c410*/  SHF.L.U32 R5, R5, 0x10, RZ ;  /* 0x0000001005057819 */ /* 0x004fc400000006ff */
[----:B---3--:R-:W-:-:S03]  /*c420*/  SHF.L.U32 R14, R14, 0x10, RZ ;  /* 0x000000100e0e7819 */ /* 0x008fc600000006ff */
[----:B------:R-:W-:Y:S01]  /*c430*/  FADD.FTZ R15, R5, -UR26 ;  /* 0x8000001a050f7e21 */ /* 0x000fe20008010000 */
[----:B----4-:R-:W-:-:S03]  /*c440*/  SHF.L.U32 R5, R16, 0x10, RZ ;  /* 0x0000001010057819 */ /* 0x010fc600000006ff */
        /* <DEDUP_REMOVED lines=20> */
.L_x_251:
        /* <DEDUP_REMOVED lines=9> */
[----:B------:R-:W-:-:S04]  /*c620*/  FFMA.FTZ R14, R37, R14, UR14 ;  /* 0x0000000e250e7e23 */ /* 0x000fc8000801000e */
[----:B------:R-:W-:-:S04]  /*c630*/  FFMA.FTZ R14, R36, R11, -R14 ;  /* 0x0000000b240e7223 */ /* 0x000fc8000001080e */
[----:B------:R-:W-:-:S05]  /*c640*/  FMUL.FTZ R14, R14, UR27 ;  /* 0x0000001b0e0e7c20 */ /* 0x000fca0008410000 */
[----:B------:R-:W-:Y:S01]  /*c650*/  F2FP.BF16.F32.PACK_AB R18, R14, R16 ;  /* 0x000000100e12723e */ /* 0x000fe200000010ff */
[----:B------:R-:W-:Y:S01]  /*c660*/  IMAD R16, R20, UR16, RZ ;  /* 0x0000001014107c24 */ /* 0x000fe2000f8e02ff */
[----:B------:R-:W-:-:S03]  /*c670*/  MOV R14, R6 ;  /* 0x00000006000e7202 */ /* 0x000fc60000000f00 */
[C---:B------:R-:W-:Y:S02]  /*c680*/  IMAD R16, R19.reuse, UR17, R16 ;  /* 0x0000001113107c24 */ /* 0x040fe4000f8e0210 */
[----:B------:R-:W-:Y:S01]  /*c690*/  IMAD.WIDE.U32 R14, R19, UR16, R14 ;  /* 0x00000010130e7c25 */ /* 0x000fe2000f8e000e */
[----:B------:R-:W-:-:S04]  /*c6a0*/  ULDC.64 UR16, c[0x0][0x210] ;  /* 0x0000840000107ab9 */ /* 0x000fc80000000a00 */
[----:B------:R-:W-:Y:S02]  /*c6b0*/  IADD3 R15, R15, R16, RZ ;  /* 0x000000100f0f7210 */ /* 0x000fe40007ffe0ff */
[----:B------:R-:W-:-:S04]  /*c6c0*/  LEA R16, P0, R14, UR16, 0x1 ;  /* 0x000000100e107c11 */ /* 0x000fc8000f8008ff */
[----:B------:R-:W-:-:S05]  /*c6d0*/  LEA.HI.X R17, R14, UR17, R15, 0x1, P0 ;  /* 0x000000110e117c11 */ /* 0x000fca00080f0c0f */
[----:B------:R0:W-:Y:S04]  /*c6e0*/  STG.E desc[UR22][R16.64], R18 ;  /* 0x0000001210007986 */ /* 0x0001e8000c101916 */
.L_x_253:
[----:B------:R-:W-:Y:S05]  /*c6f0*/  BSYNC B0 ;  /* 0x0000000000007941 */ /* 0x000fea0003800000 */
.L_x_252:
[----:B------:R-:W2:Y:S04]  /*c700*/  LDL.LU R14, [R1+0x54] ;  /* 0x00005400010e7983 */ /* 0x000ea80000300800 */
[----:B0-----:R-:W3:Y:S01]  /*c710*/  LDL.LU R16, [R1+0x1c] ;  /* 0x00001c0001107983 */ /* 0x001ee20000300800 */
[C---:B------:R-:W-:Y:S01]  /*c720*/  IADD3 R24, R2.reuse, 0x40, RZ ;  /* 0x0000004002187810 */ /* 0x040fe20007ffe0ff */
[----:B------:R-:W-:Y:S01]  /*c730*/  FADD.FTZ R15, R5, -UR26 ;  /* 0x8000001a050f7e21 */ /* 0x000fe20008010000 */
[C---:B------:R-:W-:Y:S01]  /*c740*/  IADD3 R20, R2.reuse, 0x50, RZ ;  /* 0x0000005002147810 */ /* 0x040fe20007ffe0ff */
[----:B------:R-:W-:Y:S01]  /*c750*/  FADD.FTZ R35, R35, -UR26 ;  /* 0x8000001a23237e21 */ /* 0x000fe20008010000 */
[C---:B------:R-:W-:Y:S01]  /*c760*/  IADD3 R23, R2.reuse, 0x50, RZ ;  /* 0x0000005002177810 */ /* 0x040fe20007ffe0ff */
[----:B------:R-:W-:Y:S01]  /*c770*/  FMUL.FTZ R15, R15, UR27 ;  /* 0x0000001b0f0f7c20 */ /* 0x000fe20008410000 */
[----:B------:R-:W-:Y:S01]  /*c780*/  IADD3 R25, R2, 0x40, RZ ;  /* 0x0000004002197810 */ /* 0x000fe20007ffe0ff */
[----:B------:R-:W-:Y:S01]  /*c790*/  FMUL.FTZ R35, R35, UR27 ;  /* 0x0000001b23237c20 */ /* 0x000fe20008410000 */
[----:B------:R-:W-:-:S02]  /*c7a0*/  ISETP.GE.U32.AND P4, PT, R24, UR6, PT ;  /* 0x0000000618007c0c */ /* 0x000fc4000bf86070 */
[----:B------:R-:W-:Y:S02]  /*c7b0*/  IADD3 R21, R2, 0x60, RZ ;  /* 0x0000006002157810 */ /* 0x000fe40007ffe0ff */
[----:B------:R-:W-:Y:S02]  /*c7c0*/  ISETP.GE.U32.AND P2, PT, R20, UR6, PT ;  /* 0x0000000614007c0c */ /* 0x000fe4000bf46070 */
[----:B------:R-:W-:Y:S02]  /*c7d0*/  SHF.R.S32.HI R25, RZ, 0x1f, R25 ;  /* 0x0000001fff197819 */ /* 0x000fe40000011419 */
[----:B------:R-:W-:Y:S02]  /*c7e0*/  SHF.R.S32.HI R23, RZ, 0x1f, R23 ;  /* 0x0000001fff177819 */ /* 0x000fe40000011417 */
[C---:B------:R-:W-:Y:S02]  /*c7f0*/  IADD3 R22, R2.reuse, 0x60, RZ ;  /* 0x0000006002167810 */ /* 0x040fe40007ffe0ff */
[----:B------:R-:W-:-:S02]  /*c800*/  IADD3 R19, R2, 0x70, RZ ;  /* 0x0000007002137810 */ /* 0x000fc40007ffe0ff */
[----:B------:R-:W-:Y:S02]  /*c810*/  ISETP.GE.U32.AND P3, PT, R21, UR6, PT ;  /* 0x0000000615007c0c */ /* 0x000fe4000bf66070 */
[----:B------:R-:W-:Y:S02]  /*c820*/  SHF.R.S32.HI R22, RZ, 0x1f, R22 ;  /* 0x0000001fff167819 */ /* 0x000fe40000011416 */
[----:B------:R-:W-:Y:S02]  /*c830*/  ISETP.GE.AND.EX P4, PT, R25, UR7, PT, P4 ;  /* 0x0000000719007c0c */ /* 0x000fe4000bf86340 */
[----:B------:R-:W-:Y:S02]  /*c840*/  ISETP.GE.AND.EX P2, PT, R23, UR7, PT, P2 ;  /* 0x0000000717007c0c */ /* 0x000fe4000bf46320 */
[----:B------:R-:W-:Y:S02]  /*c850*/  ISETP.GE.U32.AND P0, PT, R19, UR6, PT ;  /* 0x0000000613007c0c */ /* 0x000fe4000bf06070 */
[----:B------:R-:W-:-:S02]  /*c860*/  ISETP.GE.AND.EX P3, PT, R22, UR7, PT, P3 ;  /* 0x0000000716007c0c */ /* 0x000fc4000bf66330 */
[C---:B------:R-:W-:Y:S02]  /*c870*/  ISETP.GT.U32.OR P4, PT, R0.reuse, 0x22f, P4 ;  /* 0x0000022f0000780c */ /* 0x040fe40002784470 */
[----:B------:R-:W-:Y:S02]  /*c880*/  ISETP.GT.U32.OR P2, PT, R0, 0x22f, P2 ;  /* 0x0000022f0000780c */ /* 0x000fe40001744470 */
[----:B------:R-:W-:Y:S02]  /*c890*/  SHF.L.U32 R40, R40, 0x10, RZ ;  /* 0x0000001028287819 */ /* 0x000fe400000006ff */
[----:B------:R-:W-:Y:S02]  /*c8a0*/  SHF.L.U32 R39, R39, 0x10, RZ ;  /* 0x0000001027277819 */ /* 0x000fe400000006ff */
[----:B--2---:R-:W-:Y:S02]  /*c8b0*/  SHF.L.U32 R14, R14, 0x10, RZ ;  /* 0x000000100e0e7819 */ /* 0x004fe400000006ff */
[----:B---3--:R-:W-:Y:S01]  /*c8c0*/  SHF.L.U32 R5, R16, 0x10, RZ ;  /* 0x0000001010057819 */ /* 0x008fe200000006ff */
        /* <DEDUP_REMOVED lines=19> */
.L_x_254:
        /* <DEDUP_REMOVED lines=22> */
.L_x_256:
[----:B------:R-:W-:Y:S05]  /*cb60*/  BSYNC B0 ;  /* 0x0000000000007941 */ /* 0x000fea0003800000 */
.L_x_255:
[----:B------:R-:W2:Y:S01]  /*cb70*/  LDL.LU R14, [R1+0x64] ;  /* 0x00006400010e7983 */ /* 0x000ea20000300800 */
[----:B------:R-:W-:Y:S01]  /*cb80*/  FADD.FTZ R5, R5, -UR26 ;  /* 0x8000001a05057e21 */ /* 0x000fe20008010000 */
[----:B------:R-:W-:Y:S01]  /*cb90*/  FADD.FTZ R39, R39, -UR26 ;  /* 0x8000001a27277e21 */ /* 0x000fe20008010000 */
[----:B------:R-:W-:Y:S02]  /*cba0*/  SHF.L.U32 R38, R38, 0x10, RZ ;  /* 0x0000001026267819 */ /* 0x000fe400000006ff */
[----:B------:R-:W-:Y:S01]  /*cbb0*/  FMUL.FTZ R5, R5, UR27 ;  /* 0x0000001b05057c20 */ /* 0x000fe20008410000 */
[----:B------:R-:W-:Y:S01]  /*cbc0*/  FMUL.FTZ R39, R39, UR27 ;  /* 0x0000001b27277c20 */ /* 0x000fe20008410000 */
[----:B--2---:R-:W-:Y:S01]  /*cbd0*/  SHF.L.U32 R14, R14, 0x10, RZ ;  /* 0x000000100e0e7819 */ /* 0x004fe200000006ff */
[----:B------:R-:W-:Y:S06]  /*cbe0*/  @!P5 BRA `(.L_x_257) ;  /* 0x000000000048d947 */ /* 0x000fec0003800000 */
[----:B------:R-:W-:-:S04]  /*cbf0*/  FFMA.FTZ R15, R5, R10, R12 ;  /* 0x0000000a050f7223 */ /* 0x000fc8000001000c */
[----:B0-----:R-:W-:-:S06]  /*cc00*/  FMUL.FTZ R16, R15, -1.4426950216293334961 ;  /* 0xbfb8aa3b0f107820 */ /* 0x001fcc0000410000 */
        /* <DEDUP_REMOVED lines=16> */
.L_x_257:
[----:B------:R-:W-:Y:S04]  /*cd10*/  BSSY B0, `(.L_x_258) ;  /* 0x0000016000007945 */ /* 0x000fe80003800000 */
[----:B------:R-:W-:Y:S05]  /*cd20*/  @P2 BRA `(.L_x_259) ;  /* 0x0000000000502947 */ /* 0x000fea0003800000 */
[----:B------:R-:W-:Y:S01]  /*cd30*/  MOV R15, UR5 ;  /* 0x00000005000f7c02 */ /* 0x000fe20008000f00 */
[----:B------:R-:W-:Y:S02]  /*cd40*/  ULDC.64 UR16, c[0x0][0x288] ;  /* 0x0000a20000107ab9 */ /* 0x000fe40000000a00 */
[----:B0-----:R-:W-:Y:S02]  /*cd50*/  IMAD R16, R23, UR16, RZ ;  /* 0x0000001017107c24 */ /* 0x001fe4000f8e02ff */
[----:B------:R-:W-:Y:S01]  /*cd60*/  FFMA.FTZ R15, R5, R15, UR14 ;  /* 0x0000000e050f7e23 */ /* 0x000fe2000801000f */
[----:B------:R-:W-:Y:S01]  /*cd70*/  MOV R5, UR5 ;  /* 0x0000000500057c02 */ /* 0x000fe20008000f00 */
[----:B------:R-:W-:Y:S02]  /*cd80*/  IMAD R16, R20, UR17, R16 ;  /* 0x0000001114107c24 */ /* 0x000fe4000f8e0210 */
[----:B------:R-:W-:Y:S01]  /*cd90*/  FFMA.FTZ R15, R14, R10, -R15 ;  /* 0x0000000a0e0f7223 */ /* 0x000fe2000001080f */
[----:B------:R-:W-:Y:S01]  /*cda0*/  MOV R14, R6 ;  /* 0x00000006000e7202 */ /* 0x000fe20000000f00 */
[----:B------:R-:W-:-:S02]  /*cdb0*/  FFMA.FTZ R5, R39, R5, UR14 ;  /* 0x0000000e27057e23 */ /* 0x000fc40008010005 */
[----:B------:R-:W-:Y:S02]  /*cdc0*/  FMUL.FTZ R15, R15, UR27 ;  /* 0x0000001b0f0f7c20 */ /* 0x000fe40008410000 */
[----:B------:R-:W-:-:S04]  /*cdd0*/  FFMA.FTZ R5, R38, R11, -R5 ;  /* 0x0000000b26057223 */ /* 0x000fc80000010805 */
[----:B------:R-:W-:-:S05]  /*cde0*/  FMUL.FTZ R5, R5, UR27 ;  /* 0x0000001b05057c20 */ /* 0x000fca0008410000 */
[----:B------:R-:W-:Y:S02]  /*cdf0*/  F2FP.BF16.F32.PACK_AB R5, R5, R15 ;  /* 0x0000000f0505723e */ /* 0x000fe400000010ff */
[----:B------:R-:W-:-:S03]  /*ce00*/  MOV R15, R9 ;  /* 0x00000009000f7202 */ /* 0x000fc60000000f00 */
[----:B------:R-:W-:Y:S01]  /*ce10*/  IMAD.WIDE.U32 R14, R20, UR16, R14 ;  /* 0x00000010140e7c25 */ /* 0x000fe2000f8e000e */
[----:B------:R-:W-:-:S04]  /*ce20*/  ULDC.64 UR16, c[0x0][0x210] ;  /* 0x0000840000107ab9 */ /* 0x000fc80000000a00 */
[----:B------:R-:W-:Y:S02]  /*ce30*/  IADD3 R15, R15, R16, RZ ;  /* 0x000000100f0f7210 */ /* 0x000fe40007ffe0ff */
[----:B------:R-:W-:-:S04]  /*ce40*/  LEA R16, P2, R14, UR16, 0x1 ;  /* 0x000000100e107c11 */ /* 0x000fc8000f8408ff */
[----:B------:R-:W-:-:S05]  /*ce50*/  LEA.HI.X R17, R14, UR17, R15, 0x1, P2 ;  /* 0x000000110e117c11 */ /* 0x000fca00090f0c0f */
[----:B------:R1:W-:Y:S04]  /*ce60*/  STG.E desc[UR22][R16.64], R5 ;  /* 0x0000000510007986 */ /* 0x0003e8000c101916 */
.L_x_259:
[----:B------:R-:W-:Y:S05]  /*ce70*/  BSYNC B0 ;  /* 0x0000000000007941 */ /* 0x000fea0003800000 */
.L_x_258:
[----:B------:R-:W0:Y:S04]  /*ce80*/  LDL.LU R15, [R1+0xc] ;  /* 0x00000c00010f7983 */ /* 0x000e280000300800 */
[----:B------:R-:W2:Y:S04]  /*ce90*/  LDL.LU R14, [R1+0x60] ;  /* 0x00006000010e7983 */ /* 0x000ea80000300800 */
[----:B-1----:R-:W3:Y:S01]  /*cea0*/  LDL.LU R5, [R1+0x10] ;  /* 0x0000100001057983 */ /* 0x002ee20000300800 */
[----:B------:R-:W-:Y:S02]  /*ceb0*/  IADD3 R20, R2, 0x70, RZ ;  /* 0x0000007002147810 */ /* 0x000fe40007ffe0ff */
[----:B------:R-:W-:-:S02]  /*cec0*/  ISETP.GT.U32.OR P3, PT, R0, 0x22f, P3 ;  /* 0x0000022f0000780c */ /* 0x000fc40001f64470 */
[----:B------:R-:W-:Y:S02]  /*ced0*/  SHF.R.S32.HI R20, RZ, 0x1f, R20 ;  /* 0x0000001fff147819 */ /* 0x000fe40000011414 */
[----:B------:R-:W-:Y:S02]  /*cee0*/  SHF.L.U32 R42, R42, 0x10, RZ ;  /* 0x000000102a2a7819 */ /* 0x000fe400000006ff */
[----:B------:R-:W-:Y:S02]  /*cef0*/  ISETP.GE.AND.EX P0, PT, R20, UR7, PT, P0 ;  /* 0x0000000714007c0c */ /* 0x000fe4000bf06300 */
[----:B0-----:R-:W-:Y:S02]  /*cf00*/  SHF.L.U32 R16, R15, 0x10, RZ ;  /* 0x000000100f107819 */ /* 0x001fe400000006ff */
[----:B------:R-:W-:Y:S02]  /*cf10*/  SHF.L.U32 R15, R43, 0x10, RZ ;  /* 0x000000102b0f7819 */ /* 0x000fe400000006ff */
[----:B--2---:R-:W-:Y:S01]  /*cf20*/  SHF.L.U32 R14, R14, 0x10, RZ ;  /* 0x000000100e0e7819 */ /* 0x004fe200000006ff */
[----:B------:R-:W-:-:S02]  /*cf30*/  FADD.FTZ R16, R16, -UR26 ;  /* 0x8000001a10107e21 */ /* 0x000fc40008010000 */
[----:B------:R-:W-:Y:S01]  /*cf40*/  FADD.FTZ R15, R15, -UR26 ;  /* 0x8000001a0f0f7e21 */ /* 0x000fe20008010000 */
[----:B---3--:R-:W-:Y:S01]  /*cf50*/  SHF.L.U32 R5, R5, 0x10, RZ ;  /* 0x0000001005057819 */ /* 0x008fe200000006ff */
        /* <DEDUP_REMOVED lines=21> */
.L_x_260:
[----:B------:R-:W-:Y:S04]  /*d0b0*/  BSSY B0, `(.L_x_261) ;  /* 0x0000016000007945 */ /* 0x000fe80003800000 */
[----:B------:R-:W-:Y:S05]  /*d0c0*/  @P3 BRA `(.L_x_262) ;  /* 0x0000000000503947 */ /* 0x000fea0003800000 */
[----:B------:R-:W-:Y:S01]  /*d0d0*/  MOV R17, UR5 ;  /* 0x0000000500117c02 */ /* 0x000fe20008000f00 */
[----:B------:R-:W-:-:S04]  /*d0e0*/  ULDC.64 UR16, c[0x0][0x288] ;  /* 0x0000a20000107ab9 */ /* 0x000fc80000000a00 */
[----:B------:R-:W-:Y:S01]  /*d0f0*/  FFMA.FTZ R17, R16, R17, UR14 ;  /* 0x0000000e10117e23 */ /* 0x000fe20008010011 */
[----:B------:R-:W-:-:S03]  /*d100*/  IMAD R16, R22, UR16, RZ ;  /* 0x0000001016107c24 */ /* 0x000fc6000f8e02ff */
[----:B------:R-:W-:Y:S01]  /*d110*/  FFMA.FTZ R17, R14, R10, -R17 ;  /* 0x0000000a0e117223 */ /* 0x000fe20000010811 */
[----:B------:R-:W-:Y:S01]  /*d120*/  MOV R14, UR5 ;  /* 0x00000005000e7c02 */ /* 0x000fe20008000f00 */
[----:B------:R-:W-:Y:S02]  /*d130*/  IMAD R16, R21, UR17, R16 ;  /* 0x0000001115107c24 */ /* 0x000fe4000f8e0210 */
[----:B------:R-:W-:Y:S02]  /*d140*/  FMUL.FTZ R17, R17, UR27 ;  /* 0x0000001b11117c20 */ /* 0x000fe40008410000 */
[----:B------:R-:W-:Y:S01]  /*d150*/  FFMA.FTZ R14, R15, R14, UR14 ;  /* 0x0000000e0f0e7e23 */ /* 0x000fe2000801000e */
[----:B------:R-:W-:-:S03]  /*d160*/  MOV R15, R9 ;  /* 0x00000009000f7202 */ /* 0x000fc60000000f00 */
[----:B------:R-:W-:-:S04]  /*d170*/  FFMA.FTZ R14, R42, R11, -R14 ;  /* 0x0000000b2a0e7223 */ /* 0x000fc8000001080e */
[----:B------:R-:W-:-:S05]  /*d180*/  FMUL.FTZ R14, R14, UR27 ;  /* 0x0000001b0e0e7c20 */ /* 0x000fca0008410000 */
[----:B------:R-:W-:Y:S02]  /*d190*/  F2FP.BF16.F32.PACK_AB R18, R14, R17 ;  /* 0x000000110e12723e */ /* 0x000fe400000010ff */
[----:B------:R-:W-:-:S05]  /*d1a0*/  MOV R14, R6 ;  /* 0x00000006000e7202 */ /* 0x000fca0000000f00 */
[----:B------:R-:W-:Y:S01]  /*d1b0*/  IMAD.WIDE.U32 R14, R21, UR16, R14 ;  /* 0x00000010150e7c25 */ /* 0x000fe2000f8e000e */
[----:B------:R-:W-:-:S04]  /*d1c0*/  ULDC.64 UR16, c[0x0][0x210] ;  /* 0x0000840000107ab9 */ /* 0x000fc80000000a00 */
[----:B------:R-:W-:Y:S02]  /*d1d0*/  IADD3 R15, R15, R16, RZ ;  /* 0x000000100f0f7210 */ /* 0x000fe40007ffe0ff */
[----:B------:R-:W-:-:S04]  /*d1e0*/  LEA R16, P2, R14, UR16, 0x1 ;  /* 0x000000100e107c11 */ /* 0x000fc8000f8408ff */
[----:B------:R-:W-:-:S05]  /*d1f0*/  LEA.HI.X R17, R14, UR17, R15, 0x1, P2 ;  /* 0x000000110e117c11 */ /* 0x000fca00090f0c0f */
[----:B------:R0:W-:Y:S04]  /*d200*/  STG.E desc[UR22][R16.64], R18 ;  /* 0x0000001210007986 */ /* 0x0001e8000c101916 */
.L_x_262:
[----:B------:R-:W-:Y:S05]  /*d210*/  BSYNC B0 ;  /* 0x0000000000007941 */ /* 0x000fea0003800000 */
.L_x_261:
[----:B------:R-:W2:Y:S04]  /*d220*/  LDL.LU R14, [R1+0x58] ;  /* 0x00005800010e7983 */ /* 0x000ea80000300800 */
[----:B0-----:R-:W3:Y:S01]  /*d230*/  LDL.LU R16, [R1] ;  /* 0x0000000001107983 */ /* 0x001ee20000300800 */
[----:B------:R-:W-:Y:S01]  /*d240*/  SHF.L.U32 R49, R49, 0x10, RZ ;  /* 0x0000001031317819 */ /* 0x000fe200000006ff */
[----:B------:R-:W-:Y:S01]  /*d250*/  FADD.FTZ R15, R5, -UR26 ;  /* 0x8000001a050f7e21 */ /* 0x000fe20008010000 */
[----:B------:R-:W-:Y:S02]  /*d260*/  ISETP.GT.U32.OR P0, PT, R0, 0x22f, P0 ;  /* 0x0000022f0000780c */ /* 0x000fe40000704470 */
[----:B------:R-:W-:Y:S01]  /*d270*/  SHF.L.U32 R48, R48, 0x10, RZ ;  /* 0x0000001030307819 */ /* 0x000fe200000006ff */
[----:B------:R-:W-:Y:S01]  /*d280*/  FADD.FTZ R49, R49, -UR26 ;  /* 0x8000001a31317e21 */ /* 0x000fe20008010000 */
[----:B------:R-:W-:Y:S01]  /*d290*/  SHF.L.U32 R47, R47, 0x10, RZ ;  /* 0x000000102f2f7819 */ /* 0x000fe200000006ff */
[----:B------:R-:W-:-:S02]  /*d2a0*/  FMUL.FTZ R15, R15, UR27 ;  /* 0x0000001b0f0f7c20 */ /* 0x000fc40008410000 */
[----:B------:R-:W-:Y:S01]  /*d2b0*/  FMUL.FTZ R49, R49, UR27 ;  /* 0x0000001b31317c20 */ /* 0x000fe20008410000 */
        /* <DEDUP_REMOVED lines=21> */
.L_x_263:
        /* <DEDUP_REMOVED lines=22> */
.L_x_265:
[----:B------:R-:W-:Y:S05]  /*d570*/  BSYNC B0 ;  /* 0x0000000000007941 */ /* 0x000fea0003800000 */
.L_x_264:
        /* <DEDUP_REMOVED lines=11> */
[C---:B------:R-:W-:Y:S02]  /*d630*/  IADD3 R20, R2.reuse, 0xa0, RZ ;  /* 0x000000a002147810 */ /* 0x040fe40007ffe0ff */
        /* <DEDUP_REMOVED lines=36> */
.L_x_266:
        /* <DEDUP_REMOVED lines=22> */
.L_x_268:
[----:B------:R-:W-:Y:S05]  /*d9e0*/  BSYNC B0 ;  /* 0x0000000000007941 */ /* 0x000fea0003800000 */
.L_x_267:
        /* <DEDUP_REMOVED lines=26> */
.L_x_269:
        /* <DEDUP_REMOVED lines=22> */
.L_x_271:
[----:B------:R-:W-:Y:S05]  /*dcf0*/  BSYNC B0 ;  /* 0x0000000000007941 */ /* 0x000fea0003800000 */
.L_x_270:
[----:B-1----:R-:W2:Y:S01]  /*dd00*/  LDL.LU R5, [R1+0x30] ;  /* 0x0000300001057983 */ /* 0x002ea20000300800 */
[----:B------:R-:W-:Y:S02]  /*dd10*/  SHF.L.U32 R15, R28, 0x10, RZ ;  /* 0x000000101c0f7819 */ /* 0x000fe400000006ff */
[----:B------:R-:W-:Y:S02]  /*dd20*/  SHF.L.U32 R14, R44, 0x10, RZ ;  /* 0x000000102c0e7819 */ /* 0x000fe400000006ff */
[----:B------:R-:W-:Y:S01]  /*dd30*/  IADD3 R22, R2, 0xb0, RZ ;  /* 0x000000b002167810 */ /* 0x000fe20007ffe0ff */
[----:B------:R-:W-:Y:S01]  /*dd40*/  FADD.FTZ R15, R15, -UR26 ;  /* 0x8000001a0f0f7e21 */ /* 0x000fe20008010000 */
[----:B------:R-:W-:Y:S01]  /*dd50*/  ISETP.GT.U32.OR P3, PT, R0, 0x22f, P3 ;  /* 0x0000022f0000780c */ /* 0x000fe20001f64470 */
[----:B------:R-:W-:Y:S01]  /*dd60*/  FADD.FTZ R14, R14, -UR26 ;  /* 0x8000001a0e0e7e21 */ /* 0x000fe20008010000 */
[----:B------:R-:W-:Y:S01]  /*dd70*/  SHF.R.S32.HI R22, RZ, 0x1f, R22 ;  /* 0x0000001fff167819 */ /* 0x000fe20000011416 */
[----:B------:R-:W-:Y:S01]  /*dd80*/  FMUL.FTZ R15, R15, UR27 ;  /* 0x0000001b0f0f7c20 */ /* 0x000fe20008410000 */
[----:B------:R-:W-:Y:S01]  /*dd90*/  SHF.L.U32 R41, R41, 0x10, RZ ;  /* 0x0000001029297819 */ /* 0x000fe200000006ff */
[----:B------:R-:W-:Y:S01]  /*dda0*/  FMUL.FTZ R14, R14, UR27 ;  /* 0x0000001b0e0e7c20 */ /* 0x000fe20008410000 */
[----:B------:R-:W-:-:S02]  /*ddb0*/  ISETP.GE.AND.EX P0, PT, R22, UR7, PT, P0 ;  /* 0x0000000716007c0c */ /* 0x000fc4000bf06300 */
[----:B------:R-:W-:Y:S02]  /*ddc0*/  SHF.L.U32 R29, R29, 0x10, RZ ;  /* 0x000000101d1d7819 */ /* 0x000fe400000006ff */
[----:B--2---:R-:W-:Y:S01]  /*ddd0*/  SHF.L.U32 R5, R5, 0x10, RZ ;  /* 0x0000001005057819 */ /* 0x004fe200000006ff */
[----:B------:R-:W-:Y:S08]  /*dde0*/  @!P5 BRA `(.L_x_272) ;  /* 0x000000000048d947 */ /* 0x000ff00003800000 */
        /* <DEDUP_REMOVED lines=18> */
.L_x_272:
[----:B------:R-:W-:Y:S04]  /*df10*/  BSSY B0, `(.L_x_273) ;  /* 0x0000016000007945 */ /* 0x000fe80003800000 */
[----:B------:R-:W-:Y:S05]  /*df20*/  @P3 BRA `(.L_x_274) ;  /* 0x0000000000503947 */ /* 0x000fea0003800000 */
[----:B0-----:R-:W-:Y:S01]  /*df30*/  MOV R16, UR5 ;  /* 0x0000000500107c02 */ /* 0x001fe20008000f00 */
[----:B------:R-:W-:Y:S02]  /*df40*/  ULDC.64 UR16, c[0x0][0x288] ;  /* 0x0000a20000107ab9 */ /* 0x000fe40000000a00 */
[----:B------:R-:W-:Y:S02]  /*df50*/  IMAD R17, R23, UR16, RZ ;  /* 0x0000001017117c24 */ /* 0x000fe4000f8e02ff */
[----:B------:R-:W-:Y:S01]  /*df60*/  FFMA.FTZ R16, R15, R16, UR14 ;  /* 0x0000000e0f107e23 */ /* 0x000fe20008010010 */
[----:B------:R-:W-:Y:S01]  /*df70*/  MOV R15, R9 ;  /* 0x00000009000f7202 */ /* 0x000fe20000000f00 */
[----:B------:R-:W-:Y:S02]  /*df80*/  IMAD R17, R20, UR17, R17 ;  /* 0x0000001114117c24 */ /* 0x000fe4000f8e0211 */
[----:B------:R-:W-:Y:S01]  /*df90*/  FFMA.FTZ R5, R5, R10, -R16 ;  /* 0x0000000a05057223 */ /* 0x000fe20000010810 */
[----:B------:R-:W-:-:S03]  /*dfa0*/  MOV R16, UR5 ;  /* 0x0000000500107c02 */ /* 0x000fc60008000f00 */
[----:B------:R-:W-:Y:S02]  /*dfb0*/  FMUL.FTZ R5, R5, UR27 ;  /* 0x0000001b05057c20 */ /* 0x000fe40008410000 */
[----:B------:R-:W-:Y:S01]  /*dfc0*/  FFMA.FTZ R16, R14, R16, UR14 ;  /* 0x0000000e0e107e23 */ /* 0x000fe20008010010 */
[----:B------:R-:W-:-:S03]  /*dfd0*/  MOV R14, R6 ;  /* 0x00000006000e7202 */ /* 0x000fc60000000f00 */
[----:B------:R-:W-:Y:S02]  /*dfe0*/  FFMA.FTZ R41, R41, R11, -R16 ;  /* 0x0000000b29297223 */ /* 0x000fe40000010810 */
[----:B------:R-:W-:Y:S01]  /*dff0*/  IMAD.WIDE.U32 R14, R20, UR16, R14 ;  /* 0x00000010140e7c25 */ /* 0x000fe2000f8e000e */
[----:B------:R-:W-:-:S03]  /*e000*/  ULDC.64 UR16, c[0x0][0x210] ;  /* 0x0000840000107ab9 */ /* 0x000fc60000000a00 */
[----:B------:R-:W-:Y:S01]  /*e010*/  FMUL.FTZ R41, R41, UR27 ;  /* 0x0000001b29297c20 */ /* 0x000fe20008410000 */
[----:B------:R-:W-:Y:S02]  /*e020*/  IADD3 R17, R15, R17, RZ ;  /* 0x000000110f117210 */ /* 0x000fe40007ffe0ff */
[C---:B------:R-:W-:Y:S02]  /*e030*/  LEA R16, P2, R14.reuse, UR16, 0x1 ;  /* 0x000000100e107c11 */ /* 0x040fe4000f8408ff */
[----:B------:R-:W-:Y:S02]  /*e040*/  F2FP.BF16.F32.PACK_AB R5, R41, R5 ;  /* 0x000000052905723e */ /* 0x000fe400000010ff */
[----:B------:R-:W-:-:S05]  /*e050*/  LEA.HI.X R17, R14, UR17, R17, 0x1, P2 ;  /* 0x000000110e117c11 */ /* 0x000fca00090f0c11 */
[----:B------:R1:W-:Y:S04]  /*e060*/  STG.E desc[UR22][R16.64], R5 ;  /* 0x0000000510007986 */ /* 0x0003e8000c101916 */
.L_x_274:
[----:B------:R-:W-:Y:S05]  /*e070*/  BSYNC B0 ;  /* 0x0000000000007941 */ /* 0x000fea0003800000 */
.L_x_273:
[----:B-1----:R-:W2:Y:S01]  /*e080*/  LDL.LU R5, [R1+0x2c] ;  /* 0x00002c0001057983 */ /* 0x002ea20000300800 */
[----:B------:R-:W-:Y:S01]  /*e090*/  SHF.L.U32 R14, R34, 0x10, RZ ;  /* 0x00000010220e7819 */ /* 0x000fe200000006ff */
[----:B------:R-:W-:Y:S01]  /*e0a0*/  FADD.FTZ R15, R29, -UR26 ;  /* 0x8000001a1d0f7e21 */ /* 0x000fe20008010000 */
[----:B------:R-:W-:Y:S02]  /*e0b0*/  IADD3 R24, R2, 0xc0, RZ ;  /* 0x000000c002187810 */ /* 0x000fe40007ffe0ff */
[----:B------:R-:W-:Y:S01]  /*e0c0*/  ISETP.GT.U32.OR P0, PT, R0, 0x22f, P0 ;  /* 0x0000022f0000780c */ /* 0x000fe20000704470 */
[----:B------:R-:W-:Y:S01]  /*e0d0*/  FADD.FTZ R14, R14, -UR26 ;  /* 0x8000001a0e0e7e21 */ /* 0x000fe20008010000 */
[----:B------:R-:W-:Y:S01]  /*e0e0*/  ISETP.GE.U32.AND P2, PT, R24, UR6, PT ;  /* 0x0000000618007c0c */ /* 0x000fe2000bf46070 */
[----:B------:R-:W-:Y:S01]  /*e0f0*/  FMUL.FTZ R15, R15, UR27 ;  /* 0x0000001b0f0f7c20 */ /* 0x000fe20008410000 */
[----:B------:R-:W-:Y:S01]  /*e100*/  SHF.L.U32 R33, R33, 0x10, RZ ;  /* 0x0000001021217819 */ /* 0x000fe200000006ff */
[----:B------:R-:W-:Y:S01]  /*e110*/  FMUL.FTZ R14, R14, UR27 ;  /* 0x0000001b0e0e7c20 */ /* 0x000fe20008410000 */
[----:B0-----:R-:W-:-:S02]  /*e120*/  SHF.R.S32.HI R18, RZ, 0x1f, R24 ;  /* 0x0000001fff127819 */ /* 0x001fc40000011418 */
[----:B--2---:R-:W-:Y:S01]  /*e130*/  SHF.L.U32 R5, R5, 0x10, RZ ;  /* 0x0000001005057819 */ /* 0x004fe200000006ff */
        /* <DEDUP_REMOVED lines=19> */
.L_x_275:
[----:B------:R-:W-:Y:S04]  /*e270*/  BSSY B0, `(.L_x_276) ;  /* 0x0000016000007945 */ /* 0x000fe80003800000 */
[----:B------:R-:W-:Y:S05]  /*e280*/  @P0 BRA `(.L_x_277) ;  /* 0x0000000000500947 */ /* 0x000fea0003800000 */
[----:B------:R-:W-:Y:S01]  /*e290*/  MOV R17, UR5 ;  /* 0x0000000500117c02 */ /* 0x000fe20008000f00 */
[----:B------:R-:W-:Y:S01]  /*e2a0*/  ULDC.64 UR16, c[0x0][0x288] ;  /* 0x0000a20000107ab9 */ /* 0x000fe20000000a00 */
[----:B------:R-:W-:-:S03]  /*e2b0*/  MOV R16, UR5 ;  /* 0x0000000500107c02 */ /* 0x000fc60008000f00 */
[----:B------:R-:W-:Y:S01]  /*e2c0*/  FFMA.FTZ R15, R15, R17, UR14 ;  /* 0x0000000e0f0f7e23 */ /* 0x000fe20008010011 */
[----:B------:R-:W-:Y:S02]  /*e2d0*/  IMAD R17, R22, UR16, RZ ;  /* 0x0000001016117c24 */ /* 0x000fe4000f8e02ff */
[----:B------:R-:W-:Y:S01]  /*e2e0*/  FFMA.FTZ R16, R14, R16, UR14 ;  /* 0x0000000e0e107e23 */ /* 0x000fe20008010010 */
[----:B------:R-:W-:Y:S01]  /*e2f0*/  MOV R14, R6 ;  /* 0x00000006000e7202 */ /* 0x000fe20000000f00 */
[----:B------:R-:W-:Y:S01]  /*e300*/  FFMA.FTZ R5, R5, R10, -R15 ;  /* 0x0000000a05057223 */ /* 0x000fe2000001080f */
[----:B------:R-:W-:Y:S01]  /*e310*/  MOV R15, R9 ;  /* 0x00000009000f7202 */ /* 0x000fe20000000f00 */
[----:B------:R-:W-:Y:S01]  /*e320*/  FFMA.FTZ R33, R33, R11, -R16 ;  /* 0x0000000b21217223 */ /* 0x000fe20000010810 */
[----:B------:R-:W-:Y:S02]  /*e330*/  IMAD R17, R21, UR17, R17 ;  /* 0x0000001115117c24 */ /* 0x000fe4000f8e0211 */
[----:B------:R-:W-:Y:S01]  /*e340*/  FMUL.FTZ R5, R5, UR27 ;  /* 0x0000001b05057c20 */ /* 0x000fe20008410000 */
[----:B------:R-:W-:Y:S01]  /*e350*/  IMAD.WIDE.U32 R14, R21, UR16, R14 ;  /* 0x00000010150e7c25 */ /* 0x000fe2000f8e000e */
[----:B------:R-:W-:-:S03]  /*e360*/  ULDC.64 UR16, c[0x0][0x210] ;  /* 0x0000840000107ab9 */ /* 0x000fc60000000a00 */
[----:B------:R-:W-:Y:S01]  /*e370*/  FMUL.FTZ R33, R33, UR27 ;  /* 0x0000001b21217c20 */ /* 0x000fe20008410000 */
[C---:B------:R-:W-:Y:S02]  /*e380*/  LEA R16, P0, R14.reuse, UR16, 0x1 ;  /* 0x000000100e107c11 */ /* 0x040fe4000f8008ff */
[----:B------:R-:W-:Y:S02]  /*e390*/  IADD3 R17, R15, R17, RZ ;  /* 0x000000110f117210 */ /* 0x000fe40007ffe0ff */
[----:B------:R-:W-:Y:S02]  /*e3a0*/  F2FP.BF16.F32.PACK_AB R5, R33, R5 ;  /* 0x000000052105723e */ /* 0x000fe400000010ff */
[----:B------:R-:W-:-:S05]  /*e3b0*/  LEA.HI.X R17, R14, UR17, R17, 0x1, P0 ;  /* 0x000000110e117c11 */ /* 0x000fca00080f0c11 */
[----:B------:R0:W-:Y:S02]  /*e3c0*/  STG.E desc[UR22][R16.64], R5 ;  /* 0x0000000510007986 */ /* 0x0001e4000c101916 */
.L_x_277:
[----:B------:R-:W-:Y:S05]  /*e3d0*/  BSYNC B0 ;  /* 0x0000000000007941 */ /* 0x000fea0003800000 */
.L_x_276:
[----:B0-----:R-:W2:Y:S04]  /*e3e0*/  LDL.LU R5, [R1+0xa4] ;  /* 0x0000a40001057983 */ /* 0x001ea80000300800 */
[----:B------:R-:W3:Y:S01]  /*e3f0*/  LDL.LU R17, [R1+0xc0] ;  /* 0x0000c00001117983 */ /* 0x000ee20000300800 */
[----:B------:R-:W-:-:S04]  /*e400*/  ISETP.GE.AND.EX P2, PT, R18, UR7, PT, P2 ;  /* 0x0000000712007c0c */ /* 0x000fc8000bf46320 */
[----:B------:R-:W-:Y:S02]  /*e410*/  ISETP.GT.U32.OR P2, PT, R0, 0x22f, P2 ;  /* 0x0000022f0000780c */ /* 0x000fe40001744470 */
[C---:B--2---:R-:W-:Y:S02]  /*e420*/  PRMT R14, R5.reuse, 0x7632, R14 ;  /* 0x00007632050e7816 */ /* 0x044fe4000000000e */
[----:B------:R-:W-:Y:S02]  /*e430*/  SHF.L.U32 R15, R5, 0x10, RZ ;  /* 0x00000010050f7819 */ /* 0x000fe400000006ff */
[----:B------:R-:W-:Y:S02]  /*e440*/  SHF.L.U32 R14, R14, 0x10, RZ ;  /* 0x000000100e0e7819 */ /* 0x000fe400000006ff */
[----:B------:R-:W-:Y:S01]  /*e450*/  IADD3 R5, R2, 0xd0, RZ ;  /* 0x000000d002057810 */ /* 0x000fe20007ffe0ff */
[----:B------:R-:W-:Y:S01]  /*e460*/  FADD.FTZ R15, R15, -UR26 ;  /* 0x8000001a0f0f7e21 */ /* 0x000fe20008010000 */
[----:B---3--:R-:W-:Y:S01]  /*e470*/  PRMT R16, R17, 0x7632, R16 ;  /* 0x0000763211107816 */ /* 0x008fe20000000010 */
[----:B------:R-:W-:Y:S01]  /*e480*/  FADD.FTZ R14, R14, -UR26 ;  /* 0x8000001a0e0e7e21 */ /* 0x000fe20008010000 */
[----:B------:R-:W-:Y:S01]  /*e490*/  ISETP.GE.U32.AND P0, PT, R5, UR6, PT ;  /* 0x0000000605007c0c */ /* 0x000fe2000bf06070 */
[----:B------:R-:W-:Y:S01]  /*e4a0*/  FMUL.FTZ R15, R15, UR27 ;  /* 0x0000001b0f0f7c20 */ /* 0x000fe20008410000 */
[----:B------:R-:W-:Y:S01]  /*e4b0*/  SHF.L.U32 R22, R17, 0x10, RZ ;  /* 0x0000001011167819 */ /* 0x000fe200000006ff */
[----:B------:R-:W-:Y:S01]  /*e4c0*/  FMUL.FTZ R14, R14, UR27 ;  /* 0x0000001b0e0e7c20 */ /* 0x000fe20008410000 */
[----:B------:R-:W-:-:S02]  /*e4d0*/  SHF.L.U32 R16, R16, 0x10, RZ ;  /* 0x0000001010107819 */ /* 0x000fc400000006ff */
[----:B------:R-:W-:Y:S01]  /*e4e0*/  SHF.R.S32.HI R19, RZ, 0x1f, R5 ;  /* 0x0000001fff137819 */ /* 0x000fe20000011405 */
        /* <DEDUP_REMOVED lines=19> */
.L_x_278:
[----:B------:R-:W-:Y:S04]  /*e620*/  BSSY B0, `(.L_x_279) ;  /* 0x0000016000007945 */ /* 0x000fe80003800000 */
[----:B------:R-:W-:Y:S05]  /*e630*/  @P2 BRA `(.L_x_280) ;  /* 0x0000000000502947 */ /* 0x000fea0003800000 */
[----:B------:R-:W-:Y:S01]  /*e640*/  MOV R20, UR5 ;  /* 0x0000000500147c02 */ /* 0x000fe20008000f00 */
[----:B------:R-:W-:Y:S01]  /*e650*/  ULDC.64 UR16, c[0x0][0x288] ;  /* 0x0000a20000107ab9 */ /* 0x000fe20000000a00 */
[----:B------:R-:W-:Y:S01]  /*e660*/  MOV R17, UR5 ;  /* 0x0000000500117c02 */ /* 0x000fe20008000f00 */
[----:B------:R-:W-:Y:S02]  /*e670*/  IMAD R18, R18, UR16, RZ ;  /* 0x0000001012127c24 */ /* 0x000fe4000f8e02ff */
[----:B------:R-:W-:Y:S02]  /*e680*/  FFMA.FTZ R15, R15, R20, UR14 ;  /* 0x0000000e0f0f7e23 */ /* 0x000fe40008010014 */
[----:B------:R-:W-:Y:S01]  /*e690*/  FFMA.FTZ R17, R14, R17, UR14 ;  /* 0x0000000e0e117e23 */ /* 0x000fe20008010011 */
[----:B------:R-:W-:Y:S01]  /*e6a0*/  MOV R14, R6 ;  /* 0x00000006000e7202 */ /* 0x000fe20000000f00 */
[----:B------:R-:W-:Y:S01]  /*e6b0*/  FFMA.FTZ R22, R22, R10, -R15 ;  /* 0x0000000a16167223 */ /* 0x000fe2000001080f */
[----:B------:R-:W-:Y:S01]  /*e6c0*/  MOV R15, R9 ;  /* 0x00000009000f7202 */ /* 0x000fe20000000f00 */
[----:B------:R-:W-:Y:S01]  /*e6d0*/  FFMA.FTZ R17, R16, R11, -R17 ;  /* 0x0000000b10117223 */ /* 0x000fe20000010811 */
[----:B------:R-:W-:-:S02]  /*e6e0*/  IMAD R18, R24, UR17, R18 ;  /* 0x0000001118127c24 */ /* 0x000fc4000f8e0212 */
[----:B------:R-:W-:Y:S01]  /*e6f0*/  FMUL.FTZ R22, R22, UR27 ;  /* 0x0000001b16167c20 */ /* 0x000fe20008410000 */
[----:B------:R-:W-:Y:S01]  /*e700*/  IMAD.WIDE.U32 R14, R24, UR16, R14 ;  /* 0x00000010180e7c25 */ /* 0x000fe2000f8e000e */
[----:B------:R-:W-:-:S03]  /*e710*/  ULDC.64 UR16, c[0x0][0x210] ;  /* 0x0000840000107ab9 */ /* 0x000fc60000000a00 */
[----:B------:R-:W-:Y:S01]  /*e720*/  FMUL.FTZ R20, R17, UR27 ;  /* 0x0000001b11147c20 */ /* 0x000fe20008410000 */
[----:B------:R-:W-:Y:S02]  /*e730*/  LEA R16, P2, R14, UR16, 0x1 ;  /* 0x000000100e107c11 */ /* 0x000fe4000f8408ff */
[----:B------:R-:W-:Y:S02]  /*e740*/  IADD3 R18, R15, R18, RZ ;  /* 0x000000120f127210 */ /* 0x000fe40007ffe0ff */
[----:B------:R-:W-:Y:S02]  /*e750*/  F2FP.BF16.F32.PACK_AB R20, R20, R22 ;  /* 0x000000161414723e */ /* 0x000fe400000010ff */
[----:B------:R-:W-:-:S05]  /*e760*/  LEA.HI.X R17, R14, UR17, R18, 0x1, P2 ;  /* 0x000000110e117c11 */ /* 0x000fca00090f0c12 */
[----:B------:R0:W-:Y:S02]  /*e770*/  STG.E desc[UR22][R16.64], R20 ;  /* 0x0000001410007986 */ /* 0x0001e4000c101916 */
.L_x_280:
[----:B------:R-:W-:Y:S05]  /*e780*/  BSYNC B0 ;  /* 0x0000000000007941 */ /* 0x000fea0003800000 */
.L_x_279:
[----:B------:R-:W2:Y:S04]  /*e790*/  LDL.LU R15, [R1+0xa8] ;  /* 0x0000a800010f7983 */ /* 0x000ea80000300800 */
[----:B0-----:R-:W3:Y:S01]  /*e7a0*/  LDL.LU R17, [R1+0xbc] ;  /* 0x0000bc0001117983 */ /* 0x001ee20000300800 */
[----:B------:R-:W-:Y:S02]  /*e7b0*/  IADD3 R18, R2, 0xe0, RZ ;  /* 0x000000e002127810 */ /* 0x000fe40007ffe0ff */
[----:B------:R-:W-:Y:S02]  /*e7c0*/  ISETP.GE.AND.EX P0, PT, R19, UR7, PT, P0 ;  /* 0x0000000713007c0c */ /* 0x000fe4000bf06300 */
[----:B------:R-:W-:Y:S02]  /*e7d0*/  ISETP.GE.U32.AND P2, PT, R18, UR6, PT ;  /* 0x0000000612007c0c */ /* 0x000fe4000bf46070 */
[----:B------:R-:W-:-:S02]  /*e7e0*/  ISETP.GT.U32.OR P0, PT, R0, 0x22f, P0 ;  /* 0x0000022f0000780c */ /* 0x000fc40000704470 */
[----:B------:R-:W-:Y:S02]  /*e7f0*/  SHF.R.S32.HI R20, RZ, 0x1f, R18 ;  /* 0x0000001fff147819 */ /* 0x000fe40000011412 */
[C---:B--2---:R-:W-:Y:S02]  /*e800*/  PRMT R14, R15.reuse, 0x7632, R14 ;  /* 0x000076320f0e7816 */ /* 0x044fe4000000000e */
[----:B------:R-:W-:Y:S02]  /*e810*/  SHF.L.U32 R15, R15, 0x10, RZ ;  /* 0x000000100f0f7819 */ /* 0x000fe400000006ff */
[----:B------:R-:W-:Y:S02]  /*e820*/  SHF.L.U32 R14, R14, 0x10, RZ ;  /* 0x000000100e0e7819 */ /* 0x000fe400000006ff */
[----:B---3--:R-:W-:Y:S01]  /*e830*/  PRMT R16, R17, 0x7632, R16 ;  /* 0x0000763211107816 */ /* 0x008fe20000000010 */
        /* <DEDUP_REMOVED lines=16> */
[----:B------:R0:W1:Y:S02]  /*e940*/  MUFU.RCP R25, R24 ;  /* 0x0000001800197308 */ /* 0x0000640000001000 */
[----:B0-----:R-:W-:Y:S01]  /*e950*/  FADD.FTZ R24, -R22, 1 ;  /* 0x3f80000016187421 */ /* 0x001fe20000010100 */
[----:B------:R-:W-:-:S03]  /*e960*/  FMUL.FTZ R16, R16, R22 ;  /* 0x0000001610107220 */ /* 0x000fc60000410000 */
[----:B------:R-:W-:Y:S01]  /*e970*/  FFMA.FTZ R24, R17, R24, 1 ;  /* 0x3f80000011187423 */ /* 0x000fe20000010018 */
[----:B-1----:R-:W-:Y:S01]  /*e980*/  FMUL.FTZ R23, R23, R25 ;  /* 0x0000001917177220 */ /* 0x002fe20000410000 */
[----:B------:R-:W-:Y:S02]  /*e990*/  FADD.FTZ R25, -R25, 1 ;  /* 0x3f80000019197421 */ /* 0x000fe40000010100 */
[----:B------:R-:W-:Y:S02]  /*e9a0*/  FMUL.FTZ R16, R16, R24 ;  /* 0x0000001810107220 */ /* 0x000fe40000410000 */
[----:B------:R-:W-:-:S04]  /*e9b0*/  FFMA.FTZ R25, R21, R25, 1 ;  /* 0x3f80000015197423 */ /* 0x000fc80000010019 */
[----:B------:R-:W-:-:S07]  /*e9c0*/  FMUL.FTZ R23, R23, R25 ;  /* 0x0000001917177220 */ /* 0x000fce0000410000 */
.L_x_281:
        /* <DEDUP_REMOVED lines=22> */
.L_x_283:
[----:B------:R-:W-:Y:S05]  /*eb30*/  BSYNC B0 ;  /* 0x0000000000007941 */ /* 0x000fea0003800000 */
.L_x_282:
        /* <DEDUP_REMOVED lines=9> */
[C---:B---3--:R-:W-:Y:S01]  /*ebd0*/  PRMT R16, R14.reuse, 0x7632, R16 ;  /* 0x000076320e107816 */ /* 0x048fe20000000010 */
        /* <DEDUP_REMOVED lines=26> */
.L_x_284:
[----:B------:R-:W-:Y:S04]  /*ed80*/  BSSY B0, `(.L_x_285) ;  /* 0x0000016000007945 */ /* 0x000fe80003800000 */
[----:B------:R-:W-:Y:S05]  /*ed90*/  @P2 BRA `(.L_x_286) ;  /* 0x0000000000502947 */ /* 0x000fea0003800000 */
[----:B------:R-:W-:Y:S01]  /*eda0*/  MOV R22, UR5 ;  /* 0x0000000500167c02 */ /* 0x000fe20008000f00 */
[----:B------:R-:W-:Y:S01]  /*edb0*/  ULDC.64 UR16, c[0x0][0x288] ;  /* 0x0000a20000107ab9 */ /* 0x000fe20000000a00 */
[----:B------:R-:W-:-:S03]  /*edc0*/  MOV R21, UR5 ;  /* 0x0000000500157c02 */ /* 0x000fc60008000f00 */
[----:B------:R-:W-:Y:S02]  /*edd0*/  FFMA.FTZ R15, R15, R22, UR14 ;  /* 0x0000000e0f0f7e23 */ /* 0x000fe40008010016 */
[----:B------:R-:W-:Y:S01]  /*ede0*/  FFMA.FTZ R17, R17, R21, UR14 ;  /* 0x0000000e11117e23 */ /* 0x000fe20008010015 */
[----:B------:R-:W-:Y:S02]  /*edf0*/  IMAD R21, R20, UR16, RZ ;  /* 0x0000001014157c24 */ /* 0x000fe4000f8e02ff */
[----:B------:R-:W-:Y:S01]  /*ee00*/  FFMA.FTZ R20, R14, R10, -R15 ;  /* 0x0000000a0e147223 */ /* 0x000fe2000001080f */
[----:B------:R-:W-:Y:S01]  /*ee10*/  MOV R14, R6 ;  /* 0x00000006000e7202 */ /* 0x000fe20000000f00 */
[----:B------:R-:W-:Y:S01]  /*ee20*/  FFMA.FTZ R17, R16, R11, -R17 ;  /* 0x0000000b10117223 */ /* 0x000fe20000010811 */
[----:B------:R-:W-:Y:S01]  /*ee30*/  MOV R15, R9 ;  /* 0x00000009000f7202 */ /* 0x000fe20000000f00 */
[----:B------:R-:W-:Y:S02]  /*ee40*/  IMAD R21, R18, UR17, R21 ;  /* 0x0000001112157c24 */ /* 0x000fe4000f8e0215 */
        /* <DEDUP_REMOVED lines=9> */
.L_x_286:
[----:B------:R-:W-:Y:S05]  /*eee0*/  BSYNC B0 ;  /* 0x0000000000007941 */ /* 0x000fea0003800000 */
.L_x_285:
[----:B------:R-:W2:Y:S04]  /*eef0*/  LDL.LU R15, [R1+0x94] ;  /* 0x00009400010f7983 */ /* 0x000ea80000300800 */
[----:B------:R-:W3:Y:S01]  /*ef00*/  LDL.LU R14, [R1+0xb4] ;  /* 0x0000b400010e7983 */ /* 0x000ee20000300800 */
[----:B0-----:R-:W-:Y:S02]  /*ef10*/  IADD3 R18, R2, 0x100, RZ ;  /* 0x0000010002127810 */ /* 0x001fe40007ffe0ff */
[----:B------:R-:W-:Y:S02]  /*ef20*/  ISETP.GE.AND.EX P0, PT, R19, UR7, PT, P0 ;  /* 0x0000000713007c0c */ /* 0x000fe4000bf06300 */
[----:B------:R-:W-:Y:S02]  /*ef30*/  ISETP.GE.U32.AND P2, PT, R18, UR6, PT ;  /* 0x0000000612007c0c */ /* 0x000fe4000bf46070 */
[----:B------:R-:W-:-:S02]  /*ef40*/  ISETP.GT.U32.OR P0, PT, R0, 0x22f, P0 ;  /* 0x0000022f0000780c */ /* 0x000fc40000704470 */
[----:B------:R-:W-:Y:S02]  /*ef50*/  SHF.R.S32.HI R20, RZ, 0x1f, R18 ;  /* 0x0000001fff147819 */ /* 0x000fe40000011412 */
        /* <DEDUP_REMOVED lines=29> */
.L_x_287:
        /* <DEDUP_REMOVED lines=22> */
.L_x_289:
[----:B------:R-:W-:Y:S05]  /*f290*/  BSYNC B0 ;  /* 0x0000000000007941 */ /* 0x000fea0003800000 */
.L_x_288:
        /* <DEDUP_REMOVED lines=36> */
.L_x_290:
        /* <DEDUP_REMOVED lines=22> */
.L_x_292:
[----:B------:R-:W-:Y:S05]  /*f640*/  BSYNC B0 ;  /* 0x0000000000007941 */ /* 0x000fea0003800000 */
.L_x_291:
        /* <DEDUP_REMOVED lines=36> */
.L_x_293:
        /* <DEDUP_REMOVED lines=22> */
.L_x_295:
[----:B------:R-:W-:Y:S05]  /*f9f0*/  BSYNC B0 ;  /* 0x0000000000007941 */ /* 0x000fea0003800000 */
.L_x_294:
        /* <DEDUP_REMOVED lines=36> */
.L_x_296:
        /* <DEDUP_REMOVED lines=22> */
.L_x_298:
[----:B------:R-:W-:Y:S05]  /*fda0*/  BSYNC B0 ;  /* 0x0000000000007941 */ /* 0x000fea0003800000 */
.L_x_297:
        /* <DEDUP_REMOVED lines=36> */
.L_x_299:
        /* <DEDUP_REMOVED lines=22> */
.L_x_301:
[----:B------:R-:W-:Y:S05]  /*10150*/  BSYNC B0 ;  /* 0x0000000000007941 */ /* 0x000fea0003800000 */
.L_x_300:
[----:B------:R-:W2:Y:S04]  /*10160*/  LDL.LU R14, [R1+0x7c] ;  /* 0x00007c00010e7983 */ /* 0x000ea80000300800 */
[----:B0-----:R-:W3:Y:S01]  /*10170*/  LDL.LU R5, [R1+0xc4] ;  /* 0x0000c40001057983 */ /* 0x001ee20000300800 */
[----:B------:R-:W-:Y:S02]  /*10180*/  IADD3 R29, R2, 0x150, RZ ;  /* 0x00000150021d7810 */ /* 0x000fe40007ffe0ff */
[----:B------:R-:W-:Y:S02]  /*10190*/  ISETP.GE.AND.EX P2, PT, R20, UR7, PT, P2 ;  /* 0x0000000714007c0c */ /* 0x000fe4000bf46320 */
[----:B------:R-:W-:Y:S02]  /*101a0*/  ISETP.GE.U32.AND P0, PT, R29, UR6, PT ;  /* 0x000000061d007c0c */ /* 0x000fe4000bf06070 */
[----:B------:R-:W-:-:S02]  /*101b0*/  ISETP.GT.U32.OR P2, PT, R0, 0x22f, P2 ;  /* 0x0000022f0000780c */ /* 0x000fc40001744470 */
[C---:B--2---:R-:W-:Y:S02]  /*101c0*/  PRMT R17, R14.reuse, 0x7632, R17 ;  /* 0x000076320e117816 */ /* 0x044fe40000000011 */
[----:B------:R-:W-:Y:S02]  /*101d0*/  SHF.L.U32 R15, R14, 0x10, RZ ;  /* 0x000000100e0f7819 */ /* 0x000fe400000006ff */
[----:B------:R-:W-:Y:S02]  /*101e0*/  SHF.L.U32 R17, R17, 0x10, RZ ;  /* 0x0000001011117819 */ /* 0x000fe400000006ff */
[----:B---3--:R-:W-:Y:S01]  /*101f0*/  PRMT R16, R5, 0x7632, R16 ;  /* 0x0000763205107816 */ /* 0x008fe20000000010 */
[----:B------:R-:W-:Y:S01]  /*10200*/  FADD.FTZ R15, R15, -UR26 ;  /* 0x8000001a0f0f7e21 */ /* 0x000fe20008010000 */
[----:B------:R-:W-:Y:S01]  /*10210*/  SHF.L.U32 R14, R5, 0x10, RZ ;  /* 0x00000010050e7819 */ /* 0x000fe200000006ff */
[----:B------:R-:W-:Y:S01]  /*10220*/  FADD.FTZ R17, R17, -UR26 ;  /* 0x8000001a11117e21 */ /* 0x000fe20008010000 */
[----:B------:R-:W-:Y:S01]  /*10230*/  SHF.R.S32.HI R5, RZ, 0x1f, R29 ;  /* 0x0000001fff057819 */ /* 0x000fe2000001141d */
        /* <DEDUP_REMOVED lines=22> */
.L_x_302:
[----:B------:R-:W-:Y:S04]  /*103a0*/  BSSY B0, `(.L_x_303) ;  /* 0x0000016000007945 */ /* 0x000fe80003800000 */
[----:B------:R-:W-:Y:S05]  /*103b0*/  @P2 BRA `(.L_x_304) ;  /* 0x0000000000502947 */ /* 0x000fea0003800000 */
[----:B------:R-:W-:Y:S01]  /*103c0*/  MOV R19, UR5 ;  /* 0x0000000500137c02 */ /* 0x000fe20008000f00 */
[----:B------:R-:W-:Y:S01]  /*103d0*/  ULDC.64 UR16, c[0x0][0x288] ;  /* 0x0000a20000107ab9 */ /* 0x000fe20000000a00 */
[----:B------:R-:W-:Y:S01]  /*103e0*/  MOV R21, UR5 ;  /* 0x0000000500157c02 */ /* 0x000fe20008000f00 */
[----:B------:R-:W-:Y:S02]  /*103f0*/  IMAD R20, R20, UR16, RZ ;  /* 0x0000001014147c24 */ /* 0x000fe4000f8e02ff */
[----:B------:R-:W-:Y:S01]  /*10400*/  FFMA.FTZ R19, R15, R19, UR14 ;  /* 0x0000000e0f137e23 */ /* 0x000fe20008010013 */
[----:B------:R-:W-:Y:S01]  /*10410*/  MOV R15, R9 ;  /* 0x00000009000f7202 */ /* 0x000fe20000000f00 */
[----:B------:R-:W-:Y:S01]  /*10420*/  FFMA.FTZ R17, R17, R21, UR14 ;  /* 0x0000000e11117e23 */ /* 0x000fe20008010015 */
[----:B------:R-:W-:Y:S02]  /*10430*/  IMAD R20, R18, UR17, R20 ;  /* 0x0000001112147c24 */ /* 0x000fe4000f8e0214 */
[----:B------:R-:W-:Y:S01]  /*10440*/  FFMA.FTZ R19, R14, R10, -R19 ;  /* 0x0000000a0e137223 */ /* 0x000fe20000010813 */
[----:B------:R-:W-:Y:S01]  /*10450*/  MOV R14, R6 ;  /* 0x00000006000e7202 */ /* 0x000fe20000000f00 */
[----:B------:R-:W-:-:S02]  /*10460*/  FFMA.FTZ R17, R16, R11, -R17 ;  /* 0x0000000b10117223 */ /* 0x000fc40000010811 */
[----:B------:R-:W-:Y:S02]  /*10470*/  FMUL.FTZ R19, R19, UR27 ;  /* 0x0000001b13137c20 */ /* 0x000fe40008410000 */
        /* <DEDUP_REMOVED lines=8> */
.L_x_304:
[----:B------:R-:W-:Y:S05]  /*10500*/  BSYNC B0 ;  /* 0x0000000000007941 */ /* 0x000fea0003800000 */
.L_x_303:
[----:B------:R-:W2:Y:S04]  /*10510*/  LDL.LU R15, [R1+0xb0] ;  /* 0x0000b000010f7983 */ /* 0x000ea80000300800 */
[----:B------:R-:W3:Y:S01]  /*10520*/  LDL.LU R14, [R1+0xf0] ;  /* 0x0000f000010e7983 */ /* 0x000ee20000300800 */
[----:B------:R-:W-:Y:S02]  /*10530*/  IADD3 R28, R2, 0x160, RZ ;  /* 0x00000160021c7810 */ /* 0x000fe40007ffe0ff */
[----:B------:R-:W-:Y:S02]  /*10540*/  ISETP.GE.AND.EX P0, PT, R5, UR7, PT, P0 ;  /* 0x0000000705007c0c */ /* 0x000fe4000bf06300 */
[----:B------:R-:W-:Y:S02]  /*10550*/  ISETP.GE.U32.AND P2, PT, R28, UR6, PT ;  /* 0x000000061c007c0c */ /* 0x000fe4000bf46070 */
[----:B------:R-:W-:-:S02]  /*10560*/  ISETP.GT.U32.OR P0, PT, R0, 0x22f, P0 ;  /* 0x0000022f0000780c */ /* 0x000fc40000704470 */
[----:B0-----:R-:W-:Y:S02]  /*10570*/  SHF.R.S32.HI R18, RZ, 0x1f, R28 ;  /* 0x0000001fff127819 */ /* 0x001fe4000001141c */
        /* <DEDUP_REMOVED lines=29> */
.L_x_305:
        /* <DEDUP_REMOVED lines=22> */
.L_x_307:
[----:B------:R-:W-:Y:S05]  /*108b0*/  BSYNC B0 ;  /* 0x0000000000007941 */ /* 0x000fea0003800000 */
.L_x_306:
        /* <DEDUP_REMOVED lines=36> */
.L_x_308:
        /* <DEDUP_REMOVED lines=22> */
.L_x_310:
[----:B------:R-:W-:Y:S05]  /*10c60*/  BSYNC B0 ;  /* 0x0000000000007941 */ /* 0x000fea0003800000 */
.L_x_309:
        /* <DEDUP_REMOVED lines=36> */
.L_x_311:
        /* <DEDUP_REMOVED lines=22> */
.L_x_313:
[----:B------:R-:W-:Y:S05]  /*11010*/  BSYNC B0 ;  /* 0x0000000000007941 */ /* 0x000fea0003800000 */
.L_x_312:
        /* <DEDUP_REMOVED lines=36> */
.L_x_314:
        /* <DEDUP_REMOVED lines=22> */
.L_x_316:
[----:B------:R-:W-:Y:S05]  /*113c0*/  BSYNC B0 ;  /* 0x0000000000007941 */ /* 0x000fea0003800000 */
.L_x_315:
        /* <DEDUP_REMOVED lines=36> */
.L_x_317:
        /* <DEDUP_REMOVED lines=22> */
.L_x_319:
[----:B------:R-:W-:Y:S05]  /*11770*/  BSYNC B0 ;  /* 0x0000000000007941 */ /* 0x000fea0003800000 */
.L_x_318:
        /* <DEDUP_REMOVED lines=36> */
.L_x_320:
        /* <DEDUP_REMOVED lines=16> */
[----:B------:R-:W-:-:S02]  /*11ac0*/  ULDC.64 UR16, c[0x0][0x210] ;  /* 0x0000840000107ab9 */ /* 0x000fc40000000a00 */
[----:B------:R-:W-:Y:S02]  /*11ad0*/  LEA R16, P2, R14, UR16, 0x1 ;  /* 0x000000100e107c11 */ /* 0x000fe4000f8408ff */
[----:B------:R-:W-:Y:S02]  /*11ae0*/  IADD3 R19, R15, R19, RZ ;  /* 0x000000130f137210 */ /* 0x000fe40007ffe0ff */
[----:B------:R-:W-:Y:S02]  /*11af0*/  F2FP.BF16.F32.PACK_AB R15, R20, R18 ;  /* 0x00000012140f723e */ /* 0x000fe400000010ff */
[----:B------:R-:W-:-:S05]  /*11b00*/  LEA.HI.X R17, R14, UR17, R19, 0x1, P2 ;  /* 0x000000110e117c11 */ /* 0x000fca00090f0c13 */
[----:B------:R0:W-:Y:S02]  /*11b10*/  STG.E desc[UR22][R16.64], R15 ;  /* 0x0000000f10007986 */ /* 0x0001e4000c101916 */
.L_x_322:
[----:B------:R-:W-:Y:S05]  /*11b20*/  BSYNC B0 ;  /* 0x0000000000007941 */ /* 0x000fea0003800000 */
.L_x_321:
[----:B------:R-:W2:Y:S01]  /*11b30*/  LDL.LU R14, [R1+0xd8] ;  /* 0x0000d800010e7983 */ /* 0x000ea20000300800 */
[C---:B0-----:R-:W-:Y:S02]  /*11b40*/  PRMT R15, R27.reuse, 0x7632, R15 ;  /* 0x000076321b0f7816 */ /* 0x041fe4000000000f */
[----:B------:R-:W-:Y:S02]  /*11b50*/  SHF.L.U32 R27, R27, 0x10, RZ ;  /* 0x000000101b1b7819 */ /* 0x000fe400000006ff */
[----:B------:R-:W-:Y:S02]  /*11b60*/  SHF.L.U32 R15, R15, 0x10, RZ ;  /* 0x000000100f0f7819 */ /* 0x000fe400000006ff */
[----:B------:R-:W-:Y:S01]  /*11b70*/  IADD3 R28, R2, 0x1c0, RZ ;  /* 0x000001c0021c7810 */ /* 0x000fe20007ffe0ff */
[----:B------:R-:W-:Y:S01]  /*11b80*/  FADD.FTZ R27, R27, -UR26 ;  /* 0x8000001a1b1b7e21 */ /* 0x000fe20008010000 */
[----:B------:R-:W-:Y:S01]  /*11b90*/  ISETP.GE.AND.EX P0, PT, R5, UR7, PT, P0 ;  /* 0x0000000705007c0c */ /* 0x000fe2000bf06300 */
[----:B------:R-:W-:Y:S01]  /*11ba0*/  FADD.FTZ R17, R15, -UR26 ;  /* 0x8000001a0f117e21 */ /* 0x000fe20008010000 */
[----:B------:R-:W-:Y:S01]  /*11bb0*/  ISETP.GE.U32.AND P2, PT, R28, UR6, PT ;  /* 0x000000061c007c0c */ /* 0x000fe2000bf46070 */
[----:B------:R-:W-:Y:S01]  /*11bc0*/  FMUL.FTZ R15, R27, UR27 ;  /* 0x0000001b1b0f7c20 */ /* 0x000fe20008410000 */
[----:B------:R-:W-:Y:S01]  /*11bd0*/  ISETP.GT.U32.OR P0, PT, R0, 0x22f, P0 ;  /* 0x0000022f0000780c */ /* 0x000fe20000704470 */
[----:B------:R-:W-:Y:S01]  /*11be0*/  FMUL.FTZ R17, R17, UR27 ;  /* 0x0000001b11117c20 */ /* 0x000fe20008410000 */
[----:B------:R-:W-:-:S02]  /*11bf0*/  SHF.R.S32.HI R18, RZ, 0x1f, R28 ;  /* 0x0000001fff127819 */ /* 0x000fc4000001141c */
[C---:B--2---:R-:W-:Y:S02]  /*11c00*/  PRMT R16, R14.reuse, 0x7632, R16 ;  /* 0x000076320e107816 */ /* 0x044fe40000000010 */
        /* <DEDUP_REMOVED lines=21> */
.L_x_323:
        /* <DEDUP_REMOVED lines=8> */
[----:B------:R-:W-:Y:S02]  /*11de0*/  IMAD R19, R25, UR17, R19 ;  /* 0x0000001119137c24 */ /* 0x000fe4000f8e0213 */
[----:B------:R-:W-:Y:S01]  /*11df0*/  FFMA.FTZ R5, R14, R10, -R15 ;  /* 0x0000000a0e057223 */ /* 0x000fe2000001080f */
[----:B------:R-:W-:Y:S01]  /*11e00*/  MOV R14, R6 ;  /* 0x00000006000e7202 */ /* 0x000fe20000000f00 */
[----:B------:R-:W-:Y:S01]  /*11e10*/  FFMA.FTZ R17, R16, R11, -R17 ;  /* 0x0000000b10117223 */ /* 0x000fe20000010811 */
[----:B------:R-:W-:Y:S01]  /*11e20*/  MOV R15, R9 ;  /* 0x00000009000f7202 */ /* 0x000fe20000000f00 */
[----:B------:R-:W-:-:S02]  /*11e30*/  FMUL.FTZ R5, R5, UR27 ;  /* 0x0000001b05057c20 */ /* 0x000fc40008410000 */
        /* <DEDUP_REMOVED lines=8> */
.L_x_325:
[----:B------:R-:W-:Y:S05]  /*11ec0*/  BSYNC B0 ;  /* 0x0000000000007941 */ /* 0x000fea0003800000 */
.L_x_324:
[----:B0-----:R-:W2:Y:S04]  /*11ed0*/  LDL.LU R17, [R1+0xd4] ;  /* 0x0000d40001117983 */ /* 0x001ea80000300800 */
[----:B------:R-:W3:Y:S01]  /*11ee0*/  LDL.LU R14, [R1+0xd0] ;  /* 0x0000d000010e7983 */ /* 0x000ee20000300800 */
[----:B------:R-:W-:Y:S02]  /*11ef0*/  ISETP.GE.AND.EX P2, PT, R18, UR7, PT, P2 ;  /* 0x0000000712007c0c */ /* 0x000fe4000bf46320 */
[----:B------:R-:W-:Y:S02]  /*11f00*/  PRMT R5, R26, 0x7632, R5 ;  /* 0x000076321a057816 */ /* 0x000fe40000000005 */
[----:B------:R-:W-:Y:S02]  /*11f10*/  ISETP.GT.U32.OR P2, PT, R0, 0x22f, P2 ;  /* 0x0000022f0000780c */ /* 0x000fe40001744470 */
[----:B------:R-:W-:-:S02]  /*11f20*/  SHF.L.U32 R26, R26, 0x10, RZ ;  /* 0x000000101a1a7819 */ /* 0x000fc400000006ff */
        /* <DEDUP_REMOVED lines=14> */
[----:B------:R-:W-:-:S03]  /*12010*/  FMUL.FTZ R27, R20, -1.4426950216293334961 ;  /* 0xbfb8aa3b141b7820 */ /* 0x000fc60000410000 */
        /* <DEDUP_REMOVED lines=14> */
.L_x_326:
        /* <DEDUP_REMOVED lines=16> */
[----:B------:R-:W-:Y:S02]  /*12200*/  ULDC.64 UR16, c[0x0][0x210] ;  /* 0x0000840000107ab9 */ /* 0x000fe40000000a00 */
[----:B------:R-:W-:Y:S02]  /*12210*/  LEA R16, P0, R14, UR16, 0x1 ;  /* 0x000000100e107c11 */ /* 0x000fe4000f8008ff */
[----:B------:R-:W-:Y:S02]  /*12220*/  IADD3 R21, R15, R21, RZ ;  /* 0x000000150f157210 */ /* 0x000fe40007ffe0ff */
[----:B------:R-:W-:Y:S02]  /*12230*/  F2FP.BF16.F32.PACK_AB R15, R18, R19 ;  /* 0x00000013120f723e */ /* 0x000fe400000010ff */
[----:B------:R-:W-:-:S05]  /*12240*/  LEA.HI.X R17, R14, UR17, R21, 0x1, P0 ;  /* 0x000000110e117c11 */ /* 0x000fca00080f0c15 */
[----:B------:R0:W-:Y:S02]  /*12250*/  STG.E desc[UR22][R16.64], R15 ;  /* 0x0000000f10007986 */ /* 0x0001e4000c101916 */
.L_x_328:
[----:B------:R-:W-:Y:S05]  /*12260*/  BSYNC B0 ;  /* 0x0000000000007941 */ /* 0x000fea0003800000 */
.L_x_327:
[----:B0-----:R-:W2:Y:S01]  /*12270*/  LDL.LU R16, [R1+0xcc] ;  /* 0x0000cc0001107983 */ /* 0x001ea20000300800 */
[----:B------:R-:W-:Y:S01]  /*12280*/  IADD3 R30, R2, 0x1d0, RZ ;  /* 0x000001d0021e7810 */ /* 0x000fe20007ffe0ff */
[----:B------:R-:W-:Y:S01]  /*12290*/  FADD.FTZ R14, R26, -UR26 ;  /* 0x8000001a1a0e7e21 */ /* 0x000fe20008010000 */
[----:B------:R-:W-:Y:S02]  /*122a0*/  IADD3 R29, R2, 0x1e0, RZ ;  /* 0x000001e0021d7810 */ /* 0x000fe40007ffe0ff */
[----:B------:R-:W-:Y:S01]  /*122b0*/  SHF.L.U32 R5, R5, 0x10, RZ ;  /* 0x0000001005057819 */ /* 0x000fe200000006ff */
[----:B------:R-:W-:Y:S01]  /*122c0*/  FMUL.FTZ R14, R14, UR27 ;  /* 0x0000001b0e0e7c20 */ /* 0x000fe20008410000 */
[----:B------:R-:W-:Y:S02]  /*122d0*/  IADD3 R28, R2, 0x1f0, RZ ;  /* 0x000001f0021c7810 */ /* 0x000fe40007ffe0ff */
[----:B------:R-:W-:Y:S01]  /*122e0*/  SHF.R.S32.HI R22, RZ, 0x1f, R30 ;  /* 0x0000001fff167819 */ /* 0x000fe2000001141e */
[----:B------:R-:W-:Y:S01]  /*122f0*/  FADD.FTZ R15, R5, -UR26 ;  /* 0x8000001a050f7e21 */ /* 0x000fe20008010000 */
[----:B------:R-:W-:-:S02]  /*12300*/  ISETP.GE.U32.AND P0, PT, R30, UR6, PT ;  /* 0x000000061e007c0c */ /* 0x000fc4000bf06070 */
[----:B------:R-:W-:Y:S01]  /*12310*/  SHF.R.S32.HI R19, RZ, 0x1f, R29 ;  /* 0x0000001fff137819 */ /* 0x000fe2000001141d */
[----:B------:R-:W-:Y:S01]  /*12320*/  FMUL.FTZ R15, R15, UR27 ;  /* 0x0000001b0f0f7c20 */ /* 0x000fe20008410000 */
[----:B------:R-:W-:Y:S02]  /*12330*/  ISETP.GE.U32.AND P2, PT, R29, UR6, PT ;  /* 0x000000061d007c0c */ /* 0x000fe4000bf46070 */
[----:B------:R-:W-:Y:S02]  /*12340*/  SHF.R.S32.HI R18, RZ, 0x1f, R28 ;  /* 0x0000001fff127819 */ /* 0x000fe4000001141c */
[----:B------:R-:W-:Y:S02]  /*12350*/  ISETP.GE.U32.AND P4, PT, R28, UR6, PT ;  /* 0x000000061c007c0c */ /* 0x000fe4000bf86070 */
[----:B------:R-:W-:Y:S02]  /*12360*/  ISETP.GE.AND.EX P3, PT, R22, UR7, PT, P0 ;  /* 0x0000000716007c0c */ /* 0x000fe4000bf66300 */
[----:B------:R-:W-:-:S02]  /*12370*/  ISETP.GE.AND.EX P0, PT, R19, UR7, PT, P2 ;  /* 0x0000000713007c0c */ /* 0x000fc4000bf06320 */
[----:B------:R-:W-:Y:S02]  /*12380*/  ISETP.GE.AND.EX P2, PT, R18, UR7, PT, P4 ;  /* 0x0000000712007c0c */ /* 0x000fe4000bf46340 */
[----:B------:R-:W-:Y:S02]  /*12390*/  ISETP.GT.U32.OR P3, PT, R0, 0x22f, P3 ;  /* 0x0000022f0000780c */ /* 0x000fe40001f64470 */
[C---:B--2---:R-:W-:Y:S02]  /*123a0*/  PRMT R21, R16.reuse, 0x7632, R21 ;  /* 0x0000763210157816 */ /* 0x044fe40000000015 */
[----:B------:R-:W-:Y:S02]  /*123b0*/  SHF.L.U32 R5, R16, 0x10, RZ ;  /* 0x0000001010057819 */ /* 0x000fe400000006ff */
[----:B------:R-:W-:Y:S01]  /*123c0*/  SHF.L.U32 R21, R21, 0x10, RZ ;  /* 0x0000001015157819 */ /* 0x000fe200000006ff */
[----:B------:R-:W-:Y:S06]  /*123d0*/  @!P5 BRA `(.L_x_329) ;  /* 0x000000000048d947 */ /* 0x000fec0003800000 */
[----:B------:R-:W-:Y:S01]  /*123e0*/  FFMA.FTZ R16, R14, R10, R12 ;  /* 0x0000000a0e107223 */ /* 0x000fe2000001000c */
[----:B------:R-:W-:-:S03]  /*123f0*/  FFMA.FTZ R17, R15, R11, R13 ;  /* 0x0000000b0f117223 */ /* 0x000fc6000001000d */
[----:B------:R-:W-:Y:S01]  /*12400*/  FMUL.FTZ R26, R16, -1.4426950216293334961 ;  /* 0xbfb8aa3b101a7820 */ /* 0x000fe20000410000 */
[----:B------:R-:W-:-:S04]  /*12410*/  FMUL.FTZ R27, R17, -1.4426950216293334961 ;  /* 0xbfb8aa3b111b7820 */ /* 0x000fc80000410000 */
[----:B------:R-:W0:Y:S08]  /*12420*/  MUFU.EX2 R23, R27 ;  /* 0x0000001b00177308 */ /* 0x000e300000000800 */
[----:B------:R-:W1:Y:S01]  /*12430*/  MUFU.EX2 R26, R26 ;  /* 0x0000001a001a7308 */ /* 0x000e620000000800 */
[----:B0-----:R-:W-:-:S07]  /*12440*/  FADD.FTZ R23, R23, 1 ;  /* 0x3f80000017177421 */ /* 0x001fce0000010000 */
[----:B------:R-:W0:Y:S01]  /*12450*/  MUFU.RCP R23, R23 ;  /* 0x0000001700177308 */ /* 0x000e220000001000 */
[----:B-1----:R-:W-:-:S07]  /*12460*/  FADD.FTZ R20, R26, 1 ;  /* 0x3f8000001a147421 */ /* 0x002fce0000010000 */
[----:B------:R-:W1:Y:S01]  /*12470*/  MUFU.RCP R20, R20 ;  /* 0x0000001400147308 */ /* 0x000e620000001000 */
[----:B0-----:R-:W-:Y:S01]  /*12480*/  FADD.FTZ R25, -R23, 1 ;  /* 0x3f80000017197421 */ /* 0x001fe20000010100 */
[----:B------:R-:W-:Y:S01]  /*12490*/  FMUL.FTZ R21, R21, R23 ;  /* 0x0000001715157220 */ /* 0x000fe20000410000 */
[----:B-1----:R-:W-:Y:S01]  /*124a0*/  FADD.FTZ R24, -R20, 1 ;  /* 0x3f80000014187421 */ /* 0x002fe20000010100 */
[----:B------:R-:W-:-:S03]  /*124b0*/  FMUL.FTZ R5, R5, R20 ;  /* 0x0000001405057220 */ /* 0x000fc60000410000 */
[----:B------:R-:W-:Y:S01]  /*124c0*/  FFMA.FTZ R24, R16, R24, 1 ;  /* 0x3f80000010187423 */ /* 0x000fe20000010018 */
[----:B------:R-:W-:-:S03]  /*124d0*/  FFMA.FTZ R16, R17, R25, 1 ;  /* 0x3f80000011107423 */ /* 0x000fc60000010019 */
[----:B------:R-:W-:Y:S01]  /*124e0*/  FMUL.FTZ R5, R5, R24 ;  /* 0x0000001805057220 */ /* 0x000fe20000410000 */
[----:B------:R-:W-:-:S07]  /*124f0*/  FMUL.FTZ R21, R21, R16 ;  /* 0x0000001015157220 */ /* 0x000fce0000410000 */
.L_x_329:
        /* <DEDUP_REMOVED lines=22> */
.L_x_331:
[----:B------:R-:W-:Y:S05]  /*12660*/  BSYNC B0 ;  /* 0x0000000000007941 */ /* 0x000fea0003800000 */
.L_x_330:
[----:B0-----:R-:W2:Y:S01]  /*12670*/  LDL.LU R5, [R1+0xc8] ;  /* 0x0000c80001057983 */ /* 0x001ea20000300800 */
[C---:B------:R-:W-:Y:S02]  /*12680*/  PRMT R14, R3.reuse, 0x7632, R14 ;  /* 0x00007632030e7816 */ /* 0x040fe4000000000e */
[----:B------:R-:W-:Y:S02]  /*12690*/  SHF.L.U32 R15, R3, 0x10, RZ ;  /* 0x00000010030f7819 */ /* 0x000fe400000006ff */
[----:B------:R-:W-:Y:S02]  /*126a0*/  SHF.L.U32 R14, R14, 0x10, RZ ;  /* 0x000000100e0e7819 */ /* 0x000fe400000006ff */
[C---:B------:R-:W-:Y:S01]  /*126b0*/  PRMT R17, R4.reuse, 0x7632, R17 ;  /* 0x0000763204117816 */ /* 0x040fe20000000011 */
[----:B------:R-:W-:Y:S01]  /*126c0*/  FADD.FTZ R15, R15, -UR26 ;  /* 0x8000001a0f0f7e21 */ /* 0x000fe20008010000 */
[----:B------:R-:W-:Y:S01]  /*126d0*/  SHF.L.U32 R3, R4, 0x10, RZ ;  /* 0x0000001004037819 */ /* 0x000fe200000006ff */
[----:B------:R-:W-:Y:S01]  /*126e0*/  FADD.FTZ R4, R14, -UR26 ;  /* 0x8000001a0e047e21 */ /* 0x000fe20008010000 */
[----:B------:R-:W-:Y:S01]  /*126f0*/  ISETP.GT.U32.OR P0, PT, R0, 0x22f, P0 ;  /* 0x0000022f0000780c */ /* 0x000fe20000704470 */
[----:B------:R-:W-:-:S02]  /*12700*/  FMUL.FTZ R15, R15, UR27 ;  /* 0x0000001b0f0f7c20 */ /* 0x000fc40008410000 */
[----:B------:R-:W-:Y:S01]  /*12710*/  FMUL.FTZ R4, R4, UR27 ;  /* 0x0000001b04047c20 */ /* 0x000fe20008410000 */
[C---:B--2---:R-:W-:Y:S02]  /*12720*/  PRMT R16, R5.reuse, 0x7632, R16 ;  /* 0x0000763205107816 */ /* 0x044fe40000000010 */
        /* <DEDUP_REMOVED lines=22> */
.L_x_332:
        /* <DEDUP_REMOVED lines=22> */
.L_x_334:
[----:B------:R-:W-:Y:S05]  /*129f0*/  BSYNC B0 ;  /* 0x0000000000007941 */ /* 0x000fea0003800000 */
.L_x_333:
[----:B------:R-:W0:Y:S01]  /*12a00*/  LDL.LU R4, [R1+0x28] ;  /* 0x0000280001047983 */ /* 0x000e220000300800 */
[----:B------:R-:W-:Y:S01]  /*12a10*/  FADD.FTZ R3, R3, -UR26 ;  /* 0x8000001a03037e21 */ /* 0x000fe20008010000 */
[----:B------:R-:W-:Y:S01]  /*12a20*/  FADD.FTZ R16, R16, -UR26 ;  /* 0x8000001a10107e21 */ /* 0x000fe20008010000 */
[----:B------:R-:W-:Y:S02]  /*12a30*/  ISETP.GT.U32.OR P2, PT, R0, 0x22f, P2 ;  /* 0x0000022f0000780c */ /* 0x000fe40001744470 */
[----:B------:R-:W-:Y:S01]  /*12a40*/  FMUL.FTZ R3, R3, UR27 ;  /* 0x0000001b03037c20 */ /* 0x000fe20008410000 */
[----:B------:R-:W-:Y:S01]  /*12a50*/  FMUL.FTZ R16, R16, UR27 ;  /* 0x0000001b10107c20 */ /* 0x000fe20008410000 */
[C---:B0-----:R-:W-:Y:S02]  /*12a60*/  PRMT R14, R4.reuse, 0x7632, R14 ;  /* 0x00007632040e7816 */ /* 0x041fe4000000000e */
        /* <DEDUP_REMOVED lines=21> */
.L_x_335:
[----:B------:R-:W-:Y:S04]  /*12bc0*/  BSSY B0, `(.L_x_336) ;  /* 0x0000016000007945 */ /* 0x000fe80003800000 */
[----:B------:R-:W-:Y:S05]  /*12bd0*/  @P2 BRA `(.L_x_337) ;  /* 0x0000000000502947 */ /* 0x000fea0003800000 */
[----:B------:R-:W-:Y:S01]  /*12be0*/  MOV R8, UR5 ;  /* 0x0000000500087c02 */ /* 0x000fe20008000f00 */
[----:B------:R-:W-:Y:S01]  /*12bf0*/  ULDC.64 UR6, c[0x0][0x288] ;  /* 0x0000a20000067ab9 */ /* 0x000fe20000000a00 */
[----:B------:R-:W-:Y:S01]  /*12c00*/  MOV R7, UR5 ;  /* 0x0000000500077c02 */ /* 0x000fe20008000f00 */
[----:B------:R-:W-:Y:S01]  /*12c10*/  IMAD R18, R18, UR6, RZ ;  /* 0x0000000612127c24 */ /* 0x000fe2000f8e02ff */
[----:B------:R-:W-:Y:S01]  /*12c20*/  MOV R4, R6 ;  /* 0x0000000600047202 */ /* 0x000fe20000000f00 */
[----:B------:R-:W-:Y:S01]  /*12c30*/  FFMA.FTZ R6, R3, R8, UR14 ;  /* 0x0000000e03067e23 */ /* 0x000fe20008010008 */
[----:B------:R-:W-:Y:S01]  /*12c40*/  MOV R5, R9 ;  /* 0x0000000900057202 */ /* 0x000fe20000000f00 */
[----:B------:R-:W-:Y:S01]  /*12c50*/  FFMA.FTZ R3, R16, R7, UR14 ;  /* 0x0000000e10037e23 */ /* 0x000fe20008010007 */
[C---:B------:R-:W-:Y:S02]  /*12c60*/  IMAD R7, R28.reuse, UR7, R18 ;  /* 0x000000071c077c24 */ /* 0x040fe4000f8e0212 */
[----:B------:R-:W-:Y:S01]  /*12c70*/  FFMA.FTZ R10, R15, R10, -R6 ;  /* 0x0000000a0f0a7223 */ /* 0x000fe20000010806 */
[----:B------:R-:W-:-:S04]  /*12c80*/  IMAD.WIDE.U32 R4, R28, UR6, R4 ;  /* 0x000000061c047c25 */ /* 0x000fc8000f8e0004 */
[----:B------:R-:W-:Y:S01]  /*12c90*/  FFMA.FTZ R3, R14, R11, -R3 ;  /* 0x0000000b0e037223 */ /* 0x000fe20000010803 */
[----:B------:R-:W-:Y:S01]  /*12ca0*/  ULDC.64 UR6, c[0x0][0x210] ;  /* 0x0000840000067ab9 */ /* 0x000fe20000000a00 */
[----:B------:R-:W-:Y:S02]  /*12cb0*/  FMUL.FTZ R10, R10, UR27 ;  /* 0x0000001b0a0a7c20 */ /* 0x000fe40008410000 */
[----:B------:R-:W-:Y:S01]  /*12cc0*/  FMUL.FTZ R3, R3, UR27 ;  /* 0x0000001b03037c20 */ /* 0x000fe20008410000 */
[C---:B------:R-:W-:Y:S02]  /*12cd0*/  LEA R6, P0, R4.reuse, UR6, 0x1 ;  /* 0x0000000604067c11 */ /* 0x040fe4000f8008ff */
[----:B------:R-:W-:Y:S02]  /*12ce0*/  IADD3 R7, R5, R7, RZ ;  /* 0x0000000705077210 */ /* 0x000fe40007ffe0ff */
[----:B------:R-:W-:Y:S02]  /*12cf0*/  F2FP.BF16.F32.PACK_AB R3, R3, R10 ;  /* 0x0000000a0303723e */ /* 0x000fe400000010ff */
[----:B------:R-:W-:-:S05]  /*12d00*/  LEA.HI.X R7, R4, UR7, R7, 0x1, P0 ;  /* 0x0000000704077c11 */ /* 0x000fca00080f0c07 */
[----:B------:R0:W-:Y:S02]  /*12d10*/  STG.E desc[UR22][R6.64], R3 ;  /* 0x0000000306007986 */ /* 0x0001e4000c101916 */
.L_x_337:
[----:B------:R-:W-:Y:S05]  /*12d20*/  BSYNC B0 ;  /* 0x0000000000007941 */ /* 0x000fea0003800000 */
.L_x_336:
[----:B------:R-:W-:Y:S01]  /*12d30*/  ULDC UR5, c[0x0][0x10] ;  /* 0x0000040000057ab9 */ /* 0x000fe20000000800 */
[----:B------:R-:W-:Y:S02]  /*12d40*/  UIADD3 UR4, UR4, 0x1, URZ ;  /* 0x0000000104047890 */ /* 0x000fe4000fffe03f */
[----:B------:R-:W-:-:S04]  /*12d50*/  UIADD3 UR9, UR5, UR9, URZ ;  /* 0x0000000905097290 */ /* 0x000fc8000fffe03f */
[----:B------:R-:W-:-:S06]  /*12d60*/  UISETP.GE.AND UP0, UPT, UR9, UR8, UPT ;  /* 0x000000080900728c */ /* 0x000fcc000bf06270 */
[----:B------:R-:W-:-:S13]  /*12d70*/  PLOP3.LUT P0, PT, PT, PT, UP0, 0x80, 0x0 ;  /* 0x000000000000781c */ /* 0x000fda0003f0f008 */
[----:B------:R-:W-:Y:S05]  /*12d80*/  @!P0 BRA `(.L_x_338) ;  /* 0xfffffed400b08947 */ /* 0x000fea000383ffff */
.L_x_191:
[----:B0-----:R-:W0:Y:S01]  /*12d90*/  LDC R6, c[0x0][0xc] ;  /* 0x00000300ff067b82 */ /* 0x001e220000000800 */
        /* <DEDUP_REMOVED lines=18> */
.L_x_340:
[----:B------:R-:W-:Y:S05]  /*12ec0*/  BSYNC B0 ;  /* 0x0000000000007941 */ /* 0x000fea0003800000 */
.L_x_339:
        /* <DEDUP_REMOVED lines=11> */
.L_x_342:
[----:B------:R-:W2:Y:S04]  /*12f80*/  LDG.E.STRONG.GPU R5, desc[UR22][R2.64] ;  /* 0x0000001602057981 */ /* 0x000ea8000c1ef900 */
[----:B--2---:R-:W-:Y:S01]  /*12f90*/  CCTL.IVALL ;  /* 0x00000000ff00798f */ /* 0x004fe20002000000 */
[----:B------:R-:W-:Y:S05]  /*12fa0*/  YIELD ;  /* 0x0000000000007946 */ /* 0x000fea0003800000 */
[----:B------:R-:W-:-:S13]  /*12fb0*/  ISETP.NE.AND P0, PT, R5, R4, PT ;  /* 0x000000040500720c */ /* 0x000fda0003f05270 */
[----:B------:R-:W-:Y:S05]  /*12fc0*/  @P0 BRA `(.L_x_342) ;  /* 0xfffffffc00ec0947 */ /* 0x000fea000383ffff */
.L_x_341:
[----:B------:R-:W-:Y:S05]  /*12fd0*/  WARPSYNC.ALL ;  /* 0x0000000000007948 */ /* 0x000fea0003800000 */
[----:B------:R-:W0:Y:S01]  /*12fe0*/  LDC.64 R2, c[0x0][0x288] ;  /* 0x0000a200ff027b82 */ /* 0x000e220000000a00 */
[----:B------:R-:W-:-:S07]  /*12ff0*/  SHF.R.S32.HI R10, RZ, 0x1f, R0 ;  /* 0x0000001fff0a7819 */ /* 0x000fce0000011400 */
[----:B------:R-:W-:Y:S01]  /*13000*/  BAR.SYNC.DEFER_BLOCKING 0x0 ;  /* 0x0000000000007b1d */ /* 0x000fe20000010000 */
[----:B0-----:R-:W-:-:S04]  /*13010*/  LEA.HI R4, P0, R3, R2, RZ, 0x1 ;  /* 0x0000000203047211 */ /* 0x001fc800078108ff */
[----:B------:R-:W-:-:S04]  /*13020*/  IADD3.X R5, RZ, R3, RZ, P0, !PT ;  /* 0x00000003ff057210 */ /* 0x000fc800007fe4ff */
[--C-:B------:R-:W-:Y:S02]  /*13030*/  SHF.R.S64 R25, R4, 0x1, R5.reuse ;  /* 0x0000000104197819 */ /* 0x100fe40000001005 */
[----:B------:R-:W-:Y:S02]  /*13040*/  SHF.R.S32.HI R24, RZ, 0x1, R5 ;  /* 0x00000001ff187819 */ /* 0x000fe40000011405 */
[----:B------:R-:W-:-:S04]  /*13050*/  ISETP.GT.U32.AND P0, PT, R25, R0, PT ;  /* 0x000000001900720c */ /* 0x000fc80003f04070 */
[----:B------:R-:W-:-:S13]  /*13060*/  ISETP.GT.AND.EX P0, PT, R24, R10, PT, P0 ;  /* 0x0000000a1800720c */ /* 0x000fda0003f04300 */
[----:B------:R-:W-:Y:S05]  /*13070*/  @!P0 EXIT ;  /* 0x000000000000894d */ /* 0x000fea0003800000 */
[C---:B------:R-:W-:Y:S01]  /*13080*/  IMAD.WIDE.U32 R8, R2.reuse, 0x3, RZ ;  /* 0x0000000302087825 */ /* 0x040fe200078e00ff */
[----:B------:R-:W-:Y:S01]  /*13090*/  LEA R11, R3, R3, 0x1 ;  /* 0x00000003030b7211 */ /* 0x000fe200078e08ff */
[----:B------:R-:W0:Y:S01]  /*130a0*/  LDC.64 R6, c[0x0][0x218] ;  /* 0x00008600ff067b82 */ /* 0x000e220000000a00 */
[----:B------:R-:W-:Y:S01]  /*130b0*/  MOV R13, R10 ;  /* 0x0000000a000d7202 */ /* 0x000fe20000000f00 */
[----:B------:R-:W-:Y:S01]  /*130c0*/  ULDC.64 UR4, c[0x0][0x268] ;  /* 0x00009a0000047ab9 */ /* 0x000fe20000000a00 */
[----:B------:R-:W-:Y:S02]  /*130d0*/  IADD3 R11, R9, R11, RZ ;  /* 0x0000000b090b7210 */ /* 0x000fe40007ffe0ff */
[----:B------:R-:W-:Y:S02]  /*130e0*/  SHF.L.U64.HI R3, R2, 0x2, R3 ;  /* 0x0000000202037819 */ /* 0x000fe40000010203 */
[----:B------:R-:W-:Y:S01]  /*130f0*/  LEA.HI R8, P0, R11, R8, RZ, 0x1 ;  /* 0x000000080b087211 */ /* 0x000fe200078108ff */
[----:B------:R-:W1:Y:S01]  /*13100*/  LDC.64 R4, c[0x0][0x220] ;  /* 0x00008800ff047b82 */ /* 0x000e620000000a00 */
[----:B------:R-:W-:-:S02]  /*13110*/  SHF.L.U64.HI R31, R25, 0x2, R24 ;  /* 0x00000002191f7819 */ /* 0x000fc40000010218 */
[----:B------:R-:W-:-:S04]  /*13120*/  IADD3.X R11, RZ, R11, RZ, P0, !PT ;  /* 0x0000000bff0b7210 */ /* 0x000fc800007fe4ff */
[--C-:B------:R-:W-:Y:S02]  /*13130*/  SHF.R.S64 R27, R8, 0x1, R11.reuse ;  /* 0x00000001081b7819 */ /* 0x100fe4000000100b */
[----:B------:R-:W-:-:S04]  /*13140*/  SHF.R.S32.HI R8, RZ, 0x1, R11 ;  /* 0x00000001ff087819 */ /* 0x000fc8000001140b */
[----:B------:R-:W-:-:S07]  /*13150*/  SHF.L.U64.HI R29, R27, 0x2, R8 ;  /* 0x000000021b1d7819 */ /* 0x000fce0000010208 */
.L_x_343:
[----:B------:R-:W-:-:S04]  /*13160*/  LEA R12, P0, R0, UR4, 0x2 ;  /* 0x00000004000c7c11 */ /* 0x000fc8000f8010ff */
[----:B------:R-:W-:Y:S02]  /*13170*/  LEA.HI.X R13, R0, UR5, R13, 0x2, P0 ;  /* 0x00000005000d7c11 */ /* 0x000fe400080f140d */
[-C--:B------:R-:W-:Y:S02]  /*13180*/  LEA R14, P0, R25, R12.reuse, 0x2 ;  /* 0x0000000c190e7211 */ /* 0x080fe400078010ff */
[-C--:B------:R-:W-:Y:S01]  /*13190*/  LEA R18, P1, R2, R12.reuse, 0x2 ;  /* 0x0000000c02127211 */ /* 0x080fe200078210ff */
[----:B--2---:R2:W3:Y:S01]  /*131a0*/  LDG.E R20, desc[UR22][R12.64] ;  /* 0x000000160c147981 */ /* 0x0044e2000c1e1900 */
[----:B------:R-:W-:Y:S02]  /*131b0*/  LEA R16, P2, R27, R12, 0x2 ;  /* 0x0000000c1b107211 */ /* 0x000fe400078410ff */
[----:B------:R-:W-:Y:S02]  /*131c0*/  IADD3.X R15, R13, R31, RZ, P0, !PT ;  /* 0x0000001f0d0f7210 */ /* 0x000fe400007fe4ff */
[----:B------:R-:W-:-:S02]  /*131d0*/  IADD3.X R19, R3, R13, RZ, P1, !PT ;  /* 0x0000000d03137210 */ /* 0x000fc40000ffe4ff */
[----:B------:R-:W-:Y:S01]  /*131e0*/  IADD3.X R17, R13, R29, RZ, P2, !PT ;  /* 0x0000001d0d117210 */ /* 0x000fe200017fe4ff */
[----:B------:R-:W3:Y:S04]  /*131f0*/  LDG.E R21, desc[UR22][R14.64] ;  /* 0x000000160e157981 */ /* 0x000ee8000c1e1900 */
[----:B------:R-:W4:Y:S04]  /*13200*/  LDG.E R22, desc[UR22][R18.64] ;  /* 0x0000001612167981 */ /* 0x000f28000c1e1900 */
[----:B------:R-:W4:Y:S01]  /*13210*/  LDG.E R23, desc[UR22][R16.64] ;  /* 0x0000001610177981 */ /* 0x000f22000c1e1900 */
[----:B------:R-:W-:-:S02]  /*13220*/  SHF.L.U32 R11, R0, 0x1, RZ ;  /* 0x00000001000b7819 */ /* 0x000fc400000006ff */
[----:B------:R-:W-:-:S03]  /*13230*/  IADD3 R0, R0, 0x230, RZ ;  /* 0x0000023000007810 */ /* 0x000fc60007ffe0ff */
[----:B0-----:R-:W-:-:S04]  /*13240*/  IMAD.WIDE R8, R11, 0x4, R6 ;  /* 0x000000040b087825 */ /* 0x001fc800078e0206 */
[----:B-1----:R-:W-:Y:S01]  /*13250*/  IMAD.WIDE R10, R11, 0x4, R4 ;  /* 0x000000040b0a7825 */ /* 0x002fe200078e0204 */
[----:B------:R-:W-:Y:S02]  /*13260*/  ISETP.GT.U32.AND P0, PT, R25, R0, PT ;  /* 0x000000001900720c */ /* 0x000fe40003f04070 */
[----:B--2---:R-:W-:-:S04]  /*13270*/  SHF.R.S32.HI R13, RZ, 0x1f, R0 ;  /* 0x0000001fff0d7819 */ /* 0x004fc80000011400 */
[----:B------:R-:W-:Y:S01]  /*13280*/  ISETP.GT.AND.EX P0, PT, R24, R13, PT, P0 ;  /* 0x0000000d1800720c */ /* 0x000fe20003f04300 */
[----:B---3--:R2:W-:Y:S04]  /*13290*/  STG.E.64 desc[UR22][R8.64], R20 ;  /* 0x0000001408007986 */ /* 0x0085e8000c101b16 */
[----:B----4-:R2:W-:Y:S08]  /*132a0*/  STG.E.64 desc[UR22][R10.64], R22 ;  /* 0x000000160a007986 */ /* 0x0105f0000c101b16 */
[----:B------:R-:W-:Y:S05]  /*132b0*/  @P0 BRA `(.L_x_343) ;  /* 0xfffffffc00a80947 */ /* 0x000fea000383ffff */
[----:B------:R-:W-:Y:S05]  /*132c0*/  EXIT ;  /* 0x000000000000794d */ /* 0x000fea0003800000 */
.L_x_344:
        /* <DEDUP_REMOVED lines=11> */
.L_x_5117:


//--------------------- .text._Z35group_norm_nhwc_bwd_one_pass_kernelI11Bf16IOBf16WLi64ELi70ELi560EEv26Group_norm_nhwc_bwd_params --------------------------
	.section	.text._Z35group_norm_nhwc_bwd_one_pass_kernelI11Bf16IOBf16WLi64ELi70ELi560EEv26Group_norm_nhwc_bwd_params,"ax",@progbits
	.align	128
        .global         _Z35group_norm_nhwc_bwd_one_pass_kernelI11Bf16IOBf16WLi64ELi70ELi560EEv26Group_norm_nhwc_bwd_params
        .type           _Z35group_norm_nhwc_bwd_one_pass_kernelI11Bf16IOBf16WLi64ELi70ELi560EEv26Group_norm_nhwc_bwd_params,@function
        .size           _Z35group_norm_nhwc_bwd_one_pass_kernelI11Bf16IOBf16WLi64ELi70ELi560EEv26Group_norm_nhwc_bwd_params,(.L_x_5118 - _Z35group_norm_nhwc_bwd_one_pass_kernelI11Bf16IOBf16WLi64ELi70ELi560EEv26Group_norm_nhwc_bwd_params)
        .other          _Z35group_norm_nhwc_bwd_one_pass_kernelI11Bf16IOBf16WLi64ELi70ELi560EEv26Group_norm_nhwc_bwd_params,@"STO_CUDA_ENTRY STV_DEFAULT"
_Z35group_norm_nhwc_bwd_one_pass_kernelI11Bf16IOBf16WLi64ELi70ELi560EEv26Group_norm_nhwc_bwd_params:
.text._Z35group_norm_nhwc_bwd_one_pass_kernelI11Bf16IOBf16WLi64ELi70ELi560EEv26Group_norm_nhwc_bwd_params:
        /* <DEDUP_REMOVED lines=22> */
[----:B------:R-:W-:-:S04]  /*0160*/  LEA R7, R9, R9, 0x1 ;  /* 0x0000000909077211 */ /* 0x000fc800078e08ff */
[----:B------:R-:W-:Y:S02]  /*0170*/  IADD3 R7, R3, R7, RZ ;  /* 0x0000000703077210 */ /* 0x000fe40007ffe0ff */
[----:B------:R-:W-:Y:S01]  /*0180*/  SHF.R.S32.HI R3, RZ, 0x1f, R40 ;  /* 0x0000001fff037819 */ /* 0x000fe20000011428 */
[----:B--2---:R-:W-:Y:S01]  /*0190*/  IMAD R38, R5, UR7, R4 ;  /* 0x0000000705267c24 */ /* 0x004fe2000f8e0204 */
[----:B------:R-:W-:Y:S02]  /*01a0*/  LEA.HI R5, P0, R9, R8, RZ, 0x1 ;  /* 0x0000000809057211 */ /* 0x000fe400078108ff */
[----:B------:R-:W-:Y:S02]  /*01b0*/  LEA.HI R4, P2, R7, R2, RZ, 0x1 ;  /* 0x0000000207047211 */ /* 0x000fe400078508ff */
[----:B------:R-:W-:Y:S01]  /*01c0*/  ISETP.GE.U32.AND P1, PT, R38, UR10, PT ;  /* 0x0000000a26007c0c */ /* 0x000fe2000bf26070 */
[----:B------:R-:W-:Y:S01]  /*01d0*/  ULDC.U8 UR10, c[0x0][0x2a4] ;  /* 0x0000a900000a7ab9 */ /* 0x000fe20000000000 */
[----:B------:R-:W-:-:S02]  /*01e0*/  SHF.R.S32.HI R6, RZ, 0x1f, R38 ;  /* 0x0000001fff067819 */ /* 0x000fc40000011426 */
[----:B------:R-:W-:Y:S02]  /*01f0*/  IADD3.X R7, RZ, R7, RZ, P2, !PT ;  /* 0x00000007ff077210 */ /* 0x000fe400017fe4ff */
[----:B------:R-:W-:Y:S02]  /*0200*/  ISETP.GE.AND.EX P1, PT, R6, UR11, PT, P1 ;  /* 0x0000000b06007c0c */ /* 0x000fe4000bf26310 */
[----:B------:R-:W-:Y:S02]  /*0210*/  IADD3.X R6, RZ, R9, RZ, P0, !PT ;  /* 0x00000009ff067210 */ /* 0x000fe400007fe4ff */
[----:B------:R-:W-:Y:S02]  /*0220*/  LEA.HI R2, R3, R40, RZ, 0x5 ;  /* 0x0000002803027211 */ /* 0x000fe400078f28ff */
[--C-:B------:R-:W-:Y:S02]  /*0230*/  SHF.R.S64 R3, R5, 0x1, R6.reuse ;  /* 0x0000000105037819 */ /* 0x100fe40000001006 */
[----:B------:R-:W-:-:S02]  /*0240*/  SHF.R.S32.HI R6, RZ, 0x1, R6 ;  /* 0x00000001ff067819 */ /* 0x000fc40000011406 */
[--C-:B------:R-:W-:Y:S02]  /*0250*/  SHF.R.S64 R4, R4, 0x1, R7.reuse ;  /* 0x0000000104047819 */ /* 0x100fe40000001007 */
[----:B------:R-:W-:Y:S02]  /*0260*/  SHF.R.S32.HI R7, RZ, 0x1, R7 ;  /* 0x00000001ff077819 */ /* 0x000fe40000011407 */
[----:B------:R-:W-:Y:S02]  /*0270*/  SHF.L.U64.HI R5, R3, 0x2, R6 ;  /* 0x0000000203057819 */ /* 0x000fe40000010206 */
[----:B------:R-:W-:Y:S02]  /*0280*/  SHF.R.S32.HI R2, RZ, 0x5, R2 ;  /* 0x00000005ff027819 */ /* 0x000fe40000011402 */
[----:B------:R-:W-:Y:S02]  /*0290*/  ISETP.LT.U32.AND P1, PT, R40, 0x230, !P1 ;  /* 0x000002302800780c */ /* 0x000fe40004f21070 */
[----:B------:R-:W-:-:S02]  /*02a0*/  IADD3 R37, R38, 0x20, RZ ;  /* 0x0000002026257810 */ /* 0x000fc40007ffe0ff */
[----:B------:R-:W-:Y:S02]  /*02b0*/  IADD3 R36, R38, 0x30, RZ ;  /* 0x0000003026247810 */ /* 0x000fe40007ffe0ff */
[----:B-1----:R-:W-:-:S07]  /*02c0*/  SHF.L.U64.HI R6, R4, 0x2, R7 ;  /* 0x0000000204067819 */ /* 0x002fce0000010207 */
.L_x_380:
[----:B012---:R-:W0:Y:S01]  /*02d0*/  LDC R12, c[0x0][0x2a0] ;  /* 0x0000a800ff0c7b82 */ /* 0x007e220000000800 */
[----:B------:R-:W-:Y:S01]  /*02e0*/  IABS R13, R39 ;  /* 0x00000027000d7213 */ /* 0x000fe20000000000 */
[----:B------:R-:W-:Y:S01]  /*02f0*/  ULDC.64 UR14, c[0x0][0x290] ;  /* 0x0000a400000e7ab9 */ /* 0x000fe20000000a00 */
[----:B------:R-:W-:Y:S01]  /*0300*/  ISETP.GE.AND P3, PT, R39, RZ, PT ;  /* 0x000000ff2700720c */ /* 0x000fe20003f66270 */
[----:B------:R-:W-:Y:S01]  /*0310*/  ULDC.64 UR12, c[0x0][0x298] ;  /* 0x0000a600000c7ab9 */ /* 0x000fe20000000a00 */
[----:B------:R-:W-:Y:S02]  /*0320*/  SHF.R.S32.HI R19, RZ, 0x1f, R37 ;  /* 0x0000001fff137819 */ /* 0x000fe40000011425 */
[----:B------:R-:W-:Y:S02]  /*0330*/  CS2R R32, SRZ ;  /* 0x0000000000207805 */ /* 0x000fe4000001ff00 */
[----:B------:R-:W-:Y:S01]  /*0340*/  IADD3 R17, R38, 0x10, RZ ;  /* 0x0000001026117810 */ /* 0x000fe20007ffe0ff */
[----:B------:R-:W1:Y:S01]  /*0350*/  @P1 LDC.64 R14, c[0x0][0x230] ;  /* 0x00008c00ff0e1b82 */ /* 0x000e620000000a00 */
[----:B------:R-:W-:-:S02]  /*0360*/  SHF.R.S32.HI R21, RZ, 0x1f, R38 ;  /* 0x0000001fff157819 */ /* 0x000fc40000011426 */
[----:B------:R-:W-:-:S05]  /*0370*/  SHF.R.S32.HI R25, RZ, 0x1f, R17 ;  /* 0x0000001fff197819 */ /* 0x000fca0000011411 */
[----:B------:R-:W2:Y:S01]  /*0380*/  @P1 LDC.64 R28, c[0x0][0x228] ;  /* 0x00008a00ff1c1b82 */ /* 0x000ea20000000a00 */
[----:B0-----:R-:W-:-:S04]  /*0390*/  IABS R10, R12 ;  /* 0x0000000c000a7213 */ /* 0x001fc80000000000 */
[----:B------:R-:W0:Y:S08]  /*03a0*/  I2F.RP R7, R10 ;  /* 0x0000000a00077306 */ /* 0x000e300000209400 */
[----:B0-----:R-:W0:Y:S02]  /*03b0*/  MUFU.RCP R7, R7 ;  /* 0x0000000700077308 */ /* 0x001e240000001000 */
[----:B0-----:R-:W-:-:S06]  /*03c0*/  IADD3 R8, R7, 0xffffffe, RZ ;  /* 0x0ffffffe07087810 */ /* 0x001fcc0007ffe0ff */
[----:B------:R0:W3:Y:S02]  /*03d0*/  F2I.FTZ.U32.TRUNC.NTZ R9, R8 ;  /* 0x0000000800097305 */ /* 0x0000e4000021f000 */
[----:B0-----:R-:W-:Y:S02]  /*03e0*/  MOV R8, RZ ;  /* 0x000000ff00087202 */ /* 0x001fe40000000f00 */
[----:B---3--:R-:W-:-:S05]  /*03f0*/  IADD3 R11, RZ, -R9, RZ ;  /* 0x80000009ff0b7210 */ /* 0x008fca0007ffe0ff */
[----:B------:R-:W-:-:S04]  /*0400*/  IMAD R11, R11, R10, RZ ;  /* 0x0000000a0b0b7224 */ /* 0x000fc800078e02ff */
[----:B------:R-:W-:Y:S01]  /*0410*/  IMAD.HI.U32 R9, R9, R11, R8 ;  /* 0x0000000b09097227 */ /* 0x000fe200078e0008 */
[----:B------:R-:W-:Y:S02]  /*0420*/  MOV R11, R13 ;  /* 0x0000000d000b7202 */ /* 0x000fe40000000f00 */
[----:B------:R-:W-:Y:S02]  /*0430*/  LOP3.LUT R8, R39, R12, RZ, 0x3c, !PT ;  /* 0x0000000c27087212 */ /* 0x000fe400078e3cff */
[----:B------:R-:W-:Y:S01]  /*0440*/  SHF.R.S32.HI R13, RZ, 0x1f, R41 ;  /* 0x0000001fff0d7819 */ /* 0x000fe20000011429 */
[----:B------:R-:W-:Y:S01]  /*0450*/  IMAD.HI.U32 R9, R9, R11, RZ ;  /* 0x0000000b09097227 */ /* 0x000fe200078e00ff */
[----:B------:R-:W-:-:S04]  /*0460*/  ISETP.GE.AND P4, PT, R8, RZ, PT ;  /* 0x000000ff0800720c */ /* 0x000fc80003f86270 */
[----:B------:R-:W-:-:S05]  /*0470*/  IADD3 R7, -R9, RZ, RZ ;  /* 0x000000ff09077210 */ /* 0x000fca0007ffe1ff */
[----:B------:R-:W-:-:S05]  /*0480*/  IMAD R7, R10, R7, R11 ;  /* 0x000000070a077224 */ /* 0x000fca00078e020b */
[----:B------:R-:W-:-:S13]  /*0490*/  ISETP.GT.U32.AND P2, PT, R10, R7, PT ;  /* 0x000000070a00720c */ /* 0x000fda0003f44070 */
[-C--:B------:R-:W-:Y:S02]  /*04a0*/  @!P2 IADD3 R7, R7, -R10.reuse, RZ ;  /* 0x8000000a0707a210 */ /* 0x080fe40007ffe0ff */
[----:B------:R-:W-:Y:S02]  /*04b0*/  @!P2 IADD3 R9, R9, 0x1, RZ ;  /* 0x000000010909a810 */ /* 0x000fe40007ffe0ff */
[CC--:B------:R-:W-:Y:S02]  /*04c0*/  ISETP.GE.U32.AND P0, PT, R7.reuse, R10.reuse, PT ;  /* 0x0000000a0700720c */ /* 0x0c0fe40003f06070 */
[-C--:B------:R-:W-:Y:S02]  /*04d0*/  ISETP.GT.U32.AND P2, PT, R10, R7.reuse, PT ;  /* 0x000000070a00720c */ /* 0x080fe40003f44070 */
[----:B------:R-:W-:Y:S02]  /*04e0*/  IADD3 R8, R7, -R10, RZ ;  /* 0x8000000a07087210 */ /* 0x000fe40007ffe0ff */
[----:B------:R-:W0:Y:S02]  /*04f0*/  @P1 LDC.64 R10, c[0x0][0x288] ;  /* 0x0000a200ff0a1b82 */ /* 0x000e240000000a00 */
[----:B------:R-:W-:-:S02]  /*0500*/  SEL R7, R8, R7, !P2 ;  /* 0x0000000708077207 */ /* 0x000fc40005000000 */
[----:B------:R-:W-:Y:S02]  /*0510*/  LOP3.LUT R8, RZ, R12, RZ, 0x33, !PT ;  /* 0x0000000cff087212 */ /* 0x000fe400078e33ff */
[----:B------:R-:W-:Y:S02]  /*0520*/  @!P3 IADD3 R7, -R7, RZ, RZ ;  /* 0x000000ff0707b210 */ /* 0x000fe40007ffe1ff */
[----:B------:R-:W-:Y:S02]  /*0530*/  @P0 IADD3 R9, R9, 0x1, RZ ;  /* 0x0000000109090810 */ /* 0x000fe40007ffe0ff */
[----:B------:R-:W-:Y:S02]  /*0540*/  ISETP.NE.AND P0, PT, R12, RZ, PT ;  /* 0x000000ff0c00720c */ /* 0x000fe40003f05270 */
[----:B------:R-:W-:Y:S02]  /*0550*/  @!P4 IADD3 R9, -R9, RZ, RZ ;  /* 0x000000ff0909c210 */ /* 0x000fe40007ffe1ff */
[----:B------:R-:W-:-:S02]  /*0560*/  SEL R47, R8, R7, !P0 ;  /* 0x00000007082f7207 */ /* 0x000fc40004000000 */
[----:B------:R-:W-:Y:S02]  /*0570*/  SEL R9, R8, R9, !P0 ;  /* 0x0000000908097207 */ /* 0x000fe40004000000 */
[----:B------:R-:W-:Y:S01]  /*0580*/  ISETP.GE.U32.AND P0, PT, R37, UR14, PT ;  /* 0x0000000e25007c0c */ /* 0x000fe2000bf06070 */
[----:B------:R-:W-:Y:S01]  /*0590*/  IMAD R16, R47, 0x46, RZ ;  /* 0x000000462f107824 */ /* 0x000fe200078e02ff */
[----:B------:R-:W-:Y:S02]  /*05a0*/  SHF.R.S32.HI R7, RZ, 0x1f, R9 ;  /* 0x0000001fff077819 */ /* 0x000fe40000011409 */
[----:B------:R-:W-:Y:S02]  /*05b0*/  ISETP.GE.AND.EX P0, PT, R19, UR15, PT, P0 ;  /* 0x0000000f13007c0c */ /* 0x000fe4000bf06300 */
[----:B------:R-:W-:Y:S01]  /*05c0*/  IADD3 R48, P2, R41, R16, RZ ;  /* 0x0000001029307210 */ /* 0x000fe20007f5e0ff */
[----:B------:R-:W-:Y:S01]  /*05d0*/  IMAD R8, R7, UR12, RZ ;  /* 0x0000000c07087c24 */ /* 0x000fe2000f8e02ff */
[----:B------:R-:W-:Y:S01]  /*05e0*/  ISETP.GT.U32.OR P0, PT, R40, 0x22f, P0 ;  /* 0x0000022f2800780c */ /* 0x000fe20000704470 */
[----:B0-----:R-:W-:Y:S01]  /*05f0*/  @P1 IMAD R7, R21, R10, RZ ;  /* 0x0000000a15071224 */ /* 0x001fe200078e02ff */
[----:B------:R-:W-:Y:S01]  /*0600*/  LEA.HI.X.SX32 R49, R16, R13, 0x1, P2 ;  /* 0x0000000d10317211 */ /* 0x000fe200010f0eff */
[----:B------:R-:W-:Y:S01]  /*0610*/  IMAD R51, R9, UR13, R8 ;  /* 0x0000000d09337c24 */ /* 0x000fe2000f8e0208 */
[----:B------:R-:W-:Y:S01]  /*0620*/  ISETP.GE.U32.AND P2, PT, R17, UR14, PT ;  /* 0x0000000e11007c0c */ /* 0x000fe2000bf46070 */
[----:B------:R-:W-:Y:S01]  /*0630*/  @P1 IMAD R21, R38, R11, R7 ;  /* 0x0000000b26151224 */ /* 0x000fe200078e0207 */
[----:B------:R-:W-:Y:S01]  /*0640*/  SHF.R.S32.HI R7, RZ, 0x1f, R36 ;  /* 0x0000001fff077819 */ /* 0x000fe20000011424 */
[----:B------:R-:W-:Y:S01]  /*0650*/  IMAD.WIDE.U32 R48, R9, UR12, R48 ;  /* 0x0000000c09307c25 */ /* 0x000fe2000f8e0030 */
[----:B------:R-:W-:Y:S01]  /*0660*/  ISETP.GE.AND.EX P2, PT, R25, UR15, PT, P2 ;  /* 0x0000000f19007c0c */ /* 0x000fe2000bf46320 */
[----:B------:R-:W0:Y:S01]  /*0670*/  LDC.64 R8, c[0x0][0x248] ;  /* 0x00009200ff087b82 */ /* 0x000e220000000a00 */
[----:B------:R-:W-:-:S02]  /*0680*/  ISETP.GE.U32.AND P3, PT, R36, UR14, PT ;  /* 0x0000000e24007c0c */ /* 0x000fc4000bf66070 */
[----:B------:R-:W-:Y:S02]  /*0690*/  IADD3 R51, R49, R51, RZ ;  /* 0x0000003331337210 */ /* 0x000fe40007ffe0ff */
[----:B------:R-:W-:Y:S02]  /*06a0*/  @P1 MOV R50, R48 ;  /* 0x0000003000321202 */ /* 0x000fe40000000f00 */
[----:B------:R-:W-:Y:S01]  /*06b0*/  ISETP.GT.U32.OR P2, PT, R40, 0x22f, P2 ;  /* 0x0000022f2800780c */ /* 0x000fe20001744470 */
[----:B------:R-:W3:Y:S01]  /*06c0*/  @!P0 LDC.64 R12, c[0x0][0x288] ;  /* 0x0000a200ff0c8b82 */ /* 0x000ee20000000a00 */
[----:B------:R-:W-:Y:S01]  /*06d0*/  ISETP.GE.AND.EX P3, PT, R7, UR15, PT, P3 ;  /* 0x0000000f07007c0c */ /* 0x000fe2000bf66330 */
[----:B------:R-:W-:-:S03]  /*06e0*/  @P1 IMAD.WIDE.U32 R10, R38, R10, R50 ;  /* 0x0000000a260a1225 */ /* 0x000fc600078e0032 */
[----:B------:R-:W-:Y:S02]  /*06f0*/  ISETP.GT.U32.OR P3, PT, R40, 0x22f, P3 ;  /* 0x0000022f2800780c */ /* 0x000fe40001f64470 */
[----:B------:R-:W-:Y:S01]  /*0700*/  @P1 IADD3 R11, R11, R21, RZ ;  /* 0x000000150b0b1210 */ /* 0x000fe20007ffe0ff */
[----:B------:R-:W4:Y:S01]  /*0710*/  @!P0 LDC.64 R22, c[0x0][0x228] ;  /* 0x00008a00ff168b82 */ /* 0x000f220000000a00 */
[C---:B------:R-:W-:Y:S02]  /*0720*/  @P1 SHF.L.U32 R21, R10.reuse, 0x1, RZ ;  /* 0x000000010a151819 */ /* 0x040fe400000006ff */
[----:B------:R-:W-:Y:S02]  /*0730*/  @P1 SHF.L.U64.HI R18, R10, 0x1, R11 ;  /* 0x000000010a121819 */ /* 0x000fe4000001020b */
[----:B-1----:R-:W-:-:S03]  /*0740*/  @P1 IADD3 R14, P4, R21, R14, RZ ;  /* 0x0000000e150e1210 */ /* 0x002fc60007f9e0ff */
[----:B------:R-:W1:Y:S01]  /*0750*/  @!P2 LDC.64 R26, c[0x0][0x288] ;  /* 0x0000a200ff1aab82 */ /* 0x000e620000000a00 */
[----:B------:R-:W-:Y:S02]  /*0760*/  @P1 IADD3.X R15, R18, R15, RZ, P4, !PT ;  /* 0x0000000f120f1210 */ /* 0x000fe400027fe4ff */
[----:B--2---:R-:W-:-:S03]  /*0770*/  @P1 IADD3 R28, P4, R21, R28, RZ ;  /* 0x0000001c151c1210 */ /* 0x004fc60007f9e0ff */
[----:B------:R2:W5:Y:S02]  /*0780*/  @P1 LDG.E R33, desc[UR8][R14.64] ;  /* 0x000000080e211981 */ /* 0x000564000c1e1900 */
[----:B------:R-:W4:Y:S01]  /*0790*/  @!P0 LDC.64 R10, c[0x0][0x230] ;  /* 0x00008c00ff0a8b82 */ /* 0x000f220000000a00 */
[----:B---3--:R-:W-:Y:S02]  /*07a0*/  @!P0 IMAD R24, R19, R12, RZ ;  /* 0x0000000c13188224 */ /* 0x008fe400078e02ff */
[----:B0-----:R-:W-:Y:S01]  /*07b0*/  IMAD.WIDE R8, R39, 0x8, R8 ;  /* 0x0000000827087825 */ /* 0x001fe200078e0208 */
[----:B--2---:R-:W-:-:S04]  /*07c0*/  @!P0 MOV R14, R48 ;  /* 0x00000030000e8202 */ /* 0x004fc80000000f00 */
[----:B------:R-:W0:Y:S01]  /*07d0*/  @!P3 LDC.64 R20, c[0x0][0x288] ;  /* 0x0000a200ff14bb82 */ /* 0x000e220000000a00 */
[----:B------:R-:W-:Y:S01]  /*07e0*/  @!P0 MOV R15, R51 ;  /* 0x00000033000f8202 */ /* 0x000fe20000000f00 */
[C---:B------:R-:W-:Y:S01]  /*07f0*/  @!P0 IMAD R31, R37.reuse, R13, R24 ;  /* 0x0000000d251f8224 */ /* 0x040fe200078e0218 */
[----:B------:R-:W2:Y:S01]  /*0800*/  LDG.E.64 R8, desc[UR8][R8.64] ;  /* 0x0000000808087981 */ /* 0x000ea2000c1e1b00 */
[----:B------:R-:W-:-:S05]  /*0810*/  @!P0 IMAD.WIDE.U32 R12, R37, R12, R14 ;  /* 0x0000000c250c8225 */ /* 0x000fca00078e000e */
[----:B------:R-:W-:Y:S01]  /*0820*/  @!P0 IADD3 R13, R13, R31, RZ ;  /* 0x0000001f0d0d8210 */ /* 0x000fe20007ffe0ff */
[----:B-1----:R-:W-:Y:S01]  /*0830*/  @!P2 IMAD R14, R25, R26, RZ ;  /* 0x0000001a190ea224 */ /* 0x002fe200078e02ff */
[C---:B------:R-:W-:Y:S02]  /*0840*/  @!P0 SHF.L.U32 R15, R12.reuse, 0x1, RZ ;  /* 0x000000010c0f8819 */ /* 0x040fe400000006ff */
[----:B------:R-:W-:Y:S02]  /*0850*/  @!P0 SHF.L.U64.HI R30, R12, 0x1, R13 ;  /* 0x000000010c1e8819 */ /* 0x000fe4000001020d */
[----:B------:R-:W-:Y:S02]  /*0860*/  @!P2 MOV R12, R48 ;  /* 0x00000030000ca202 */ /* 0x000fe40000000f00 */
[----:B------:R-:W-:Y:S02]  /*0870*/  @!P2 MOV R13, R51 ;  /* 0x00000033000da202 */ /* 0x000fe40000000f00 */
[----:B------:R-:W-:Y:S01]  /*0880*/  @P1 IADD3.X R29, R18, R29, RZ, P4, !PT ;  /* 0x0000001d121d1210 */ /* 0x000fe200027fe4ff */
[----:B------:R-:W-:Y:S01]  /*0890*/  @!P2 IMAD R31, R17, R27, R14 ;  /* 0x0000001b111fa224 */ /* 0x000fe200078e020e */
[----:B------:R-:W1:Y:S01]  /*08a0*/  @!P2 LDC.64 R18, c[0x0][0x230] ;  /* 0x00008c00ff12ab82 */ /* 0x000e620000000a00 */
[----:B----4-:R-:W-:Y:S01]  /*08b0*/  @!P0 IADD3 R24, P4, R15, R10, RZ ;  /* 0x0000000a0f188210 */ /* 0x010fe20007f9e0ff */
[----:B------:R-:W-:Y:S01]  /*08c0*/  @!P2 IMAD.WIDE.U32 R26, R17, R26, R12 ;  /* 0x0000001a111aa225 */ /* 0x000fe200078e000c */
[----:B------:R-:W-:Y:S01]  /*08d0*/  @!P0 IADD3 R22, P5, R15, R22, RZ ;  /* 0x000000160f168210 */ /* 0x000fe20007fbe0ff */
[----:B------:R3:W5:Y:S01]  /*08e0*/  @P1 LDG.E R32, desc[UR8][R28.64] ;  /* 0x000000081c201981 */ /* 0x000762000c1e1900 */
[----:B------:R-:W-:-:S03]  /*08f0*/  @!P0 IADD3.X R25, R30, R11, RZ, P4, !PT ;  /* 0x0000000b1e198210 */ /* 0x000fc600027fe4ff */
[----:B------:R-:W4:Y:S01]  /*0900*/  @!P2 LDC.64 R12, c[0x0][0x228] ;  /* 0x00008a00ff0cab82 */ /* 0x000f220000000a00 */
[----:B------:R-:W-:Y:S01]  /*0910*/  @!P2 IADD3 R17, R27, R31, RZ ;  /* 0x0000001f1b11a210 */ /* 0x000fe20007ffe0ff */
[----:B0-----:R-:W-:-:S06]  /*0920*/  @!P3 IMAD R27, R7, R20, RZ ;  /* 0x00000014071bb224 */ /* 0x001fcc00078e02ff */
[----:B------:R-:W0:Y:S01]  /*0930*/  @!P3 LDC.64 R14, c[0x0][0x230] ;  /* 0x00008c00ff0ebb82 */ /* 0x000e220000000a00 */
[----:B------:R-:W-:-:S07]  /*0940*/  @!P0 IADD3.X R23, R30, R23, RZ, P5, !PT ;  /* 0x000000171e178210 */ /* 0x000fce0002ffe4ff */
[----:B------:R-:W0:Y:S01]  /*0950*/  @!P3 LDC.64 R10, c[0x0][0x228] ;  /* 0x00008a00ff0abb82 */ /* 0x000e220000000a00 */
[----:B------:R-:W-:Y:S01]  /*0960*/  @!P2 SHF.L.U64.HI R30, R26, 0x1, R17 ;  /* 0x000000011a1ea819 */ /* 0x000fe20000010211 */
[----:B------:R-:W-:Y:S01]  /*0970*/  @!P3 IMAD R17, R36, R21, R27 ;  /* 0x000000152411b224 */ /* 0x000fe200078e021b */
[----:B------:R-:W-:Y:S02]  /*0980*/  @!P2 SHF.L.U32 R7, R26, 0x1, RZ ;  /* 0x000000011a07a819 */ /* 0x000fe400000006ff */
[----:B------:R-:W-:Y:S02]  /*0990*/  @!P3 MOV R26, R48 ;  /* 0x00000030001ab202 */ /* 0x000fe40000000f00 */
[----:B------:R-:W-:Y:S02]  /*09a0*/  @!P3 MOV R27, R51 ;  /* 0x00000033001bb202 */ /* 0x000fe40000000f00 */
[----:B---3--:R-:W-:Y:S01]  /*09b0*/  CS2R R28, SRZ ;  /* 0x00000000001c7805 */ /* 0x008fe2000001ff00 */
[----:B------:R-:W-:Y:S01]  /*09c0*/  @!P3 IMAD.WIDE.U32 R20, R36, R20, R26 ;  /* 0x000000142414b225 */ /* 0x000fe200078e001a */
[----:B-1----:R-:W-:-:S04]  /*09d0*/  @!P2 IADD3 R18, P4, R7, R18, RZ ;  /* 0x000000120712a210 */ /* 0x002fc80007f9e0ff */
[----:B------:R-:W5:Y:S01]  /*09e0*/  @!P0 LDG.E R29, desc[UR8][R24.64] ;  /* 0x00000008181d8981 */ /* 0x000f62000c1e1900 */
[----:B------:R-:W-:-:S03]  /*09f0*/  @!P3 IADD3 R21, R21, R17, RZ ;  /* 0x000000111515b210 */ /* 0x000fc60007ffe0ff */
[----:B------:R-:W5:Y:S01]  /*0a00*/  @!P0 LDG.E R28, desc[UR8][R22.64] ;  /* 0x00000008161c8981 */ /* 0x000f62000c1e1900 */
[----:B------:R-:W-:Y:S02]  /*0a10*/  @!P3 SHF.L.U32 R17, R20, 0x1, RZ ;  /* 0x000000011411b819 */ /* 0x000fe400000006ff */
[----:B----4-:R-:W-:Y:S02]  /*0a20*/  @!P2 IADD3 R12, P0, R7, R12, RZ ;  /* 0x0000000c070ca210 */ /* 0x010fe40007f1e0ff */
[----:B------:R-:W-:Y:S02]  /*0a30*/  @!P2 IADD3.X R19, R30, R19, RZ, P4, !PT ;  /* 0x000000131e13a210 */ /* 0x000fe400027fe4ff */
[----:B------:R-:W-:Y:S02]  /*0a40*/  @!P3 SHF.L.U64.HI R20, R20, 0x1, R21 ;  /* 0x000000011414b819 */ /* 0x000fe40000010215 */
[C---:B0-----:R-:W-:Y:S02]  /*0a50*/  @!P3 IADD3 R14, P4, R17.reuse, R14, RZ ;  /* 0x0000000e110eb210 */ /* 0x041fe40007f9e0ff */
[----:B------:R-:W-:-:S02]  /*0a60*/  @!P3 IADD3 R10, P5, R17, R10, RZ ;  /* 0x0000000a110ab210 */ /* 0x000fc40007fbe0ff */
[----:B------:R-:W-:Y:S02]  /*0a70*/  @!P2 IADD3.X R13, R30, R13, RZ, P0, !PT ;  /* 0x0000000d1e0da210 */ /* 0x000fe400007fe4ff */
[----:B------:R-:W-:Y:S02]  /*0a80*/  CS2R R30, SRZ ;  /* 0x00000000001e7805 */ /* 0x000fe4000001ff00 */
[----:B------:R-:W-:Y:S02]  /*0a90*/  MOV R7, RZ ;  /* 0x000000ff00077202 */ /* 0x000fe40000000f00 */
[C---:B------:R-:W-:Y:S02]  /*0aa0*/  @!P3 IADD3.X R15, R20.reuse, R15, RZ, P4, !PT ;  /* 0x0000000f140fb210 */ /* 0x040fe400027fe4ff */
[----:B------:R-:W-:Y:S01]  /*0ab0*/  @!P3 IADD3.X R11, R20, R11, RZ, P5, !PT ;  /* 0x0000000b140bb210 */ /* 0x000fe20002ffe4ff */
[----:B------:R-:W5:Y:S04]  /*0ac0*/  @!P2 LDG.E R31, desc[UR8][R12.64] ;  /* 0x000000080c1fa981 */ /* 0x000f68000c1e1900 */
[----:B------:R-:W5:Y:S04]  /*0ad0*/  @!P3 LDG.E R30, desc[UR8][R14.64] ;  /* 0x000000080e1eb981 */ /* 0x000f68000c1e1900 */
[----:B------:R-:W5:Y:S01]  /*0ae0*/  @!P3 LDG.E R7, desc[UR8][R10.64] ;  /* 0x000000080a07b981 */ /* 0x000f62000c1e1900 */
[----:B------:R-:W-:-:S06]  /*0af0*/  MOV R34, RZ ;  /* 0x000000ff00227202 */ /* 0x000fcc0000000f00 */
[----:B------:R2:W5:Y:S01]  /*0b00*/  @!P2 LDG.E R34, desc[UR8][R18.64] ;  /* 0x000000081222a981 */ /* 0x000562000c1e1900 */
[----:B------:R-:W-:Y:S01]  /*0b10*/  ISETP.GT.U32.AND P2, PT, R40, 0x22f, PT ;  /* 0x0000022f2800780c */ /* 0x000fe20003f44070 */
[----:B------:R-:W-:Y:S01]  /*0b20*/  BSSY B0, `(.L_x_346) ;  /* 0x000001a000007945 */ /* 0x000fe20003800000 */
[----:B------:R-:W-:Y:S02]  /*0b30*/  MOV R45, 0x3f800000 ;  /* 0x3f800000002d7802 */ /* 0x000fe40000000f00 */
[----:B------:R-:W-:Y:S02]  /*0b40*/  CS2R R42, SRZ ;  /* 0x00000000002a7805 */ /* 0x000fe4000001ff00 */
[----:B------:R-:W-:Y:S01]  /*0b50*/  MOV R44, RZ ;  /* 0x000000ff002c7202 */ /* 0x000fe20000000f00 */
[----:B--2---:R-:W-:-:S05]  /*0b60*/  FFMA.FTZ R18, -R8, R8, R9 ;  /* 0x0000000808127223 */ /* 0x004fca0000010109 */
[----:B------:R-:W-:-:S13]  /*0b70*/  FSETP.GTU.FTZ.AND P0, PT, R18, RZ, PT ;  /* 0x000000ff1200720b */ /* 0x000fda0003f1c000 */
[----:B------:R-:W0:Y:S01]  /*0b80*/  @P0 LDC R17, c[0x0][0x250] ;  /* 0x00009400ff110b82 */ /* 0x000e220000000800 */
[----:B------:R-:W-:Y:S01]  /*0b90*/  MOV R9, RZ ;  /* 0x000000ff00097202 */ /* 0x000fe20000000f00 */
[----:B0-----:R-:W-:Y:S01]  /*0ba0*/  @P0 FADD.FTZ R17, R18, R17 ;  /* 0x0000001112110221 */ /* 0x001fe20000010000 */
[----:B------:R-:W-:Y:S06]  /*0bb0*/  @P2 BRA `(.L_x_347) ;  /* 0x0000000000402947 */ /* 0x000fec0003800000 */
[----:B------:R-:W-:Y:S01]  /*0bc0*/  ISETP.NE.AND P2, PT, RZ, UR10, PT ;  /* 0x0000000aff007c0c */ /* 0x000fe2000bf45270 */
[----:B------:R-:W0:Y:S01]  /*0bd0*/  LDC.64 R12, c[0x0][0x238] ;  /* 0x00008e00ff0c7b82 */ /* 0x000e220000000a00 */
[----:B------:R-:W-:-:S04]  /*0be0*/  IADD3 R9, R41, R16, RZ ;  /* 0x0000001029097210 */ /* 0x000fc80007ffe0ff */
[----:B------:R-:W-:-:S07]  /*0bf0*/  SHF.R.S32.HI R14, RZ, 0x1f, R9 ;  /* 0x0000001fff0e7819 */ /* 0x000fce0000011409 */
[----:B------:R-:W1:Y:S01]  /*0c00*/  @P2 LDC.64 R10, c[0x0][0x240] ;  /* 0x00009000ff0a2b82 */ /* 0x000e620000000a00 */
[----:B0-----:R-:W-:-:S05]  /*0c10*/  IMAD.WIDE R12, R9, 0x2, R12 ;  /* 0x00000002090c7825 */ /* 0x001fca00078e020c */
[----:B------:R-:W2:Y:S01]  /*0c20*/  LDG.E.U16 R44, desc[UR8][R12.64] ;  /* 0x000000080c2c7981 */ /* 0x000ea2000c1e1500 */
[----:B-1----:R-:W-:-:S04]  /*0c30*/  @P2 LEA R10, P3, R9, R10, 0x1 ;  /* 0x0000000a090a2211 */ /* 0x002fc800078608ff */
[----:B------:R-:W-:Y:S02]  /*0c40*/  @P2 LEA.HI.X R11, R9, R11, R14, 0x1, P3 ;  /* 0x0000000b090b2211 */ /* 0x000fe400018f0c0e */
[----:B------:R-:W3:Y:S04]  /*0c50*/  LDG.E.U16 R9, desc[UR8][R12.64+0x2] ;  /* 0x000002080c097981 */ /* 0x000ee8000c1e1500 */
[----:B------:R-:W4:Y:S04]  /*0c60*/  @P2 LDG.E.U16 R15, desc[UR8][R10.64] ;  /* 0x000000080a0f2981 */ /* 0x000f28000c1e1500 */
[----:B------:R-:W4:Y:S01]  /*0c70*/  @P2 LDG.E.U16 R14, desc[UR8][R10.64+0x2] ;  /* 0x000002080a0e2981 */ /* 0x000f22000c1e1500 */
[----:B--2---:R-:W-:-:S02]  /*0c80*/  SHF.L.U32 R44, R44, 0x10, RZ ;  /* 0x000000102c2c7819 */ /* 0x004fc400000006ff */
[----:B---3--:R-:W-:Y:S02]  /*0c90*/  SHF.L.U32 R9, R9, 0x10, RZ ;  /* 0x0000001009097819 */ /* 0x008fe400000006ff */
[----:B----4-:R-:W-:Y:S02]  /*0ca0*/  @P2 SHF.L.U32 R43, R15, 0x10, RZ ;  /* 0x000000100f2b2819 */ /* 0x010fe400000006ff */
[----:B------:R-:W-:-:S07]  /*0cb0*/  @P2 SHF.L.U32 R42, R14, 0x10, RZ ;  /* 0x000000100e2a2819 */ /* 0x000fce00000006ff */
.L_x_347:
[----:B------:R-:W-:Y:S05]  /*0cc0*/  BSYNC B0 ;  /* 0x0000000000007941 */ /* 0x000fea0003800000 */
.L_x_346:
[----:B------:R0:W1:Y:S01]  /*0cd0*/  @P0 MUFU.RSQ R45, R17 ;  /* 0x00000011002d0308 */ /* 0x0000620000001400 */
[----:B------:R-:W-:Y:S02]  /*0ce0*/  ISETP.NE.AND P4, PT, RZ, UR10, PT ;  /* 0x0000000aff007c0c */ /* 0x000fe4000bf85270 */
[C---:B-----5:R-:W-:Y:S02]  /*0cf0*/  PRMT R10, R33.reuse, 0x7632, R10 ;  /* 0x00007632210a7816 */ /* 0x060fe4000000000a */
        /* <DEDUP_REMOVED lines=8> */
[----:B0-----:R-:W-:Y:S01]  /*0d80*/  SHF.L.U32 R17, R12, 0x10, RZ ;  /* 0x000000100c117819 */ /* 0x001fe200000006ff */
[----:B------:R-:W-:Y:S01]  /*0d90*/  FADD.FTZ R12, -R8, R21 ;  /* 0x00000015080c7221 */ /* 0x000fe20000010100 */
[----:B------:R-:W-:Y:S01]  /*0da0*/  SHF.L.U32 R15, R32, 0x10, RZ ;  /* 0x00000010200f7819 */ /* 0x000fe200000006ff */
[-C--:B-1----:R-:W-:Y:S01]  /*0db0*/  FMUL.FTZ R10, R10, R45.reuse ;  /* 0x0000002d0a0a7220 */ /* 0x082fe20000410000 */
        /* <DEDUP_REMOVED lines=23> */
.L_x_348:
        /* <DEDUP_REMOVED lines=26> */
.L_x_349:
[----:B------:R-:W-:Y:S01]  /*10d0*/  FFMA.FTZ R23, R11, R18, R20 ;  /* 0x000000120b177223 */ /* 0x000fe20000010014 */
[----:B------:R-:W-:Y:S01]  /*10e0*/  FMUL.FTZ R21, R13, R44 ;  /* 0x0000002c0d157220 */ /* 0x000fe20000410000 */
[C---:B------:R-:W-:Y:S01]  /*10f0*/  PRMT R22, R29.reuse, 0x7632, R22 ;  /* 0x000076321d167816 */ /* 0x040fe20000000016 */
[----:B------:R-:W-:Y:S01]  /*1100*/  FADD.FTZ R24, R18, R19 ;  /* 0x0000001312187221 */ /* 0x000fe20000010000 */
[----:B------:R-:W-:Y:S01]  /*1110*/  FMUL.FTZ R20, R14, R9 ;  /* 0x000000090e147220 */ /* 0x000fe20000410000 */
[----:B------:R-:W-:Y:S01]  /*1120*/  FFMA.FTZ R18, R12, R21, R23 ;  /* 0x000000150c127223 */ /* 0x000fe20000010017 */
[----:B------:R-:W-:Y:S01]  /*1130*/  SHF.L.U32 R23, R29, 0x10, RZ ;  /* 0x000000101d177819 */ /* 0x000fe200000006ff */
[----:B------:R-:W-:Y:S01]  /*1140*/  FADD.FTZ R19, R24, R21 ;  /* 0x0000001518137221 */ /* 0x000fe20000010000 */
[----:B------:R-:W-:Y:S01]  /*1150*/  SHF.L.U32 R25, R22, 0x10, RZ ;  /* 0x0000001016197819 */ /* 0x000fe200000006ff */
[--C-:B------:R-:W-:Y:S01]  /*1160*/  FFMA.FTZ R21, R17, R20, R18.reuse ;  /* 0x0000001411157223 */ /* 0x100fe20000010012 */
[----:B------:R-:W-:Y:S01]  /*1170*/  PRMT R18, R28, 0x7632, R18 ;  /* 0x000076321c127816 */ /* 0x000fe20000000012 */
[----:B------:R-:W-:Y:S01]  /*1180*/  FADD.FTZ R22, -R8, R23 ;  /* 0x0000001708167221 */ /* 0x000fe20000010100 */
[----:B------:R-:W-:Y:S01]  /*1190*/  FADD.FTZ R20, R20, R19 ;  /* 0x0000001314147221 */ /* 0x000fe20000010000 */
[----:B------:R-:W-:Y:S01]  /*11a0*/  FADD.FTZ R24, -R8, R25 ;  /* 0x0000001908187221 */ /* 0x000fe20000010100 */
[----:B------:R-:W-:Y:S01]  /*11b0*/  SHF.L.U32 R19, R28, 0x10, RZ ;  /* 0x000000101c137819 */ /* 0x000fe200000006ff */
[----:B------:R-:W-:Y:S01]  /*11c0*/  FMUL.FTZ R22, R22, R45 ;  /* 0x0000002d16167220 */ /* 0x000fe20000410000 */
[----:B------:R-:W-:Y:S01]  /*11d0*/  SHF.L.U32 R18, R18, 0x10, RZ ;  /* 0x0000001012127819 */ /* 0x000fe200000006ff */
[----:B------:R-:W-:Y:S01]  /*11e0*/  FFMA.FTZ R25, R10, R15, RZ ;  /* 0x0000000f0a197223 */ /* 0x000fe200000100ff */
        /* <DEDUP_REMOVED lines=20> */
.L_x_350:
[----:B------:R-:W-:Y:S01]  /*1330*/  FMUL.FTZ R27, R19, R44 ;  /* 0x0000002c131b7220 */ /* 0x000fe20000410000 */
[----:B------:R-:W-:Y:S01]  /*1340*/  FFMA.FTZ R25, R12, R13, R25 ;  /* 0x0000000d0c197223 */ /* 0x000fe20000010019 */
[----:B------:R-:W-:Y:S02]  /*1350*/  FMUL.FTZ R12, R18, R9 ;  /* 0x00000009120c7220 */ /* 0x000fe40000410000 */
[----:B------:R-:W-:Y:S01]  /*1360*/  FFMA.FTZ R10, R22, R27, R21 ;  /* 0x0000001b160a7223 */ /* 0x000fe20000010015 */
[----:B------:R-:W-:Y:S01]  /*1370*/  FADD.FTZ R27, R20, R27 ;  /* 0x0000001b141b7221 */ /* 0x000fe20000010000 */
[C---:B------:R-:W-:Y:S02]  /*1380*/  PRMT R20, R30.reuse, 0x7632, R20 ;  /* 0x000076321e147816 */ /* 0x040fe40000000014 */
[----:B------:R-:W-:Y:S01]  /*1390*/  SHF.L.U32 R21, R30, 0x10, RZ ;  /* 0x000000101e157819 */ /* 0x000fe200000006ff */
[----:B------:R-:W-:Y:S01]  /*13a0*/  FFMA.FTZ R53, R23, R12, R10 ;  /* 0x0000000c17357223 */ /* 0x000fe2000001000a */
[----:B------:R-:W-:Y:S01]  /*13b0*/  SHF.L.U32 R20, R20, 0x10, RZ ;  /* 0x0000001014147819 */ /* 0x000fe200000006ff */
[----:B------:R-:W-:Y:S01]  /*13c0*/  FADD.FTZ R10, R12, R27 ;  /* 0x0000001b0c0a7221 */ /* 0x000fe20000010000 */
[C---:B------:R-:W-:Y:S01]  /*13d0*/  PRMT R12, R7.reuse, 0x7632, R12 ;  /* 0x00007632070c7816 */ /* 0x040fe2000000000c */
[C---:B------:R-:W-:Y:S01]  /*13e0*/  FADD.FTZ R24, -R8.reuse, R21 ;  /* 0x0000001508187221 */ /* 0x040fe20000010100 */
[----:B------:R-:W-:Y:S01]  /*13f0*/  SHF.L.U32 R21, R7, 0x10, RZ ;  /* 0x0000001007157819 */ /* 0x000fe200000006ff */
[----:B------:R-:W-:Y:S01]  /*1400*/  FADD.FTZ R26, -R8, R20 ;  /* 0x00000014081a7221 */ /* 0x000fe20000010100 */
[----:B------:R-:W-:Y:S01]  /*1410*/  SHF.L.U32 R20, R12, 0x10, RZ ;  /* 0x000000100c147819 */ /* 0x000fe200000006ff */
[----:B------:R-:W-:-:S02]  /*1420*/  FMUL.FTZ R24, R24, R45 ;  /* 0x0000002d18187220 */ /* 0x000fc40000410000 */
        /* <DEDUP_REMOVED lines=20> */
.L_x_351:
[----:B------:R-:W-:Y:S01]  /*1570*/  FMUL.FTZ R12, R21, R44 ;  /* 0x0000002c150c7220 */ /* 0x000fe20000410000 */
[----:B------:R-:W-:Y:S01]  /*1580*/  MOV R46, 0xffffffe0 ;  /* 0xffffffe0002e7802 */ /* 0x000fe20000000f00 */
[----:B------:R-:W0:Y:S01]  /*1590*/  S2R R52, SR_CgaCtaId ;  /* 0x0000000000347919 */ /* 0x000e220000008800 */
[----:B------:R-:W-:Y:S01]  /*15a0*/  ISETP.GT.AND P0, PT, R40, 0x21f, PT ;  /* 0x0000021f2800780c */ /* 0x000fe20003f04270 */
[----:B------:R-:W-:Y:S01]  /*15b0*/  FFMA.FTZ R26, R24, R12, R53 ;  /* 0x0000000c181a7223 */ /* 0x000fe20000010035 */
[----:B------:R-:W-:Y:S01]  /*15c0*/  FADD.FTZ R53, R10, R12 ;  /* 0x0000000c0a357221 */ /* 0x000fe20000010000 */
[----:B------:R-:W-:Y:S01]  /*15d0*/  FMUL.FTZ R10, R20, R9 ;  /* 0x00000009140a7220 */ /* 0x000fe20000410000 */
[----:B------:R-:W-:Y:S01]  /*15e0*/  IMAD R46, R2, R46, 0x22f ;  /* 0x0000022f022e7424 */ /* 0x000fe200078e022e */
[----:B------:R-:W-:Y:S01]  /*15f0*/  ISETP.NE.AND P3, PT, R0, RZ, PT ;  /* 0x000000ff0000720c */ /* 0x000fe20003f65270 */
[----:B------:R-:W-:Y:S01]  /*1600*/  FFMA.FTZ R25, R22, R19, R25 ;  /* 0x0000001316197223 */ /* 0x000fe20000010019 */
[----:B------:R-:W-:Y:S01]  /*1610*/  FADD.FTZ R12, R10, R53 ;  /* 0x000000350a0c7221 */ /* 0x000fe20000010000 */
[----:B------:R-:W-:Y:S01]  /*1620*/  FFMA.FTZ R10, R27, R10, R26 ;  /* 0x0000000a1b0a7223 */ /* 0x000fe2000001001a */
[----:B------:R-:W-:Y:S01]  /*1630*/  SEL R53, R46, 0x1f, P0 ;  /* 0x0000001f2e357807 */ /* 0x000fe20000000000 */
[----:B------:R-:W-:Y:S01]  /*1640*/  FFMA.FTZ R26, R11, R16, RZ ;  /* 0x000000100b1a7223 */ /* 0x000fe200000100ff */
[C---:B------:R-:W-:Y:S01]  /*1650*/  IADD3 R46, R0.reuse, 0x2, RZ ;  /* 0x00000002002e7810 */ /* 0x040fe20007ffe0ff */
[----:B------:R-:W-:Y:S01]  /*1660*/  BSSY B0, `(.L_x_352) ;  /* 0x0000062000007945 */ /* 0x000fe20003800000 */
[----:B------:R-:W-:Y:S01]  /*1670*/  ISETP.GE.AND P0, PT, R0, R53, PT ;  /* 0x000000350000720c */ /* 0x000fe20003f06270 */
[----:B------:R-:W-:Y:S01]  /*1680*/  FFMA.FTZ R26, R17, R14, R26 ;  /* 0x0000000e111a7223 */ /* 0x000fe2000001001a */
[----:B------:R-:W1:Y:S01]  /*1690*/  SHFL.DOWN PT, R11, R10, 0x1, R53 ;  /* 0x082000000a0b7989 */ /* 0x000e6200000e0035 */
[----:B------:R-:W-:-:S02]  /*16a0*/  ISETP.NE.AND P2, PT, R40, RZ, PT ;  /* 0x000000ff2800720c */ /* 0x000fc40003f45270 */
[----:B------:R-:W-:Y:S01]  /*16b0*/  FFMA.FTZ R26, R23, R18, R26 ;  /* 0x00000012171a7223 */ /* 0x000fe2000001001a */
[----:B------:R-:W2:Y:S01]  /*16c0*/  SHFL.DOWN PT, R17, R12, 0x1, R53 ;  /* 0x082000000c117989 */ /* 0x000ea200000e0035 */
[----:B------:R-:W-:-:S06]  /*16d0*/  ISETP.GT.U32.AND P5, PT, R40, 0x22, PT ;  /* 0x000000222800780c */ /* 0x000fcc0003fa4070 */
[----:B-1----:R-:W-:Y:S01]  /*16e0*/  @!P0 FADD.FTZ R10, R10, R11 ;  /* 0x0000000b0a0a8221 */ /* 0x002fe20000010000 */
[----:B--2---:R-:W-:-:S04]  /*16f0*/  @!P0 FADD.FTZ R12, R12, R17 ;  /* 0x000000110c0c8221 */ /* 0x004fc80000010000 */
[----:B------:R-:W1:Y:S01]  /*1700*/  SHFL.DOWN PT, R11, R10, 0x2, R53 ;  /* 0x084000000a0b7989 */ /* 0x000e6200000e0035 */
[----:B------:R-:W-:Y:S02]  /*1710*/  ISETP.GT.AND P0, PT, R46, R53, PT ;  /* 0x000000352e00720c */ /* 0x000fe40003f04270 */
[----:B------:R-:W-:Y:S01]  /*1720*/  IADD3 R46, R0, 0x4, RZ ;  /* 0x00000004002e7810 */ /* 0x000fe20007ffe0ff */
[----:B------:R-:W2:Y:S10]  /*1730*/  SHFL.DOWN PT, R17, R12, 0x2, R53 ;  /* 0x084000000c117989 */ /* 0x000eb400000e0035 */
        /* <DEDUP_REMOVED lines=9> */
[-C--:B------:R-:W-:Y:S02]  /*17d0*/  ISETP.GT.AND P0, PT, R46, R53.reuse, PT ;  /* 0x000000352e00720c */ /* 0x080fe40003f04270 */
[----:B------:R-:W-:Y:S01]  /*17e0*/  IADD3 R46, R0, 0x10, RZ ;  /* 0x00000010002e7810 */ /* 0x000fe20007ffe0ff */
[----:B------:R-:W2:Y:S10]  /*17f0*/  SHFL.DOWN PT, R17, R12, 0x8, R53 ;  /* 0x090000000c117989 */ /* 0x000eb400000e0035 */
[----:B-1----:R-:W-:Y:S01]  /*1800*/  @!P0 FADD.FTZ R10, R10, R11 ;  /* 0x0000000b0a0a8221 */ /* 0x002fe20000010000 */
[----:B--2---:R-:W-:Y:S01]  /*1810*/  @!P0 FADD.FTZ R12, R12, R17 ;  /* 0x000000110c0c8221 */ /* 0x004fe20000010000 */
[----:B------:R-:W-:-:S03]  /*1820*/  ISETP.GT.AND P0, PT, R46, R53, PT ;  /* 0x000000352e00720c */ /* 0x000fc60003f04270 */
[----:B------:R-:W1:Y:S01]  /*1830*/  SHFL.DOWN PT, R17, R10, 0x10, R53 ;  /* 0x0a0000000a117989 */ /* 0x000e6200000e0035 */
[----:B------:R-:W-:Y:S01]  /*1840*/  FADD.FTZ R46, RZ, R15 ;  /* 0x0000000fff2e7221 */ /* 0x000fe20000010000 */
[----:B------:R-:W-:Y:S01]  /*1850*/  FADD.FTZ R15, RZ, R16 ;  /* 0x00000010ff0f7221 */ /* 0x000fe20000010000 */
[----:B------:R-:W-:Y:S01]  /*1860*/  FFMA.FTZ R16, R24, R21, R25 ;  /* 0x0000001518107223 */ /* 0x000fe20000010019 */
[----:B------:R-:W2:Y:S01]  /*1870*/  SHFL.DOWN PT, R11, R12, 0x10, R53 ;  /* 0x0a0000000c0b7989 */ /* 0x000ea200000e0035 */
[----:B------:R-:W-:Y:S01]  /*1880*/  FADD.FTZ R46, R46, R13 ;  /* 0x0000000d2e2e7221 */ /* 0x000fe20000010000 */
[----:B------:R-:W-:Y:S01]  /*1890*/  FADD.FTZ R15, R15, R14 ;  /* 0x0000000e0f0f7221 */ /* 0x000fe20000010000 */
[----:B------:R-:W-:Y:S02]  /*18a0*/  MOV R13, 0x400 ;  /* 0x00000400000d7802 */ /* 0x000fe40000000f00 */
[----:B------:R-:W-:Y:S01]  /*18b0*/  FADD.FTZ R46, R46, R19 ;  /* 0x000000132e2e7221 */ /* 0x000fe20000010000 */
[----:B------:R-:W-:-:S03]  /*18c0*/  FADD.FTZ R15, R15, R18 ;  /* 0x000000120f0f7221 */ /* 0x000fc60000010000 */
[----:B------:R-:W-:Y:S01]  /*18d0*/  FADD.FTZ R18, R46, R21 ;  /* 0x000000152e127221 */ /* 0x000fe20000010000 */
[----:B------:R-:W-:Y:S01]  /*18e0*/  FADD.FTZ R19, R15, R20 ;  /* 0x000000140f137221 */ /* 0x000fe20000010000 */
[----:B0-----:R-:W-:-:S04]  /*18f0*/  @!P3 LEA R15, R52, R13, 0x18 ;  /* 0x0000000d340fb211 */ /* 0x001fc800078ec0ff */
[----:B------:R-:W-:Y:S01]  /*1900*/  @!P3 LEA R15, R2, R15, 0x3 ;  /* 0x0000000f020fb211 */ /* 0x000fe200078e18ff */
[----:B-1----:R-:W-:Y:S01]  /*1910*/  @!P0 FADD.FTZ R10, R10, R17 ;  /* 0x000000110a0a8221 */ /* 0x002fe20000010000 */
[----:B------:R-:W-:Y:S01]  /*1920*/  FFMA.FTZ R17, R27, R20, R26 ;  /* 0x000000141b117223 */ /* 0x000fe2000001001a */
[----:B--2---:R-:W-:Y:S01]  /*1930*/  @!P0 FADD.FTZ R12, R12, R11 ;  /* 0x0000000b0c0c8221 */ /* 0x004fe20000010000 */
[----:B------:R-:W-:-:S04]  /*1940*/  IADD3 R11, R13, 0xc0, RZ ;  /* 0x000000c00d0b7810 */ /* 0x000fc80007ffe0ff */
[----:B------:R-:W-:-:S04]  /*1950*/  LEA R11, R52, R11, 0x18 ;  /* 0x0000000b340b7211 */ /* 0x000fc800078ec0ff */
[----:B------:R-:W-:Y:S02]  /*1960*/  LEA R46, R40, R11, 0x4 ;  /* 0x0000000b282e7211 */ /* 0x000fe400078e20ff */
[----:B------:R-:W-:-:S03]  /*1970*/  MOV R11, R12 ;  /* 0x0000000c000b7202 */ /* 0x000fc60000000f00 */
[----:B------:R0:W-:Y:S04]  /*1980*/  STS.128 [R46], R16 ;  /* 0x000000102e007388 */ /* 0x0001e80000000c00 */
[----:B------:R0:W-:Y:S01]  /*1990*/  @!P3 STS.64 [R15+0x18], R10 ;  /* 0x0000180a0f00b388 */ /* 0x0001e20000000a00 */
[----:B------:R-:W-:Y:S06]  /*19a0*/  BAR.SYNC.DEFER_BLOCKING 0x0 ;  /* 0x0000000000007b1d */ /* 0x000fec0000010000 */
[----:B------:R-:W-:Y:S05]  /*19b0*/  @P2 BRA `(.L_x_353) ;  /* 0x0000000000b02947 */ /* 0x000fea0003800000 */
[----:B------:R-:W-:-:S05]  /*19c0*/  LEA R52, R52, R13, 0x18 ;  /* 0x0000000d34347211 */ /* 0x000fca00078ec0ff */
[----:B0-----:R-:W0:Y:S04]  /*19d0*/  LDS.128 R12, [R52+0x20] ;  /* 0x00002000340c7984 */ /* 0x001e280000000c00 */
[----:B------:R-:W1:Y:S04]  /*19e0*/  LDS.128 R20, [R52+0x30] ;  /* 0x0000300034147984 */ /* 0x000e680000000c00 */
[----:B------:R-:W2:Y:S01]  /*19f0*/  LDS.128 R24, [R52+0x40] ;  /* 0x0000400034187984 */ /* 0x000ea20000000c00 */
[----:B0-----:R-:W-:Y:S01]  /*1a00*/  FADD.FTZ R53, R10, R12 ;  /* 0x0000000c0a357221 */ /* 0x001fe20000010000 */
[----:B------:R-:W-:-:S03]  /*1a10*/  FADD.FTZ R10, R11, R13 ;  /* 0x0000000d0b0a7221 */ /* 0x000fc60000010000 */
[----:B------:R-:W-:Y:S01]  /*1a20*/  FADD.FTZ R53, R53, R14 ;  /* 0x0000000e35357221 */ /* 0x000fe20000010000 */
[----:B------:R-:W-:Y:S02]  /*1a30*/  FADD.FTZ R10, R10, R15 ;  /* 0x0000000f0a0a7221 */ /* 0x000fe40000010000 */
[----:B------:R-:W0:Y:S01]  /*1a40*/  LDS.128 R12, [R52+0x50] ;  /* 0x00005000340c7984 */ /* 0x000e220000000c00 */
[----:B-1----:R-:W-:Y:S01]  /*1a50*/  FADD.FTZ R53, R53, R20 ;  /* 0x0000001435357221 */ /* 0x002fe20000010000 */
[----:B------:R-:W-:-:S03]  /*1a60*/  FADD.FTZ R10, R10, R21 ;  /* 0x000000150a0a7221 */ /* 0x000fc60000010000 */
[----:B------:R-:W-:Y:S01]  /*1a70*/  FADD.FTZ R53, R53, R22 ;  /* 0x0000001635357221 */ /* 0x000fe20000010000 */
[----:B------:R-:W-:Y:S02]  /*1a80*/  FADD.FTZ R10, R10, R23 ;  /* 0x000000170a0a7221 */ /* 0x000fe40000010000 */
[----:B------:R-:W1:Y:S01]  /*1a90*/  LDS.128 R20, [R52+0x60] ;  /* 0x0000600034147984 */ /* 0x000e620000000c00 */
[----:B--2---:R-:W-:Y:S01]  /*1aa0*/  FADD.FTZ R53, R53, R24 ;  /* 0x0000001835357221 */ /* 0x004fe20000010000 */
[----:B------:R-:W-:-:S03]  /*1ab0*/  FADD.FTZ R10, R10, R25 ;  /* 0x000000190a0a7221 */ /* 0x000fc60000010000 */
[----:B------:R-:W-:Y:S01]  /*1ac0*/  FADD.FTZ R53, R53, R26 ;  /* 0x0000001a35357221 */ /* 0x000fe20000010000 */
[----:B------:R-:W-:Y:S02]  /*1ad0*/  FADD.FTZ R10, R10, R27 ;  /* 0x0000001b0a0a7221 */ /* 0x000fe40000010000 */
        /* <DEDUP_REMOVED lines=12> */
[----:B------:R-:W-:Y:S02]  /*1ba0*/  FADD.FTZ R24, R10, R25 ;  /* 0x000000190a187221 */ /* 0x000fe40000010000 */
[----:B------:R-:W2:Y:S01]  /*1bb0*/  LDS.64 R10, [R52+0xa0] ;  /* 0x0000a000340a7984 */ /* 0x000ea20000000a00 */
        /* <DEDUP_REMOVED lines=11> */
[----:B------:R-:W-:-:S07]  /*1c70*/  FADD.FTZ R11, R24, R11 ;  /* 0x0000000b180b7221 */ /* 0x000fce0000010000 */
.L_x_353:
[----:B------:R-:W-:Y:S05]  /*1c80*/  BSYNC B0 ;  /* 0x0000000000007941 */ /* 0x000fea0003800000 */
.L_x_352:
        /* <DEDUP_REMOVED lines=14> */
[----:B0-----:R-:W-:Y:S01]  /*1d70*/  FADD.FTZ R25, R53, R12 ;  /* 0x0000000c35197221 */ /* 0x001fe20000010000 */
[----:B------:R-:W0:Y:S01]  /*1d80*/  LDS.128 R16, [R46+0x8c0] ;  /* 0x0008c0002e107984 */ /* 0x000e220000000c00 */
[----:B------:R-:W-:Y:S01]  /*1d90*/  FADD.FTZ R27, R21, R14 ;  /* 0x0000000e151b7221 */ /* 0x000fe20000010000 */
[----:B------:R-:W-:Y:S01]  /*1da0*/  FADD.FTZ R24, R24, R13 ;  /* 0x0000000d18187221 */ /* 0x000fe20000010000 */
[----:B------:R-:W-:Y:S01]  /*1db0*/  FADD.FTZ R26, R26, R15 ;  /* 0x0000000f1a1a7221 */ /* 0x000fe20000010000 */
[----:B------:R-:W1:Y:S04]  /*1dc0*/  LDS.128 R20, [R46+0xaf0] ;  /* 0x000af0002e147984 */ /* 0x000e680000000c00 */
[----:B------:R-:W2:Y:S01]  /*1dd0*/  LDS.128 R12, [R46+0xd20] ;  /* 0x000d20002e0c7984 */ /* 0x000ea20000000c00 */
        /* <DEDUP_REMOVED lines=38> */
[----:B------:R-:W-:-:S02]  /*2040*/  FADD.FTZ R52, R26, R23 ;  /* 0x000000171a347221 */ /* 0x000fc40000010000 */
[----:B------:R-:W1:Y:S01]  /*2050*/  LDS.128 R20, [R46+0x1ea0] ;  /* 0x001ea0002e147984 */ /* 0x000e620000000c00 */
[----:B--2---:R-:W-:Y:S01]  /*2060*/  FADD.FTZ R53, R25, R12 ;  /* 0x0000000c19357221 */ /* 0x004fe20000010000 */
[----:B------:R-:W-:Y:S01]  /*2070*/  FADD.FTZ R12, R24, R13 ;  /* 0x0000000d180c7221 */ /* 0x000fe20000010000 */
[----:B------:R-:W-:Y:S01]  /*2080*/  FADD.FTZ R13, R27, R14 ;  /* 0x0000000e1b0d7221 */ /* 0x000fe20000010000 */
[----:B------:R-:W-:Y:S01]  /*2090*/  FADD.FTZ R52, R52, R15 ;  /* 0x0000000f34347221 */ /* 0x000fe20000010000 */
        /* <DEDUP_REMOVED lines=13> */
.L_x_355:
[----:B------:R-:W-:Y:S05]  /*2170*/  BSYNC B0 ;  /* 0x0000000000007941 */ /* 0x000fea0003800000 */
.L_x_354:
[----:B------:R-:W1:Y:S01]  /*2180*/  LDC R24, c[0x0][0xc] ;  /* 0x00000300ff187b82 */ /* 0x000e620000000800 */
[----:B------:R-:W-:Y:S01]  /*2190*/  IMAD R47, R47, 0x23, R40 ;  /* 0x000000232f2f7824 */ /* 0x000fe200078e0228 */
[----:B------:R-:W-:Y:S01]  /*21a0*/  BSSY B0, `(.L_x_356) ;  /* 0x0000011000007945 */ /* 0x000fe20003800000 */
[----:B------:R-:W-:-:S05]  /*21b0*/  PRMT R20, R29, 0x7632, R20 ;  /* 0x000076321d147816 */ /* 0x000fca0000000014 */
[----:B0-----:R-:W0:Y:S01]  /*21c0*/  LDC.64 R14, c[0x0][0x268] ;  /* 0x00009a00ff0e7b82 */ /* 0x001e220000000a00 */
[----:B-1----:R-:W-:Y:S01]  /*21d0*/  ISETP.GE.U32.AND P0, PT, R24, 0x2, PT ;  /* 0x000000021800780c */ /* 0x002fe20003f06070 */
[----:B0-----:R-:W-:Y:S01]  /*21e0*/  IMAD.WIDE R14, R47, 0x4, R14 ;  /* 0x000000042f0e7825 */ /* 0x001fe200078e020e */
[----:B------:R-:W-:Y:S11]  /*21f0*/  @P5 BRA `(.L_x_357) ;  /* 0x00000000002c5947 */ /* 0x000ff60003800000 */
[----:B------:R-:W0:Y:S01]  /*2200*/  LDC.64 R12, c[0x0][0x288] ;  /* 0x0000a200ff0c7b82 */ /* 0x000e220000000a00 */
[-C--:B------:R-:W-:Y:S01]  /*2210*/  LEA R46, P3, R3, R14.reuse, 0x2 ;  /* 0x0000000e032e7211 */ /* 0x080fe200078610ff */
[----:B------:R1:W-:Y:S01]  /*2220*/  REDG.E.ADD.F32.FTZ.RN.STRONG.GPU desc[UR8][R14.64], R16 ;  /* 0x000000100e0079a6 */ /* 0x0003e2000c10f388 */
[----:B------:R-:W-:Y:S02]  /*2230*/  LEA R22, P6, R4, R14, 0x2 ;  /* 0x0000000e04167211 */ /* 0x000fe400078c10ff */
[C---:B------:R-:W-:Y:S02]  /*2240*/  IADD3.X R47, R15.reuse, R5, RZ, P3, !PT ;  /* 0x000000050f2f7210 */ /* 0x040fe40001ffe4ff */
[----:B------:R-:W-:-:S03]  /*2250*/  IADD3.X R23, R15, R6, RZ, P6, !PT ;  /* 0x000000060f177210 */ /* 0x000fc600037fe4ff */
[----:B------:R1:W-:Y:S01]  /*2260*/  REDG.E.ADD.F32.FTZ.RN.STRONG.GPU desc[UR8][R46.64], R17 ;  /* 0x000000112e0079a6 */ /* 0x0003e2000c10f388 */
[----:B0-----:R-:W-:-:S04]  /*2270*/  LEA R26, P5, R12, R14, 0x2 ;  /* 0x0000000e0c1a7211 */ /* 0x001fc800078a10ff */
[----:B------:R-:W-:-:S05]  /*2280*/  LEA.HI.X R27, R12, R15, R13, 0x2, P5 ;  /* 0x0000000f0c1b7211 */ /* 0x000fca00028f140d */
[----:B------:R1:W-:Y:S04]  /*2290*/  REDG.E.ADD.F32.FTZ.RN.STRONG.GPU desc[UR8][R26.64], R18 ;  /* 0x000000121a0079a6 */ /* 0x0003e8000c10f388 */
[----:B------:R1:W-:Y:S02]  /*22a0*/  REDG.E.ADD.F32.FTZ.RN.STRONG.GPU desc[UR8][R22.64], R19 ;  /* 0x00000013160079a6 */ /* 0x0003e4000c10f388 */
.L_x_357:
[----:B------:R-:W-:Y:S05]  /*22b0*/  BSYNC B0 ;  /* 0x0000000000007941 */ /* 0x000fea0003800000 */
.L_x_356:
[----:B-1----:R-:W-:Y:S02]  /*22c0*/  PRMT R23, R28, 0x7632, R23 ;  /* 0x000076321c177816 */ /* 0x002fe40000000017 */
[----:B------:R-:W-:Y:S02]  /*22d0*/  PRMT R22, R30, 0x7632, R22 ;  /* 0x000076321e167816 */ /* 0x000fe40000000016 */
[----:B------:R-:W-:Y:S01]  /*22e0*/  PRMT R21, R7, 0x7632, R21 ;  /* 0x0000763207157816 */ /* 0x000fe20000000015 */
[----:B------:R-:W-:Y:S06]  /*22f0*/  @!P0 BRA `(.L_x_358) ;  /* 0x0000001000888947 */ /* 0x000fec0003800000 */
[----:B------:R-:W0:Y:S01]  /*2300*/  LDC R26, c[0x0][0x10] ;  /* 0x00000400ff1a7b82 */ /* 0x000e220000000800 */
[----:B------:R-:W1:Y:S01]  /*2310*/  S2R R25, SR_CTAID.Y ;  /* 0x0000000000197919 */ /* 0x000e620000002600 */
[----:B------:R-:W-:-:S06]  /*2320*/  LOP3.LUT R15, R35, 0x1, RZ, 0xc0, !PT ;  /* 0x00000001230f7812 */ /* 0x000fcc00078ec0ff */
[----:B------:R-:W2:Y:S08]  /*2330*/  LDC.64 R12, c[0x0][0x258] ;  /* 0x00009600ff0c7b82 */ /* 0x000eb00000000a00 */
[----:B------:R-:W3:Y:S01]  /*2340*/  LDC.64 R52, c[0x0][0x260] ;  /* 0x00009800ff347b82 */ /* 0x000ee20000000a00 */
[----:B0-----:R-:W-:-:S04]  /*2350*/  IMAD R15, R15, R26, RZ ;  /* 0x0000001a0f0f7224 */ /* 0x001fc800078e02ff */
[C---:B------:R-:W-:Y:S01]  /*2360*/  IMAD R14, R15.reuse, R24, RZ ;  /* 0x000000180f0e7224 */ /* 0x040fe200078e02ff */
[----:B-1----:R-:W-:-:S04]  /*2370*/  IADD3 R15, R15, R25, RZ ;  /* 0x000000190f0f7210 */ /* 0x002fc80007ffe0ff */
[----:B------:R-:W-:Y:S01]  /*2380*/  SHF.L.U32 R17, R14, 0x1, RZ ;  /* 0x000000010e117819 */ /* 0x000fe200000006ff */
[----:B--2---:R-:W-:-:S04]  /*2390*/  IMAD.WIDE.U32 R12, R15, 0x4, R12 ;  /* 0x000000040f0c7825 */ /* 0x004fc800078e000c */
[----:B---3--:R-:W-:Y:S01]  /*23a0*/  IMAD.WIDE R52, R17, 0x4, R52 ;  /* 0x0000000411347825 */ /* 0x008fe200078e0234 */
        /* <DEDUP_REMOVED lines=20> */
.L_x_360:
[----:B-1----:R-:W2:Y:S04]  /*24f0*/  LDG.E.STRONG.GPU R14, desc[UR8][R12.64] ;  /* 0x000000080c0e7981 */ /* 0x002ea8000c1ef900 */
[----:B--2---:R-:W-:Y:S01]  /*2500*/  CCTL.IVALL ;  /* 0x00000000ff00798f */ /* 0x004fe20002000000 */
[----:B------:R-:W-:Y:S05]  /*2510*/  YIELD ;  /* 0x0000000000007946 */ /* 0x000fea0003800000 */
[----:B------:R-:W-:-:S13]  /*2520*/  ISETP.NE.AND P0, PT, R14, R19, PT ;  /* 0x000000130e00720c */ /* 0x000fda0003f05270 */
[----:B------:R-:W-:Y:S05]  /*2530*/  @P0 BRA `(.L_x_360) ;  /* 0xfffffffc00ec0947 */ /* 0x000fea000383ffff */
.L_x_359:
        /* <DEDUP_REMOVED lines=17> */
.L_x_364:
        /* <DEDUP_REMOVED lines=115> */
.L_x_363:
        /* <DEDUP_REMOVED lines=61> */
.L_x_365:
[----:B------:R-:W-:-:S13]  /*3150*/  ISETP.NE.OR P0, PT, R27, RZ, P0 ;  /* 0x000000ff1b00720c */ /* 0x000fda0000705670 */
[----:B------:R-:W-:Y:S05]  /*3160*/  @!P0 BRA `(.L_x_361) ;  /* 0x00000000007c8947 */ /* 0x000fea0003800000 */
.L_x_362:
        /* <DEDUP_REMOVED lines=31> */
.L_x_361:
        /* <DEDUP_REMOVED lines=11> */
.L_x_367:
[----:B------:R-:W-:Y:S05]  /*3410*/  BSYNC B0 ;  /* 0x0000000000007941 */ /* 0x000fea0003800000 */
.L_x_366:
        /* <DEDUP_REMOVED lines=16> */
.L_x_358:
[----:B------:R-:W0:Y:S01]  /*3520*/  S2UR UR6, SR_CgaCtaId ;  /* 0x00000000000679c3 */ /* 0x000e220000008800 */
[----:B------:R-:W-:Y:S01]  /*3530*/  UMOV UR5, 0x400 ;  /* 0x0000040000057882 */ /* 0x000fe20000000000 */
[C---:B-1----:R-:W-:Y:S01]  /*3540*/  PRMT R14, R33.reuse, 0x7632, R14 ;  /* 0x00007632210e7816 */ /* 0x042fe2000000000e */
[----:B------:R-:W-:Y:S01]  /*3550*/  ULDC.64 UR12, c[0x0][0x290] ;  /* 0x0000a400000c7ab9 */ /* 0x000fe20000000a00 */
[----:B------:R-:W-:Y:S02]  /*3560*/  PRMT R17, R34, 0x7632, R17 ;  /* 0x0000763222117816 */ /* 0x000fe40000000011 */
[----:B------:R-:W-:Y:S02]  /*3570*/  IADD3 R19, R38, 0x10, RZ ;  /* 0x0000001026137810 */ /* 0x000fe40007ffe0ff */
[----:B------:R-:W-:Y:S02]  /*3580*/  SHF.L.U32 R33, R33, 0x10, RZ ;  /* 0x0000001021217819 */ /* 0x000fe400000006ff */
        /* <DEDUP_REMOVED lines=9> */
[----:B------:R-:W-:Y:S01]  /*3620*/  SHF.L.U32 R17, R17, 0x10, RZ ;  /* 0x0000001011117819 */ /* 0x000fe200000006ff */
[C---:B------:R-:W-:Y:S01]  /*3630*/  FADD.FTZ R16, -R8.reuse, R53 ;  /* 0x0000003508107221 */ /* 0x040fe20000010100 */
[----:B------:R-:W-:Y:S01]  /*3640*/  SHF.R.S32.HI R18, RZ, 0x1f, R37 ;  /* 0x0000001fff127819 */ /* 0x000fe20000011425 */
[----:B0-----:R-:W-:Y:S01]  /*3650*/  ULEA UR5, UR6, UR5, 0x18 ;  /* 0x0000000506057291 */ /* 0x001fe2000f8ec03f */
[----:B------:R-:W-:Y:S01]  /*3660*/  SHF.R.S32.HI R15, RZ, 0x1f, R36 ;  /* 0x0000001fff0f7819 */ /* 0x000fe20000011424 */
[----:B------:R-:W-:Y:S01]  /*3670*/  FADD.FTZ R30, -R8, R17 ;  /* 0x00000011081e7221 */ /* 0x000fe20000010100 */
[----:B------:R-:W-:-:S02]  /*3680*/  ISETP.GE.U32.AND P0, PT, R19, UR12, PT ;  /* 0x0000000c13007c0c */ /* 0x000fc4000bf06070 */
[----:B------:R-:W-:Y:S02]  /*3690*/  SHF.R.S32.HI R24, RZ, 0x1f, R19 ;  /* 0x0000001fff187819 */ /* 0x000fe40000011413 */
[----:B------:R-:W-:Y:S02]  /*36a0*/  ISETP.GE.U32.AND P3, PT, R36, UR12, PT ;  /* 0x0000000c24007c0c */ /* 0x000fe4000bf66070 */
[----:B------:R0:W-:Y:S01]  /*36b0*/  @!P2 STS.64 [UR5+0xb0], R10 ;  /* 0x0000b00aff00a988 */ /* 0x0001e20008000a05 */
[----:B------:R-:W-:Y:S01]  /*36c0*/  BAR.SYNC.DEFER_BLOCKING 0x0 ;  /* 0x0000000000007b1d */ /* 0x000fe20000010000 */
[----:B------:R-:W-:Y:S02]  /*36d0*/  ISETP.GE.U32.AND P2, PT, R37, UR12, PT ;  /* 0x0000000c25007c0c */ /* 0x000fe4000bf46070 */
[----:B------:R-:W-:Y:S02]  /*36e0*/  ISETP.GE.AND.EX P0, PT, R24, UR13, PT, P0 ;  /* 0x0000000d18007c0c */ /* 0x000fe4000bf06300 */
[----:B------:R-:W-:-:S02]  /*36f0*/  ISETP.GE.AND.EX P2, PT, R18, UR13, PT, P2 ;  /* 0x0000000d12007c0c */ /* 0x000fc4000bf46320 */
[----:B0-----:R-:W-:Y:S01]  /*3700*/  SHF.L.U32 R11, R14, 0x10, RZ ;  /* 0x000000100e0b7819 */ /* 0x001fe200000006ff */
[----:B------:R-:W-:Y:S01]  /*3710*/  FADD.FTZ R14, -R8, R27 ;  /* 0x0000001b080e7221 */ /* 0x000fe20000010100 */
[----:B------:R-:W-:Y:S02]  /*3720*/  ISETP.GE.AND.EX P3, PT, R15, UR13, PT, P3 ;  /* 0x0000000d0f007c0c */ /* 0x000fe4000bf66330 */
[----:B------:R-:W-:Y:S01]  /*3730*/  PRMT R10, R32, 0x7632, R10 ;  /* 0x00007632200a7816 */ /* 0x000fe2000000000a */
[----:B------:R-:W-:Y:S01]  /*3740*/  FADD.FTZ R46, -R8, R11 ;  /* 0x0000000b082e7221 */ /* 0x000fe20000010100 */
[C---:B------:R-:W-:Y:S02]  /*3750*/  ISETP.GT.U32.OR P0, PT, R40.reuse, 0x22f, P0 ;  /* 0x0000022f2800780c */ /* 0x040fe40000704470 */
[C---:B------:R-:W-:Y:S02]  /*3760*/  ISETP.GT.U32.OR P2, PT, R40.reuse, 0x22f, P2 ;  /* 0x0000022f2800780c */ /* 0x040fe40001744470 */
[----:B------:R-:W-:-:S02]  /*3770*/  ISETP.GT.U32.OR P3, PT, R40, 0x22f, P3 ;  /* 0x0000022f2800780c */ /* 0x000fc40001f64470 */
        /* <DEDUP_REMOVED lines=28> */
.L_x_368:
        /* <DEDUP_REMOVED lines=21> */
.L_x_370:
[----:B------:R-:W-:Y:S05]  /*3a90*/  BSYNC B0 ;  /* 0x0000000000007941 */ /* 0x000fea0003800000 */
.L_x_369:
[----:B------:R-:W-:Y:S01]  /*3aa0*/  SHF.L.U32 R31, R31, 0x10, RZ ;  /* 0x000000101f1f7819 */ /* 0x000fe200000006ff */
[-C--:B------:R-:W-:Y:S01]  /*3ab0*/  FMUL.FTZ R26, R26, R45.reuse ;  /* 0x0000002d1a1a7220 */ /* 0x080fe20000410000 */
[----:B------:R-:W-:Y:S01]  /*3ac0*/  SHF.L.U32 R10, R25, 0x10, RZ ;  /* 0x00000010190a7819 */ /* 0x000fe200000006ff */
[----:B------:R-:W-:Y:S01]  /*3ad0*/  FMUL.FTZ R30, R30, R45 ;  /* 0x0000002d1e1e7220 */ /* 0x000fe20000410000 */
        /* <DEDUP_REMOVED lines=19> */
.L_x_371:
[----:B------:R-:W-:Y:S04]  /*3c10*/  BSSY B0, `(.L_x_372) ;  /* 0x0000014000007945 */ /* 0x000fe80003800000 */
[----:B------:R-:W-:Y:S05]  /*3c20*/  @P0 BRA `(.L_x_373) ;  /* 0x0000000000480947 */ /* 0x000fea0003800000 */
[C-C-:B------:R-:W-:Y:S01]  /*3c30*/  FFMA.FTZ R11, R8.reuse, R30, R17.reuse ;  /* 0x0000001e080b7223 */ /* 0x140fe20000010011 */
[----:B------:R-:W-:Y:S01]  /*3c40*/  ULDC.64 UR12, c[0x0][0x288] ;  /* 0x0000a200000c7ab9 */ /* 0x000fe20000000a00 */
[----:B------:R-:W-:Y:S01]  /*3c50*/  FFMA.FTZ R26, R8, R26, R17 ;  /* 0x0000001a081a7223 */ /* 0x000fe20000010011 */
[----:B------:R-:W-:Y:S02]  /*3c60*/  IMAD R24, R24, UR12, RZ ;  /* 0x0000000c18187c24 */ /* 0x000fe4000f8e02ff */
[----:B0-----:R-:W-:Y:S01]  /*3c70*/  FFMA.FTZ R12, R10, R9, -R11 ;  /* 0x000000090a0c7223 */ /* 0x001fe2000001080b */
[----:B------:R-:W-:Y:S01]  /*3c80*/  MOV R10, R48 ;  /* 0x00000030000a7202 */ /* 0x000fe20000000f00 */
[----:B------:R-:W-:Y:S01]  /*3c90*/  FFMA.FTZ R26, R31, R44, -R26 ;  /* 0x0000002c1f1a7223 */ /* 0x000fe2000001081a */
[----:B------:R-:W-:Y:S01]  /*3ca0*/  MOV R11, R51 ;  /* 0x00000033000b7202 */ /* 0x000fe20000000f00 */
[C---:B------:R-:W-:Y:S02]  /*3cb0*/  IMAD R13, R19.reuse, UR13, R24 ;  /* 0x0000000d130d7c24 */ /* 0x040fe4000f8e0218 */
        /* <DEDUP_REMOVED lines=9> */
.L_x_373:
[----:B------:R-:W-:Y:S05]  /*3d50*/  BSYNC B0 ;  /* 0x0000000000007941 */ /* 0x000fea0003800000 */
.L_x_372:
        /* <DEDUP_REMOVED lines=23> */
.L_x_374:
[----:B------:R-:W-:Y:S04]  /*3ed0*/  BSSY B0, `(.L_x_375) ;  /* 0x0000014000007945 */ /* 0x000fe80003800000 */
[----:B------:R-:W-:Y:S05]  /*3ee0*/  @P2 BRA `(.L_x_376) ;  /* 0x0000000000482947 */ /* 0x000fea0003800000 */
[C-C-:B01----:R-:W-:Y:S01]  /*3ef0*/  FFMA.FTZ R12, R8.reuse, R28, R17.reuse ;  /* 0x0000001c080c7223 */ /* 0x143fe20000010011 */
[----:B------:R-:W-:Y:S01]  /*3f00*/  FFMA.FTZ R13, R8, R26, R17 ;  /* 0x0000001a080d7223 */ /* 0x000fe20000010011 */
[----:B------:R-:W-:Y:S02]  /*3f10*/  ULDC.64 UR12, c[0x0][0x288] ;  /* 0x0000a200000c7ab9 */ /* 0x000fe40000000a00 */
[----:B------:R-:W-:Y:S02]  /*3f20*/  IMAD R20, R18, UR12, RZ ;  /* 0x0000000c12147c24 */ /* 0x000fe4000f8e02ff */
[----:B------:R-:W-:Y:S01]  /*3f30*/  FFMA.FTZ R12, R11, R44, -R12 ;  /* 0x0000002c0b0c7223 */ /* 0x000fe2000001080c */
[----:B------:R-:W-:Y:S01]  /*3f40*/  FFMA.FTZ R18, R10, R9, -R13 ;  /* 0x000000090a127223 */ /* 0x000fe2000001080d */
[----:B------:R-:W-:Y:S01]  /*3f50*/  MOV R10, R48 ;  /* 0x00000030000a7202 */ /* 0x000fe20000000f00 */
[C---:B------:R-:W-:Y:S01]  /*3f60*/  IMAD R13, R37.reuse, UR13, R20 ;  /* 0x0000000d250d7c24 */ /* 0x040fe2000f8e0214 */
[----:B------:R-:W-:Y:S01]  /*3f70*/  MOV R11, R51 ;  /* 0x00000033000b7202 */ /* 0x000fe20000000f00 */
        /* <DEDUP_REMOVED lines=9> */
.L_x_376:
[----:B------:R-:W-:Y:S05]  /*4010*/  BSYNC B0 ;  /* 0x0000000000007941 */ /* 0x000fea0003800000 */
.L_x_375:
[----:B------:R-:W-:Y:S01]  /*4020*/  SHF.L.U32 R7, R7, 0x10, RZ ;  /* 0x0000001007077819 */ /* 0x000fe200000006ff */
[-C--:B------:R-:W-:Y:S01]  /*4030*/  FMUL.FTZ R20, R16, R45.reuse ;  /* 0x0000002d10147220 */ /* 0x080fe20000410000 */
[----:B------:R-:W-:Y:S01]  /*4040*/  SHF.L.U32 R10, R21, 0x10, RZ ;  /* 0x00000010150a7819 */ /* 0x000fe200000006ff */
[----:B------:R-:W-:Y:S01]  /*4050*/  FMUL.FTZ R18, R14, R45 ;  /* 0x0000002d0e127220 */ /* 0x000fe20000410000 */
[----:B------:R-:W-:Y:S06]  /*4060*/  @!P4 BRA `(.L_x_377) ;  /* 0x000000000048c947 */ /* 0x000fec0003800000 */
[----:B------:R-:W-:Y:S01]  /*4070*/  FFMA.FTZ R43, R20, R44, R43 ;  /* 0x0000002c142b7223 */ /* 0x000fe2000001002b */
[----:B------:R-:W-:-:S03]  /*4080*/  FFMA.FTZ R42, R18, R9, R42 ;  /* 0x00000009122a7223 */ /* 0x000fc6000001002a */
[----:B--2---:R-:W-:Y:S01]  /*4090*/  FMUL.FTZ R11, R43, -1.4426950216293334961 ;  /* 0xbfb8aa3b2b0b7820 */ /* 0x004fe20000410000 */
        /* <DEDUP_REMOVED lines=15> */
.L_x_377:
[----:B------:R-:W-:Y:S04]  /*4190*/  BSSY B0, `(.L_x_378) ;  /* 0x0000013000007945 */ /* 0x000fe80003800000 */
[----:B------:R-:W-:Y:S05]  /*41a0*/  @P3 BRA `(.L_x_379) ;  /* 0x0000000000443947 */ /* 0x000fea0003800000 */
[----:B------:R-:W-:Y:S01]  /*41b0*/  ULDC.64 UR12, c[0x0][0x288] ;  /* 0x0000a200000c7ab9 */ /* 0x000fe20000000a00 */
[C-C-:B012---:R-:W-:Y:S01]  /*41c0*/  FFMA.FTZ R12, R8.reuse, R20, R17.reuse ;  /* 0x00000014080c7223 */ /* 0x147fe20000010011 */
        /* <DEDUP_REMOVED lines=15> */
.L_x_379:
[----:B------:R-:W-:Y:S05]  /*42c0*/  BSYNC B0 ;  /* 0x0000000000007941 */ /* 0x000fea0003800000 */
.L_x_378:
[----:B---3--:R-:W3:Y:S01]  /*42d0*/  LDC R8, c[0x0][0x10] ;  /* 0x00000400ff087b82 */ /* 0x008ee20000000800 */
[----:B------:R-:W-:Y:S02]  /*42e0*/  IADD3 R35, R35, 0x1, RZ ;  /* 0x0000000123237810 */ /* 0x000fe40007ffe0ff */
[----:B---3--:R-:W-:-:S04]  /*42f0*/  IADD3 R39, R8, R39, RZ ;  /* 0x0000002708277210 */ /* 0x008fc80007ffe0ff */
[----:B------:R-:W-:-:S13]  /*4300*/  ISETP.GE.AND P0, PT, R39, UR4, PT ;  /* 0x0000000427007c0c */ /* 0x000fda000bf06270 */
[----:B------:R-:W-:Y:S05]  /*4310*/  @!P0 BRA `(.L_x_380) ;  /* 0xffffffbc00ec8947 */ /* 0x000fea000383ffff */
.L_x_345:
        /* <DEDUP_REMOVED lines=19> */
.L_x_382:
[----:B------:R-:W-:Y:S05]  /*4450*/  BSYNC B0 ;  /* 0x0000000000007941 */ /* 0x000fea0003800000 */
.L_x_381:
        /* <DEDUP_REMOVED lines=11> */
.L_x_384:
[----:B------:R-:W3:Y:S04]  /*4510*/  LDG.E.STRONG.GPU R5, desc[UR8][R2.64] ;  /* 0x0000000802057981 */ /* 0x000ee8000c1ef900 */
[----:B---3--:R-:W-:Y:S01]  /*4520*/  CCTL.IVALL ;  /* 0x00000000ff00798f */ /* 0x008fe20002000000 */
[----:B------:R-:W-:Y:S05]  /*4530*/  YIELD ;  /* 0x0000000000007946 */ /* 0x000fea0003800000 */
[----:B------:R-:W-:-:S13]  /*4540*/  ISETP.NE.AND P0, PT, R5, R0, PT ;  /* 0x000000000500720c */ /* 0x000fda0003f05270 */
[----:B------:R-:W-:Y:S05]  /*4550*/  @P0 BRA `(.L_x_384) ;  /* 0xfffffffc00ec0947 */ /* 0x000fea000383ffff */
.L_x_383:
[----:B------:R-:W-:Y:S05]  /*4560*/  WARPSYNC.ALL ;  /* 0x0000000000007948 */ /* 0x000fea0003800000 */
[----:B------:R-:W3:Y:S08]  /*4570*/  LDC.64 R2, c[0x0][0x288] ;  /* 0x0000a200ff027b82 */ /* 0x000ef00000000a00 */
[----:B------:R-:W-:Y:S01]  /*4580*/  BAR.SYNC.DEFER_BLOCKING 0x0 ;  /* 0x0000000000007b1d */ /* 0x000fe20000010000 */
[----:B---3--:R-:W-:-:S04]  /*4590*/  LEA.HI R0, P0, R3, R2, RZ, 0x1 ;  /* 0x0000000203007211 */ /* 0x008fc800078108ff */
[----:B------:R-:W-:-:S04]  /*45a0*/  IADD3.X R5, RZ, R3, RZ, P0, !PT ;  /* 0x00000003ff057210 */ /* 0x000fc800007fe4ff */
[--C-:B------:R-:W-:Y:S02]  /*45b0*/  SHF.R.S64 R25, R0, 0x1, R5.reuse ;  /* 0x0000000100197819 */ /* 0x100fe40000001005 */
[----:B------:R-:W-:Y:S02]  /*45c0*/  SHF.R.S32.HI R0, RZ, 0x1f, R40 ;  /* 0x0000001fff007819 */ /* 0x000fe40000011428 */
[----:B0-----:R-:W-:Y:S02]  /*45d0*/  SHF.R.S32.HI R27, RZ, 0x1, R5 ;  /* 0x00000001ff1b7819 */ /* 0x001fe40000011405 */
[----:B------:R-:W-:-:S04]  /*45e0*/  ISETP.GT.U32.AND P0, PT, R25, R40, PT ;  /* 0x000000281900720c */ /* 0x000fc80003f04070 */
[----:B------:R-:W-:-:S13]  /*45f0*/  ISETP.GT.AND.EX P0, PT, R27, R0, PT, P0 ;  /* 0x000000001b00720c */ /* 0x000fda0003f04300 */
[----:B------:R-:W-:Y:S05]  /*4600*/  @!P0 EXIT ;  /* 0x000000000000894d */ /* 0x000fea0003800000 */
[C---:B------:R-:W-:Y:S01]  /*4610*/  IMAD.WIDE.U32 R8, R2.reuse, 0x3, RZ ;  /* 0x0000000302087825 */ /* 0x040fe200078e00ff */
[----:B--2---:R-:W-:Y:S01]  /*4620*/  LEA R11, R3, R3, 0x1 ;  /* 0x00000003030b7211 */ /* 0x004fe200078e08ff */
[----:B------:R-:W0:Y:S01]  /*4630*/  LDC.64 R4, c[0x0][0x218] ;  /* 0x00008600ff047b82 */ /* 0x000e220000000a00 */
[----:B------:R-:W-:Y:S01]  /*4640*/  SHF.L.U64.HI R23, R2, 0x2, R3 ;  /* 0x0000000202177819 */ /* 0x000fe20000010203 */
[----:B------:R-:W-:Y:S01]  /*4650*/  ULDC.64 UR4, c[0x0][0x268] ;  /* 0x00009a0000047ab9 */ /* 0x000fe20000000a00 */
[----:B------:R-:W-:Y:S02]  /*4660*/  IADD3 R11, R9, R11, RZ ;  /* 0x0000000b090b7210 */ /* 0x000fe40007ffe0ff */
[----:B------:R-:W-:Y:S02]  /*4670*/  SHF.L.U64.HI R33, R25, 0x2, R27 ;  /* 0x0000000219217819 */ /* 0x000fe4000001021b */
[----:B------:R-:W-:Y:S01]  /*4680*/  LEA.HI R8, P0, R11, R8, RZ, 0x1 ;  /* 0x000000080b087211 */ /* 0x000fe200078108ff */
[----:B------:R-:W2:Y:S03]  /*4690*/  LDC.64 R6, c[0x0][0x220] ;  /* 0x00008800ff067b82 */ /* 0x000ea60000000a00 */
[----:B------:R-:W-:-:S04]  /*46a0*/  IADD3.X R11, RZ, R11, RZ, P0, !PT ;  /* 0x0000000bff0b7210 */ /* 0x000fc800007fe4ff */
[--C-:B------:R-:W-:Y:S02]  /*46b0*/  SHF.R.S64 R29, R8, 0x1, R11.reuse ;  /* 0x00000001081d7819 */ /* 0x100fe4000000100b */
[----:B------:R-:W-:-:S04]  /*46c0*/  SHF.R.S32.HI R8, RZ, 0x1, R11 ;  /* 0x00000001ff087819 */ /* 0x000fc8000001140b */
[----:B------:R-:W-:-:S07]  /*46d0*/  SHF.L.U64.HI R31, R29, 0x2, R8 ;  /* 0x000000021d1f7819 */ /* 0x000fce0000010208 */
.L_x_385:
[----:B-1----:R-:W-:-:S04]  /*46e0*/  LEA R12, P0, R40, UR4, 0x2 ;  /* 0x00000004280c7c11 */ /* 0x002fc8000f8010ff */
[----:B------:R-:W-:Y:S02]  /*46f0*/  LEA.HI.X R13, R40, UR5, R0, 0x2, P0 ;  /* 0x00000005280d7c11 */ /* 0x000fe400080f1400 */
[-C--:B------:R-:W-:Y:S02]  /*4700*/  LEA R14, P0, R25, R12.reuse, 0x2 ;  /* 0x0000000c190e7211 */ /* 0x080fe400078010ff */
[-C--:B------:R-:W-:Y:S01]  /*4710*/  LEA R18, P2, R29, R12.reuse, 0x2 ;  /* 0x0000000c1d127211 */ /* 0x080fe200078410ff */
[----:B------:R-:W3:Y:S01]  /*4720*/  LDG.E R0, desc[UR8][R12.64] ;  /* 0x000000080c007981 */ /* 0x000ee2000c1e1900 */
[----:B------:R-:W-:Y:S02]  /*4730*/  LEA R16, P1, R2, R12, 0x2 ;  /* 0x0000000c02107211 */ /* 0x000fe400078210ff */
[C---:B------:R-:W-:Y:S02]  /*4740*/  IADD3.X R15, R13.reuse, R33, RZ, P0, !PT ;  /* 0x000000210d0f7210 */ /* 0x040fe400007fe4ff */
[----:B------:R-:W-:-:S02]  /*4750*/  IADD3.X R19, R13, R31, RZ, P2, !PT ;  /* 0x0000001f0d137210 */ /* 0x000fc400017fe4ff */
[----:B------:R-:W-:Y:S02]  /*4760*/  IADD3.X R17, R23, R13, RZ, P1, !PT ;  /* 0x0000000d17117210 */ /* 0x000fe40000ffe4ff */
[----:B------:R-:W3:Y:S04]  /*4770*/  LDG.E R15, desc[UR8][R14.64] ;  /* 0x000000080e0f7981 */ /* 0x000ee8000c1e1900 */
[----:B------:R-:W4:Y:S04]  /*4780*/  LDG.E R16, desc[UR8][R16.64] ;  /* 0x0000000810107981 */ /* 0x000f28000c1e1900 */
[----:B------:R-:W4:Y:S01]  /*4790*/  LDG.E R19, desc[UR8][R18.64] ;  /* 0x0000000812137981 */ /* 0x000f22000c1e1900 */
[----:B------:R-:W-:-:S02]  /*47a0*/  SHF.L.U32 R11, R40, 0x1, RZ ;  /* 0x00000001280b7819 */ /* 0x000fc400000006ff */
[----:B------:R-:W-:-:S03]  /*47b0*/  IADD3 R40, R40, 0x230, RZ ;  /* 0x0000023028287810 */ /* 0x000fc60007ffe0ff */
[----:B0-----:R-:W-:-:S04]  /*47c0*/  IMAD.WIDE R8, R11, 0x2, R4 ;  /* 0x000000020b087825 */ /* 0x001fc800078e0204 */
[----:B--2---:R-:W-:Y:S01]  /*47d0*/  IMAD.WIDE R10, R11, 0x2, R6 ;  /* 0x000000020b0a7825 */ /* 0x004fe200078e0206 */
[----:B------:R-:W-:Y:S02]  /*47e0*/  ISETP.GT.U32.AND P0, PT, R25, R40, PT ;  /* 0x000000281900720c */ /* 0x000fe40003f04070 */
[----:B---3--:R-:W-:Y:S02]  /*47f0*/  F2FP.BF16.F32.PACK_AB R3, R15, R0 ;  /* 0x000000000f03723e */ /* 0x008fe400000010ff */
[----:B------:R-:W-:Y:S02]  /*4800*/  SHF.R.S32.HI R0, RZ, 0x1f, R40 ;  /* 0x0000001fff007819 */ /* 0x000fe40000011428 */
[----:B----4-:R-:W-:Y:S01]  /*4810*/  F2FP.BF16.F32.PACK_AB R21, R19, R16 ;  /* 0x000000101315723e */ /* 0x010fe200000010ff */
[----:B------:R3:W-:Y:S04]  /*4820*/  STG.E desc[UR8][R8.64], R3 ;  /* 0x0000000308007986 */ /* 0x0007e8000c101908 */
[----:B------:R3:W-:Y:S01]  /*4830*/  STG.E desc[UR8][R10.64], R21 ;  /* 0x000000150a007986 */ /* 0x0007e2000c101908 */
[----:B------:R-:W-:-:S13]  /*4840*/  ISETP.GT.AND.EX P0, PT, R27, R0, PT, P0 ;  /* 0x000000001b00720c */ /* 0x000fda0003f04300 */
[----:B---3--:R-:W-:Y:S05]  /*4850*/  @P0 BRA `(.L_x_385) ;  /* 0xfffffffc00a00947 */ /* 0x008fea000383ffff */
[----:B------:R-:W-:Y:S05]  /*4860*/  EXIT ;  /* 0x000000000000794d */ /* 0x000fea0003800000 */
.L_x_386:
        /* <DEDUP_REMOVED lines=9> */
.L_x_5118:


//--------------------- .text._Z35group_norm_nhwc_bwd_one_pass_kernelI11Bf16IOBf16WLi128ELi70ELi560EEv26Group_norm_nhwc_bwd_params --------------------------
	.section	.text._Z35group_norm_nhwc_bwd_one_pass_kernelI11Bf16IOBf16WLi128ELi70ELi560EEv26Group_norm_nhwc_bwd_params,"ax",@progbits
	.align	128
        .global         _Z35group_norm_nhwc_bwd_one_pass_kernelI11Bf16IOBf16WLi128ELi70ELi560EEv26Group_norm_nhwc_bwd_params
        .type           _Z35group_norm_nhwc_bwd_one_pass_kernelI11Bf16IOBf16WLi128ELi70ELi560EEv26Group_norm_nhwc_bwd_params,@function
        .size           _Z35group_norm_nhwc_bwd_one_pass_kernelI11Bf16IOBf16WLi128ELi70ELi560EEv26Group_norm_nhwc_bwd_params,(.L_x_5119 - _Z35group_norm_nhwc_bwd_one_pass_kernelI11Bf16IOBf16WLi128ELi70ELi560EEv26Group_norm_nhwc_bwd_params)
        .other          _Z35group_norm_nhwc_bwd_one_pass_kernelI11Bf16IOBf16WLi128ELi70ELi560EEv26Group_norm_nhwc_bwd_params,@"STO_CUDA_ENTRY STV_DEFAULT"
_Z35group_norm_nhwc_bwd_one_pass_kernelI11Bf16IOBf16WLi128ELi70ELi560EEv26Group_norm_nhwc_bwd_params:
.text._Z35group_norm_nhwc_bwd_one_pass_kernelI11Bf16IOBf16WLi128ELi70ELi560EEv26Group_norm_nhwc_bwd_params:
        /* <DEDUP_REMOVED lines=14> */
[----:B------:R-:W-:Y:S01]  /*00e0*/  ULDC.64 UR10, c[0x0][0x290] ;  /* 0x0000a400000a7ab9 */ /* 0x000fe20000000a00 */
[--C-:B------:R-:W-:Y:S01]  /*00f0*/  SHF.R.S32.HI R4, RZ, 0x1f, R77.reuse ;  /* 0x0000001fff047819 */ /* 0x100fe2000001144d */
[----:B------:R-:W-:Y:S02]  /*0100*/  HFMA2.MMA R67, -RZ, RZ, 0, 0 ;  /* 0x00000000ff437435 */ /* 0x000fe400000001ff */
[----:B------:R-:W-:Y:S02]  /*0110*/  IMAD R78, R75, -0x23, R77 ;  /* 0xffffffdd4b4e7824 */ /* 0x000fe400078e024d */
[----:B------:R-:W1:Y:S03]  /*0120*/  S2UR UR7, SR_CTAID.X ;  /* 0x00000000000779c3 */ /* 0x000e660000002500 */
[----:B------:R-:W-:-:S05]  /*0130*/  SHF.L.U32 R78, R78, 0x1, RZ ;  /* 0x000000014e4e7819 */ /* 0x000fca00000006ff */
[----:B------:R-:W1:Y:S01]  /*0140*/  LDC R0, c[0x0][0x2ac] ;  /* 0x0000ab00ff007b82 */ /* 0x000e620000000800 */
[----:B0-----:R-:W-:Y:S01]  /*0150*/  IMAD.WIDE.U32 R2, R8, 0x3, RZ ;  /* 0x0000000308027825 */ /* 0x001fe200078e00ff */
[C---:B------:R-:W-:Y:S02]  /*0160*/  LEA R7, R9.reuse, R9, 0x1 ;  /* 0x0000000909077211 */ /* 0x040fe400078e08ff */
[----:B------:R-:W-:Y:S02]  /*0170*/  LEA.HI R6, P0, R9, R8, RZ, 0x1 ;  /* 0x0000000809067211 */ /* 0x000fe400078108ff */
[----:B------:R-:W-:Y:S02]  /*0180*/  IADD3 R7, R3, R7, RZ ;  /* 0x0000000703077210 */ /* 0x000fe40007ffe0ff */
[----:B------:R-:W-:Y:S02]  /*0190*/  IADD3.X R9, RZ, R9, RZ, P0, !PT ;  /* 0x00000009ff097210 */ /* 0x000fe400007fe4ff */
[----:B------:R-:W-:-:S02]  /*01a0*/  LEA.HI R5, P2, R7, R2, RZ, 0x1 ;  /* 0x0000000207057211 */ /* 0x000fc400078508ff */
[----:B------:R-:W-:Y:S02]  /*01b0*/  LEA.HI R2, R4, R77, RZ, 0x5 ;  /* 0x0000004d04027211 */ /* 0x000fe400078f28ff */
[----:B------:R-:W-:Y:S02]  /*01c0*/  IADD3.X R8, RZ, R7, RZ, P2, !PT ;  /* 0x00000007ff087210 */ /* 0x000fe400017fe4ff */
[----:B------:R-:W-:Y:S01]  /*01d0*/  SHF.R.S64 R4, R6, 0x1, R9 ;  /* 0x0000000106047819 */ /* 0x000fe20000001009 */
[----:B-1----:R-:W-:Y:S01]  /*01e0*/  IMAD R75, R0, UR7, R75 ;  /* 0x00000007004b7c24 */ /* 0x002fe2000f8e024b */
[----:B------:R-:W-:Y:S01]  /*01f0*/  SHF.R.S32.HI R7, RZ, 0x1, R9 ;  /* 0x00000001ff077819 */ /* 0x000fe20000011409 */
[----:B------:R-:W0:Y:S01]  /*0200*/  S2R R0, SR_LANEID ;  /* 0x0000000000007919 */ /* 0x000e220000000000 */
[----:B------:R-:W-:Y:S02]  /*0210*/  SHF.R.S64 R5, R5, 0x1, R8 ;  /* 0x0000000105057819 */ /* 0x000fe40000001008 */
[----:B------:R-:W-:Y:S01]  /*0220*/  ISETP.GE.U32.AND P1, PT, R75, UR10, PT ;  /* 0x0000000a4b007c0c */ /* 0x000fe2000bf26070 */
[----:B------:R-:W-:Y:S01]  /*0230*/  ULDC.U8 UR10, c[0x0][0x2a4] ;  /* 0x0000a900000a7ab9 */ /* 0x000fe20000000000 */
[----:B------:R-:W-:-:S02]  /*0240*/  SHF.R.S32.HI R3, RZ, 0x1f, R75 ;  /* 0x0000001fff037819 */ /* 0x000fc4000001144b */
[----:B------:R-:W-:Y:S02]  /*0250*/  SHF.R.S32.HI R8, RZ, 0x1, R8 ;  /* 0x00000001ff087819 */ /* 0x000fe40000011408 */
[----:B------:R-:W-:Y:S02]  /*0260*/  ISETP.GE.AND.EX P1, PT, R3, UR11, PT, P1 ;  /* 0x0000000b03007c0c */ /* 0x000fe4000bf26310 */
[----:B------:R-:W-:Y:S02]  /*0270*/  SHF.L.U64.HI R6, R4, 0x2, R7 ;  /* 0x0000000204067819 */ /* 0x000fe40000010207 */
[----:B------:R-:W-:Y:S02]  /*0280*/  SHF.R.S32.HI R2, RZ, 0x5, R2 ;  /* 0x00000005ff027819 */ /* 0x000fe40000011402 */
[C---:B------:R-:W-:Y:S02]  /*0290*/  IADD3 R74, R75.reuse, 0x10, RZ ;  /* 0x000000104b4a7810 */ /* 0x040fe40007ffe0ff */
[----:B------:R-:W-:-:S02]  /*02a0*/  IADD3 R73, R75, 0x20, RZ ;  /* 0x000000204b497810 */ /* 0x000fc40007ffe0ff */
[C---:B------:R-:W-:Y:S02]  /*02b0*/  IADD3 R72, R75.reuse, 0x30, RZ ;  /* 0x000000304b487810 */ /* 0x040fe40007ffe0ff */
[C---:B------:R-:W-:Y:S02]  /*02c0*/  IADD3 R71, R75.reuse, 0x40, RZ ;  /* 0x000000404b477810 */ /* 0x040fe40007ffe0ff */
[----:B------:R-:W-:Y:S02]  /*02d0*/  IADD3 R70, R75, 0x50, RZ ;  /* 0x000000504b467810 */ /* 0x000fe40007ffe0ff */
[----:B------:R-:W-:Y:S02]  /*02e0*/  ISETP.LT.U32.AND P1, PT, R77, 0x230, !P1 ;  /* 0x000002304d00780c */ /* 0x000fe40004f21070 */
[C---:B------:R-:W-:Y:S02]  /*02f0*/  IADD3 R69, R75.reuse, 0x60, RZ ;  /* 0x000000604b457810 */ /* 0x040fe40007ffe0ff */
[----:B------:R-:W-:-:S02]  /*0300*/  IADD3 R68, R75, 0x70, RZ ;  /* 0x000000704b447810 */ /* 0x000fc40007ffe0ff */
[----:B------:R-:W-:-:S07]  /*0310*/  SHF.L.U64.HI R7, R5, 0x2, R8 ;  /* 0x0000000205077819 */ /* 0x000fce0000010208 */
.L_x_438:
[----:B------:R-:W1:Y:S01]  /*0320*/  LDC R15, c[0x0][0x2a0] ;  /* 0x0000a800ff0f7b82 */ /* 0x000e620000000800 */
[----:B------:R-:W-:Y:S01]  /*0330*/  IABS R13, R76 ;  /* 0x0000004c000d7213 */ /* 0x000fe20000000000 */
[----:B------:R-:W-:Y:S01]  /*0340*/  ULDC.64 UR14, c[0x0][0x290] ;  /* 0x0000a400000e7ab9 */ /* 0x000fe20000000a00 */
[----:B------:R-:W-:Y:S01]  /*0350*/  ISETP.GE.AND P5, PT, R76, RZ, PT ;  /* 0x000000ff4c00720c */ /* 0x000fe20003fa6270 */
[----:B------:R-:W-:Y:S01]  /*0360*/  ULDC.64 UR12, c[0x0][0x298] ;  /* 0x0000a600000c7ab9 */ /* 0x000fe20000000a00 */
[----:B------:R-:W-:-:S03]  /*0370*/  CS2R R64, SRZ ;  /* 0x0000000000407805 */ /* 0x000fc6000001ff00 */
[----:B------:R-:W2:Y:S08]  /*0380*/  @P1 LDC.64 R18, c[0x0][0x288] ;  /* 0x0000a200ff121b82 */ /* 0x000eb00000000a00 */
[----:B------:R-:W3:Y:S01]  /*0390*/  @P1 LDC.64 R22, c[0x0][0x230] ;  /* 0x00008c00ff161b82 */ /* 0x000ee20000000a00 */
[----:B-1----:R-:W-:-:S07]  /*03a0*/  IABS R12, R15 ;  /* 0x0000000f000c7213 */ /* 0x002fce0000000000 */
[----:B------:R-:W1:Y:S01]  /*03b0*/  @P1 LDC.64 R26, c[0x0][0x228] ;  /* 0x00008a00ff1a1b82 */ /* 0x000e620000000a00 */
[----:B------:R-:W4:Y:S08]  /*03c0*/  I2F.RP R10, R12 ;  /* 0x0000000c000a7306 */ /* 0x000f300000209400 */
[----:B----4-:R-:W4:Y:S02]  /*03d0*/  MUFU.RCP R10, R10 ;  /* 0x0000000a000a7308 */ /* 0x010f240000001000 */
[----:B----4-:R-:W-:-:S02]  /*03e0*/  IADD3 R8, R10, 0xffffffe, RZ ;  /* 0x0ffffffe0a087810 */ /* 0x010fc40007ffe0ff */
[----:B------:R-:W-:-:S04]  /*03f0*/  LOP3.LUT R10, R76, R15, RZ, 0x3c, !PT ;  /* 0x0000000f4c0a7212 */ /* 0x000fc800078e3cff */
[----:B------:R4:W0:Y:S01]  /*0400*/  F2I.FTZ.U32.TRUNC.NTZ R9, R8 ;  /* 0x0000000800097305 */ /* 0x000822000021f000 */
[----:B------:R-:W-:Y:S02]  /*0410*/  ISETP.GE.AND P2, PT, R10, RZ, PT ;  /* 0x000000ff0a00720c */ /* 0x000fe40003f46270 */
[----:B------:R-:W-:Y:S02]  /*0420*/  SHF.R.S32.HI R10, RZ, 0x1f, R78 ;  /* 0x0000001fff0a7819 */ /* 0x000fe4000001144e */
[----:B----4-:R-:W-:Y:S02]  /*0430*/  MOV R8, RZ ;  /* 0x000000ff00087202 */ /* 0x010fe40000000f00 */
[----:B0-----:R-:W-:-:S05]  /*0440*/  IADD3 R11, RZ, -R9, RZ ;  /* 0x80000009ff0b7210 */ /* 0x001fca0007ffe0ff */
[----:B------:R-:W-:-:S04]  /*0450*/  IMAD R11, R11, R12, RZ ;  /* 0x0000000c0b0b7224 */ /* 0x000fc800078e02ff */
[----:B------:R-:W-:-:S06]  /*0460*/  IMAD.HI.U32 R9, R9, R11, R8 ;  /* 0x0000000b09097227 */ /* 0x000fcc00078e0008 */
[----:B------:R-:W-:-:S05]  /*0470*/  IMAD.HI.U32 R11, R9, R13, RZ ;  /* 0x0000000d090b7227 */ /* 0x000fca00078e00ff */
[----:B------:R-:W-:-:S05]  /*0480*/  IADD3 R9, -R11, RZ, RZ ;  /* 0x000000ff0b097210 */ /* 0x000fca0007ffe1ff */
[----:B------:R-:W-:Y:S01]  /*0490*/  IMAD R9, R12, R9, R13 ;  /* 0x000000090c097224 */ /* 0x000fe200078e020d */
[----:B------:R-:W-:-:S04]  /*04a0*/  LOP3.LUT R13, RZ, R15, RZ, 0x33, !PT ;  /* 0x0000000fff0d7212 */ /* 0x000fc800078e33ff */
[----:B------:R-:W-:-:S13]  /*04b0*/  ISETP.GT.U32.AND P0, PT, R12, R9, PT ;  /* 0x000000090c00720c */ /* 0x000fda0003f04070 */
        /* <DEDUP_REMOVED lines=11> */
[----:B------:R-:W-:-:S02]  /*0570*/  @P4 IADD3 R11, R11, 0x1, RZ ;  /* 0x000000010b0b4810 */ /* 0x000fc40007ffe0ff */
[----:B------:R-:W-:Y:S02]  /*0580*/  ISETP.GT.U32.OR P3, PT, R77, 0x22f, P3 ;  /* 0x0000022f4d00780c */ /* 0x000fe40001f64470 */
[----:B------:R-:W-:Y:S02]  /*0590*/  SEL R48, R13, R8, !P0 ;  /* 0x000000080d307207 */ /* 0x000fe40004000000 */
[----:B------:R-:W-:Y:S02]  /*05a0*/  @!P2 IADD3 R11, -R11, RZ, RZ ;  /* 0x000000ff0b0ba210 */ /* 0x000fe40007ffe1ff */
[----:B------:R-:W-:Y:S01]  /*05b0*/  ISETP.GE.U32.AND P4, PT, R73, UR14, PT ;  /* 0x0000000e49007c0c */ /* 0x000fe2000bf86070 */
[----:B------:R-:W-:Y:S01]  /*05c0*/  IMAD R39, R48, 0x46, RZ ;  /* 0x0000004630277824 */ /* 0x000fe200078e02ff */
[----:B------:R-:W-:Y:S02]  /*05d0*/  SEL R15, R13, R11, !P0 ;  /* 0x0000000b0d0f7207 */ /* 0x000fe40004000000 */
[----:B------:R-:W-:-:S02]  /*05e0*/  SHF.R.S32.HI R11, RZ, 0x1f, R73 ;  /* 0x0000001fff0b7819 */ /* 0x000fc40000011449 */
[----:B------:R-:W-:Y:S01]  /*05f0*/  IADD3 R86, P0, R78, R39, RZ ;  /* 0x000000274e567210 */ /* 0x000fe20007f1e0ff */
[----:B------:R-:W0:Y:S01]  /*0600*/  @!P3 LDC.64 R12, c[0x0][0x288] ;  /* 0x0000a200ff0cbb82 */ /* 0x000e220000000a00 */
[----:B------:R-:W-:Y:S02]  /*0610*/  SHF.R.S32.HI R8, RZ, 0x1f, R15 ;  /* 0x0000001fff087819 */ /* 0x000fe4000001140f */
[----:B------:R-:W-:Y:S02]  /*0620*/  ISETP.GE.AND.EX P4, PT, R11, UR15, PT, P4 ;  /* 0x0000000f0b007c0c */ /* 0x000fe4000bf86340 */
[----:B------:R-:W-:Y:S01]  /*0630*/  LEA.HI.X.SX32 R87, R39, R10, 0x1, P0 ;  /* 0x0000000a27577211 */ /* 0x000fe200000f0eff */
[----:B------:R-:W-:Y:S01]  /*0640*/  IMAD R8, R8, UR12, RZ ;  /* 0x0000000c08087c24 */ /* 0x000fe2000f8e02ff */
[----:B------:R-:W-:Y:S01]  /*0650*/  ISETP.GT.U32.OR P4, PT, R77, 0x22f, P4 ;  /* 0x0000022f4d00780c */ /* 0x000fe20002784470 */
[----:B------:R-:W4:Y:S01]  /*0660*/  @!P3 LDC.64 R24, c[0x0][0x230] ;  /* 0x00008c00ff18bb82 */ /* 0x000f220000000a00 */
[----:B------:R-:W-:Y:S01]  /*0670*/  ISETP.GE.U32.AND P2, PT, R72, UR14, PT ;  /* 0x0000000e48007c0c */ /* 0x000fe2000bf46070 */
[----:B------:R-:W-:-:S02]  /*0680*/  IMAD R89, R15, UR13, R8 ;  /* 0x0000000d0f597c24 */ /* 0x000fc4000f8e0208 */
[----:B------:R-:W-:-:S04]  /*0690*/  IMAD.WIDE.U32 R86, R15, UR12, R86 ;  /* 0x0000000c0f567c25 */ /* 0x000fc8000f8e0056 */
[----:B--2---:R-:W-:Y:S01]  /*06a0*/  @P1 IMAD R8, R3, R18, RZ ;  /* 0x0000001203081224 */ /* 0x004fe200078e02ff */
[----:B------:R-:W-:Y:S02]  /*06b0*/  IADD3 R89, R87, R89, RZ ;  /* 0x0000005957597210 */ /* 0x000fe40007ffe0ff */
[----:B------:R-:W-:Y:S01]  /*06c0*/  @P1 MOV R88, R86 ;  /* 0x0000005600581202 */ /* 0x000fe20000000f00 */
[C---:B------:R-:W-:Y:S01]  /*06d0*/  @P1 IMAD R19, R75.reuse, R19, R8 ;  /* 0x000000134b131224 */ /* 0x040fe200078e0208 */
[----:B------:R-:W2:Y:S03]  /*06e0*/  @!P4 LDC.64 R14, c[0x0][0x288] ;  /* 0x0000a200ff0ecb82 */ /* 0x000ea60000000a00 */
[----:B------:R-:W-:Y:S01]  /*06f0*/  @P1 IMAD.WIDE.U32 R16, R75, R18, R88 ;  /* 0x000000124b101225 */ /* 0x000fe200078e0058 */
[----:B------:R-:W-:-:S03]  /*0700*/  @!P3 MOV R18, R86 ;  /* 0x000000560012b202 */ /* 0x000fc60000000f00 */
[----:B0-----:R-:W-:Y:S01]  /*0710*/  @!P3 IMAD R10, R9, R12, RZ ;  /* 0x0000000c090ab224 */ /* 0x001fe200078e02ff */
[----:B------:R-:W-:Y:S02]  /*0720*/  @P1 IADD3 R19, R17, R19, RZ ;  /* 0x0000001311131210 */ /* 0x000fe40007ffe0ff */
[----:B------:R-:W-:Y:S01]  /*0730*/  @P1 SHF.L.U32 R17, R16, 0x1, RZ ;  /* 0x0000000110111819 */ /* 0x000fe200000006ff */
[----:B------:R-:W-:Y:S01]  /*0740*/  @!P3 IMAD R21, R74, R13, R10 ;  /* 0x0000000d4a15b224 */ /* 0x000fe200078e020a */
[----:B------:R-:W-:Y:S02]  /*0750*/  @P1 SHF.L.U64.HI R8, R16, 0x1, R19 ;  /* 0x0000000110081819 */ /* 0x000fe40000010213 */
[----:B------:R-:W-:Y:S02]  /*0760*/  @!P3 MOV R19, R89 ;  /* 0x000000590013b202 */ /* 0x000fe40000000f00 */
[C---:B---3--:R-:W-:Y:S02]  /*0770*/  @P1 IADD3 R16, P0, R17.reuse, R22, RZ ;  /* 0x0000001611101210 */ /* 0x048fe40007f1e0ff */
[----:B------:R-:W-:Y:S01]  /*0780*/  SHF.R.S32.HI R13, RZ, 0x1f, R72 ;  /* 0x0000001fff0d7819 */ /* 0x000fe20000011448 */
[----:B------:R-:W-:Y:S01]  /*0790*/  @!P3 IMAD.WIDE.U32 R18, R74, R12, R18 ;  /* 0x0000000c4a12b225 */ /* 0x000fe200078e0012 */
[----:B-1----:R-:W-:-:S02]  /*07a0*/  @P1 IADD3 R26, P5, R17, R26, RZ ;  /* 0x0000001a111a1210 */ /* 0x002fc40007fbe0ff */
[----:B------:R-:W-:Y:S02]  /*07b0*/  @P1 IADD3.X R17, R8, R23, RZ, P0, !PT ;  /* 0x0000001708111210 */ /* 0x000fe400007fe4ff */
[----:B------:R-:W0:Y:S01]  /*07c0*/  @!P3 LDC.64 R22, c[0x0][0x228] ;  /* 0x00008a00ff16bb82 */ /* 0x000e220000000a00 */
[----:B------:R-:W-:Y:S02]  /*07d0*/  ISETP.GE.AND.EX P2, PT, R13, UR15, PT, P2 ;  /* 0x0000000f0d007c0c */ /* 0x000fe4000bf46320 */
[----:B------:R-:W-:Y:S01]  /*07e0*/  @!P3 IADD3 R19, R19, R21, RZ ;  /* 0x000000151313b210 */ /* 0x000fe20007ffe0ff */
[----:B--2---:R-:W-:Y:S01]  /*07f0*/  @!P4 IMAD R10, R11, R14, RZ ;  /* 0x0000000e0b0ac224 */ /* 0x004fe200078e02ff */
        /* <DEDUP_REMOVED lines=15> */
[----:B------:R-:W3:Y:S01]  /*08f0*/  @!P2 LDC.64 R18, c[0x0][0x288] ;  /* 0x0000a200ff12ab82 */ /* 0x000ee20000000a00 */
[----:B----4-:R-:W-:Y:S01]  /*0900*/  @!P3 IADD3 R24, P6, R31, R24, RZ ;  /* 0x000000181f18b210 */ /* 0x010fe20007fde0ff */
        /* <DEDUP_REMOVED lines=19> */
[----:B---3--:R-:W-:Y:S01]  /*0a40*/  @!P2 IMAD R10, R13, R18, RZ ;  /* 0x000000120d0aa224 */ /* 0x008fe200078e02ff */
[----:B----4-:R-:W-:Y:S01]  /*0a50*/  @!P2 MOV R22, R86 ;  /* 0x000000560016a202 */ /* 0x010fe20000000f00 */
        /* <DEDUP_REMOVED lines=28> */
[----:B------:R-:W-:Y:S02]  /*0c20*/  SHF.R.S32.HI R57, RZ, 0x1f, R68 ;  /* 0x0000001fff397819 */ /* 0x000fe40000011444 */
[----:B------:R-:W-:Y:S02]  /*0c30*/  @!P0 IADD3 R23, R23, R31, RZ ;  /* 0x0000001f17178210 */ /* 0x000fe40007ffe0ff */
[----:B------:R-:W-:Y:S02]  /*0c40*/  CS2R R58, SRZ ;  /* 0x00000000003a7805 */ /* 0x000fe4000001ff00 */
[----:B------:R-:W-:Y:S01]  /*0c50*/  ISETP.GE.U32.AND P5, PT, R68, UR14, PT ;  /* 0x0000000e44007c0c */ /* 0x000fe2000bfa6070 */
[----:B------:R-:W2:Y:S01]  /*0c60*/  @!P3 LDC.64 R32, c[0x0][0x228] ;  /* 0x00008a00ff20bb82 */ /* 0x000ea20000000a00 */
[----:B------:R-:W-:Y:S01]  /*0c70*/  @!P0 SHF.L.U32 R31, R22, 0x1, RZ ;  /* 0x00000001161f8819 */ /* 0x000fe200000006ff */
[----:B------:R3:W5:Y:S01]  /*0c80*/  @!P2 LDG.E R62, desc[UR8][R34.64] ;  /* 0x00000008223ea981 */ /* 0x000762000c1e1900 */
[----:B------:R-:W-:-:S02]  /*0c90*/  @!P2 IADD3.X R29, R18, R29, RZ, P6, !PT ;  /* 0x0000001d121da210 */ /* 0x000fc400037fe4ff */
[----:B------:R-:W-:Y:S02]  /*0ca0*/  ISETP.GE.AND.EX P5, PT, R57, UR15, PT, P5 ;  /* 0x0000000f39007c0c */ /* 0x000fe4000bfa6350 */
[----:B------:R-:W-:Y:S01]  /*0cb0*/  @!P0 SHF.L.U64.HI R8, R22, 0x1, R23 ;  /* 0x0000000116088819 */ /* 0x000fe20000010217 */
[----:B------:R-:W2:Y:S01]  /*0cc0*/  @!P4 LDC.64 R36, c[0x0][0x288] ;  /* 0x0000a200ff24cb82 */ /* 0x000ea20000000a00 */
[----:B----4-:R-:W-:Y:S02]  /*0cd0*/  @!P0 IADD3 R26, P6, R31, R26, RZ ;  /* 0x0000001a1f1a8210 */ /* 0x010fe40007fde0ff */
[----:B------:R-:W-:Y:S01]  /*0ce0*/  MOV R56, RZ ;  /* 0x000000ff00387202 */ /* 0x000fe20000000f00 */
[----:B0-----:R-:W-:Y:S01]  /*0cf0*/  @!P3 IMAD R10, R17, R24, RZ ;  /* 0x00000018110ab224 */ /* 0x001fe200078e02ff */
[----:B------:R-:W-:Y:S01]  /*0d00*/  ISETP.GT.U32.OR P5, PT, R77, 0x22f, P5 ;  /* 0x0000022f4d00780c */ /* 0x000fe20002fa4470 */
[----:B------:R0:W5:Y:S02]  /*0d10*/  @!P2 LDG.E R59, desc[UR8][R28.64] ;  /* 0x000000081c3ba981 */ /* 0x000164000c1e1900 */
[----:B------:R-:W4:Y:S01]  /*0d20*/  @!P3 LDC.64 R22, c[0x0][0x230] ;  /* 0x00008c00ff16bb82 */ /* 0x000f220000000a00 */
[----:B------:R-:W-:Y:S01]  /*0d30*/  @!P0 IADD3.X R27, R8, R27, RZ, P6, !PT ;  /* 0x0000001b081b8210 */ /* 0x000fe200037fe4ff */
[----:B-1----:R-:W-:-:S04]  /*0d40*/  IMAD.WIDE R20, R76, 0x8, R20 ;  /* 0x000000084c147825 */ /* 0x002fc800078e0214 */
[----:B------:R1:W5:Y:S01]  /*0d50*/  @!P0 LDG.E R56, desc[UR8][R26.64] ;  /* 0x000000081a388981 */ /* 0x000362000c1e1900 */
[----:B---3--:R-:W-:Y:S01]  /*0d60*/  @!P3 IMAD R35, R70, R25, R10 ;  /* 0x000000194623b224 */ /* 0x008fe200078e020a */
[----:B------:R-:W-:Y:S01]  /*0d70*/  @!P0 IADD3 R40, P2, R31, R40, RZ ;  /* 0x000000281f288210 */ /* 0x000fe20007f5e0ff */
[----:B0-----:R-:W0:Y:S01]  /*0d80*/  @!P4 LDC.64 R28, c[0x0][0x230] ;  /* 0x00008c00ff1ccb82 */ /* 0x001e220000000a00 */
[----:B------:R-:W3:Y:S01]  /*0d90*/  LDG.E.64 R20, desc[UR8][R20.64] ;  /* 0x0000000814147981 */ /* 0x000ee2000c1e1b00 */
[----:B-1----:R-:W-:-:S06]  /*0da0*/  @!P3 MOV R26, R86 ;  /* 0x00000056001ab202 */ /* 0x002fcc0000000f00 */
[----:B------:R-:W1:Y:S01]  /*0db0*/  @!P5 LDC.64 R30, c[0x0][0x288] ;  /* 0x0000a200ff1edb82 */ /* 0x000e620000000a00 */
[----:B------:R-:W-:-:S03]  /*0dc0*/  @!P3 MOV R27, R89 ;  /* 0x00000059001bb202 */ /* 0x000fc60000000f00 */
[----:B------:R-:W-:Y:S01]  /*0dd0*/  @!P3 IMAD.WIDE.U32 R24, R70, R24, R26 ;  /* 0x000000184618b225 */ /* 0x000fe200078e001a */
[----:B------:R-:W-:-:S03]  /*0de0*/  MOV R18, RZ ;  /* 0x000000ff00127202 */ /* 0x000fc60000000f00 */
[----:B------:R-:W0:Y:S01]  /*0df0*/  @!P4 LDC.64 R26, c[0x0][0x228] ;  /* 0x00008a00ff1acb82 */ /* 0x000e220000000a00 */
[----:B------:R-:W-:Y:S02]  /*0e00*/  @!P0 IADD3.X R41, R8, R41, RZ, P2, !PT ;  /* 0x0000002908298210 */ /* 0x000fe400017fe4ff */
[----:B------:R-:W-:Y:S02]  /*0e10*/  @!P3 IADD3 R25, R25, R35, RZ ;  /* 0x000000231919b210 */ /* 0x000fe40007ffe0ff */
[C---:B------:R-:W-:Y:S01]  /*0e20*/  @!P3 SHF.L.U32 R35, R24.reuse, 0x1, RZ ;  /* 0x000000011823b819 */ /* 0x040fe200000006ff */
[----:B--2---:R-:W-:Y:S01]  /*0e30*/  @!P4 IMAD R10, R19, R36, RZ ;  /* 0x00000024130ac224 */ /* 0x004fe200078e02ff */
[----:B------:R-:W-:Y:S01]  /*0e40*/  @!P3 SHF.L.U64.HI R8, R24, 0x1, R25 ;  /* 0x000000011808b819 */ /* 0x000fe20000010219 */
[----:B------:R2:W5:Y:S01]  /*0e50*/  @!P0 LDG.E R18, desc[UR8][R40.64] ;  /* 0x0000000828128981 */ /* 0x000562000c1e1900 */
[----:B------:R-:W-:Y:S02]  /*0e60*/  @!P4 MOV R24, R86 ;  /* 0x000000560018c202 */ /* 0x000fe40000000f00 */
[----:B------:R-:W-:-:S02]  /*0e70*/  @!P4 MOV R25, R89 ;  /* 0x000000590019c202 */ /* 0x000fc40000000f00 */
[----:B----4-:R-:W-:Y:S01]  /*0e80*/  @!P3 IADD3 R34, P0, R35, R22, RZ ;  /* 0x000000162322b210 */ /* 0x010fe20007f1e0ff */
[----:B------:R-:W-:Y:S01]  /*0e90*/  @!P4 IMAD R43, R69, R37, R10 ;  /* 0x00000025452bc224 */ /* 0x000fe200078e020a */
[----:B------:R-:W-:Y:S01]  /*0ea0*/  @!P3 IADD3 R32, P2, R35, R32, RZ ;  /* 0x000000202320b210 */ /* 0x000fe20007f5e0ff */
[----:B------:R-:W-:Y:S01]  /*0eb0*/  @!P4 IMAD.WIDE.U32 R36, R69, R36, R24 ;  /* 0x000000244524c225 */ /* 0x000fe200078e0018 */
[C---:B------:R-:W-:Y:S01]  /*0ec0*/  @!P3 IADD3.X R35, R8.reuse, R23, RZ, P0, !PT ;  /* 0x000000170823b210 */ /* 0x040fe200007fe4ff */
[----:B------:R-:W4:Y:S03]  /*0ed0*/  @!P5 LDC.64 R24, c[0x0][0x230] ;  /* 0x00008c00ff18db82 */ /* 0x000f260000000a00 */
[----:B------:R-:W-:Y:S01]  /*0ee0*/  @!P4 IADD3 R37, R37, R43, RZ ;  /* 0x0000002b2525c210 */ /* 0x000fe20007ffe0ff */
[----:B-1----:R-:W-:Y:S01]  /*0ef0*/  @!P5 IMAD R10, R57, R30, RZ ;  /* 0x0000001e390ad224 */ /* 0x002fe200078e02ff */
[----:B------:R-:W-:Y:S01]  /*0f00*/  @!P3 IADD3.X R33, R8, R33, RZ, P2, !PT ;  /* 0x000000210821b210 */ /* 0x000fe200017fe4ff */
[----:B------:R-:W5:Y:S02]  /*0f10*/  @!P3 LDG.E R58, desc[UR8][R34.64] ;  /* 0x00000008223ab981 */ /* 0x000f64000c1e1900 */
[----:B------:R-:W1:Y:S01]  /*0f20*/  @!P5 LDC.64 R22, c[0x0][0x228] ;  /* 0x00008a00ff16db82 */ /* 0x000e620000000a00 */
[----:B--2---:R-:W-:-:S02]  /*0f30*/  @!P4 SHF.L.U32 R41, R36, 0x1, RZ ;  /* 0x000000012429c819 */ /* 0x004fc400000006ff */
[----:B------:R-:W-:Y:S02]  /*0f40*/  @!P4 SHF.L.U64.HI R8, R36, 0x1, R37 ;  /* 0x000000012408c819 */ /* 0x000fe40000010225 */
[----:B------:R-:W-:Y:S02]  /*0f50*/  @!P5 MOV R36, R86 ;  /* 0x000000560024d202 */ /* 0x000fe40000000f00 */
[----:B------:R-:W-:Y:S01]  /*0f60*/  @!P5 MOV R37, R89 ;  /* 0x000000590025d202 */ /* 0x000fe20000000f00 */
[C---:B------:R-:W-:Y:S01]  /*0f70*/  @!P5 IMAD R43, R68.reuse, R31, R10 ;  /* 0x0000001f442bd224 */ /* 0x040fe200078e020a */
[----:B------:R-:W-:Y:S01]  /*0f80*/  MOV R16, RZ ;  /* 0x000000ff00107202 */ /* 0x000fe20000000f00 */
[----:B------:R-:W-:Y:S01]  /*0f90*/  @!P5 IMAD.WIDE.U32 R30, R68, R30, R36 ;  /* 0x0000001e441ed225 */ /* 0x000fe200078e0024 */
[----:B0-----:R-:W-:-:S04]  /*0fa0*/  @!P4 IADD3 R28, P0, R41, R28, RZ ;  /* 0x0000001c291cc210 */ /* 0x001fc80007f1e0ff */
[----:B------:R-:W5:Y:S01]  /*0fb0*/  @!P3 LDG.E R16, desc[UR8][R32.64] ;  /* 0x000000082010b981 */ /* 0x000f62000c1e1900 */
[----:B------:R-:W-:Y:S02]  /*0fc0*/  @!P5 IADD3 R37, R31, R43, RZ ;  /* 0x0000002b1f25d210 */ /* 0x000fe40007ffe0ff */
[----:B------:R-:W-:Y:S02]  /*0fd0*/  @!P5 SHF.L.U32 R31, R30, 0x1, RZ ;  /* 0x000000011e1fd819 */ /* 0x000fe400000006ff */
[----:B------:R-:W-:Y:S02]  /*0fe0*/  @!P4 IADD3.X R29, R8, R29, RZ, P0, !PT ;  /* 0x0000001d081dc210 */ /* 0x000fe400007fe4ff */
[----:B------:R-:W-:Y:S02]  /*0ff0*/  @!P4 IADD3 R26, P0, R41, R26, RZ ;  /* 0x0000001a291ac210 */ /* 0x000fe40007f1e0ff */
[----:B------:R-:W-:Y:S02]  /*1000*/  @!P5 SHF.L.U64.HI R30, R30, 0x1, R37 ;  /* 0x000000011e1ed819 */ /* 0x000fe40000010225 */
[----:B----4-:R-:W-:-:S02]  /*1010*/  @!P5 IADD3 R24, P2, R31, R24, RZ ;  /* 0x000000181f18d210 */ /* 0x010fc40007f5e0ff */
        /* <DEDUP_REMOVED lines=14> */
[----:B------:R-:W-:Y:S02]  /*1100*/  MOV R80, 0x3f800000 ;  /* 0x3f80000000507802 */ /* 0x000fe40000000f00 */
[----:B------:R-:W-:Y:S02]  /*1110*/  MOV R84, RZ ;  /* 0x000000ff00547202 */ /* 0x000fe40000000f00 */
[----:B------:R-:W-:Y:S02]  /*1120*/  MOV R79, RZ ;  /* 0x000000ff004f7202 */ /* 0x000fe40000000f00 */
[----:B------:R-:W-:Y:S01]  /*1130*/  MOV R82, RZ ;  /* 0x000000ff00527202 */ /* 0x000fe20000000f00 */
[----:B---3--:R-:W-:-:S05]  /*1140*/  FFMA.FTZ R21, -R20, R20, R21 ;  /* 0x0000001414157223 */ /* 0x008fca0000010115 */
[----:B------:R-:W-:-:S13]  /*1150*/  FSETP.GTU.FTZ.AND P0, PT, R21, RZ, PT ;  /* 0x000000ff1500720b */ /* 0x000fda0003f1c000 */
[----:B0-----:R-:W0:Y:S02]  /*1160*/  @P0 LDC R28, c[0x0][0x250] ;  /* 0x00009400ff1c0b82 */ /* 0x001e240000000800 */
[----:B0-----:R-:W-:Y:S01]  /*1170*/  @P0 FADD.FTZ R28, R21, R28 ;  /* 0x0000001c151c0221 */ /* 0x001fe20000010000 */
[----:B------:R-:W-:Y:S01]  /*1180*/  MOV R21, RZ ;  /* 0x000000ff00157202 */ /* 0x000fe20000000f00 */
[----:B------:R-:W-:Y:S06]  /*1190*/  @P2 BRA `(.L_x_389) ;  /* 0x0000000000402947 */ /* 0x000fec0003800000 */
[----:B------:R-:W-:Y:S01]  /*11a0*/  ISETP.NE.AND P2, PT, RZ, UR10, PT ;  /* 0x0000000aff007c0c */ /* 0x000fe2000bf45270 */
[----:B------:R-:W0:Y:S01]  /*11b0*/  LDC.64 R24, c[0x0][0x238] ;  /* 0x00008e00ff187b82 */ /* 0x000e220000000a00 */
[----:B------:R-:W-:-:S04]  /*11c0*/  IADD3 R39, R78, R39, RZ ;  /* 0x000000274e277210 */ /* 0x000fc80007ffe0ff */
[----:B------:R-:W-:-:S07]  /*11d0*/  SHF.R.S32.HI R26, RZ, 0x1f, R39 ;  /* 0x0000001fff1a7819 */ /* 0x000fce0000011427 */
[----:B------:R-:W1:Y:S01]  /*11e0*/  @P2 LDC.64 R22, c[0x0][0x240] ;  /* 0x00009000ff162b82 */ /* 0x000e620000000a00 */
[----:B0-----:R-:W-:-:S05]  /*11f0*/  IMAD.WIDE R24, R39, 0x2, R24 ;  /* 0x0000000227187825 */ /* 0x001fca00078e0218 */
[----:B------:R-:W2:Y:S04]  /*1200*/  LDG.E.U16 R84, desc[UR8][R24.64] ;  /* 0x0000000818547981 */ /* 0x000ea8000c1e1500 */
[----:B------:R-:W3:Y:S01]  /*1210*/  LDG.E.U16 R82, desc[UR8][R24.64+0x2] ;  /* 0x0000020818527981 */ /* 0x000ee2000c1e1500 */
[----:B-1----:R-:W-:-:S04]  /*1220*/  @P2 LEA R22, P3, R39, R22, 0x1 ;  /* 0x0000001627162211 */ /* 0x002fc800078608ff */
[----:B------:R-:W-:-:S05]  /*1230*/  @P2 LEA.HI.X R23, R39, R23, R26, 0x1, P3 ;  /* 0x0000001727172211 */ /* 0x000fca00018f0c1a */
[----:B------:R-:W4:Y:S04]  /*1240*/  @P2 LDG.E.U16 R27, desc[UR8][R22.64] ;  /* 0x00000008161b2981 */ /* 0x000f28000c1e1500 */
[----:B------:R-:W4:Y:S01]  /*1250*/  @P2 LDG.E.U16 R26, desc[UR8][R22.64+0x2] ;  /* 0x00000208161a2981 */ /* 0x000f22000c1e1500 */
[----:B--2---:R-:W-:Y:S02]  /*1260*/  SHF.L.U32 R84, R84, 0x10, RZ ;  /* 0x0000001054547819 */ /* 0x004fe400000006ff */
[----:B---3--:R-:W-:Y:S02]  /*1270*/  SHF.L.U32 R82, R82, 0x10, RZ ;  /* 0x0000001052527819 */ /* 0x008fe400000006ff */
[----:B----4-:R-:W-:Y:S02]  /*1280*/  @P2 SHF.L.U32 R79, R27, 0x10, RZ ;  /* 0x000000101b4f2819 */ /* 0x010fe400000006ff */
[----:B------:R-:W-:-:S07]  /*1290*/  @P2 SHF.L.U32 R21, R26, 0x10, RZ ;  /* 0x000000101a152819 */ /* 0x000fce00000006ff */
.L_x_389:
[----:B------:R-:W-:Y:S05]  /*12a0*/  BSYNC B0 ;  /* 0x0000000000007941 */ /* 0x000fea0003800000 */
.L_x_388:
[----:B------:R-:W0:Y:S01]  /*12b0*/  @P0 MUFU.RSQ R80, R28 ;  /* 0x0000001c00500308 */ /* 0x000e220000001400 */
        /* <DEDUP_REMOVED lines=12> */
[-C--:B0-----:R-:W-:Y:S01]  /*1380*/  FMUL.FTZ R22, R25, R80.reuse ;  /* 0x0000005019167220 */ /* 0x081fe20000410000 */
        /* <DEDUP_REMOVED lines=25> */
.L_x_390:
        /* <DEDUP_REMOVED lines=26> */
.L_x_391:
[----:B------:R-:W-:Y:S01]  /*16c0*/  FFMA.FTZ R39, R24, R30, R27 ;  /* 0x0000001e18277223 */ /* 0x000fe2000001001b */
[----:B------:R-:W-:Y:S01]  /*16d0*/  FADD.FTZ R30, R30, R25 ;  /* 0x000000191e1e7221 */ /* 0x000fe20000010000 */
[----:B------:R-:W-:Y:S01]  /*16e0*/  SHF.L.U32 R25, R61, 0x10, RZ ;  /* 0x000000103d197819 */ /* 0x000fe200000006ff */
[----:B------:R-:W-:Y:S01]  /*16f0*/  FMUL.FTZ R27, R31, R84 ;  /* 0x000000541f1b7220 */ /* 0x000fe20000410000 */
[----:B------:R-:W-:Y:S02]  /*1700*/  SHF.L.U32 R37, R23, 0x10, RZ ;  /* 0x0000001017257819 */ /* 0x000fe400000006ff */
[----:B------:R-:W-:Y:S01]  /*1710*/  PRMT R41, R60, 0x7632, R41 ;  /* 0x000076323c297816 */ /* 0x000fe20000000029 */
[----:B------:R-:W-:Y:S01]  /*1720*/  FADD.FTZ R25, -R20, R25 ;  /* 0x0000001914197221 */ /* 0x000fe20000010100 */
[----:B------:R-:W-:Y:S01]  /*1730*/  FFMA.FTZ R23, R26, R27, R39 ;  /* 0x0000001b1a177223 */ /* 0x000fe20000010027 */
[----:B------:R-:W-:Y:S01]  /*1740*/  FADD.FTZ R37, -R20, R37 ;  /* 0x0000002514257221 */ /* 0x000fe20000010100 */
[----:B------:R-:W-:Y:S01]  /*1750*/  FADD.FTZ R30, R30, R27 ;  /* 0x0000001b1e1e7221 */ /* 0x000fe20000010000 */
[----:B------:R-:W-:Y:S01]  /*1760*/  FMUL.FTZ R36, R25, R80 ;  /* 0x0000005019247220 */ /* 0x000fe20000410000 */
[----:B------:R-:W-:Y:S01]  /*1770*/  SHF.L.U32 R43, R60, 0x10, RZ ;  /* 0x000000103c2b7819 */ /* 0x000fe200000006ff */
        /* <DEDUP_REMOVED lines=22> */
.L_x_392:
[--C-:B------:R-:W-:Y:S01]  /*18e0*/  FADD.FTZ R32, R25, R30.reuse ;  /* 0x0000001e19207221 */ /* 0x100fe20000010000 */
[----:B------:R-:W-:Y:S01]  /*18f0*/  PRMT R30, R62, 0x7632, R30 ;  /* 0x000076323e1e7816 */ /* 0x000fe2000000001e */
[----:B------:R-:W-:Y:S01]  /*1900*/  FFMA.FTZ R23, R28, R25, R23 ;  /* 0x000000191c177223 */ /* 0x000fe20000010017 */
[----:B------:R-:W-:Y:S01]  /*1910*/  SHF.L.U32 R37, R62, 0x10, RZ ;  /* 0x000000103e257819 */ /* 0x000fe200000006ff */
[----:B------:R-:W-:Y:S01]  /*1920*/  FMUL.FTZ R27, R43, R84 ;  /* 0x000000542b1b7220 */ /* 0x000fe20000410000 */
[----:B------:R-:W-:Y:S01]  /*1930*/  SHF.L.U32 R45, R30, 0x10, RZ ;  /* 0x000000101e2d7819 */ /* 0x000fe200000006ff */
[----:B------:R-:W-:Y:S01]  /*1940*/  FMUL.FTZ R38, R41, R82 ;  /* 0x0000005229267220 */ /* 0x000fe20000410000 */
[----:B------:R-:W-:Y:S01]  /*1950*/  PRMT R30, R59, 0x7632, R30 ;  /* 0x000076323b1e7816 */ /* 0x000fe2000000001e */
[----:B------:R-:W-:Y:S01]  /*1960*/  FADD.FTZ R47, -R20, R37 ;  /* 0x00000025142f7221 */ /* 0x000fe20000010100 */
[----:B------:R-:W-:Y:S01]  /*1970*/  FFMA.FTZ R23, R36, R27, R23 ;  /* 0x0000001b24177223 */ /* 0x000fe20000010017 */
[----:B------:R-:W-:Y:S01]  /*1980*/  FADD.FTZ R45, -R20, R45 ;  /* 0x0000002d142d7221 */ /* 0x000fe20000010100 */
[--C-:B------:R-:W-:Y:S01]  /*1990*/  FADD.FTZ R25, R32, R27.reuse ;  /* 0x0000001b20197221 */ /* 0x100fe20000010000 */
[----:B------:R-:W-:Y:S01]  /*19a0*/  SHF.L.U32 R37, R30, 0x10, RZ ;  /* 0x000000101e257819 */ /* 0x000fe200000006ff */
[-C--:B------:R-:W-:Y:S01]  /*19b0*/  FMUL.FTZ R32, R47, R80.reuse ;  /* 0x000000502f207220 */ /* 0x080fe20000410000 */
[----:B------:R-:W-:Y:S01]  /*19c0*/  SHF.L.U32 R39, R59, 0x10, RZ ;  /* 0x000000103b277819 */ /* 0x000fe200000006ff */
[----:B------:R-:W-:Y:S01]  /*19d0*/  FMUL.FTZ R30, R45, R80 ;  /* 0x000000502d1e7220 */ /* 0x000fe20000410000 */
[----:B------:R-:W-:Y:S01]  /*19e0*/  PRMT R27, R56, 0x7632, R27 ;  /* 0x00007632381b7816 */ /* 0x000fe2000000001b */
        /* <DEDUP_REMOVED lines=19> */
.L_x_393:
[----:B------:R-:W-:Y:S01]  /*1b20*/  FFMA.FTZ R23, R34, R38, R23 ;  /* 0x0000002622177223 */ /* 0x000fe20000010017 */
[----:B------:R-:W-:Y:S01]  /*1b30*/  FMUL.FTZ R45, R39, R84 ;  /* 0x00000054272d7220 */ /* 0x000fe20000410000 */
[----:B------:R-:W-:Y:S01]  /*1b40*/  FADD.FTZ R38, R38, R25 ;  /* 0x0000001926267221 */ /* 0x000fe20000010000 */
[----:B------:R-:W-:Y:S01]  /*1b50*/  SHF.L.U32 R47, R56, 0x10, RZ ;  /* 0x00000010382f7819 */ /* 0x000fe200000006ff */
[----:B------:R-:W-:Y:S01]  /*1b60*/  FMUL.FTZ R42, R37, R82 ;  /* 0x00000052252a7220 */ /* 0x000fe20000410000 */
[----:B------:R-:W-:Y:S01]  /*1b70*/  SHF.L.U32 R27, R27, 0x10, RZ ;  /* 0x000000101b1b7819 */ /* 0x000fe200000006ff */
[----:B------:R-:W-:Y:S01]  /*1b80*/  FFMA.FTZ R23, R32, R45, R23 ;  /* 0x0000002d20177223 */ /* 0x000fe20000010017 */
[--C-:B------:R-:W-:Y:S01]  /*1b90*/  FADD.FTZ R25, R38, R45.reuse ;  /* 0x0000002d26197221 */ /* 0x100fe20000010000 */
[----:B------:R-:W-:Y:S01]  /*1ba0*/  PRMT R45, R18, 0x7632, R45 ;  /* 0x00007632122d7816 */ /* 0x000fe2000000002d */
[C---:B------:R-:W-:Y:S01]  /*1bb0*/  FADD.FTZ R49, -R20.reuse, R47 ;  /* 0x0000002f14317221 */ /* 0x040fe20000010100 */
[----:B------:R-:W-:Y:S01]  /*1bc0*/  FADD.FTZ R27, -R20, R27 ;  /* 0x0000001b141b7221 */ /* 0x000fe20000010100 */
[----:B------:R-:W-:-:S02]  /*1bd0*/  SHF.L.U32 R47, R18, 0x10, RZ ;  /* 0x00000010122f7819 */ /* 0x000fc400000006ff */
        /* <DEDUP_REMOVED lines=22> */
.L_x_394:
[----:B------:R-:W-:Y:S01]  /*1d40*/  FFMA.FTZ R23, R30, R42, R23 ;  /* 0x0000002a1e177223 */ /* 0x000fe20000010017 */
[----:B------:R-:W-:Y:S01]  /*1d50*/  FADD.FTZ R44, R42, R25 ;  /* 0x000000192a2c7221 */ /* 0x000fe20000010000 */
[C---:B------:R-:W-:Y:S01]  /*1d60*/  PRMT R42, R58.reuse, 0x7632, R42 ;  /* 0x000076323a2a7816 */ /* 0x040fe2000000002a */
[----:B------:R-:W-:Y:S01]  /*1d70*/  FMUL.FTZ R27, R47, R84 ;  /* 0x000000542f1b7220 */ /* 0x000fe20000410000 */
[----:B------:R-:W-:Y:S01]  /*1d80*/  SHF.L.U32 R51, R58, 0x10, RZ ;  /* 0x000000103a337819 */ /* 0x000fe200000006ff */
[----:B------:R-:W-:Y:S01]  /*1d90*/  FMUL.FTZ R46, R45, R82 ;  /* 0x000000522d2e7220 */ /* 0x000fe20000410000 */
[----:B------:R-:W-:Y:S01]  /*1da0*/  SHF.L.U32 R53, R42, 0x10, RZ ;  /* 0x000000102a357819 */ /* 0x000fe200000006ff */
[----:B------:R-:W-:Y:S01]  /*1db0*/  FFMA.FTZ R23, R40, R27, R23 ;  /* 0x0000001b28177223 */ /* 0x000fe20000010017 */
[----:B------:R-:W-:Y:S01]  /*1dc0*/  PRMT R42, R16, 0x7632, R42 ;  /* 0x00007632102a7816 */ /* 0x000fe2000000002a */
[----:B------:R-:W-:Y:S01]  /*1dd0*/  FADD.FTZ R55, -R20, R51 ;  /* 0x0000003314377221 */ /* 0x000fe20000010100 */
[----:B------:R-:W-:Y:S01]  /*1de0*/  FADD.FTZ R25, R44, R27 ;  /* 0x0000001b2c197221 */ /* 0x000fe20000010000 */
[----:B------:R-:W-:Y:S01]  /*1df0*/  FADD.FTZ R53, -R20, R53 ;  /* 0x0000003514357221 */ /* 0x000fe20000010100 */
        /* <DEDUP_REMOVED lines=24> */
.L_x_395:
        /* <DEDUP_REMOVED lines=34> */
.L_x_396:
[----:B------:R-:W-:Y:S01]  /*21a0*/  FFMA.FTZ R27, R44, R52, R23 ;  /* 0x000000342c1b7223 */ /* 0x000fe20000010017 */
[----:B------:R-:W-:Y:S01]  /*21b0*/  FMUL.FTZ R23, R83, R84 ;  /* 0x0000005453177220 */ /* 0x000fe20000410000 */
[----:B------:R-:W-:Y:S01]  /*21c0*/  FADD.FTZ R52, R52, R25 ;  /* 0x0000001934347221 */ /* 0x000fe20000010000 */
[----:B------:R-:W-:Y:S02]  /*21d0*/  SHF.L.U32 R55, R14, 0x10, RZ ;  /* 0x000000100e377819 */ /* 0x000fe400000006ff */
[----:B------:R-:W-:Y:S01]  /*21e0*/  FFMA.FTZ R25, R46, R23, R27 ;  /* 0x000000172e197223 */ /* 0x000fe2000001001b */
[--C-:B------:R-:W-:Y:S01]  /*21f0*/  FADD.FTZ R52, R52, R23.reuse ;  /* 0x0000001734347221 */ /* 0x100fe20000010000 */
[----:B------:R-:W-:Y:S01]  /*2200*/  PRMT R23, R14, 0x7632, R23 ;  /* 0x000076320e177816 */ /* 0x000fe20000000017 */
[----:B------:R-:W-:Y:S01]  /*2210*/  FMUL.FTZ R27, R53, R82 ;  /* 0x00000052351b7220 */ /* 0x000fe20000410000 */
[----:B------:R-:W-:Y:S02]  /*2220*/  FADD.FTZ R85, -R20, R55 ;  /* 0x0000003714557221 */ /* 0x000fe40000010100 */
[----:B------:R-:W-:Y:S01]  /*2230*/  SHF.L.U32 R81, R23, 0x10, RZ ;  /* 0x0000001017517819 */ /* 0x000fe200000006ff */
[----:B------:R-:W-:Y:S01]  /*2240*/  FFMA.FTZ R23, R50, R27, R25 ;  /* 0x0000001b32177223 */ /* 0x000fe20000010019 */
[----:B------:R-:W-:Y:S01]  /*2250*/  FADD.FTZ R25, R27, R52 ;  /* 0x000000341b197221 */ /* 0x000fe20000010000 */
[----:B------:R-:W-:Y:S01]  /*2260*/  PRMT R27, R8, 0x7632, R27 ;  /* 0x00007632081b7816 */ /* 0x000fe2000000001b */
[----:B------:R-:W-:Y:S01]  /*2270*/  FMUL.FTZ R52, R85, R80 ;  /* 0x0000005055347220 */ /* 0x000fe20000410000 */
[----:B------:R-:W-:-:S02]  /*2280*/  FADD.FTZ R81, -R20, R81 ;  /* 0x0000005114517221 */ /* 0x000fc40000010100 */
[----:B------:R-:W-:Y:S02]  /*2290*/  SHF.L.U32 R55, R27, 0x10, RZ ;  /* 0x000000101b377819 */ /* 0x000fe400000006ff */
[----:B------:R-:W-:Y:S01]  /*22a0*/  FMUL.FTZ R54, R81, R80 ;  /* 0x0000005051367220 */ /* 0x000fe20000410000 */
        /* <DEDUP_REMOVED lines=20> */
.L_x_397:
[----:B------:R-:W-:Y:S01]  /*23f0*/  FMUL.FTZ R90, R27, R84 ;  /* 0x000000541b5a7220 */ /* 0x000fe20000410000 */
[----:B------:R-:W-:Y:S01]  /*2400*/  ISETP.GT.AND P0, PT, R77, 0x21f, PT ;  /* 0x0000021f4d00780c */ /* 0x000fe20003f04270 */
[----:B------:R-:W-:Y:S01]  /*2410*/  FMUL.FTZ R81, R55, R82 ;  /* 0x0000005237517220 */ /* 0x000fe20000410000 */
[----:B------:R-:W-:Y:S01]  /*2420*/  IADD3 R85, R0, 0x2, RZ ;  /* 0x0000000200557810 */ /* 0x000fe20007ffe0ff */
[----:B------:R-:W-:Y:S01]  /*2430*/  FADD.FTZ R92, R25, R90 ;  /* 0x0000005a195c7221 */ /* 0x000fe20000010000 */
[----:B------:R-:W-:Y:S01]  /*2440*/  MOV R25, 0xffffffe0 ;  /* 0xffffffe000197802 */ /* 0x000fe20000000f00 */
[----:B------:R-:W-:Y:S01]  /*2450*/  FFMA.FTZ R23, R52, R90, R23 ;  /* 0x0000005a34177223 */ /* 0x000fe20000010017 */
[----:B------:R-:W-:Y:S01]  /*2460*/  FFMA.FTZ R91, R24, R33, RZ ;  /* 0x00000021185b7223 */ /* 0x000fe200000100ff */
[----:B------:R-:W-:Y:S01]  /*2470*/  FADD.FTZ R24, RZ, R33 ;  /* 0x00000021ff187221 */ /* 0x000fe20000010000 */
[----:B------:R-:W-:Y:S01]  /*2480*/  ISETP.NE.AND P3, PT, R0, RZ, PT ;  /* 0x000000ff0000720c */ /* 0x000fe20003f65270 */
[----:B------:R-:W-:-:S02]  /*2490*/  IMAD R90, R2, R25, 0x22f ;  /* 0x0000022f025a7424 */ /* 0x000fc400078e0219 */
[----:B------:R-:W-:Y:S01]  /*24a0*/  FFMA.FTZ R25, R54, R81, R23 ;  /* 0x0000005136197223 */ /* 0x000fe20000010017 */
[----:B------:R-:W-:Y:S01]  /*24b0*/  FADD.FTZ R23, R81, R92 ;  /* 0x0000005c51177221 */ /* 0x000fe20000010000 */
[C---:B------:R-:W-:Y:S01]  /*24c0*/  ISETP.NE.AND P2, PT, R77.reuse, RZ, PT ;  /* 0x000000ff4d00720c */ /* 0x040fe20003f45270 */
[----:B------:R-:W-:Y:S01]  /*24d0*/  BSSY B0, `(.L_x_398) ;  /* 0x0000078000007945 */ /* 0x000fe20003800000 */
[----:B------:R-:W-:Y:S02]  /*24e0*/  SEL R90, R90, 0x1f, P0 ;  /* 0x0000001f5a5a7807 */ /* 0x000fe40000000000 */
[----:B------:R-:W-:Y:S02]  /*24f0*/  ISETP.GT.U32.AND P4, PT, R77, 0x22, PT ;  /* 0x000000224d00780c */ /* 0x000fe40003f84070 */
[----:B------:R-:W-:Y:S01]  /*2500*/  ISETP.GE.AND P0, PT, R0, R90, PT ;  /* 0x0000005a0000720c */ /* 0x000fe20003f06270 */
[----:B------:R-:W0:Y:S04]  /*2510*/  SHFL.DOWN PT, R92, R25, 0x1, R90 ;  /* 0x08200000195c7989 */ /* 0x000e2800000e005a */
        /* <DEDUP_REMOVED lines=18> */
[----:B------:R-:W-:Y:S01]  /*2640*/  FADD.FTZ R22, RZ, R29 ;  /* 0x0000001dff167221 */ /* 0x000fe20000010000 */
[----:B------:R-:W1:Y:S01]  /*2650*/  SHFL.DOWN PT, R81, R23, 0x8, R90 ;  /* 0x0900000017517989 */ /* 0x000e6200000e005a */
[----:B------:R-:W-:Y:S01]  /*2660*/  FFMA.FTZ R29, R28, R35, R91 ;  /* 0x000000231c1d7223 */ /* 0x000fe2000001005b */
[----:B------:R-:W-:Y:S01]  /*2670*/  FFMA.FTZ R85, R26, R31, R85 ;  /* 0x0000001f1a557223 */ /* 0x000fe20000010055 */
[----:B------:R-:W-:Y:S01]  /*2680*/  FADD.FTZ R22, R22, R31 ;  /* 0x0000001f16167221 */ /* 0x000fe20000010000 */
[----:B------:R-:W-:Y:S01]  /*2690*/  IADD3 R31, R0, 0x10, RZ ;  /* 0x00000010001f7810 */ /* 0x000fe20007ffe0ff */
[----:B------:R-:W-:Y:S01]  /*26a0*/  FFMA.FTZ R29, R34, R41, R29 ;  /* 0x00000029221d7223 */ /* 0x000fe2000001001d */
[----:B------:R-:W-:Y:S01]  /*26b0*/  FFMA.FTZ R85, R36, R43, R85 ;  /* 0x0000002b24557223 */ /* 0x000fe20000010055 */
[----:B------:R-:W-:-:S02]  /*26c0*/  FADD.FTZ R22, R22, R43 ;  /* 0x0000002b16167221 */ /* 0x000fc40000010000 */
[----:B------:R-:W-:Y:S01]  /*26d0*/  FFMA.FTZ R29, R30, R37, R29 ;  /* 0x000000251e1d7223 */ /* 0x000fe2000001001d */
[----:B------:R-:W-:Y:S01]  /*26e0*/  FFMA.FTZ R85, R32, R39, R85 ;  /* 0x0000002720557223 */ /* 0x000fe20000010055 */
[----:B------:R-:W-:Y:S02]  /*26f0*/  FADD.FTZ R22, R22, R39 ;  /* 0x0000002716167221 */ /* 0x000fe40000010000 */
[----:B------:R-:W-:Y:S01]  /*2700*/  FFMA.FTZ R29, R38, R45, R29 ;  /* 0x0000002d261d7223 */ /* 0x000fe2000001001d */
[----:B------:R-:W-:Y:S01]  /*2710*/  FFMA.FTZ R85, R40, R47, R85 ;  /* 0x0000002f28557223 */ /* 0x000fe20000010055 */
[----:B------:R-:W-:Y:S02]  /*2720*/  FADD.FTZ R22, R22, R47 ;  /* 0x0000002f16167221 */ /* 0x000fe40000010000 */
[----:B------:R-:W-:Y:S01]  /*2730*/  FFMA.FTZ R29, R44, R51, R29 ;  /* 0x000000332c1d7223 */ /* 0x000fe2000001001d */
[----:B------:R-:W-:Y:S01]  /*2740*/  FFMA.FTZ R85, R42, R49, R85 ;  /* 0x000000312a557223 */ /* 0x000fe20000010055 */
[----:B------:R-:W-:Y:S01]  /*2750*/  FADD.FTZ R22, R22, R49 ;  /* 0x0000003116167221 */ /* 0x000fe20000010000 */
[----:B0-----:R-:W-:Y:S01]  /*2760*/  @!P0 FADD.FTZ R25, R25, R92 ;  /* 0x0000005c19198221 */ /* 0x001fe20000010000 */
[----:B------:R-:W-:Y:S01]  /*2770*/  FADD.FTZ R92, R24, R35 ;  /* 0x00000023185c7221 */ /* 0x000fe20000010000 */
[----:B------:R-:W-:Y:S01]  /*2780*/  FFMA.FTZ R29, R50, R53, R29 ;  /* 0x00000035321d7223 */ /* 0x000fe2000001001d */
[----:B------:R-:W0:Y:S01]  /*2790*/  S2R R24, SR_CgaCtaId ;  /* 0x0000000000187919 */ /* 0x000e220000008800 */
[----:B-1----:R-:W-:Y:S01]  /*27a0*/  @!P0 FADD.FTZ R23, R23, R81 ;  /* 0x0000005117178221 */ /* 0x002fe20000010000 */
[----:B------:R-:W-:Y:S01]  /*27b0*/  FADD.FTZ R92, R92, R41 ;  /* 0x000000295c5c7221 */ /* 0x000fe20000010000 */
[----:B------:R-:W-:Y:S01]  /*27c0*/  ISETP.GT.AND P0, PT, R31, R90, PT ;  /* 0x0000005a1f00720c */ /* 0x000fe20003f04270 */
[----:B------:R-:W1:Y:S01]  /*27d0*/  SHFL.DOWN PT, R26, R25, 0x10, R90 ;  /* 0x0a000000191a7989 */ /* 0x000e6200000e005a */
[----:B------:R-:W2:Y:S01]  /*27e0*/  LDC R81, c[0x0][0xc] ;  /* 0x00000300ff517b82 */ /* 0x000ea20000000800 */
[----:B------:R-:W-:Y:S01]  /*27f0*/  FADD.FTZ R92, R92, R37 ;  /* 0x000000255c5c7221 */ /* 0x000fe20000010000 */
[----:B------:R-:W-:Y:S01]  /*2800*/  FFMA.FTZ R85, R46, R83, R85 ;  /* 0x000000532e557223 */ /* 0x000fe20000010055 */
[----:B------:R3:W4:Y:S01]  /*2810*/  SHFL.DOWN PT, R28, R23, 0x10, R90 ;  /* 0x0a000000171c7989 */ /* 0x00072200000e005a */
[----:B------:R-:W-:Y:S01]  /*2820*/  FADD.FTZ R22, R22, R83 ;  /* 0x0000005316167221 */ /* 0x000fe20000010000 */
[----:B------:R-:W-:Y:S01]  /*2830*/  FADD.FTZ R92, R92, R45 ;  /* 0x0000002d5c5c7221 */ /* 0x000fe20000010000 */
[----:B------:R-:W-:Y:S01]  /*2840*/  MOV R49, 0x400 ;  /* 0x0000040000317802 */ /* 0x000fe20000000f00 */
[----:B------:R-:W-:-:S02]  /*2850*/  FFMA.FTZ R52, R52, R27, R85 ;  /* 0x0000001b34347223 */ /* 0x000fc40000010055 */
[----:B------:R-:W-:-:S04]  /*2860*/  FADD.FTZ R92, R92, R51 ;  /* 0x000000335c5c7221 */ /* 0x000fc80000010000 */
[----:B------:R-:W-:Y:S01]  /*2870*/  FADD.FTZ R92, R92, R53 ;  /* 0x000000355c5c7221 */ /* 0x000fe20000010000 */
[----:B------:R-:W-:Y:S01]  /*2880*/  FFMA.FTZ R53, R54, R55, R29 ;  /* 0x0000003736357223 */ /* 0x000fe2000001001d */
[----:B---3--:R-:W3:Y:S01]  /*2890*/  LDC.64 R90, c[0x0][0x268] ;  /* 0x00009a00ff5a7b82 */ /* 0x008ee20000000a00 */
[----:B------:R-:W-:Y:S01]  /*28a0*/  FADD.FTZ R54, R22, R27 ;  /* 0x0000001b16367221 */ /* 0x000fe20000010000 */
[----:B------:R-:W-:Y:S01]  /*28b0*/  IADD3 R27, R49, 0xc0, RZ ;  /* 0x000000c0311b7810 */ /* 0x000fe20007ffe0ff */
[----:B------:R-:W-:Y:S01]  /*28c0*/  FADD.FTZ R55, R92, R55 ;  /* 0x000000375c377221 */ /* 0x000fe20000010000 */
[----:B-1----:R-:W-:Y:S02]  /*28d0*/  @!P0 FADD.FTZ R25, R25, R26 ;  /* 0x0000001a19198221 */ /* 0x002fe40000010000 */
[C---:B0-----:R-:W-:Y:S01]  /*28e0*/  LEA R22, R24.reuse, R27, 0x18 ;  /* 0x0000001b18167211 */ /* 0x041fe200078ec0ff */
[----:B----4-:R-:W-:Y:S01]  /*28f0*/  @!P0 FADD.FTZ R23, R23, R28 ;  /* 0x0000001c17178221 */ /* 0x010fe20000010000 */
[----:B------:R-:W-:-:S02]  /*2900*/  @!P3 LEA R29, R24, R49, 0x18 ;  /* 0x00000031181db211 */ /* 0x000fc400078ec0ff */
[----:B------:R-:W-:Y:S02]  /*2910*/  LEA R83, R77, R22, 0x4 ;  /* 0x000000164d537211 */ /* 0x000fe400078e20ff */
[----:B------:R-:W-:Y:S02]  /*2920*/  @!P3 LEA R29, R2, R29, 0x3 ;  /* 0x0000001d021db211 */ /* 0x000fe400078e18ff */
[----:B------:R-:W-:Y:S01]  /*2930*/  MOV R22, R25 ;  /* 0x0000001900167202 */ /* 0x000fe20000000f00 */
[----:B------:R0:W-:Y:S01]  /*2940*/  STS.128 [R83], R52 ;  /* 0x0000003453007388 */ /* 0x0001e20000000c00 */
[----:B--2---:R-:W-:-:S03]  /*2950*/  ISETP.GE.U32.AND P0, PT, R81, 0x2, PT ;  /* 0x000000025100780c */ /* 0x004fc60003f06070 */
[----:B------:R0:W-:Y:S01]  /*2960*/  @!P3 STS.64 [R29+0x18], R22 ;  /* 0x000018161d00b388 */ /* 0x0001e20000000a00 */
[----:B------:R-:W-:Y:S06]  /*2970*/  BAR.SYNC.DEFER_BLOCKING 0x0 ;  /* 0x0000000000007b1d */ /* 0x000fec0000010000 */
[----:B------:R-:W-:Y:S05]  /*2980*/  @P2 BRA `(.L_x_399) ;  /* 0x0000000000b02947 */ /* 0x000fea0003800000 */
[----:B------:R-:W-:-:S05]  /*2990*/  LEA R49, R24, R49, 0x18 ;  /* 0x0000003118317211 */ /* 0x000fca00078ec0ff */
[----:B------:R-:W1:Y:S04]  /*29a0*/  LDS.128 R24, [R49+0x20] ;  /* 0x0000200031187984 */ /* 0x000e680000000c00 */
[----:B------:R-:W2:Y:S04]  /*29b0*/  LDS.128 R40, [R49+0x30] ;  /* 0x0000300031287984 */ /* 0x000ea80000000c00 */
[----:B------:R-:W4:Y:S04]  /*29c0*/  LDS.128 R32, [R49+0x40] ;  /* 0x0000400031207984 */ /* 0x000f280000000c00 */
[----:B0-----:R-:W0:Y:S04]  /*29d0*/  LDS.128 R28, [R49+0x50] ;  /* 0x00005000311c7984 */ /* 0x001e280000000c00 */
[----:B------:R-:W5:Y:S04]  /*29e0*/  LDS.128 R36, [R49+0x60] ;  /* 0x0000600031247984 */ /* 0x000f680000000c00 */
[----:B------:R-:W3:Y:S01]  /*29f0*/  LDS.128 R44, [R49+0x70] ;  /* 0x00007000312c7984 */ /* 0x000ee20000000c00 */
        /* <DEDUP_REMOVED lines=10> */
[----:B----4-:R-:W-:Y:S01]  /*2aa0*/  FADD.FTZ R51, R51, R32 ;  /* 0x0000002033337221 */ /* 0x010fe20000010000 */
[----:B------:R-:W-:-:S03]  /*2ab0*/  FADD.FTZ R22, R22, R33 ;  /* 0x0000002116167221 */ /* 0x000fc60000010000 */
[----:B------:R-:W-:Y:S01]  /*2ac0*/  FADD.FTZ R51, R51, R34 ;  /* 0x0000002233337221 */ /* 0x000fe20000010000 */
[----:B------:R-:W-:Y:S02]  /*2ad0*/  FADD.FTZ R32, R22, R35 ;  /* 0x0000002316207221 */ /* 0x000fe40000010000 */
[----:B------:R-:W4:Y:S01]  /*2ae0*/  LDS.64 R22, [R49+0xa0] ;  /* 0x0000a00031167984 */ /* 0x000f220000000a00 */
[----:B0-----:R-:W-:Y:S01]  /*2af0*/  FADD.FTZ R51, R51, R28 ;  /* 0x0000001c33337221 */ /* 0x001fe20000010000 */
[----:B------:R-:W-:-:S03]  /*2b00*/  FADD.FTZ R32, R32, R29 ;  /* 0x0000001d20207221 */ /* 0x000fc60000010000 */
[----:B------:R-:W-:Y:S01]  /*2b10*/  FADD.FTZ R51, R51, R30 ;  /* 0x0000001e33337221 */ /* 0x000fe20000010000 */
[----:B------:R-:W-:-:S03]  /*2b20*/  FADD.FTZ R32, R32, R31 ;  /* 0x0000001f20207221 */ /* 0x000fc60000010000 */
[----:B-----5:R-:W-:Y:S01]  /*2b30*/  FADD.FTZ R51, R51, R36 ;  /* 0x0000002433337221 */ /* 0x020fe20000010000 */
[----:B------:R-:W-:-:S03]  /*2b40*/  FADD.FTZ R32, R32, R37 ;  /* 0x0000002520207221 */ /* 0x000fc60000010000 */
[----:B------:R-:W-:Y:S01]  /*2b50*/  FADD.FTZ R51, R51, R38 ;  /* 0x0000002633337221 */ /* 0x000fe20000010000 */
[----:B------:R-:W-:-:S03]  /*2b60*/  FADD.FTZ R32, R32, R39 ;  /* 0x0000002720207221 */ /* 0x000fc60000010000 */
[----:B---3--:R-:W-:Y:S01]  /*2b70*/  FADD.FTZ R51, R51, R44 ;  /* 0x0000002c33337221 */ /* 0x008fe20000010000 */
        /* <DEDUP_REMOVED lines=11> */
[----:B----4-:R-:W-:Y:S01]  /*2c30*/  FADD.FTZ R22, R51, R22 ;  /* 0x0000001633167221 */ /* 0x010fe20000010000 */
[----:B------:R-:W-:-:S07]  /*2c40*/  FADD.FTZ R23, R32, R23 ;  /* 0x0000001720177221 */ /* 0x000fce0000010000 */
.L_x_399:
[----:B------:R-:W-:Y:S05]  /*2c50*/  BSYNC B0 ;  /* 0x0000000000007941 */ /* 0x000fea0003800000 */
.L_x_398:
[----:B------:R-:W-:Y:S01]  /*2c60*/  BAR.SYNC.DEFER_BLOCKING 0x0 ;  /* 0x0000000000007b1d */ /* 0x000fe20000010000 */
[----:B------:R-:W-:-:S05]  /*2c70*/  IMAD R85, R48, 0x23, R77 ;  /* 0x0000002330557824 */ /* 0x000fca00078e024d */
[----:B------:R-:W-:Y:S04]  /*2c80*/  BSSY B0, `(.L_x_400) ;  /* 0x000004d000007945 */ /* 0x000fe80003800000 */
[----:B------:R-:W-:Y:S05]  /*2c90*/  @P4 BRA `(.L_x_401) ;  /* 0x00000004002c4947 */ /* 0x000fea0003800000 */
[----:B------:R-:W1:Y:S04]  /*2ca0*/  LDS.128 R24, [R83+0x230] ;  /* 0x0002300053187984 */ /* 0x000e680000000c00 */
[----:B0-----:R-:W0:Y:S04]  /*2cb0*/  LDS.128 R28, [R83+0x460] ;  /* 0x00046000531c7984 */ /* 0x001e280000000c00 */
[----:B------:R-:W2:Y:S04]  /*2cc0*/  LDS.128 R36, [R83+0x690] ;  /* 0x0006900053247984 */ /* 0x000ea80000000c00 */
[----:B------:R-:W4:Y:S04]  /*2cd0*/  LDS.128 R48, [R83+0x8c0] ;  /* 0x0008c00053307984 */ /* 0x000f280000000c00 */
[----:B------:R-:W5:Y:S04]  /*2ce0*/  LDS.128 R32, [R83+0xaf0] ;  /* 0x000af00053207984 */ /* 0x000f680000000c00 */
[----:B------:R-:W3:Y:S04]  /*2cf0*/  LDS.128 R40, [R83+0xd20] ;  /* 0x000d200053287984 */ /* 0x000ee80000000c00 */
[----:B------:R-:W3:Y:S01]  /*2d00*/  LDS.128 R44, [R83+0xf50] ;  /* 0x000f5000532c7984 */ /* 0x000ee20000000c00 */
[----:B-1----:R-:W-:Y:S01]  /*2d10*/  FADD.FTZ R93, R52, R24 ;  /* 0x00000018345d7221 */ /* 0x002fe20000010000 */
        /* <DEDUP_REMOVED lines=12> */
[----:B----4-:R-:W-:Y:S01]  /*2de0*/  FADD.FTZ R93, R93, R48 ;  /* 0x000000305d5d7221 */ /* 0x010fe20000010000 */
[----:B------:R-:W-:Y:S01]  /*2df0*/  FADD.FTZ R52, R52, R49 ;  /* 0x0000003134347221 */ /* 0x000fe20000010000 */
[----:B------:R-:W-:Y:S01]  /*2e00*/  FADD.FTZ R53, R53, R50 ;  /* 0x0000003235357221 */ /* 0x000fe20000010000 */
[----:B------:R-:W-:Y:S01]  /*2e10*/  FADD.FTZ R54, R54, R51 ;  /* 0x0000003336367221 */ /* 0x000fe20000010000 */
[----:B------:R-:W1:Y:S01]  /*2e20*/  LDS.128 R28, [R83+0x13b0] ;  /* 0x0013b000531c7984 */ /* 0x000e620000000c00 */
[----:B-----5:R-:W-:Y:S01]  /*2e30*/  FADD.FTZ R93, R93, R32 ;  /* 0x000000205d5d7221 */ /* 0x020fe20000010000 */
[----:B------:R-:W-:Y:S01]  /*2e40*/  FADD.FTZ R52, R52, R33 ;  /* 0x0000002134347221 */ /* 0x000fe20000010000 */
[----:B------:R-:W-:Y:S01]  /*2e50*/  FADD.FTZ R53, R53, R34 ;  /* 0x0000002235357221 */ /* 0x000fe20000010000 */
[----:B------:R-:W-:Y:S01]  /*2e60*/  FADD.FTZ R54, R54, R35 ;  /* 0x0000002336367221 */ /* 0x000fe20000010000 */
[----:B------:R-:W-:Y:S01]  /*2e70*/  LDS.128 R36, [R83+0x1810] ;  /* 0x0018100053247984 */ /* 0x000fe20000000c00 */
[----:B---3--:R-:W-:Y:S01]  /*2e80*/  FADD.FTZ R93, R93, R40 ;  /* 0x000000285d5d7221 */ /* 0x008fe20000010000 */
        /* <DEDUP_REMOVED lines=44> */
.L_x_401:
[----:B------:R-:W-:Y:S05]  /*3150*/  BSYNC B0 ;  /* 0x0000000000007941 */ /* 0x000fea0003800000 */
.L_x_400:
[----:B------:R-:W-:Y:S01]  /*3160*/  BSSY B0, `(.L_x_402) ;  /* 0x000000f000007945 */ /* 0x000fe20003800000 */
[----:B------:R-:W-:Y:S01]  /*3170*/  PRMT R32, R65, 0x7632, R32 ;  /* 0x0000763241207816 */ /* 0x000fe20000000020 */
[----:B---3--:R-:W-:Y:S02]  /*3180*/  IMAD.WIDE R90, R85, 0x4, R90 ;  /* 0x00000004555a7825 */ /* 0x008fe400078e025a */
[----:B------:R-:W-:Y:S05]  /*3190*/  @P4 BRA `(.L_x_403) ;  /* 0x00000000002c4947 */ /* 0x000fea0003800000 */
[----:B------:R-:W1:Y:S01]  /*31a0*/  LDC.64 R24, c[0x0][0x288] ;  /* 0x0000a200ff187b82 */ /* 0x000e620000000a00 */
[-C--:B------:R-:W-:Y:S01]  /*31b0*/  LEA R30, P3, R4, R90.reuse, 0x2 ;  /* 0x0000005a041e7211 */ /* 0x080fe200078610ff */
[----:B------:R2:W-:Y:S01]  /*31c0*/  REDG.E.ADD.F32.FTZ.RN.STRONG.GPU desc[UR8][R90.64], R52 ;  /* 0x000000345a0079a6 */ /* 0x0005e2000c10f388 */
[----:B------:R-:W-:Y:S02]  /*31d0*/  LEA R26, P6, R5, R90, 0x2 ;  /* 0x0000005a051a7211 */ /* 0x000fe400078c10ff */
[C---:B------:R-:W-:Y:S02]  /*31e0*/  IADD3.X R31, R91.reuse, R6, RZ, P3, !PT ;  /* 0x000000065b1f7210 */ /* 0x040fe40001ffe4ff */
[----:B------:R-:W-:-:S03]  /*31f0*/  IADD3.X R27, R91, R7, RZ, P6, !PT ;  /* 0x000000075b1b7210 */ /* 0x000fc600037fe4ff */
[----:B------:R2:W-:Y:S01]  /*3200*/  REDG.E.ADD.F32.FTZ.RN.STRONG.GPU desc[UR8][R30.64], R53 ;  /* 0x000000351e0079a6 */ /* 0x0005e2000c10f388 */
[----:B-1----:R-:W-:-:S04]  /*3210*/  LEA R28, P4, R24, R90, 0x2 ;  /* 0x0000005a181c7211 */ /* 0x002fc800078810ff */
[----:B0-----:R-:W-:-:S05]  /*3220*/  LEA.HI.X R29, R24, R91, R25, 0x2, P4 ;  /* 0x0000005b181d7211 */ /* 0x001fca00020f1419 */
[----:B------:R2:W-:Y:S04]  /*3230*/  REDG.E.ADD.F32.FTZ.RN.STRONG.GPU desc[UR8][R28.64], R54 ;  /* 0x000000361c0079a6 */ /* 0x0005e8000c10f388 */
[----:B------:R2:W-:Y:S02]  /*3240*/  REDG.E.ADD.F32.FTZ.RN.STRONG.GPU desc[UR8][R26.64], R55 ;  /* 0x000000371a0079a6 */ /* 0x0005e4000c10f388 */
.L_x_403:
[----:B------:R-:W-:Y:S05]  /*3250*/  BSYNC B0 ;  /* 0x0000000000007941 */ /* 0x000fea0003800000 */
.L_x_402:
        /* <DEDUP_REMOVED lines=47> */
.L_x_406:
[----:B-1----:R-:W2:Y:S04]  /*3550*/  LDG.E.STRONG.GPU R26, desc[UR8][R24.64] ;  /* 0x00000008181a7981 */ /* 0x002ea8000c1ef900 */
[----:B--2---:R-:W-:Y:S01]  /*3560*/  CCTL.IVALL ;  /* 0x00000000ff00798f */ /* 0x004fe20002000000 */
[----:B------:R-:W-:Y:S05]  /*3570*/  YIELD ;  /* 0x0000000000007946 */ /* 0x000fea0003800000 */
[----:B------:R-:W-:-:S13]  /*3580*/  ISETP.NE.AND P0, PT, R26, R31, PT ;  /* 0x0000001f1a00720c */ /* 0x000fda0003f05270 */
[----:B------:R-:W-:Y:S05]  /*3590*/  @P0 BRA `(.L_x_406) ;  /* 0xfffffffc00ec0947 */ /* 0x000fea000383ffff */
.L_x_405:
        /* <DEDUP_REMOVED lines=17> */
.L_x_410:
        /* <DEDUP_REMOVED lines=115> */
.L_x_409:
        /* <DEDUP_REMOVED lines=61> */
.L_x_411:
[----:B------:R-:W-:-:S13]  /*41b0*/  ISETP.NE.OR P0, PT, R50, RZ, P0 ;  /* 0x000000ff3200720c */ /* 0x000fda0000705670 */
[----:B------:R-:W-:Y:S05]  /*41c0*/  @!P0 BRA `(.L_x_407) ;  /* 0x00000000007c8947 */ /* 0x000fea0003800000 */
.L_x_408:
        /* <DEDUP_REMOVED lines=31> */
.L_x_407:
        /* <DEDUP_REMOVED lines=11> */
.L_x_413:
[----:B------:R-:W-:Y:S05]  /*4470*/  BSYNC B0 ;  /* 0x0000000000007941 */ /* 0x000fea0003800000 */
.L_x_412:
        /* <DEDUP_REMOVED lines=16> */
.L_x_404:
[----:B------:R-:W3:Y:S01]  /*4580*/  S2UR UR6, SR_CgaCtaId ;  /* 0x00000000000679c3 */ /* 0x000ee20000008800 */
[----:B------:R-:W-:Y:S01]  /*4590*/  UMOV UR5, 0x400 ;  /* 0x0000040000057882 */ /* 0x000fe20000000000 */
[----:B------:R-:W-:Y:S01]  /*45a0*/  SHF.L.U32 R65, R65, 0x10, RZ ;  /* 0x0000001041417819 */ /* 0x000fe200000006ff */
[----:B------:R-:W-:Y:S01]  /*45b0*/  ULDC.64 UR14, c[0x0][0x290] ;  /* 0x0000a400000e7ab9 */ /* 0x000fe20000000a00 */
[----:B012---:R-:W-:Y:S02]  /*45c0*/  SHF.L.U32 R29, R32, 0x10, RZ ;  /* 0x00000010201d7819 */ /* 0x007fe400000006ff */
[----:B------:R-:W-:Y:S01]  /*45d0*/  ISETP.GE.U32.AND P0, PT, R74, UR14, PT ;  /* 0x0000000e4a007c0c */ /* 0x000fe2000bf06070 */
[----:B------:R-:W-:Y:S01]  /*45e0*/  FADD.FTZ R65, -R20, R65 ;  /* 0x0000004114417221 */ /* 0x000fe20000010100 */
[----:B------:R-:W-:-:S03]  /*45f0*/  SHF.L.U32 R47, R47, 0x10, RZ ;  /* 0x000000102f2f7819 */ /* 0x000fc600000006ff */
[----:B------:R-:W-:Y:S01]  /*4600*/  FMUL.FTZ R52, R65, R80 ;  /* 0x0000005041347220 */ /* 0x000fe20000410000 */
[----:B---3--:R-:W-:-:S09]  /*4610*/  ULEA UR5, UR6, UR5, 0x18 ;  /* 0x0000000506057291 */ /* 0x008fd2000f8ec03f */
[----:B------:R0:W-:Y:S01]  /*4620*/  @!P2 STS.64 [UR5+0xb0], R22 ;  /* 0x0000b016ff00a988 */ /* 0x0001e20008000a05 */
[----:B------:R-:W-:Y:S01]  /*4630*/  BAR.SYNC.DEFER_BLOCKING 0x0 ;  /* 0x0000000000007b1d */ /* 0x000fe20000010000 */
[----:B0-----:R-:W-:Y:S01]  /*4640*/  FADD.FTZ R23, -R20, R29 ;  /* 0x0000001d14177221 */ /* 0x001fe20000010100 */
[----:B------:R-:W-:-:S03]  /*4650*/  SHF.L.U32 R29, R66, 0x10, RZ ;  /* 0x00000010421d7819 */ /* 0x000fc600000006ff */
[----:B------:R-:W-:Y:S01]  /*4660*/  FMUL.FTZ R50, R23, R80 ;  /* 0x0000005017327220 */ /* 0x000fe20000410000 */
[----:B------:R-:W0:Y:S01]  /*4670*/  LDS.64 R24, [UR5+0xb0] ;  /* 0x0000b005ff187984 */ /* 0x000e220008000a00 */
[----:B------:R-:W-:Y:S02]  /*4680*/  ULDC UR5, c[0x0][0x2bc] ;  /* 0x0000af0000057ab9 */ /* 0x000fe40000000800 */
[----:B0-----:R-:W-:Y:S01]  /*4690*/  FMUL.FTZ R26, R24, UR5 ;  /* 0x00000005181a7c20 */ /* 0x001fe20008410000 */
[----:B------:R-:W-:Y:S01]  /*46a0*/  FMUL.FTZ R27, R25, UR5 ;  /* 0x00000005191b7c20 */ /* 0x000fe20008410000 */
        /* <DEDUP_REMOVED lines=20> */
.L_x_414:
[----:B------:R-:W-:Y:S04]  /*47f0*/  BSSY B0, `(.L_x_415) ;  /* 0x0000014000007945 */ /* 0x000fe80003800000 */
[----:B------:R-:W-:Y:S05]  /*4800*/  @!P1 BRA `(.L_x_416) ;  /* 0x0000000000489947 */ /* 0x000fea0003800000 */
        /* <DEDUP_REMOVED lines=13> */
[----:B------:R-:W-:Y:S02]  /*48e0*/  LEA R24, P2, R22, UR12, 0x1 ;  /* 0x0000000c16187c11 */ /* 0x000fe4000f8408ff */
[----:B------:R-:W-:Y:S02]  /*48f0*/  IADD3 R49, R23, R49, RZ ;  /* 0x0000003117317210 */ /* 0x000fe40007ffe0ff */
[----:B------:R-:W-:Y:S02]  /*4900*/  F2FP.BF16.F32.PACK_AB R23, R28, R31 ;  /* 0x0000001f1c17723e */ /* 0x000fe400000010ff */
[----:B------:R-:W-:-:S05]  /*4910*/  LEA.HI.X R25, R22, UR13, R49, 0x1, P2 ;  /* 0x0000000d16197c11 */ /* 0x000fca00090f0c31 */
[----:B------:R0:W-:Y:S02]  /*4920*/  STG.E desc[UR8][R24.64], R23 ;  /* 0x0000001718007986 */ /* 0x0001e4000c101908 */
.L_x_416:
[----:B------:R-:W-:Y:S05]  /*4930*/  BSYNC B0 ;  /* 0x0000000000007941 */ /* 0x000fea0003800000 */
.L_x_415:
        /* <DEDUP_REMOVED lines=35> */
.L_x_417:
        /* <DEDUP_REMOVED lines=20> */
.L_x_419:
[----:B------:R-:W-:Y:S05]  /*4cb0*/  BSYNC B0 ;  /* 0x0000000000007941 */ /* 0x000fea0003800000 */
.L_x_418:
        /* <DEDUP_REMOVED lines=25> */
.L_x_420:
        /* <DEDUP_REMOVED lines=9> */
[----:B------:R-:W-:Y:S02]  /*4ee0*/  FFMA.FTZ R43, R43, R82, -R24 ;  /* 0x000000522b2b7223 */ /* 0x000fe40000010818 */
[----:B------:R-:W-:-:S04]  /*4ef0*/  IMAD.WIDE.U32 R22, R73, UR12, R22 ;  /* 0x0000000c49167c25 */ /* 0x000fc8000f8e0016 */
[----:B------:R-:W-:Y:S01]  /*4f00*/  IMAD R11, R73, UR13, R28 ;  /* 0x0000000d490b7c24 */ /* 0x000fe2000f8e021c */
[----:B------:R-:W-:Y:S01]  /*4f10*/  ULDC.64 UR12, c[0x0][0x210] ;  /* 0x00008400000c7ab9 */ /* 0x000fe20000000a00 */
[-C--:B------:R-:W-:Y:S01]  /*4f20*/  FMUL.FTZ R28, R9, R80.reuse ;  /* 0x00000050091c7220 */ /* 0x080fe20000410000 */
[----:B------:R-:W-:Y:S01]  /*4f30*/  FMUL.FTZ R9, R43, R80 ;  /* 0x000000502b097220 */ /* 0x000fe20000410000 */
[C---:B------:R-:W-:Y:S02]  /*4f40*/  LEA R24, P3, R22.reuse, UR12, 0x1 ;  /* 0x0000000c16187c11 */ /* 0x040fe4000f8608ff */
[----:B------:R-:W-:Y:S02]  /*4f50*/  IADD3 R11, R23, R11, RZ ;  /* 0x0000000b170b7210 */ /* 0x000fe40007ffe0ff */
[----:B------:R-:W-:Y:S02]  /*4f60*/  F2FP.BF16.F32.PACK_AB R9, R9, R28 ;  /* 0x0000001c0909723e */ /* 0x000fe400000010ff */
[----:B------:R-:W-:-:S05]  /*4f70*/  LEA.HI.X R25, R22, UR13, R11, 0x1, P3 ;  /* 0x0000000d16197c11 */ /* 0x000fca00098f0c0b */
[----:B------:R0:W-:Y:S02]  /*4f80*/  STG.E desc[UR8][R24.64], R9 ;  /* 0x0000000918007986 */ /* 0x0001e4000c101908 */
.L_x_422:
[----:B------:R-:W-:Y:S05]  /*4f90*/  BSYNC B0 ;  /* 0x0000000000007941 */ /* 0x000fea0003800000 */
.L_x_421:
[----:B------:R-:W-:Y:S02]  /*4fa0*/  SHF.L.U32 R23, R62, 0x10, RZ ;  /* 0x000000103e177819 */ /* 0x000fe400000006ff */
[----:B0-----:R-:W-:Y:S02]  /*4fb0*/  SHF.L.U32 R9, R42, 0x10, RZ ;  /* 0x000000102a097819 */ /* 0x001fe400000006ff */
[----:B------:R-:W-:Y:S01]  /*4fc0*/  ISETP.GE.U32.AND P3, PT, R70, UR14, PT ;  /* 0x0000000e46007c0c */ /* 0x000fe2000bf66070 */
[C---:B------:R-:W-:Y:S01]  /*4fd0*/  FADD.FTZ R49, -R20.reuse, R23 ;  /* 0x0000001714317221 */ /* 0x040fe20000010100 */
[----:B------:R-:W-:Y:S01]  /*4fe0*/  ISETP.GE.U32.AND P4, PT, R69, UR14, PT ;  /* 0x0000000e45007c0c */ /* 0x000fe2000bf86070 */
[----:B------:R-:W-:Y:S01]  /*4ff0*/  FADD.FTZ R23, -R20, R9 ;  /* 0x0000000914177221 */ /* 0x000fe20000010100 */
[----:B------:R-:W-:Y:S01]  /*5000*/  ISETP.GE.U32.AND P6, PT, R68, UR14, PT ;  /* 0x0000000e44007c0c */ /* 0x000fe2000bfc6070 */
[-C--:B------:R-:W-:Y:S01]  /*5010*/  FMUL.FTZ R30, R49, R80.reuse ;  /* 0x00000050311e7220 */ /* 0x080fe20000410000 */
[----:B------:R-:W-:Y:S01]  /*5020*/  SHF.L.U32 R45, R56, 0x10, RZ ;  /* 0x00000010382d7819 */ /* 0x000fe200000006ff */
[----:B------:R-:W-:Y:S01]  /*5030*/  FMUL.FTZ R28, R23, R80 ;  /* 0x00000050171c7220 */ /* 0x000fe20000410000 */
        /* <DEDUP_REMOVED lines=16> */
[----:B------:R-:W-:Y:S01]  /*5140*/  FADD.FTZ R11, -R20, R11 ;  /* 0x0000000b140b7221 */ /* 0x000fe20000010100 */
[----:B------:R-:W-:-:S02]  /*5150*/  ISETP.GE.AND.EX P3, PT, R17, UR15, PT, P3 ;  /* 0x0000000f11007c0c */ /* 0x000fc4000bf66330 */
[----:B------:R-:W-:Y:S02]  /*5160*/  ISETP.GE.AND.EX P4, PT, R19, UR15, PT, P4 ;  /* 0x0000000f13007c0c */ /* 0x000fe4000bf86340 */
[----:B------:R-:W-:Y:S02]  /*5170*/  ISETP.GE.AND.EX P6, PT, R57, UR15, PT, P6 ;  /* 0x0000000f39007c0c */ /* 0x000fe4000bfc6360 */
[C---:B------:R-:W-:Y:S02]  /*5180*/  ISETP.GT.U32.OR P0, PT, R77.reuse, 0x22f, P0 ;  /* 0x0000022f4d00780c */ /* 0x040fe40000704470 */
[C---:B------:R-:W-:Y:S02]  /*5190*/  ISETP.GT.U32.OR P2, PT, R77.reuse, 0x22f, P2 ;  /* 0x0000022f4d00780c */ /* 0x040fe40001744470 */
[C---:B------:R-:W-:Y:S02]  /*51a0*/  ISETP.GT.U32.OR P3, PT, R77.reuse, 0x22f, P3 ;  /* 0x0000022f4d00780c */ /* 0x040fe40001f64470 */
[----:B------:R-:W-:-:S02]  /*51b0*/  ISETP.GT.U32.OR P4, PT, R77, 0x22f, P4 ;  /* 0x0000022f4d00780c */ /* 0x000fc40002784470 */
[----:B------:R-:W-:Y:S02]  /*51c0*/  ISETP.GT.U32.OR P6, PT, R77, 0x22f, P6 ;  /* 0x0000022f4d00780c */ /* 0x000fe400037c4470 */
[----:B------:R-:W-:Y:S02]  /*51d0*/  SHF.L.U32 R59, R59, 0x10, RZ ;  /* 0x000000103b3b7819 */ /* 0x000fe400000006ff */
[----:B------:R-:W-:Y:S01]  /*51e0*/  SHF.L.U32 R41, R41, 0x10, RZ ;  /* 0x0000001029297819 */ /* 0x000fe200000006ff */
[----:B------:R-:W-:Y:S08]  /*51f0*/  @!P5 BRA `(.L_x_423) ;  /* 0x000000000048d947 */ /* 0x000ff00003800000 */
        /* <DEDUP_REMOVED lines=18> */
.L_x_423:
[----:B------:R-:W-:Y:S04]  /*5320*/  BSSY B0, `(.L_x_424) ;  /* 0x0000014000007945 */ /* 0x000fe80003800000 */
[----:B------:R-:W-:Y:S05]  /*5330*/  @P0 BRA `(.L_x_425) ;  /* 0x0000000000480947 */ /* 0x000fea0003800000 */
        /* <DEDUP_REMOVED lines=18> */
.L_x_425:
[----:B------:R-:W-:Y:S05]  /*5460*/  BSYNC B0 ;  /* 0x0000000000007941 */ /* 0x000fea0003800000 */
.L_x_424:
        /* <DEDUP_REMOVED lines=23> */
.L_x_426:
        /* <DEDUP_REMOVED lines=10> */
[----:B------:R-:W-:Y:S02]  /*5680*/  IMAD R15, R71, UR13, R18 ;  /* 0x0000000d470f7c24 */ /* 0x000fe4000f8e0212 */
        /* <DEDUP_REMOVED lines=9> */
.L_x_428:
[----:B------:R-:W-:Y:S05]  /*5720*/  BSYNC B0 ;  /* 0x0000000000007941 */ /* 0x000fea0003800000 */
.L_x_427:
        /* <DEDUP_REMOVED lines=23> */
.L_x_429:
        /* <DEDUP_REMOVED lines=20> */
.L_x_431:
[----:B------:R-:W-:Y:S05]  /*59e0*/  BSYNC B0 ;  /* 0x0000000000007941 */ /* 0x000fea0003800000 */
.L_x_430:
        /* <DEDUP_REMOVED lines=23> */
.L_x_432:
        /* <DEDUP_REMOVED lines=20> */
.L_x_434:
[----:B------:R-:W-:Y:S05]  /*5ca0*/  BSYNC B0 ;  /* 0x0000000000007941 */ /* 0x000fea0003800000 */
.L_x_433:
        /* <DEDUP_REMOVED lines=23> */
.L_x_435:
        /* <DEDUP_REMOVED lines=19> */
.L_x_437:
[----:B------:R-:W-:Y:S05]  /*5f50*/  BSYNC B0 ;  /* 0x0000000000007941 */ /* 0x000fea0003800000 */
.L_x_436:
[----:B0-----:R-:W0:Y:S01]  /*5f60*/  LDC R9, c[0x0][0x10] ;  /* 0x00000400ff097b82 */ /* 0x001e220000000800 */
[----:B------:R-:W-:Y:S02]  /*5f70*/  IADD3 R67, R67, 0x1, RZ ;  /* 0x0000000143437810 */ /* 0x000fe40007ffe0ff */
[----:B0-----:R-:W-:-:S04]  /*5f80*/  IADD3 R76, R9, R76, RZ ;  /* 0x0000004c094c7210 */ /* 0x001fc80007ffe0ff */
[----:B------:R-:W-:-:S13]  /*5f90*/  ISETP.GE.AND P0, PT, R76, UR4, PT ;  /* 0x000000044c007c0c */ /* 0x000fda000bf06270 */
[----:B------:R-:W-:Y:S05]  /*5fa0*/  @!P0 BRA `(.L_x_438) ;  /* 0xffffffa000dc8947 */ /* 0x000fea000383ffff */
.L_x_387:
        /* <DEDUP_REMOVED lines=19> */
.L_x_440:
[----:B------:R-:W-:Y:S05]  /*60e0*/  BSYNC B0 ;  /* 0x0000000000007941 */ /* 0x000fea0003800000 */
.L_x_439:
        /* <DEDUP_REMOVED lines=11> */
.L_x_442:
[----:B------:R-:W2:Y:S04]  /*61a0*/  LDG.E.STRONG.GPU R5, desc[UR8][R2.64] ;  /* 0x0000000802057981 */ /* 0x000ea8000c1ef900 */
[----:B--2---:R-:W-:Y:S01]  /*61b0*/  CCTL.IVALL ;  /* 0x00000000ff00798f */ /* 0x004fe20002000000 */
[----:B------:R-:W-:Y:S05]  /*61c0*/  YIELD ;  /* 0x0000000000007946 */ /* 0x000fea0003800000 */
[----:B------:R-:W-:-:S13]  /*61d0*/  ISETP.NE.AND P0, PT, R5, R0, PT ;  /* 0x000000000500720c */ /* 0x000fda0003f05270 */
[----:B------:R-:W-:Y:S05]  /*61e0*/  @P0 BRA `(.L_x_442) ;  /* 0xfffffffc00ec0947 */ /* 0x000fea000383ffff */
.L_x_441:
        /* <DEDUP_REMOVED lines=24> */
.L_x_443:
[----:B------:R-:W-:-:S04]  /*6370*/  LEA R6, P0, R77, UR4, 0x2 ;  /* 0x000000044d067c11 */ /* 0x000fc8000f8010ff */
[----:B------:R-:W-:Y:S02]  /*6380*/  LEA.HI.X R7, R77, UR5, R0, 0x2, P0 ;  /* 0x000000054d077c11 */ /* 0x000fe400080f1400 */
[-C--:B------:R-:W-:Y:S02]  /*6390*/  LEA R8, P0, R18, R6.reuse, 0x2 ;  /* 0x0000000612087211 */ /* 0x080fe400078010ff */
[-C--:B------:R-:W-:Y:S01]  /*63a0*/  LEA R12, P2, R27, R6.reuse, 0x2 ;  /* 0x000000061b0c7211 */ /* 0x080fe200078410ff */
[----:B------:R-:W2:Y:S01]  /*63b0*/  LDG.E R0, desc[UR8][R6.64] ;  /* 0x0000000806007981 */ /* 0x000ea2000c1e1900 */
[----:B------:R-:W-:Y:S02]  /*63c0*/  LEA R10, P1, R22, R6, 0x2 ;  /* 0x00000006160a7211 */ /* 0x000fe400078210ff */
[C---:B------:R-:W-:Y:S02]  /*63d0*/  IADD3.X R9, R7.reuse, R31, RZ, P0, !PT ;  /* 0x0000001f07097210 */ /* 0x040fe400007fe4ff */
[----:B------:R-:W-:-:S02]  /*63e0*/  IADD3.X R13, R7, R29, RZ, P2, !PT ;  /* 0x0000001d070d7210 */ /* 0x000fc400017fe4ff */
[----:B------:R-:W-:Y:S02]  /*63f0*/  IADD3.X R11, R23, R7, RZ, P1, !PT ;  /* 0x00000007170b7210 */ /* 0x000fe40000ffe4ff */
        /* <DEDUP_REMOVED lines=8> */
[----:B--2---:R-:W-:Y:S02]  /*6480*/  F2FP.BF16.F32.PACK_AB R19, R9, R0 ;  /* 0x000000000913723e */ /* 0x004fe400000010ff */
[----:B------:R-:W-:Y:S02]  /*6490*/  SHF.R.S32.HI R0, RZ, 0x1f, R77 ;  /* 0x0000001fff007819 */ /* 0x000fe4000001144d */
[----:B---3--:R-:W-:Y:S01]  /*64a0*/  F2FP.BF16.F32.PACK_AB R21, R13, R10 ;  /* 0x0000000a0d15723e */ /* 0x008fe200000010ff */
[----:B------:R2:W-:Y:S04]  /*64b0*/  STG.E desc[UR8][R2.64], R19 ;  /* 0x0000001302007986 */ /* 0x0005e8000c101908 */
[----:B------:R2:W-:Y:S01]  /*64c0*/  STG.E desc[UR8][R4.64], R21 ;  /* 0x0000001504007986 */ /* 0x0005e2000c101908 */
[----:B------:R-:W-:-:S13]  /*64d0*/  ISETP.GT.AND.EX P0, PT, R25, R0, PT, P0 ;  /* 0x000000001900720c */ /* 0x000fda0003f04300 */
[----:B--2---:R-:W-:Y:S05]  /*64e0*/  @P0 BRA `(.L_x_443) ;  /* 0xfffffffc00a00947 */ /* 0x004fea000383ffff */
[----:B------:R-:W-:Y:S05]  /*64f0*/  EXIT ;  /* 0x000000000000794d */ /* 0x000fea0003800000 */
.L_x_444:
        /* <DEDUP_REMOVED lines=16> */
.L_x_5119:


//--------------------- .text._Z35group_norm_nhwc_bwd_one_pass_kernelI11Bf16IOBf16WLi256ELi70ELi560EEv26Group_norm_nhwc_bwd_params --------------------------
	.section	.text._Z35group_norm_nhwc_bwd_one_pass_kernelI11Bf16IOBf16WLi256ELi70ELi560EEv26Group_norm_nhwc_bwd_params,"ax",@progbits
	.align	128
        .global         _Z35group_norm_nhwc_bwd_one_pass_kernelI11Bf16IOBf16WLi256ELi70ELi560EEv26Group_norm_nhwc_bwd_params
        .type           _Z35group_norm_nhwc_bwd_one_pass_kernelI11Bf16IOBf16WLi256ELi70ELi560EEv26Group_norm_nhwc_bwd_params,@function
        .size           _Z35group_norm_nhwc_bwd_one_pass_kernelI11Bf16IOBf16WLi256ELi70ELi560EEv26Group_norm_nhwc_bwd_params,(.L_x_5120 - _Z35group_norm_nhwc_bwd_one_pass_kernelI11Bf16IOBf16WLi256ELi70ELi560EEv26Group_norm_nhwc_bwd_params)
        .other          _Z35group_norm_nhwc_bwd_one_pass_kernelI11Bf16IOBf16WLi256ELi70ELi560EEv26Group_norm_nhwc_bwd_params,@"STO_CUDA_ENTRY STV_DEFAULT"
_Z35group_norm_nhwc_bwd_one_pass_kernelI11Bf16IOBf16WLi256ELi70ELi560EEv26Group_norm_nhwc_bwd_params:
.text._Z35group_norm_nhwc_bwd_one_pass_kernelI11Bf16IOBf16WLi256ELi70ELi560EEv26Group_norm_nhwc_bwd_params:
        /* <DEDUP_REMOVED lines=48> */
.L_x_528:
[----:B0-----:R-:W0:Y:S01]  /*0300*/  LDC R9, c[0x0][0x2a0] ;  /* 0x0000a800ff097b82 */ /* 0x001e220000000800 */
[----:B------:R-:W1:Y:S01]  /*0310*/  S2R R11, SR_TID.X ;  /* 0x00000000000b7919 */ /* 0x000e620000002100 */
        /* <DEDUP_REMOVED lines=119> */
[----:B------:R-:W4:Y:S03]  /*0a90*/  @!P2 LDC.64 R8, c[0x0][0x288] ;  /* 0x0000a200ff08ab82 */ /* 0x000f260000000a00 */
[----:B------:R1:W5:Y:S01]  /*0aa0*/  @!P0 LDG.E R54, desc[UR14][R16.64] ;  /* 0x0000000e10368981 */ /* 0x000362000c1e1900 */
[----:B--2---:R-:W-:Y:S01]  /*0ab0*/  @!P3 IMAD R20, R21, R4, RZ ;  /* 0x000000041514b224 */ /* 0x004fe200078e02ff */
[----:B---3--:R-:W-:-:S03]  /*0ac0*/  @!P4 IADD3 R12, P0, R19, R12, RZ ;  /* 0x0000000c130cc210 */ /* 0x008fc60007f1e0ff */
[----:B------:R-:W-:Y:S01]  /*0ad0*/  @!P3 IMAD R25, R29, R5, R20 ;  /* 0x000000051d19b224 */ /* 0x000fe200078e0214 */
[----:B------:R-:W-:Y:S01]  /*0ae0*/  SHF.R.S32.HI R27, RZ, 0x1f, R35 ;  /* 0x0000001fff1b7819 */ /* 0x000fe20000011423 */
[----:B0-----:R-:W0:Y:S01]  /*0af0*/  @!P2 LDC.64 R6, c[0x0][0x230] ;  /* 0x00008c00ff06ab82 */ /* 0x001e220000000a00 */
[----:B------:R-:W-:Y:S02]  /*0b00*/  @!P4 IADD3.X R13, R18, R13, RZ, P0, !PT ;  /* 0x0000000d120dc210 */ /* 0x000fe400007fe4ff */
[----:B------:R-:W-:Y:S02]  /*0b10*/  ISETP.GE.U32.AND P0, PT, R35, UR18, PT ;  /* 0x0000001223007c0c */ /* 0x000fe4000bf06070 */
[----:B-1----:R-:W-:Y:S01]  /*0b20*/  @!P4 IADD3 R10, P6, R19, R10, RZ ;  /* 0x0000000a130ac210 */ /* 0x002fe20007fde0ff */
[----:B------:R-:W5:Y:S01]  /*0b30*/  @!P4 LDG.E R53, desc[UR14][R12.64] ;  /* 0x0000000e0c35c981 */ /* 0x000f62000c1e1900 */
[----:B------:R-:W-:Y:S02]  /*0b40*/  @!P3 MOV R20, R86 ;  /* 0x000000560014b202 */ /* 0x000fe40000000f00 */
[----:B------:R-:W-:-:S02]  /*0b50*/  @!P3 MOV R21, R89 ;  /* 0x000000590015b202 */ /* 0x000fc40000000f00 */
[----:B------:R-:W-:Y:S02]  /*0b60*/  ISETP.GE.AND.EX P0, PT, R27, UR19, PT, P0 ;  /* 0x000000131b007c0c */ /* 0x000fe4000bf06300 */
[----:B------:R-:W-:Y:S01]  /*0b70*/  @!P4 IADD3.X R11, R18, R11, RZ, P6, !PT ;  /* 0x0000000b120bc210 */ /* 0x000fe200037fe4ff */
[----:B------:R-:W-:Y:S01]  /*0b80*/  @!P3 IMAD.WIDE.U32 R20, R29, R4, R20 ;  /* 0x000000041d14b225 */ /* 0x000fe200078e0014 */
[----:B------:R-:W1:Y:S01]  /*0b90*/  @!P3 LDC.64 R18, c[0x0][0x230] ;  /* 0x00008c00ff12bb82 */ /* 0x000e620000000a00 */
[----:B------:R-:W-:Y:S02]  /*0ba0*/  ISETP.GT.U32.OR P0, PT, R71, 0x22f, P0 ;  /* 0x0000022f4700780c */ /* 0x000fe40000704470 */
[----:B------:R2:W5:Y:S01]  /*0bb0*/  @!P4 LDG.E R56, desc[UR14][R10.64] ;  /* 0x0000000e0a38c981 */ /* 0x000562000c1e1900 */
[----:B------:R-:W-:-:S04]  /*0bc0*/  IADD3 R16, R70, 0xc0, RZ ;  /* 0x000000c046107810 */ /* 0x000fc80007ffe0ff */
[----:B------:R-:W3:Y:S01]  /*0bd0*/  @!P3 LDC.64 R4, c[0x0][0x228] ;  /* 0x00008a00ff04bb82 */ /* 0x000ee20000000a00 */
[----:B------:R-:W-:Y:S02]  /*0be0*/  ISETP.GE.U32.AND P4, PT, R16, UR18, PT ;  /* 0x0000001210007c0c */ /* 0x000fe4000bf86070 */
[----:B--2---:R-:W-:Y:S01]  /*0bf0*/  @!P3 IADD3 R11, R21, R25, RZ ;  /* 0x00000019150bb210 */ /* 0x004fe20007ffe0ff */
[----:B----4-:R-:W-:Y:S01]  /*0c00*/  @!P2 IMAD R10, R23, R8, RZ ;  /* 0x00000008170aa224 */ /* 0x010fe200078e02ff */
[----:B------:R-:W-:-:S03]  /*0c10*/  SHF.R.S32.HI R17, RZ, 0x1f, R16 ;  /* 0x0000001fff117819 */ /* 0x000fc60000011410 */
[----:B------:R-:W2:Y:S01]  /*0c20*/  @!P0 LDC.64 R12, c[0x0][0x288] ;  /* 0x0000a200ff0c8b82 */ /* 0x000ea20000000a00 */
[C---:B------:R-:W-:Y:S01]  /*0c30*/  @!P3 SHF.L.U32 R23, R20.reuse, 0x1, RZ ;  /* 0x000000011417b819 */ /* 0x040fe200000006ff */
[----:B------:R-:W-:Y:S01]  /*0c40*/  @!P2 IMAD R21, R33, R9, R10 ;  /* 0x000000092115a224 */ /* 0x000fe200078e020a */
[----:B------:R-:W-:Y:S02]  /*0c50*/  @!P3 SHF.L.U64.HI R20, R20, 0x1, R11 ;  /* 0x000000011414b819 */ /* 0x000fe4000001020b */
[----:B------:R-:W-:Y:S02]  /*0c60*/  @!P2 MOV R10, R86 ;  /* 0x00000056000aa202 */ /* 0x000fe40000000f00 */
[----:B------:R-:W-:Y:S02]  /*0c70*/  @!P2 MOV R11, R89 ;  /* 0x00000059000ba202 */ /* 0x000fe40000000f00 */
[----:B------:R-:W-:Y:S01]  /*0c80*/  ISETP.GE.AND.EX P4, PT, R17, UR19, PT, P4 ;  /* 0x0000001311007c0c */ /* 0x000fe2000bf86340 */
[----:B------:R-:W-:-:S03]  /*0c90*/  @!P2 IMAD.WIDE.U32 R8, R33, R8, R10 ;  /* 0x000000082108a225 */ /* 0x000fc600078e000a */
[----:B------:R-:W-:Y:S01]  /*0ca0*/  ISETP.GT.U32.OR P4, PT, R71, 0x22f, P4 ;  /* 0x0000022f4700780c */ /* 0x000fe20002784470 */
[----:B------:R-:W4:Y:S01]  /*0cb0*/  @!P2 LDC.64 R10, c[0x0][0x228] ;  /* 0x00008a00ff0aab82 */ /* 0x000f220000000a00 */
[----:B------:R-:W-:Y:S02]  /*0cc0*/  @!P2 IADD3 R9, R9, R21, RZ ;  /* 0x000000150909a210 */ /* 0x000fe40007ffe0ff */
[C---:B------:R-:W-:Y:S02]  /*0cd0*/  @!P2 SHF.L.U32 R29, R8.reuse, 0x1, RZ ;  /* 0x00000001081da819 */ /* 0x040fe400000006ff */
[----:B-1----:R-:W-:Y:S02]  /*0ce0*/  @!P3 IADD3 R18, P5, R23, R18, RZ ;  /* 0x000000121712b210 */ /* 0x002fe40007fbe0ff */
[----:B------:R-:W-:Y:S02]  /*0cf0*/  @!P2 SHF.L.U64.HI R26, R8, 0x1, R9 ;  /* 0x00000001081aa819 */ /* 0x000fe40000010209 */
[----:B0-----:R-:W-:Y:S01]  /*0d00*/  @!P2 IADD3 R24, P6, R29, R6, RZ ;  /* 0x000000061d18a210 */ /* 0x001fe20007fde0ff */
[----:B--2---:R-:W-:Y:S01]  /*0d10*/  @!P0 IMAD R28, R27, R12, RZ ;  /* 0x0000000c1b1c8224 */ /* 0x004fe200078e02ff */
[----:B------:R-:W-:Y:S01]  /*0d20*/  @!P3 IADD3.X R19, R20, R19, RZ, P5, !PT ;  /* 0x000000131413b210 */ /* 0x000fe20002ffe4ff */
[----:B------:R-:W0:Y:S01]  /*0d30*/  @!P0 LDC.64 R8, c[0x0][0x230] ;  /* 0x00008c00ff088b82 */ /* 0x000e220000000a00 */
[----:B---3--:R-:W-:-:S02]  /*0d40*/  @!P3 IADD3 R22, P5, R23, R4, RZ ;  /* 0x000000041716b210 */ /* 0x008fc40007fbe0ff */
[----:B------:R-:W-:Y:S01]  /*0d50*/  @!P2 IADD3.X R25, R26, R7, RZ, P6, !PT ;  /* 0x000000071a19a210 */ /* 0x000fe200037fe4ff */
[----:B------:R-:W-:Y:S01]  /*0d60*/  @!P0 IMAD R27, R35, R13, R28 ;  /* 0x0000000d231b8224 */ /* 0x000fe200078e021c */
[----:B------:R-:W-:Y:S01]  /*0d70*/  @!P3 IADD3.X R23, R20, R5, RZ, P5, !PT ;  /* 0x000000051417b210 */ /* 0x000fe20002ffe4ff */
[----:B------:R-:W5:Y:S02]  /*0d80*/  @!P3 LDG.E R51, desc[UR14][R18.64] ;  /* 0x0000000e1233b981 */ /* 0x000f64000c1e1900 */
[----:B------:R-:W1:Y:S02]  /*0d90*/  @!P4 LDC.64 R6, c[0x0][0x288] ;  /* 0x0000a200ff06cb82 */ /* 0x000e640000000a00 */
[----:B------:R2:W5:Y:S01]  /*0da0*/  @!P3 LDG.E R50, desc[UR14][R22.64] ;  /* 0x0000000e1632b981 */ /* 0x000562000c1e1900 */
[----:B------:R-:W-:-:S03]  /*0db0*/  IADD3 R20, R70, 0xd0, RZ ;  /* 0x000000d046147810 */ /* 0x000fc60007ffe0ff */
[----:B------:R3:W5:Y:S02]  /*0dc0*/  @!P2 LDG.E R52, desc[UR14][R24.64] ;  /* 0x0000000e1834a981 */ /* 0x000764000c1e1900 */
[----:B------:R-:W0:Y:S01]  /*0dd0*/  @!P0 LDC.64 R4, c[0x0][0x228] ;  /* 0x00008a00ff048b82 */ /* 0x000e220000000a00 */
[----:B--2---:R-:W-:Y:S02]  /*0de0*/  @!P0 MOV R22, R86 ;  /* 0x0000005600168202 */ /* 0x004fe40000000f00 */
[----:B------:R-:W-:Y:S02]  /*0df0*/  @!P0 MOV R23, R89 ;  /* 0x0000005900178202 */ /* 0x000fe40000000f00 */
[----:B------:R-:W-:Y:S01]  /*0e00*/  ISETP.GE.U32.AND P3, PT, R20, UR18, PT ;  /* 0x0000001214007c0c */ /* 0x000fe2000bf66070 */
[----:B------:R-:W-:Y:S01]  /*0e10*/  @!P0 IMAD.WIDE.U32 R12, R35, R12, R22 ;  /* 0x0000000c230c8225 */ /* 0x000fe200078e0016 */
[----:B------:R-:W-:Y:S02]  /*0e20*/  SHF.R.S32.HI R21, RZ, 0x1f, R20 ;  /* 0x0000001fff157819 */ /* 0x000fe40000011414 */
[----:B----4-:R-:W-:-:S02]  /*0e30*/  @!P2 IADD3 R18, P5, R29, R10, RZ ;  /* 0x0000000a1d12a210 */ /* 0x010fc40007fbe0ff */
[----:B------:R-:W-:Y:S02]  /*0e40*/  @!P0 IADD3 R13, R13, R27, RZ ;  /* 0x0000001b0d0d8210 */ /* 0x000fe40007ffe0ff */
[----:B------:R-:W-:Y:S02]  /*0e50*/  ISETP.GE.AND.EX P3, PT, R21, UR19, PT, P3 ;  /* 0x0000001315007c0c */ /* 0x000fe4000bf66330 */
[----:B------:R-:W-:Y:S01]  /*0e60*/  @!P2 IADD3.X R19, R26, R11, RZ, P5, !PT ;  /* 0x0000000b1a13a210 */ /* 0x000fe20002ffe4ff */
[----:B-1----:R-:W-:Y:S01]  /*0e70*/  @!P4 IMAD R17, R17, R6, RZ ;  /* 0x000000061111c224 */ /* 0x002fe200078e02ff */
[----:B------:R-:W1:Y:S01]  /*0e80*/  @!P4 LDC.64 R10, c[0x0][0x230] ;  /* 0x00008c00ff0acb82 */ /* 0x000e620000000a00 */
[C---:B---3--:R-:W-:Y:S02]  /*0e90*/  @!P0 SHF.L.U32 R25, R12.reuse, 0x1, RZ ;  /* 0x000000010c198819 */ /* 0x048fe400000006ff */
[----:B------:R-:W-:Y:S01]  /*0ea0*/  @!P0 SHF.L.U64.HI R32, R12, 0x1, R13 ;  /* 0x000000010c208819 */ /* 0x000fe2000001020d */
[----:B------:R2:W5:Y:S01]  /*0eb0*/  @!P2 LDG.E R49, desc[UR14][R18.64] ;  /* 0x0000000e1231a981 */ /* 0x000562000c1e1900 */
[----:B------:R-:W-:-:S02]  /*0ec0*/  @!P4 MOV R12, R86 ;  /* 0x00000056000cc202 */ /* 0x000fc40000000f00 */
[----:B------:R-:W-:Y:S02]  /*0ed0*/  @!P4 MOV R13, R89 ;  /* 0x00000059000dc202 */ /* 0x000fe40000000f00 */
[----:B------:R-:W-:Y:S01]  /*0ee0*/  ISETP.GT.U32.OR P3, PT, R71, 0x22f, P3 ;  /* 0x0000022f4700780c */ /* 0x000fe20001f64470 */
[C---:B------:R-:W-:Y:S02]  /*0ef0*/  @!P4 IMAD R29, R16.reuse, R7, R17 ;  /* 0x00000007101dc224 */ /* 0x040fe400078e0211 */
[----:B------:R-:W-:Y:S02]  /*0f00*/  @!P4 IMAD.WIDE.U32 R16, R16, R6, R12 ;  /* 0x000000061010c225 */ /* 0x000fe400078e000c */
[----:B------:R-:W3:Y:S01]  /*0f10*/  @!P4 LDC.64 R6, c[0x0][0x228] ;  /* 0x00008a00ff06cb82 */ /* 0x000ee20000000a00 */
[----:B------:R-:W-:Y:S02]  /*0f20*/  IADD3 R22, R70, 0xe0, RZ ;  /* 0x000000e046167810 */ /* 0x000fe40007ffe0ff */
[----:B0-----:R-:W-:-:S02]  /*0f30*/  @!P0 IADD3 R26, P6, R25, R8, RZ ;  /* 0x00000008191a8210 */ /* 0x001fc40007fde0ff */
[----:B------:R-:W-:Y:S02]  /*0f40*/  ISETP.GE.U32.AND P2, PT, R22, UR18, PT ;  /* 0x0000001216007c0c */ /* 0x000fe4000bf46070 */
[----:B------:R-:W-:Y:S01]  /*0f50*/  SHF.R.S32.HI R23, RZ, 0x1f, R22 ;  /* 0x0000001fff177819 */ /* 0x000fe20000011416 */
[----:B------:R-:W0:Y:S01]  /*0f60*/  @!P3 LDC.64 R12, c[0x0][0x288] ;  /* 0x0000a200ff0cbb82 */ /* 0x000e220000000a00 */
[----:B------:R-:W-:Y:S02]  /*0f70*/  @!P0 IADD3.X R27, R32, R9, RZ, P6, !PT ;  /* 0x00000009201b8210 */ /* 0x000fe400037fe4ff */
[----:B--2---:R-:W-:Y:S02]  /*0f80*/  @!P0 IADD3 R18, P5, R25, R4, RZ ;  /* 0x0000000419128210 */ /* 0x004fe40007fbe0ff */
[----:B------:R-:W-:Y:S01]  /*0f90*/  ISETP.GE.AND.EX P2, PT, R23, UR19, PT, P2 ;  /* 0x0000001317007c0c */ /* 0x000fe2000bf46320 */
[----:B------:R3:W5:Y:S01]  /*0fa0*/  @!P0 LDG.E R46, desc[UR14][R26.64] ;  /* 0x0000000e1a2e8981 */ /* 0x000762000c1e1900 */
[----:B------:R-:W-:-:S02]  /*0fb0*/  @!P4 IADD3 R9, R17, R29, RZ ;  /* 0x0000001d1109c210 */ /* 0x000fc40007ffe0ff */
[----:B------:R-:W-:Y:S02]  /*0fc0*/  @!P4 SHF.L.U32 R29, R16, 0x1, RZ ;  /* 0x00000001101dc819 */ /* 0x000fe400000006ff */
[----:B------:R-:W-:Y:S02]  /*0fd0*/  ISETP.GT.U32.OR P2, PT, R71, 0x22f, P2 ;  /* 0x0000022f4700780c */ /* 0x000fe40001744470 */
[----:B------:R-:W-:Y:S02]  /*0fe0*/  @!P0 IADD3.X R19, R32, R5, RZ, P5, !PT ;  /* 0x0000000520138210 */ /* 0x000fe40002ffe4ff */
[----:B------:R-:W-:Y:S02]  /*0ff0*/  CS2R R4, SRZ ;  /* 0x0000000000047805 */ /* 0x000fe4000001ff00 */
[----:B------:R-:W-:Y:S02]  /*1000*/  @!P4 SHF.L.U64.HI R28, R16, 0x1, R9 ;  /* 0x00000001101cc819 */ /* 0x000fe40000010209 */
[----:B-1----:R-:W-:Y:S01]  /*1010*/  @!P4 IADD3 R24, P6, R29, R10, RZ ;  /* 0x0000000a1d18c210 */ /* 0x002fe20007fde0ff */
[----:B------:R-:W1:Y:S01]  /*1020*/  @!P3 LDC.64 R8, c[0x0][0x228] ;  /* 0x00008a00ff08bb82 */ /* 0x000e620000000a00 */
[----:B------:R2:W5:Y:S02]  /*1030*/  @!P0 LDG.E R4, desc[UR14][R18.64] ;  /* 0x0000000e12048981 */ /* 0x000564000c1e1900 */
[----:B------:R-:W-:-:S02]  /*1040*/  @!P4 IADD3.X R25, R28, R11, RZ, P6, !PT ;  /* 0x0000000b1c19c210 */ /* 0x000fc400037fe4ff */
[----:B---3--:R-:W-:-:S03]  /*1050*/  @!P4 IADD3 R26, P0, R29, R6, RZ ;  /* 0x000000061d1ac210 */ /* 0x008fc60007f1e0ff */
[----:B------:R-:W3:Y:S01]  /*1060*/  @!P3 LDC.64 R10, c[0x0][0x230] ;  /* 0x00008c00ff0abb82 */ /* 0x000ee20000000a00 */
[----:B------:R-:W-:Y:S01]  /*1070*/  HFMA2.MMA R6, -RZ, RZ, 0, 0 ;  /* 0x00000000ff067435 */ /* 0x000fe200000001ff */
[----:B------:R-:W-:Y:S01]  /*1080*/  IADD3 R32, R70, 0xb0, RZ ;  /* 0x000000b046207810 */ /* 0x000fe20007ffe0ff */
[----:B0-----:R-:W-:Y:S01]  /*1090*/  @!P3 IMAD R21, R21, R12, RZ ;  /* 0x0000000c1515b224 */ /* 0x001fe200078e02ff */
[----:B------:R-:W-:Y:S01]  /*10a0*/  @!P4 IADD3.X R27, R28, R7, RZ, P0, !PT ;  /* 0x000000071c1bc210 */ /* 0x000fe200007fe4ff */
[----:B------:R3:W5:Y:S03]  /*10b0*/  @!P4 LDG.E R5, desc[UR14][R24.64] ;  /* 0x0000000e1805c981 */ /* 0x000766000c1e1900 */
[----:B------:R-:W0:Y:S01]  /*10c0*/  @!P2 LDC.64 R16, c[0x0][0x288] ;  /* 0x0000a200ff10ab82 */ /* 0x000e220000000a00 */
[----:B--2---:R-:W-:Y:S02]  /*10d0*/  @!P3 MOV R18, R86 ;  /* 0x000000560012b202 */ /* 0x004fe40000000f00 */
[----:B------:R-:W-:Y:S01]  /*10e0*/  @!P3 MOV R19, R89 ;  /* 0x000000590013b202 */ /* 0x000fe20000000f00 */
[----:B------:R2:W5:Y:S01]  /*10f0*/  @!P4 LDG.E R6, desc[UR14][R26.64] ;  /* 0x0000000e1a06c981 */ /* 0x000562000c1e1900 */
[----:B------:R-:W-:-:S02]  /*1100*/  ISETP.GE.U32.AND P0, PT, R32, UR18, PT ;  /* 0x0000001220007c0c */ /* 0x000fc4000bf06070 */
[----:B------:R-:W-:Y:S01]  /*1110*/  SHF.R.S32.HI R33, RZ, 0x1f, R32 ;  /* 0x0000001fff217819 */ /* 0x000fe20000011420 */
[C---:B------:R-:W-:Y:S02]  /*1120*/  @!P3 IMAD R21, R20.reuse, R13, R21 ;  /* 0x0000000d1415b224 */ /* 0x040fe400078e0215 */
[----:B------:R-:W-:Y:S01]  /*1130*/  @!P3 IMAD.WIDE.U32 R12, R20, R12, R18 ;  /* 0x0000000c140cb225 */ /* 0x000fe200078e0012 */
[----:B------:R-:W-:-:S04]  /*1140*/  ISETP.GE.AND.EX P4, PT, R33, UR19, PT, P0 ;  /* 0x0000001321007c0c */ /* 0x000fc8000bf86300 */
[----:B------:R-:W-:Y:S02]  /*1150*/  ISETP.GT.U32.OR P4, PT, R71, 0x22f, P4 ;  /* 0x0000022f4700780c */ /* 0x000fe40002784470 */
[----:B------:R-:W-:Y:S02]  /*1160*/  @!P3 IADD3 R7, R13, R21, RZ ;  /* 0x000000150d07b210 */ /* 0x000fe40007ffe0ff */
[C---:B------:R-:W-:Y:S01]  /*1170*/  @!P3 SHF.L.U32 R29, R12.reuse, 0x1, RZ ;  /* 0x000000010c1db819 */ /* 0x040fe200000006ff */
[----:B------:R-:W4:Y:S01]  /*1180*/  @!P2 LDC.64 R20, c[0x0][0x228] ;  /* 0x00008a00ff14ab82 */ /* 0x000f220000000a00 */
[----:B------:R-:W-:Y:S02]  /*1190*/  @!P3 SHF.L.U64.HI R18, R12, 0x1, R7 ;  /* 0x000000010c12b819 */ /* 0x000fe40000010207 */
[----:B---3--:R-:W-:Y:S02]  /*11a0*/  @!P3 IADD3 R24, P5, R29, R10, RZ ;  /* 0x0000000a1d18b210 */ /* 0x008fe40007fbe0ff */
[----:B------:R-:W-:-:S02]  /*11b0*/  SHF.R.S32.HI R7, RZ, 0x1f, R69 ;  /* 0x0000001fff077819 */ /* 0x000fc40000011445 */
[----:B------:R-:W-:Y:S01]  /*11c0*/  ISETP.GE.U32.AND P6, PT, R69, UR18, PT ;  /* 0x0000001245007c0c */ /* 0x000fe2000bfc6070 */
[----:B------:R-:W3:Y:S01]  /*11d0*/  @!P2 LDC.64 R12, c[0x0][0x230] ;  /* 0x00008c00ff0cab82 */ /* 0x000ee20000000a00 */
[----:B-1----:R-:W-:Y:S02]  /*11e0*/  @!P3 IADD3 R28, P0, R29, R8, RZ ;  /* 0x000000081d1cb210 */ /* 0x002fe40007f1e0ff */
[C---:B------:R-:W-:Y:S02]  /*11f0*/  @!P3 IADD3.X R25, R18.reuse, R11, RZ, P5, !PT ;  /* 0x0000000b1219b210 */ /* 0x040fe40002ffe4ff */
[----:B------:R-:W-:Y:S01]  /*1200*/  ISETP.GE.AND.EX P5, PT, R7, UR19, PT, P6 ;  /* 0x0000001307007c0c */ /* 0x000fe2000bfa6360 */
[----:B0-----:R-:W-:Y:S01]  /*1210*/  @!P2 IMAD R23, R23, R16, RZ ;  /* 0x000000101717a224 */ /* 0x001fe200078e02ff */
[----:B------:R-:W-:Y:S02]  /*1220*/  @!P3 IADD3.X R29, R18, R9, RZ, P0, !PT ;  /* 0x00000009121db210 */ /* 0x000fe400007fe4ff */
[----:B------:R-:W-:Y:S01]  /*1230*/  @!P2 MOV R8, R86 ;  /* 0x000000560008a202 */ /* 0x000fe20000000f00 */
[----:B------:R-:W0:Y:S01]  /*1240*/  @!P4 LDC.64 R18, c[0x0][0x288] ;  /* 0x0000a200ff12cb82 */ /* 0x000e220000000a00 */
[----:B------:R-:W-:-:S02]  /*1250*/  @!P2 MOV R9, R89 ;  /* 0x000000590009a202 */ /* 0x000fc40000000f00 */
[----:B------:R-:W-:Y:S01]  /*1260*/  ISETP.GT.U32.OR P5, PT, R71, 0x22f, P5 ;  /* 0x0000022f4700780c */ /* 0x000fe20002fa4470 */
[C---:B------:R-:W-:Y:S02]  /*1270*/  @!P2 IMAD R11, R22.reuse, R17, R23 ;  /* 0x00000011160ba224 */ /* 0x040fe400078e0217 */
[----:B------:R-:W-:Y:S01]  /*1280*/  @!P2 IMAD.WIDE.U32 R16, R22, R16, R8 ;  /* 0x000000101610a225 */ /* 0x000fe200078e0008 */
[----:B------:R-:W-:-:S04]  /*1290*/  CS2R R8, SRZ ;  /* 0x0000000000087805 */ /* 0x000fc8000001ff00 */
[----:B------:R-:W-:Y:S02]  /*12a0*/  @!P2 IADD3 R11, R17, R11, RZ ;  /* 0x0000000b110ba210 */ /* 0x000fe40007ffe0ff */
[C---:B--2---:R-:W-:Y:S01]  /*12b0*/  @!P2 SHF.L.U32 R27, R16.reuse, 0x1, RZ ;  /* 0x00000001101ba819 */ /* 0x044fe200000006ff */
[----:B------:R-:W5:Y:S01]  /*12c0*/  @!P3 LDG.E R8, desc[UR14][R24.64] ;  /* 0x0000000e1808b981 */ /* 0x000f62000c1e1900 */
[----:B------:R-:W-:Y:S02]  /*12d0*/  @!P2 SHF.L.U64.HI R10, R16, 0x1, R11 ;  /* 0x00000001100aa819 */ /* 0x000fe4000001020b */
[C---:B----4-:R-:W-:Y:S01]  /*12e0*/  @!P2 IADD3 R26, P6, R27.reuse, R20, RZ ;  /* 0x000000141b1aa210 */ /* 0x050fe20007fde0ff */
[----:B------:R-:W1:Y:S01]  /*12f0*/  @!P5 LDC.64 R16, c[0x0][0x288] ;  /* 0x0000a200ff10db82 */ /* 0x000e620000000a00 */
[----:B------:R2:W5:Y:S01]  /*1300*/  @!P3 LDG.E R9, desc[UR14][R28.64] ;  /* 0x0000000e1c09b981 */ /* 0x000562000c1e1900 */
[----:B---3--:R-:W-:Y:S02]  /*1310*/  @!P2 IADD3 R22, P3, R27, R12, RZ ;  /* 0x0000000c1b16a210 */ /* 0x008fe40007f7e0ff */
[----:B------:R-:W-:-:S02]  /*1320*/  @!P2 IADD3.X R27, R10, R21, RZ, P6, !PT ;  /* 0x000000150a1ba210 */ /* 0x000fc400037fe4ff */
[----:B------:R-:W-:Y:S02]  /*1330*/  SHF.R.S32.HI R11, RZ, 0x1f, R68 ;  /* 0x0000001fff0b7819 */ /* 0x000fe40000011444 */
[----:B------:R-:W3:Y:S01]  /*1340*/  @!P4 LDC.64 R20, c[0x0][0x230] ;  /* 0x00008c00ff14cb82 */ /* 0x000ee20000000a00 */
[----:B------:R-:W-:Y:S01]  /*1350*/  ISETP.GE.U32.AND P0, PT, R68, UR18, PT ;  /* 0x0000001244007c0c */ /* 0x000fe2000bf06070 */
[----:B0-----:R-:W-:Y:S01]  /*1360*/  @!P4 IMAD R33, R33, R18, RZ ;  /* 0x000000122121c224 */ /* 0x001fe200078e02ff */
[----:B------:R-:W-:Y:S02]  /*1370*/  @!P4 MOV R14, R86 ;  /* 0x00000056000ec202 */ /* 0x000fe40000000f00 */
[----:B------:R-:W-:Y:S02]  /*1380*/  @!P4 MOV R15, R89 ;  /* 0x00000059000fc202 */ /* 0x000fe40000000f00 */
[----:B------:R-:W-:Y:S01]  /*1390*/  ISETP.GE.AND.EX P0, PT, R11, UR19, PT, P0 ;  /* 0x000000130b007c0c */ /* 0x000fe2000bf06300 */
[----:B--2---:R-:W0:Y:S01]  /*13a0*/  @!P4 LDC.64 R28, c[0x0][0x228] ;  /* 0x00008a00ff1ccb82 */ /* 0x004e220000000a00 */
[----:B------:R-:W-:Y:S01]  /*13b0*/  @!P2 IADD3.X R23, R10, R13, RZ, P3, !PT ;  /* 0x0000000d0a17a210 */ /* 0x000fe20001ffe4ff */
[----:B------:R-:W-:Y:S01]  /*13c0*/  HFMA2.MMA R10, -RZ, RZ, 0, 0 ;  /* 0x00000000ff0a7435 */ /* 0x000fe200000001ff */
[C---:B------:R-:W-:Y:S01]  /*13d0*/  @!P4 IMAD R25, R32.reuse, R19, R33 ;  /* 0x000000132019c224 */ /* 0x040fe200078e0221 */
[----:B------:R-:W-:Y:S01]  /*13e0*/  ISETP.GT.U32.OR P0, PT, R71, 0x22f, P0 ;  /* 0x0000022f4700780c */ /* 0x000fe20000704470 */
[----:B------:R-:W-:-:S03]  /*13f0*/  @!P4 IMAD.WIDE.U32 R32, R32, R18, R14 ;  /* 0x000000122020c225 */ /* 0x000fc600078e000e */
[----:B------:R-:W2:Y:S01]  /*1400*/  @!P5 LDC.64 R14, c[0x0][0x230] ;  /* 0x00008c00ff0edb82 */ /* 0x000ea20000000a00 */
[----:B------:R-:W-:Y:S01]  /*1410*/  MOV R12, RZ ;  /* 0x000000ff000c7202 */ /* 0x000fe20000000f00 */
[----:B-1----:R-:W-:Y:S02]  /*1420*/  @!P5 IMAD R34, R7, R16, RZ ;  /* 0x000000100722d224 */ /* 0x002fe400078e02ff */
[----:B------:R1:W5:Y:S04]  /*1430*/  @!P2 LDG.E R10, desc[UR14][R22.64] ;  /* 0x0000000e160aa981 */ /* 0x000368000c1e1900 */
[----:B------:R-:W4:Y:S01]  /*1440*/  @!P5 LDC.64 R18, c[0x0][0x228] ;  /* 0x00008a00ff12db82 */ /* 0x000f220000000a00 */
[----:B------:R1:W5:Y:S01]  /*1450*/  @!P2 LDG.E R12, desc[UR14][R26.64] ;  /* 0x0000000e1a0ca981 */ /* 0x000362000c1e1900 */
[----:B------:R-:W-:-:S02]  /*1460*/  @!P4 IADD3 R33, R33, R25, RZ ;  /* 0x000000192121c210 */ /* 0x000fc40007ffe0ff */
[----:B-1----:R-:W-:Y:S02]  /*1470*/  @!P5 MOV R22, R86 ;  /* 0x000000560016d202 */ /* 0x002fe40000000f00 */
[----:B------:R-:W-:Y:S02]  /*1480*/  @!P5 MOV R23, R89 ;  /* 0x000000590017d202 */ /* 0x000fe40000000f00 */
[----:B------:R-:W1:Y:S01]  /*1490*/  @!P0 LDC.64 R24, c[0x0][0x288] ;  /* 0x0000a200ff188b82 */ /* 0x000e620000000a00 */
[C---:B------:R-:W-:Y:S01]  /*14a0*/  @!P4 SHF.L.U32 R27, R32.reuse, 0x1, RZ ;  /* 0x00000001201bc819 */ /* 0x040fe200000006ff */
[C---:B------:R-:W-:Y:S01]  /*14b0*/  @!P5 IMAD R35, R69.reuse, R17, R34 ;  /* 0x000000114523d224 */ /* 0x040fe200078e0222 */
[----:B------:R-:W-:Y:S01]  /*14c0*/  @!P4 SHF.L.U64.HI R26, R32, 0x1, R33 ;  /* 0x00000001201ac819 */ /* 0x000fe20000010221 */
[----:B------:R-:W-:Y:S01]  /*14d0*/  @!P5 IMAD.WIDE.U32 R16, R69, R16, R22 ;  /* 0x000000104510d225 */ /* 0x000fe200078e0016 */
[----:B---3--:R-:W-:Y:S02]  /*14e0*/  @!P4 IADD3 R32, P3, R27, R20, RZ ;  /* 0x000000141b20c210 */ /* 0x008fe40007f7e0ff */
[----:B------:R-:W-:-:S02]  /*14f0*/  SHF.R.S32.HI R13, RZ, 0x1f, R67 ;  /* 0x0000001fff0d7819 */ /* 0x000fc40000011443 */
[----:B------:R-:W-:Y:S02]  /*1500*/  ISETP.GE.U32.AND P2, PT, R67, UR18, PT ;  /* 0x0000001243007c0c */ /* 0x000fe4000bf46070 */
[----:B------:R-:W-:Y:S02]  /*1510*/  @!P4 IADD3.X R33, R26, R21, RZ, P3, !PT ;  /* 0x000000151a21c210 */ /* 0x000fe40001ffe4ff */
[----:B------:R-:W-:Y:S02]  /*1520*/  ISETP.GE.AND.EX P2, PT, R13, UR19, PT, P2 ;  /* 0x000000130d007c0c */ /* 0x000fe4000bf46320 */
[----:B0-----:R-:W-:Y:S01]  /*1530*/  @!P4 IADD3 R28, P3, R27, R28, RZ ;  /* 0x0000001c1b1cc210 */ /* 0x001fe20007f7e0ff */
[----:B------:R-:W-:Y:S01]  /*1540*/  UIMAD.WIDE UR12, UR6, 0x8, UR12 ;  /* 0x00000008060c78a5 */ /* 0x000fe2000f8e020c */
[----:B------:R-:W-:Y:S01]  /*1550*/  @!P5 IADD3 R21, R17, R35, RZ ;  /* 0x000000231115d210 */ /* 0x000fe20007ffe0ff */
[----:B------:R-:W5:Y:S01]  /*1560*/  @!P4 LDG.E R48, desc[UR14][R32.64] ;  /* 0x0000000e2030c981 */ /* 0x000f62000c1e1900 */
[----:B------:R-:W-:-:S02]  /*1570*/  @!P5 SHF.L.U32 R17, R16, 0x1, RZ ;  /* 0x000000011011d819 */ /* 0x000fc400000006ff */
[----:B------:R-:W-:Y:S02]  /*1580*/  ISETP.GT.U32.OR P2, PT, R71, 0x22f, P2 ;  /* 0x0000022f4700780c */ /* 0x000fe40001744470 */
[----:B------:R-:W-:Y:S02]  /*1590*/  @!P4 IADD3.X R29, R26, R29, RZ, P3, !PT ;  /* 0x0000001d1a1dc210 */ /* 0x000fe40001ffe4ff */
[C---:B--2---:R-:W-:Y:S01]  /*15a0*/  @!P5 IADD3 R26, P3, R17.reuse, R14, RZ ;  /* 0x0000000e111ad210 */ /* 0x044fe20007f7e0ff */
[----:B------:R-:W-:Y:S01]  /*15b0*/  HFMA2.MMA R14, -RZ, RZ, 0, 0 ;  /* 0x00000000ff0e7435 */ /* 0x000fe200000001ff */
[----:B------:R-:W-:Y:S02]  /*15c0*/  @!P5 SHF.L.U64.HI R34, R16, 0x1, R21 ;  /* 0x000000011022d819 */ /* 0x000fe40000010215 */
[----:B----4-:R-:W-:Y:S01]  /*15d0*/  @!P5 IADD3 R18, P6, R17, R18, RZ ;  /* 0x000000121112d210 */ /* 0x010fe20007fde0ff */
[----:B-1----:R-:W-:Y:S01]  /*15e0*/  @!P0 IMAD R35, R11, R24, RZ ;  /* 0x000000180b238224 */ /* 0x002fe200078e02ff */
[----:B------:R-:W0:Y:S05]  /*15f0*/  @!P0 LDC.64 R16, c[0x0][0x230] ;  /* 0x00008c00ff108b82 */ /* 0x000e2a0000000a00 */
[----:B------:R1:W5:Y:S03]  /*1600*/  @!P4 LDG.E R14, desc[UR14][R28.64] ;  /* 0x0000000e1c0ec981 */ /* 0x000366000c1e1900 */
[----:B------:R-:W2:Y:S01]  /*1610*/  @!P2 LDC.64 R22, c[0x0][0x288] ;  /* 0x0000a200ff16ab82 */ /* 0x000ea20000000a00 */
[----:B------:R-:W-:Y:S01]  /*1620*/  @!P0 IMAD R35, R68, R25, R35 ;  /* 0x0000001944238224 */ /* 0x000fe200078e0223 */
[----:B-1----:R-:W-:-:S06]  /*1630*/  @!P0 MOV R28, R86 ;  /* 0x00000056001c8202 */ /* 0x002fcc0000000f00 */
[----:B------:R-:W1:Y:S01]  /*1640*/  @!P0 LDC.64 R20, c[0x0][0x228] ;  /* 0x00008a00ff148b82 */ /* 0x000e620000000a00 */
[----:B------:R-:W-:Y:S02]  /*1650*/  @!P0 MOV R29, R89 ;  /* 0x00000059001d8202 */ /* 0x000fe40000000f00 */
[----:B------:R-:W-:Y:S01]  /*1660*/  @!P5 IADD3.X R27, R34, R15, RZ, P3, !PT ;  /* 0x0000000f221bd210 */ /* 0x000fe20001ffe4ff */
[----:B------:R-:W-:Y:S01]  /*1670*/  @!P0 IMAD.WIDE.U32 R24, R68, R24, R28 ;  /* 0x0000001844188225 */ /* 0x000fe200078e001c */
[----:B------:R-:W-:-:S03]  /*1680*/  @!P5 IADD3.X R19, R34, R19, RZ, P6, !PT ;  /* 0x000000132213d210 */ /* 0x000fc600037fe4ff */
[----:B------:R-:W5:Y:S01]  /*1690*/  @!P5 LDG.E R63, desc[UR14][R26.64] ;  /* 0x0000000e1a3fd981 */ /* 0x000f62000c1e1900 */
[----:B------:R-:W-:Y:S02]  /*16a0*/  CS2R R60, SRZ ;  /* 0x00000000003c7805 */ /* 0x000fe4000001ff00 */
[----:B------:R-:W-:Y:S01]  /*16b0*/  SHF.R.S32.HI R15, RZ, 0x1f, R66 ;  /* 0x0000001fff0f7819 */ /* 0x000fe20000011442 */
[----:B------:R-:W3:Y:S01]  /*16c0*/  @!P2 LDC.64 R28, c[0x0][0x228] ;  /* 0x00008a00ff1cab82 */ /* 0x000ee20000000a00 */
[----:B------:R-:W-:Y:S02]  /*16d0*/  @!P0 IADD3 R25, R25, R35, RZ ;  /* 0x0000002319198210 */ /* 0x000fe40007ffe0ff */
[----:B------:R-:W-:Y:S01]  /*16e0*/  @!P0 SHF.L.U32 R33, R24, 0x1, RZ ;  /* 0x0000000118218819 */ /* 0x000fe200000006ff */
[----:B------:R4:W5:Y:S01]  /*16f0*/  @!P5 LDG.E R60, desc[UR14][R18.64] ;  /* 0x0000000e123cd981 */ /* 0x000962000c1e1900 */
[----:B------:R-:W-:Y:S02]  /*1700*/  ISETP.GE.U32.AND P3, PT, R66, UR18, PT ;  /* 0x0000001242007c0c */ /* 0x000fe4000bf66070 */
[----:B------:R-:W-:-:S02]  /*1710*/  @!P0 SHF.L.U64.HI R40, R24, 0x1, R25 ;  /* 0x0000000118288819 */ /* 0x000fc40000010219 */
[----:B------:R-:W-:Y:S02]  /*1720*/  SHF.R.S32.HI R47, RZ, 0x1f, R65 ;  /* 0x0000001fff2f7819 */ /* 0x000fe40000011441 */
[----:B------:R-:W-:Y:S02]  /*1730*/  IADD3 R37, R70, 0xf0, RZ ;  /* 0x000000f046257810 */ /* 0x000fe40007ffe0ff */
[----:B------:R-:W-:Y:S02]  /*1740*/  CS2R R58, SRZ ;  /* 0x00000000003a7805 */ /* 0x000fe4000001ff00 */
[----:B0-----:R-:W-:Y:S01]  /*1750*/  @!P0 IADD3 R34, P4, R33, R16, RZ ;  /* 0x0000001021228210 */ /* 0x001fe20007f9e0ff */
[----:B----4-:R-:W0:Y:S01]  /*1760*/  @!P2 LDC.64 R18, c[0x0][0x230] ;  /* 0x00008c00ff12ab82 */ /* 0x010e220000000a00 */
[----:B------:R-:W-:Y:S01]  /*1770*/  MOV R26, UR12 ;  /* 0x0000000c001a7c02 */ /* 0x000fe20008000f00 */
[----:B------:R-:W5:Y:S01]  /*1780*/  @P1 LDG.E R61, desc[UR14][R38.64] ;  /* 0x0000000e263d1981 */ /* 0x000f62000c1e1900 */
[----:B------:R-:W-:-:S02]  /*1790*/  MOV R27, UR13 ;  /* 0x0000000d001b7c02 */ /* 0x000fc40008000f00 */
[----:B------:R-:W-:Y:S02]  /*17a0*/  ISETP.GE.AND.EX P3, PT, R15, UR19, PT, P3 ;  /* 0x000000130f007c0c */ /* 0x000fe4000bf66330 */
[----:B------:R-:W-:Y:S02]  /*17b0*/  @!P0 IADD3.X R35, R40, R17, RZ, P4, !PT ;  /* 0x0000001128238210 */ /* 0x000fe400027fe4ff */
[----:B------:R4:W3:Y:S01]  /*17c0*/  LDG.E.64 R16, desc[UR14][R26.64] ;  /* 0x0000000e1a107981 */ /* 0x0008e2000c1e1b00 */
[----:B------:R-:W-:Y:S01]  /*17d0*/  ISETP.GT.U32.OR P3, PT, R71, 0x22f, P3 ;  /* 0x0000022f4700780c */ /* 0x000fe20001f64470 */
[----:B--2---:R-:W-:Y:S01]  /*17e0*/  @!P2 IMAD R24, R13, R22, RZ ;  /* 0x000000160d18a224 */ /* 0x004fe200078e02ff */
[----:B------:R-:W-:Y:S01]  /*17f0*/  ISETP.GE.U32.AND P6, PT, R65, UR18, PT ;  /* 0x0000001241007c0c */ /* 0x000fe2000bfc6070 */
[----:B------:R2:W5:Y:S01]  /*1800*/  @!P0 LDG.E R58, desc[UR14][R34.64] ;  /* 0x0000000e223a8981 */ /* 0x000562000c1e1900 */
[----:B------:R-:W-:Y:S01]  /*1810*/  @!P2 MOV R25, R89 ;  /* 0x000000590019a202 */ /* 0x000fe20000000f00 */
[----:B------:R-:W-:Y:S01]  /*1820*/  @!P2 IMAD R41, R67, R23, R24 ;  /* 0x000000174329a224 */ /* 0x000fe200078e0218 */
[----:B------:R-:W-:-:S02]  /*1830*/  @!P2 MOV R24, R86 ;  /* 0x000000560018a202 */ /* 0x000fc40000000f00 */
[----:B------:R-:W-:-:S03]  /*1840*/  ISETP.GE.AND.EX P6, PT, R47, UR19, PT, P6 ;  /* 0x000000132f007c0c */ /* 0x000fc6000bfc6360 */
[----:B------:R-:W-:Y:S01]  /*1850*/  @!P2 IMAD.WIDE.U32 R22, R67, R22, R24 ;  /* 0x000000164316a225 */ /* 0x000fe200078e0018 */
[----:B-1----:R-:W-:Y:S01]  /*1860*/  @!P0 IADD3 R32, P5, R33, R20, RZ ;  /* 0x0000001421208210 */ /* 0x002fe20007fbe0ff */
[----:B------:R-:W1:Y:S01]  /*1870*/  @!P3 LDC.64 R24, c[0x0][0x288] ;  /* 0x0000a200ff18bb82 */ /* 0x000e620000000a00 */
[----:B------:R-:W-:Y:S02]  /*1880*/  ISETP.GT.U32.OR P4, PT, R71, 0x22f, P6 ;  /* 0x0000022f4700780c */ /* 0x000fe40003784470 */
[----:B------:R-:W-:Y:S02]  /*1890*/  ISETP.GE.U32.AND P6, PT, R37, UR18, PT ;  /* 0x0000001225007c0c */ /* 0x000fe4000bfc6070 */
[----:B------:R-:W-:Y:S02]  /*18a0*/  SHF.R.S32.HI R43, RZ, 0x1f, R37 ;  /* 0x0000001fff2b7819 */ /* 0x000fe40000011425 */
[----:B------:R-:W-:Y:S02]  /*18b0*/  @!P0 IADD3.X R33, R40, R21, RZ, P5, !PT ;  /* 0x0000001528218210 */ /* 0x000fe40002ffe4ff */
[----:B------:R-:W-:-:S02]  /*18c0*/  @!P2 IADD3 R21, R23, R41, RZ ;  /* 0x000000291715a210 */ /* 0x000fc40007ffe0ff */
[C---:B------:R-:W-:Y:S01]  /*18d0*/  @!P2 SHF.L.U32 R45, R22.reuse, 0x1, RZ ;  /* 0x00000001162da819 */ /* 0x040fe200000006ff */
[----:B------:R3:W5:Y:S01]  /*18e0*/  @!P0 LDG.E R57, desc[UR14][R32.64] ;  /* 0x0000000e20398981 */ /* 0x000762000c1e1900 */
[----:B------:R-:W-:Y:S01]  /*18f0*/  ISETP.GE.AND.EX P5, PT, R43, UR19, PT, P6 ;  /* 0x000000132b007c0c */ /* 0x000fe2000bfa6360 */
[----:B----4-:R-:W4:Y:S01]  /*1900*/  @!P4 LDC.64 R26, c[0x0][0x288] ;  /* 0x0000a200ff1acb82 */ /* 0x010f220000000a00 */
[----:B------:R-:W-:Y:S02]  /*1910*/  @!P2 SHF.L.U64.HI R42, R22, 0x1, R21 ;  /* 0x00000001162aa819 */ /* 0x000fe40000010215 */
[----:B0-----:R-:W-:Y:S02]  /*1920*/  @!P2 IADD3 R40, P6, R45, R18, RZ ;  /* 0x000000122d28a210 */ /* 0x001fe40007fde0ff */
[----:B------:R-:W-:Y:S02]  /*1930*/  ISETP.GT.U32.OR P5, PT, R71, 0x22f, P5 ;  /* 0x0000022f4700780c */ /* 0x000fe40002fa4470 */
[----:B------:R-:W-:Y:S01]  /*1940*/  @!P2 IADD3.X R41, R42, R19, RZ, P6, !PT ;  /* 0x000000132a29a210 */ /* 0x000fe200037fe4ff */
[----:B------:R-:W0:Y:S01]  /*1950*/  @!P3 LDC.64 R20, c[0x0][0x228] ;  /* 0x00008a00ff14bb82 */ /* 0x000e220000000a00 */
[----:B--2---:R-:W-:Y:S01]  /*1960*/  @!P3 MOV R34, R86 ;  /* 0x000000560022b202 */ /* 0x004fe20000000f00 */
[----:B-1----:R-:W-:Y:S01]  /*1970*/  @!P3 IMAD R39, R15, R24, RZ ;  /* 0x000000180f27b224 */ /* 0x002fe200078e02ff */
[----:B------:R-:W-:Y:S01]  /*1980*/  @!P3 MOV R35, R89 ;  /* 0x000000590023b202 */ /* 0x000fe20000000f00 */
[----:B------:R1:W5:Y:S04]  /*1990*/  @!P2 LDG.E R59, desc[UR14][R40.64] ;  /* 0x0000000e283ba981 */ /* 0x000368000c1e1900 */
[----:B------:R-:W2:Y:S01]  /*19a0*/  @!P3 LDC.64 R18, c[0x0][0x230] ;  /* 0x00008c00ff12bb82 */ /* 0x000ea20000000a00 */
[----:B---3--:R-:W-:Y:S01]  /*19b0*/  @!P2 IADD3 R38, P0, R45, R28, RZ ;  /* 0x0000001c2d26a210 */ /* 0x008fe20007f1e0ff */
[----:B------:R-:W-:-:S02]  /*19c0*/  @!P3 IMAD R45, R66, R25, R39 ;  /* 0x00000019422db224 */ /* 0x000fc400078e0227 */
[----:B------:R-:W-:-:S04]  /*19d0*/  @!P3 IMAD.WIDE.U32 R34, R66, R24, R34 ;  /* 0x000000184222b225 */ /* 0x000fc800078e0022 */
[----:B------:R-:W3:Y:S01]  /*19e0*/  @!P5 LDC.64 R22, c[0x0][0x288] ;  /* 0x0000a200ff16db82 */ /* 0x000ee20000000a00 */
[----:B------:R-:W-:Y:S02]  /*19f0*/  @!P3 IADD3 R33, R35, R45, RZ ;  /* 0x0000002d2321b210 */ /* 0x000fe40007ffe0ff */
[----:B------:R-:W-:Y:S02]  /*1a00*/  @!P2 IADD3.X R39, R42, R29, RZ, P0, !PT ;  /* 0x0000001d2a27a210 */ /* 0x000fe400007fe4ff */
[----:B------:R-:W-:Y:S02]  /*1a10*/  CS2R R72, SRZ ;  /* 0x0000000000487805 */ /* 0x000fe4000001ff00 */
[C---:B------:R-:W-:Y:S01]  /*1a20*/  @!P3 SHF.L.U32 R29, R34.reuse, 0x1, RZ ;  /* 0x00000001221db819 */ /* 0x040fe200000006ff */
[----:B----4-:R-:W-:Y:S01]  /*1a30*/  @!P4 IMAD R28, R47, R26, RZ ;  /* 0x0000001a2f1cc224 */ /* 0x010fe200078e02ff */
[----:B-1----:R-:W-:Y:S01]  /*1a40*/  @!P3 SHF.L.U64.HI R40, R34, 0x1, R33 ;  /* 0x000000012228b819 */ /* 0x002fe20000010221 */
[----:B------:R-:W1:Y:S01]  /*1a50*/  @!P4 LDC.64 R24, c[0x0][0x230] ;  /* 0x00008c00ff18cb82 */ /* 0x000e620000000a00 */
[----:B------:R-:W-:Y:S01]  /*1a60*/  @!P4 MOV R34, R86 ;  /* 0x000000560022c202 */ /* 0x000fe20000000f00 */
[----:B------:R4:W5:Y:S01]  /*1a70*/  @!P2 LDG.E R72, desc[UR14][R38.64] ;  /* 0x0000000e2648a981 */ /* 0x000962000c1e1900 */
[----:B------:R-:W-:Y:S01]  /*1a80*/  @!P4 MOV R35, R89 ;  /* 0x000000590023c202 */ /* 0x000fe20000000f00 */
[----:B------:R-:W-:Y:S01]  /*1a90*/  @!P4 IMAD R41, R65, R27, R28 ;  /* 0x0000001b4129c224 */ /* 0x000fe200078e021c */
[----:B--2---:R-:W-:Y:S01]  /*1aa0*/  @!P3 IADD3 R32, P0, R29, R18, RZ ;  /* 0x000000121d20b210 */ /* 0x004fe20007f1e0ff */
[----:B------:R-:W-:Y:S01]  /*1ab0*/  @!P4 IMAD.WIDE.U32 R34, R65, R26, R34 ;  /* 0x0000001a4122c225 */ /* 0x000fe200078e0022 */
[----:B0-----:R-:W-:Y:S01]  /*1ac0*/  @!P3 IADD3 R20, P2, R29, R20, RZ ;  /* 0x000000141d14b210 */ /* 0x001fe20007f5e0ff */
[----:B------:R-:W0:Y:S01]  /*1ad0*/  @!P4 LDC.64 R26, c[0x0][0x228] ;  /* 0x00008a00ff1acb82 */ /* 0x000e220000000a00 */
[----:B------:R-:W-:-:S02]  /*1ae0*/  @!P3 IADD3.X R33, R40, R19, RZ, P0, !PT ;  /* 0x000000132821b210 */ /* 0x000fc400007fe4ff */
[----:B------:R-:W-:-:S05]  /*1af0*/  @!P4 IADD3 R35, R35, R41, RZ ;  /* 0x000000292323c210 */ /* 0x000fca0007ffe0ff */
[----:B------:R-:W2:Y:S08]  /*1b00*/  @!P5 LDC.64 R28, c[0x0][0x230] ;  /* 0x00008c00ff1cdb82 */ /* 0x000eb00000000a00 */
[----:B------:R-:W2:Y:S01]  /*1b10*/  @!P5 LDC.64 R18, c[0x0][0x228] ;  /* 0x00008a00ff12db82 */ /* 0x000ea20000000a00 */
[C---:B----4-:R-:W-:Y:S01]  /*1b20*/  @!P4 SHF.L.U32 R39, R34.reuse, 0x1, RZ ;  /* 0x000000012227c819 */ /* 0x050fe200000006ff */
[----:B---3--:R-:W-:Y:S01]  /*1b30*/  @!P5 IMAD R42, R43, R22, RZ ;  /* 0x000000162b2ad224 */ /* 0x008fe200078e02ff */
[----:B------:R-:W-:-:S02]  /*1b40*/  @!P4 SHF.L.U64.HI R38, R34, 0x1, R35 ;  /* 0x000000012226c819 */ /* 0x000fc40000010223 */
[----:B------:R-:W-:Y:S02]  /*1b50*/  CS2R R74, SRZ ;  /* 0x00000000004a7805 */ /* 0x000fe4000001ff00 */
[----:B------:R-:W-:Y:S01]  /*1b60*/  @!P5 MOV R34, R86 ;  /* 0x000000560022d202 */ /* 0x000fe20000000f00 */
[----:B------:R3:W5:Y:S01]  /*1b70*/  @!P3 LDG.E R73, desc[UR14][R32.64] ;  /* 0x0000000e2049b981 */ /* 0x000762000c1e1900 */
[----:B------:R-:W-:Y:S01]  /*1b80*/  @!P5 MOV R35, R89 ;  /* 0x000000590023d202 */ /* 0x000fe20000000f00 */
[C---:B------:R-:W-:Y:S02]  /*1b90*/  @!P5 IMAD R41, R37.reuse, R23, R42 ;  /* 0x000000172529d224 */ /* 0x040fe400078e022a */
[----:B------:R-:W-:Y:S01]  /*1ba0*/  @!P5 IMAD.WIDE.U32 R22, R37, R22, R34 ;  /* 0x000000162516d225 */ /* 0x000fe200078e0022 */
[----:B------:R-:W-:Y:S02]  /*1bb0*/  @!P3 IADD3.X R21, R40, R21, RZ, P2, !PT ;  /* 0x000000152815b210 */ /* 0x000fe400017fe4ff */
[----:B-1----:R-:W-:-:S02]  /*1bc0*/  @!P4 IADD3 R24, P0, R39, R24, RZ ;  /* 0x000000182718c210 */ /* 0x002fc40007f1e0ff */
[----:B------:R-:W-:Y:S01]  /*1bd0*/  @!P5 IADD3 R35, R23, R41, RZ ;  /* 0x000000291723d210 */ /* 0x000fe20007ffe0ff */
[----:B------:R3:W5:Y:S01]  /*1be0*/  @!P3 LDG.E R74, desc[UR14][R20.64] ;  /* 0x0000000e144ab981 */ /* 0x000762000c1e1900 */
[----:B------:R-:W-:Y:S02]  /*1bf0*/  @!P5 SHF.L.U32 R23, R22, 0x1, RZ ;  /* 0x000000011617d819 */ /* 0x000fe400000006ff */
[----:B------:R-:W-:Y:S02]  /*1c00*/  @!P4 IADD3.X R25, R38, R25, RZ, P0, !PT ;  /* 0x000000192619c210 */ /* 0x000fe400007fe4ff */
[----:B0-----:R-:W-:Y:S02]  /*1c10*/  @!P4 IADD3 R26, P0, R39, R26, RZ ;  /* 0x0000001a271ac210 */ /* 0x001fe40007f1e0ff */
[----:B------:R-:W-:Y:S02]  /*1c20*/  @!P5 SHF.L.U64.HI R22, R22, 0x1, R35 ;  /* 0x000000011616d819 */ /* 0x000fe40000010223 */
[----:B------:R-:W-:-:S02]  /*1c30*/  CS2R R76, SRZ ;  /* 0x00000000004c7805 */ /* 0x000fc4000001ff00 */
[C---:B--2---:R-:W-:Y:S02]  /*1c40*/  @!P5 IADD3 R28, P2, R23.reuse, R28, RZ ;  /* 0x0000001c171cd210 */ /* 0x044fe40007f5e0ff */
[----:B------:R-:W-:Y:S02]  /*1c50*/  CS2R R78, SRZ ;  /* 0x00000000004e7805 */ /* 0x000fe4000001ff00 */
[----:B------:R-:W-:Y:S01]  /*1c60*/  @!P5 IADD3 R18, P3, R23, R18, RZ ;  /* 0x000000121712d210 */ /* 0x000fe20007f7e0ff */
[----:B------:R3:W5:Y:S01]  /*1c70*/  @!P4 LDG.E R75, desc[UR14][R24.64] ;  /* 0x0000000e184bc981 */ /* 0x000762000c1e1900 */
[----:B------:R-:W-:Y:S02]  /*1c80*/  @!P4 IADD3.X R27, R38, R27, RZ, P0, !PT ;  /* 0x0000001b261bc210 */ /* 0x000fe400007fe4ff */
[C---:B------:R-:W-:Y:S02]  /*1c90*/  @!P5 IADD3.X R29, R22.reuse, R29, RZ, P2, !PT ;  /* 0x0000001d161dd210 */ /* 0x040fe400017fe4ff */
[----:B------:R-:W-:Y:S01]  /*1ca0*/  @!P5 IADD3.X R19, R22, R19, RZ, P3, !PT ;  /* 0x000000131613d210 */ /* 0x000fe20001ffe4ff */
[----:B------:R3:W5:Y:S04]  /*1cb0*/  @!P4 LDG.E R76, desc[UR14][R26.64] ;  /* 0x0000000e1a4cc981 */ /* 0x000768000c1e1900 */
[----:B------:R3:W5:Y:S04]  /*1cc0*/  @!P5 LDG.E R78, desc[UR14][R28.64] ;  /* 0x0000000e1c4ed981 */ /* 0x000768000c1e1900 */
[----:B------:R3:W5:Y:S01]  /*1cd0*/  @!P5 LDG.E R77, desc[UR14][R18.64] ;  /* 0x0000000e124dd981 */ /* 0x000762000c1e1900 */
[----:B------:R-:W-:Y:S01]  /*1ce0*/  UMOV UR20, 0x3f800000 ;  /* 0x3f80000000147882 */ /* 0x000fe20000000000 */
[----:B------:R-:W-:Y:S01]  /*1cf0*/  BSSY B0, `(.L_x_446) ;  /* 0x0000020000007945 */ /* 0x000fe20003800000 */
[----:B------:R-:W-:Y:S01]  /*1d00*/  HFMA2.MMA R82, -RZ, RZ, 0, 0 ;  /* 0x00000000ff527435 */ /* 0x000fe200000001ff */
[----:B------:R-:W-:-:S02]  /*1d10*/  CS2R R80, SRZ ;  /* 0x0000000000507805 */ /* 0x000fc4000001ff00 */
[----:B------:R-:W-:-:S13]  /*1d20*/  R2UR UR13, R16 ;  /* 0x00000000100d72ca */ /* 0x000fda00000e0000 */
[----:B------:R-:W-:-:S05]  /*1d30*/  MOV R16, UR13 ;  /* 0x0000000d00107c02 */ /* 0x000fca0008000f00 */
[----:B------:R-:W-:-:S05]  /*1d40*/  FFMA.FTZ R17, -R16, UR13, R17 ;  /* 0x0000000d10117c23 */ /* 0x000fca0008010111 */
[----:B------:R-:W-:-:S13]  /*1d50*/  FSETP.GTU.FTZ.AND P0, PT, R17, RZ, PT ;  /* 0x000000ff1100720b */ /* 0x000fda0003f1c000 */
[----:B------:R-:W-:Y:S01]  /*1d60*/  VOTEU.ANY UP0, P0 ;  /* 0x00000000003f7886 */ /* 0x000fe20000000100 */
[----:B------:R-:W-:-:S04]  /*1d70*/  PLOP3.LUT P0, PT, PT, PT, UP0, 0x80, 0x0 ;  /* 0x000000000000781c */ /* 0x000fc80003f0f008 */
[----:B------:R-:W-:-:S09]  /*1d80*/  @UP0 ULDC UR11, c[0x0][0x250] ;  /* 0x00009400000b0ab9 */ /* 0x000fd20000000800 */
[----:B------:R-:W-:-:S06]  /*1d90*/  @P0 FADD.FTZ R16, R17, UR11 ;  /* 0x0000000b11100e21 */ /* 0x000fcc0008010000 */
[----:B------:R-:W0:Y:S02]  /*1da0*/  @P0 MUFU.RSQ R16, R16 ;  /* 0x0000001000100308 */ /* 0x000e240000001400 */
[----:B0-----:R-:W-:Y:S02]  /*1db0*/  @P0 R2UR UR11, R16 ;  /* 0x00000000100b02ca */ /* 0x001fe400000e0000 */
[----:B------:R-:W-:-:S11]  /*1dc0*/  ISETP.GT.U32.AND P0, PT, R71, 0x22f, PT ;  /* 0x0000022f4700780c */ /* 0x000fd60003f04070 */
[----:B------:R-:W-:Y:S02]  /*1dd0*/  @UP0 UMOV UR20, UR11 ;  /* 0x0000000b00140c82 */ /* 0x000fe40008000000 */
[----:B---3--:R-:W-:Y:S05]  /*1de0*/  @P0 BRA `(.L_x_447) ;  /* 0x0000000000400947 */ /* 0x008fea0003800000 */
        /* <DEDUP_REMOVED lines=16> */
.L_x_447:
[----:B------:R-:W-:Y:S05]  /*1ef0*/  BSYNC B0 ;  /* 0x0000000000007941 */ /* 0x000fea0003800000 */
.L_x_446:
[----:B------:R-:W-:Y:S02]  /*1f00*/  ISETP.NE.AND P5, PT, RZ, UR17, PT ;  /* 0x00000011ff007c0c */ /* 0x000fe4000bfa5270 */
[C---:B-----5:R-:W-:Y:S02]  /*1f10*/  PRMT R16, R62.reuse, 0x7632, R16 ;  /* 0x000076323e107816 */ /* 0x060fe40000000010 */
        /* <DEDUP_REMOVED lines=8> */
[----:B------:R-:W-:Y:S01]  /*1fa0*/  PRMT R23, R60, 0x7632, R23 ;  /* 0x000076323c177816 */ /* 0x000fe20000000017 */
[----:B------:R-:W-:Y:S01]  /*1fb0*/  FMUL.FTZ R25, R22, UR20 ;  /* 0x0000001416197c20 */ /* 0x000fe20008410000 */
[----:B------:R-:W-:Y:S01]  /*1fc0*/  SHF.L.U32 R33, R19, 0x10, RZ ;  /* 0x0000001013217819 */ /* 0x000fe200000006ff */
[----:B------:R-:W-:Y:S01]  /*1fd0*/  FMUL.FTZ R19, R17, UR20 ;  /* 0x0000001411137c20 */ /* 0x000fe20008410000 */
[----:B------:R-:W-:Y:S01]  /*1fe0*/  SHF.L.U32 R20, R61, 0x10, RZ ;  /* 0x000000103d147819 */ /* 0x000fe200000006ff */
        /* <DEDUP_REMOVED lines=23> */
.L_x_448:
[----:B------:R-:W-:Y:S01]  /*2160*/  FMUL.FTZ R17, R20, R81 ;  /* 0x0000005114117220 */ /* 0x000fe20000410000 */
[----:B------:R-:W-:Y:S01]  /*2170*/  FADD.FTZ R22, R33, -UR13 ;  /* 0x8000000d21167e21 */ /* 0x000fe20008010000 */
[----:B------:R-:W-:Y:S01]  /*2180*/  FFMA.FTZ R38, R19, R20, RZ ;  /* 0x0000001413267223 */ /* 0x000fe200000100ff */
        /* <DEDUP_REMOVED lines=23> */
.L_x_449:
[----:B------:R-:W-:Y:S01]  /*2300*/  FFMA.FTZ R26, R16, R24, R19 ;  /* 0x00000018101a7223 */ /* 0x000fe20000010013 */
[----:B------:R-:W-:Y:S01]  /*2310*/  FADD.FTZ R19, RZ, R20 ;  /* 0x00000014ff137221 */ /* 0x000fe20000010000 */
[----:B------:R-:W-:Y:S01]  /*2320*/  FADD.FTZ R27, R24, R17 ;  /* 0x00000011181b7221 */ /* 0x000fe20000010000 */
[----:B------:R-:W-:Y:S01]  /*2330*/  FFMA.FTZ R17, R25, R18, R38 ;  /* 0x0000001219117223 */ /* 0x000fe20000010026 */
[----:B------:R-:W-:Y:S01]  /*2340*/  FMUL.FTZ R24, R18, R81 ;  /* 0x0000005112187220 */ /* 0x000fe20000410000 */
[----:B------:R-:W-:Y:S01]  /*2350*/  FADD.FTZ R18, R19, R18 ;  /* 0x0000001213127221 */ /* 0x000fe20000010000 */
[----:B------:R-:W-:Y:S01]  /*2360*/  FFMA.FTZ R19, R16, R21, RZ ;  /* 0x0000001510137223 */ /* 0x000fe200000100ff */
[--C-:B------:R-:W-:Y:S01]  /*2370*/  FADD.FTZ R20, RZ, R21.reuse ;  /* 0x00000015ff147221 */ /* 0x100fe20000010000 */
[----:B------:R-:W-:Y:S01]  /*2380*/  PRMT R21, R58, 0x7632, R21 ;  /* 0x000076323a157816 */ /* 0x000fe20000000015 */
[----:B------:R-:W-:Y:S01]  /*2390*/  FFMA.FTZ R25, R25, R24, R26 ;  /* 0x0000001819197223 */ /* 0x000fe2000001001a */
[----:B------:R-:W-:Y:S01]  /*23a0*/  FFMA.FTZ R16, R22, R23, R19 ;  /* 0x0000001716107223 */ /* 0x000fe20000010013 */
[----:B------:R-:W-:Y:S01]  /*23b0*/  FADD.FTZ R19, R20, R23 ;  /* 0x0000001714137221 */ /* 0x000fe20000010000 */
        /* <DEDUP_REMOVED lines=31> */
.L_x_450:
[----:B------:R-:W-:Y:S01]  /*25b0*/  FMUL.FTZ R25, R26, R81 ;  /* 0x000000511a197220 */ /* 0x000fe20000410000 */
[----:B------:R-:W-:Y:S01]  /*25c0*/  FADD.FTZ R28, R23, R24 ;  /* 0x00000018171c7221 */ /* 0x000fe20000010000 */
        /* <DEDUP_REMOVED lines=37> */
.L_x_451:
[----:B------:R-:W-:Y:S01]  /*2820*/  FMUL.FTZ R22, R24, R81 ;  /* 0x0000005118167220 */ /* 0x000fe20000410000 */
[----:B------:R-:W-:Y:S01]  /*2830*/  PRMT R23, R73, 0x7632, R23 ;  /* 0x0000763249177816 */ /* 0x000fe20000000017 */
[----:B------:R-:W-:Y:S01]  /*2840*/  FADD.FTZ R27, R20, R25 ;  /* 0x00000019141b7221 */ /* 0x000fe20000010000 */
[----:B------:R-:W-:Y:S01]  /*2850*/  FADD.FTZ R18, R18, R24 ;  /* 0x0000001812127221 */ /* 0x000fe20000010000 */
[C---:B------:R-:W-:Y:S01]  /*2860*/  FFMA.FTZ R17, R34.reuse, R24, R17 ;  /* 0x0000001822117223 */ /* 0x040fe20000010011 */
[----:B------:R-:W-:Y:S01]  /*2870*/  FFMA.FTZ R24, R34, R22, R35 ;  /* 0x0000001622187223 */ /* 0x000fe20000010023 */
[----:B------:R-:W-:Y:S01]  /*2880*/  FADD.FTZ R19, R19, R26 ;  /* 0x0000001a13137221 */ /* 0x000fe20000010000 */
[----:B------:R-:W-:Y:S01]  /*2890*/  FFMA.FTZ R16, R21, R26, R16 ;  /* 0x0000001a15107223 */ /* 0x000fe20000010010 */
[----:B------:R-:W-:Y:S01]  /*28a0*/  FMUL.FTZ R20, R26, R82 ;  /* 0x000000521a147220 */ /* 0x000fe20000410000 */
[----:B------:R-:W-:Y:S02]  /*28b0*/  SHF.L.U32 R25, R73, 0x10, RZ ;  /* 0x0000001049197819 */ /* 0x000fe400000006ff */
[----:B------:R-:W-:Y:S01]  /*28c0*/  SHF.L.U32 R26, R23, 0x10, RZ ;  /* 0x00000010171a7819 */ /* 0x000fe200000006ff */
[----:B------:R-:W-:Y:S01]  /*28d0*/  FFMA.FTZ R34, R21, R20, R24 ;  /* 0x0000001415227223 */ /* 0x000fe20000010018 */
[----:B------:R-:W-:Y:S01]  /*28e0*/  PRMT R21, R74, 0x7632, R21 ;  /* 0x000076324a157816 */ /* 0x000fe20000000015 */
[----:B------:R-:W-:Y:S01]  /*28f0*/  FADD.FTZ R25, R25, -UR13 ;  /* 0x8000000d19197e21 */ /* 0x000fe20008010000 */
[----:B------:R-:W-:Y:S01]  /*2900*/  FADD.FTZ R23, R27, R22 ;  /* 0x000000161b177221 */ /* 0x000fe20000010000 */
[----:B------:R-:W-:Y:S01]  /*2910*/  FADD.FTZ R26, R26, -UR13 ;  /* 0x8000000d1a1a7e21 */ /* 0x000fe20008010000 */
        /* <DEDUP_REMOVED lines=23> */
.L_x_452:
[----:B------:R-:W-:Y:S01]  /*2a90*/  FMUL.FTZ R25, R22, R81 ;  /* 0x0000005116197220 */ /* 0x000fe20000410000 */
[--C-:B------:R-:W-:Y:S01]  /*2aa0*/  FADD.FTZ R26, R20, R23.reuse ;  /* 0x00000017141a7221 */ /* 0x100fe20000010000 */
[----:B------:R-:W-:Y:S01]  /*2ab0*/  PRMT R23, R75, 0x7632, R23 ;  /* 0x000076324b177816 */ /* 0x000fe20000000017 */
[----:B------:R-:W-:Y:S01]  /*2ac0*/  FADD.FTZ R18, R18, R22 ;  /* 0x0000001612127221 */ /* 0x000fe20000010000 */
[C---:B------:R-:W-:Y:S01]  /*2ad0*/  FFMA.FTZ R17, R35.reuse, R22, R17 ;  /* 0x0000001623117223 */ /* 0x040fe20000010011 */
        /* <DEDUP_REMOVED lines=34> */
.L_x_453:
[----:B------:R-:W-:Y:S01]  /*2d00*/  FMUL.FTZ R23, R22, R81 ;  /* 0x0000005116177220 */ /* 0x000fe20000410000 */
[----:B------:R-:W-:Y:S01]  /*2d10*/  PRMT R24, R55, 0x7632, R24 ;  /* 0x0000763237187816 */ /* 0x000fe20000000018 */
[----:B------:R-:W-:Y:S01]  /*2d20*/  FADD.FTZ R28, R20, R25 ;  /* 0x00000019141c7221 */ /* 0x000fe20000010000 */
[----:B------:R-:W-:Y:S01]  /*2d30*/  FADD.FTZ R18, R18, R22 ;  /* 0x0000001612127221 */ /* 0x000fe20000010000 */
[C---:B------:R-:W-:Y:S01]  /*2d40*/  FFMA.FTZ R17, R35.reuse, R22, R17 ;  /* 0x0000001623117223 */ /* 0x040fe20000010011 */
[----:B------:R-:W-:Y:S01]  /*2d50*/  FFMA.FTZ R22, R35, R23, R34 ;  /* 0x0000001723167223 */ /* 0x000fe20000010022 */
[----:B------:R-:W-:Y:S01]  /*2d60*/  FMUL.FTZ R20, R26, R82 ;  /* 0x000000521a147220 */ /* 0x000fe20000410000 */
[----:B------:R-:W-:Y:S01]  /*2d70*/  SHF.L.U32 R25, R55, 0x10, RZ ;  /* 0x0000001037197819 */ /* 0x000fe200000006ff */
[C---:B------:R-:W-:Y:S01]  /*2d80*/  FFMA.FTZ R16, R21.reuse, R26, R16 ;  /* 0x0000001a15107223 */ /* 0x040fe20000010010 */
        /* <DEDUP_REMOVED lines=30> */
.L_x_454:
        /* <DEDUP_REMOVED lines=39> */
.L_x_455:
        /* <DEDUP_REMOVED lines=39> */
.L_x_456:
[----:B------:R-:W-:Y:S01]  /*3450*/  FMUL.FTZ R23, R22, R81 ;  /* 0x0000005116177220 */ /* 0x000fe20000410000 */
[--C-:B------:R-:W-:Y:S01]  /*3460*/  FADD.FTZ R18, R18, R22.reuse ;  /* 0x0000001612127221 */ /* 0x100fe20000010000 */
[----:B------:R-:W-:Y:S01]  /*3470*/  FFMA.FTZ R17, R35, R22, R17 ;  /* 0x0000001623117223 */ /* 0x000fe20000010011 */
[C---:B------:R-:W-:Y:S01]  /*3480*/  PRMT R22, R52.reuse, 0x7632, R22 ;  /* 0x0000763234167816 */ /* 0x040fe20000000016 */
[----:B------:R-:W-:Y:S01]  /*3490*/  FADD.FTZ R40, R19, R26 ;  /* 0x0000001a13287221 */ /* 0x000fe20000010000 */
[----:B------:R-:W-:Y:S01]  /*34a0*/  SHF.L.U32 R19, R52, 0x10, RZ ;  /* 0x0000001034137819 */ /* 0x000fe200000006ff */
[----:B------:R-:W-:Y:S01]  /*34b0*/  FADD.FTZ R24, R20, R25 ;  /* 0x0000001914187221 */ /* 0x000fe20000010000 */
[----:B------:R-:W-:Y:S01]  /*34c0*/  SHF.L.U32 R22, R22, 0x10, RZ ;  /* 0x0000001016167819 */ /* 0x000fe200000006ff */
[----:B------:R-:W-:Y:S01]  /*34d0*/  FFMA.FTZ R85, R21, R26, R16 ;  /* 0x0000001a15557223 */ /* 0x000fe20000010010 */
        /* <DEDUP_REMOVED lines=31> */
.L_x_457:
[----:B------:R-:W-:Y:S01]  /*36d0*/  FMUL.FTZ R20, R84, R81 ;  /* 0x0000005154147220 */ /* 0x000fe20000410000 */
[----:B------:R-:W-:Y:S01]  /*36e0*/  FADD.FTZ R38, R18, R84 ;  /* 0x0000005412267221 */ /* 0x000fe20000010000 */
[C---:B------:R-:W-:Y:S01]  /*36f0*/  PRMT R18, R46.reuse, 0x7632, R18 ;  /* 0x000076322e127816 */ /* 0x040fe20000000012 */
[C---:B------:R-:W-:Y:S01]  /*3700*/  FFMA.FTZ R84, R29.reuse, R84, R17 ;  /* 0x000000541d547223 */ /* 0x040fe20000010011 */
[----:B------:R-:W-:Y:S01]  /*3710*/  FFMA.FTZ R17, R29, R20, R21 ;  /* 0x000000141d117223 */ /* 0x000fe20000010015 */
[----:B------:R-:W-:Y:S01]  /*3720*/  SHF.L.U32 R19, R46, 0x10, RZ ;  /* 0x000000102e137819 */ /* 0x000fe200000006ff */
[----:B------:R-:W-:Y:S01]  /*3730*/  FADD.FTZ R16, R16, R20 ;  /* 0x0000001410107221 */ /* 0x000fe20000010000 */
[----:B------:R-:W-:Y:S02]  /*3740*/  SHF.L.U32 R20, R18, 0x10, RZ ;  /* 0x0000001012147819 */ /* 0x000fe400000006ff */
[C---:B------:R-:W-:Y:S01]  /*3750*/  PRMT R37, R4.reuse, 0x7632, R37 ;  /* 0x0000763204257816 */ /* 0x040fe20000000025 */
        /* <DEDUP_REMOVED lines=27> */
.L_x_458:
        /* <DEDUP_REMOVED lines=34> */
.L_x_459:
[----:B------:R-:W-:Y:S01]  /*3b30*/  FFMA.FTZ R22, R34, R19, R17 ;  /* 0x0000001322167223 */ /* 0x000fe20000010011 */
[----:B------:R-:W-:Y:S01]  /*3b40*/  FADD.FTZ R21, R19, R16 ;  /* 0x0000001013157221 */ /* 0x000fe20000010000 */
[C---:B------:R-:W-:Y:S01]  /*3b50*/  PRMT R19, R5.reuse, 0x7632, R19 ;  /* 0x0000763205137816 */ /* 0x040fe20000000013 */
[----:B------:R-:W-:Y:S01]  /*3b60*/  FMUL.FTZ R18, R32, R81 ;  /* 0x0000005120127220 */ /* 0x000fe20000410000 */
[----:B------:R-:W-:Y:S02]  /*3b70*/  SHF.L.U32 R20, R5, 0x10, RZ ;  /* 0x0000001005147819 */ /* 0x000fe400000006ff */
[----:B------:R-:W-:Y:S01]  /*3b80*/  SHF.L.U32 R19, R19, 0x10, RZ ;  /* 0x0000001013137819 */ /* 0x000fe200000006ff */
[----:B------:R-:W-:Y:S01]  /*3b90*/  FADD.FTZ R16, R21, R18 ;  /* 0x0000001215107221 */ /* 0x000fe20000010000 */
[----:B------:R-:W-:Y:S01]  /*3ba0*/  PRMT R21, R6, 0x7632, R21 ;  /* 0x0000763206157816 */ /* 0x000fe20000000015 */
[----:B------:R-:W-:Y:S01]  /*3bb0*/  FADD.FTZ R20, R20, -UR13 ;  /* 0x8000000d14147e21 */ /* 0x000fe20008010000 */
[----:B------:R-:W-:Y:S01]  /*3bc0*/  FFMA.FTZ R17, R31, R18, R22 ;  /* 0x000000121f117223 */ /* 0x000fe20000010016 */
[----:B------:R-:W-:Y:S01]  /*3bd0*/  FADD.FTZ R26, R19, -UR13 ;  /* 0x8000000d131a7e21 */ /* 0x000fe20008010000 */
[----:B------:R-:W-:Y:S01]  /*3be0*/  SHF.L.U32 R19, R21, 0x10, RZ ;  /* 0x0000001015137819 */ /* 0x000fe200000006ff */
[----:B------:R-:W-:Y:S01]  /*3bf0*/  FMUL.FTZ R29, R20, UR20 ;  /* 0x00000014141d7c20 */ /* 0x000fe20008410000 */
[----:B------:R-:W-:Y:S01]  /*3c00*/  SHF.L.U32 R28, R6, 0x10, RZ ;  /* 0x00000010061c7819 */ /* 0x000fe200000006ff */
[----:B------:R-:W-:Y:S01]  /*3c10*/  FMUL.FTZ R21, R33, R82 ;  /* 0x0000005221157220 */ /* 0x000fe20000410000 */
[----:B------:R-:W-:Y:S01]  /*3c20*/  PRMT R18, R8, 0x7632, R18 ;  /* 0x0000763208127816 */ /* 0x000fe20000000012 */
        /* <DEDUP_REMOVED lines=20> */
.L_x_460:
[----:B------:R-:W-:Y:S01]  /*3d70*/  FFMA.FTZ R22, R30, R21, R17 ;  /* 0x000000151e167223 */ /* 0x000fe20000010011 */
[----:B------:R-:W-:Y:S01]  /*3d80*/  FADD.FTZ R23, R21, R16 ;  /* 0x0000001015177221 */ /* 0x000fe20000010000 */
[----:B------:R-:W-:Y:S01]  /*3d90*/  FMUL.FTZ R20, R28, R81 ;  /* 0x000000511c147220 */ /* 0x000fe20000410000 */
[----:B------:R-:W-:Y:S02]  /*3da0*/  SHF.L.U32 R21, R8, 0x10, RZ ;  /* 0x0000001008157819 */ /* 0x000fe400000006ff */
[----:B------:R-:W-:Y:S01]  /*3db0*/  SHF.L.U32 R18, R18, 0x10, RZ ;  /* 0x0000001012127819 */ /* 0x000fe200000006ff */
[--C-:B------:R-:W-:Y:S01]  /*3dc0*/  FFMA.FTZ R17, R29, R20, R22.reuse ;  /* 0x000000141d117223 */ /* 0x100fe20000010016 */
[----:B------:R-:W-:Y:S01]  /*3dd0*/  PRMT R22, R9, 0x7632, R22 ;  /* 0x0000763209167816 */ /* 0x000fe20000000016 */
[----:B------:R-:W-:Y:S01]  /*3de0*/  FADD.FTZ R27, R21, -UR13 ;  /* 0x8000000d151b7e21 */ /* 0x000fe20008010000 */
[----:B------:R-:W-:Y:S01]  /*3df0*/  FADD.FTZ R16, R23, R20 ;  /* 0x0000001417107221 */ /* 0x000fe20000010000 */
[----:B------:R-:W-:Y:S01]  /*3e00*/  FADD.FTZ R18, R18, -UR13 ;  /* 0x8000000d12127e21 */ /* 0x000fe20008010000 */
[----:B------:R-:W-:Y:S01]  /*3e10*/  SHF.L.U32 R20, R9, 0x10, RZ ;  /* 0x0000001009147819 */ /* 0x000fe200000006ff */
        /* <DEDUP_REMOVED lines=23> */
.L_x_461:
[----:B------:R-:W-:Y:S01]  /*3f90*/  FFMA.FTZ R42, R26, R23, R17 ;  /* 0x000000171a2a7223 */ /* 0x000fe20000010011 */
[----:B------:R-:W-:Y:S01]  /*3fa0*/  FMUL.FTZ R18, R20, R81 ;  /* 0x0000005114127220 */ /* 0x000fe20000410000 */
[----:B------:R-:W-:Y:S01]  /*3fb0*/  FADD.FTZ R23, R23, R16 ;  /* 0x0000001017177221 */ /* 0x000fe20000010000 */
[C---:B------:R-:W-:Y:S01]  /*3fc0*/  PRMT R22, R10.reuse, 0x7632, R22 ;  /* 0x000076320a167816 */ /* 0x040fe20000000016 */
[----:B------:R-:W-:Y:S01]  /*3fd0*/  FMUL.FTZ R16, R21, R82 ;  /* 0x0000005215107220 */ /* 0x000fe20000410000 */
[----:B------:R-:W-:Y:S01]  /*3fe0*/  FFMA.FTZ R17, R27, R18, R42 ;  /* 0x000000121b117223 */ /* 0x000fe2000001002a */
[----:B------:R-:W-:Y:S01]  /*3ff0*/  FADD.FTZ R23, R23, R18 ;  /* 0x0000001217177221 */ /* 0x000fe20000010000 */
[----:B------:R-:W-:Y:S02]  /*4000*/  SHF.L.U32 R25, R10, 0x10, RZ ;  /* 0x000000100a197819 */ /* 0x000fe400000006ff */
[----:B------:R-:W-:Y:S01]  /*4010*/  SHF.L.U32 R22, R22, 0x10, RZ ;  /* 0x0000001016167819 */ /* 0x000fe200000006ff */
[----:B------:R-:W-:Y:S01]  /*4020*/  FFMA.FTZ R18, R24, R16, R17 ;  /* 0x0000001018127223 */ /* 0x000fe20000010011 */
[--C-:B------:R-:W-:Y:S01]  /*4030*/  FADD.FTZ R17, R16, R23.reuse ;  /* 0x0000001710117221 */ /* 0x100fe20000010000 */
        /* <DEDUP_REMOVED lines=26> */
.L_x_462:
[----:B------:R-:W-:Y:S01]  /*41e0*/  FMUL.FTZ R42, R16, R81 ;  /* 0x00000051102a7220 */ /* 0x000fe20000410000 */
[----:B------:R-:W-:-:S03]  /*41f0*/  PRMT R43, R77, 0x7632, R43 ;  /* 0x000076324d2b7816 */ /* 0x000fc6000000002b */
[----:B------:R-:W-:Y:S01]  /*4200*/  FFMA.FTZ R35, R25, R42, R18 ;  /* 0x0000002a19237223 */ /* 0x000fe20000010012 */
[----:B------:R-:W-:Y:S01]  /*4210*/  FADD.FTZ R42, R17, R42 ;  /* 0x0000002a112a7221 */ /* 0x000fe20000010000 */
[----:B------:R-:W-:Y:S01]  /*4220*/  FMUL.FTZ R17, R23, R82 ;  /* 0x0000005217117220 */ /* 0x000fe20000410000 */
[----:B------:R-:W-:Y:S02]  /*4230*/  SHF.L.U32 R18, R78, 0x10, RZ ;  /* 0x000000104e127819 */ /* 0x000fe400000006ff */
[----:B------:R-:W-:Y:S01]  /*4240*/  SHF.L.U32 R43, R43, 0x10, RZ ;  /* 0x000000102b2b7819 */ /* 0x000fe200000006ff */
[----:B------:R-:W-:Y:S01]  /*4250*/  FFMA.FTZ R44, R22, R17, R35 ;  /* 0x00000011162c7223 */ /* 0x000fe20000010023 */
[----:B------:R-:W-:Y:S01]  /*4260*/  FADD.FTZ R35, R17, R42 ;  /* 0x0000002a11237221 */ /* 0x000fe20000010000 */
[----:B------:R-:W-:Y:S01]  /*4270*/  PRMT R17, R78, 0x7632, R17 ;  /* 0x000076324e117816 */ /* 0x000fe20000000011 */
[----:B------:R-:W-:-:S03]  /*4280*/  FADD.FTZ R18, R18, -UR13 ;  /* 0x8000000d12127e21 */ /* 0x000fc60008010000 */
[----:B------:R-:W-:-:S05]  /*4290*/  SHF.L.U32 R17, R17, 0x10, RZ ;  /* 0x0000001011117819 */ /* 0x000fca00000006ff */
[----:B------:R-:W-:Y:S01]  /*42a0*/  FADD.FTZ R42, R17, -UR13 ;  /* 0x8000000d112a7e21 */ /* 0x000fe20008010000 */
[----:B------:R-:W-:-:S03]  /*42b0*/  FMUL.FTZ R17, R18, UR20 ;  /* 0x0000001412117c20 */ /* 0x000fc60008410000 */
        /* <DEDUP_REMOVED lines=21> */
.L_x_463:
[----:B------:R-:W-:Y:S01]  /*4410*/  FMUL.FTZ R92, R42, R81 ;  /* 0x000000512a5c7220 */ /* 0x000fe20000410000 */
[----:B------:R-:W-:Y:S01]  /*4420*/  MOV R45, 0xffffffe0 ;  /* 0xffffffe0002d7802 */ /* 0x000fe20000000f00 */
[----:B------:R-:W-:Y:S01]  /*4430*/  FADD.FTZ R40, R40, R41 ;  /* 0x0000002928287221 */ /* 0x000fe20000010000 */
[----:B------:R-:W-:Y:S01]  /*4440*/  ISETP.GT.AND P0, PT, R71, 0x21f, PT ;  /* 0x0000021f4700780c */ /* 0x000fe20003f04270 */
[----:B------:R-:W-:Y:S01]  /*4450*/  FFMA.FTZ R91, R17, R92, R44 ;  /* 0x0000005c115b7223 */ /* 0x000fe2000001002c */
[----:B------:R-:W-:Y:S01]  /*4460*/  FADD.FTZ R35, R35, R92 ;  /* 0x0000005c23237221 */ /* 0x000fe20000010000 */
[----:B------:R-:W-:Y:S02]  /*4470*/  IMAD R92, R2, R45, 0x22f ;  /* 0x0000022f025c7424 */ /* 0x000fe400078e022d */
[----:B------:R-:W-:Y:S01]  /*4480*/  FMUL.FTZ R44, R43, R82 ;  /* 0x000000522b2c7220 */ /* 0x000fe20000410000 */
[----:B------:R-:W-:Y:S01]  /*4490*/  FADD.FTZ R40, R40, R37 ;  /* 0x0000002528287221 */ /* 0x000fe20000010000 */
[----:B------:R-:W-:Y:S01]  /*44a0*/  FFMA.FTZ R84, R83, R39, R84 ;  /* 0x0000002753547223 */ /* 0x000fe20000010054 */
[----:B------:R-:W-:Y:S01]  /*44b0*/  FADD.FTZ R39, R38, R39 ;  /* 0x0000002726277221 */ /* 0x000fe20000010000 */
[----:B------:R-:W-:Y:S01]  /*44c0*/  FADD.FTZ R45, R44, R35 ;  /* 0x000000232c2d7221 */ /* 0x000fe20000010000 */
[----:B------:R-:W-:Y:S01]  /*44d0*/  FFMA.FTZ R44, R18, R44, R91 ;  /* 0x0000002c122c7223 */ /* 0x000fe2000001005b */
[----:B------:R-:W-:Y:S01]  /*44e0*/  SEL R35, R92, 0x1f, P0 ;  /* 0x0000001f5c237807 */ /* 0x000fe20000000000 */
[----:B------:R-:W-:Y:S01]  /*44f0*/  FFMA.FTZ R91, R90, R41, R85 ;  /* 0x000000295a5b7223 */ /* 0x000fe20000010055 */
[----:B------:R-:W-:Y:S01]  /*4500*/  FFMA.FTZ R84, R31, R32, R84 ;  /* 0x000000201f547223 */ /* 0x000fe20000010054 */
[----:B------:R-:W-:Y:S01]  /*4510*/  FADD.FTZ R39, R39, R32 ;  /* 0x0000002027277221 */ /* 0x000fe20000010000 */
[----:B------:R-:W-:Y:S01]  /*4520*/  ISETP.GE.AND P0, PT, R0, R35, PT ;  /* 0x000000230000720c */ /* 0x000fe20003f06270 */
[----:B------:R-:W0:Y:S01]  /*4530*/  SHFL.DOWN PT, R85, R44, 0x1, R35 ;  /* 0x082000002c557989 */ /* 0x000e2200000e0023 */
[----:B------:R-:W-:Y:S01]  /*4540*/  FFMA.FTZ R91, R34, R37, R91 ;  /* 0x00000025225b7223 */ /* 0x000fe2000001005b */
[----:B------:R-:W-:Y:S01]  /*4550*/  IADD3 R34, R0, 0x10, RZ ;  /* 0x0000001000227810 */ /* 0x000fe20007ffe0ff */
[----:B------:R-:W-:Y:S01]  /*4560*/  FFMA.FTZ R84, R29, R28, R84 ;  /* 0x0000001c1d547223 */ /* 0x000fe20000010054 */
[----:B------:R-:W1:Y:S01]  /*4570*/  SHFL.DOWN PT, R90, R45, 0x1, R35 ;  /* 0x082000002d5a7989 */ /* 0x000e6200000e0023 */
[----:B------:R-:W-:Y:S01]  /*4580*/  FFMA.FTZ R91, R30, R33, R91 ;  /* 0x000000211e5b7223 */ /* 0x000fe2000001005b */
[----:B------:R-:W-:Y:S01]  /*4590*/  FADD.FTZ R39, R39, R28 ;  /* 0x0000001c27277221 */ /* 0x000fe20000010000 */
[----:B------:R-:W-:Y:S01]  /*45a0*/  FADD.FTZ R40, R40, R33 ;  /* 0x0000002128287221 */ /* 0x000fe20000010000 */
[----:B------:R-:W2:Y:S01]  /*45b0*/  S2R R37, SR_CgaCtaId ;  /* 0x0000000000257919 */ /* 0x000ea20000008800 */
[----:B------:R-:W-:Y:S01]  /*45c0*/  FFMA.FTZ R91, R26, R19, R91 ;  /* 0x000000131a5b7223 */ /* 0x000fe2000001005b */
[----:B------:R-:W-:Y:S01]  /*45d0*/  FFMA.FTZ R84, R27, R20, R84 ;  /* 0x000000141b547223 */ /* 0x000fe20000010054 */
[----:B------:R-:W-:Y:S01]  /*45e0*/  FADD.FTZ R39, R39, R20 ;  /* 0x0000001427277221 */ /* 0x000fe20000010000 */
[----:B------:R-:W-:Y:S01]  /*45f0*/  ISETP.NE.AND P3, PT, R0, RZ, PT ;  /* 0x000000ff0000720c */ /* 0x000fe20003f65270 */
[----:B------:R-:W-:Y:S01]  /*4600*/  FFMA.FTZ R91, R24, R21, R91 ;  /* 0x00000015185b7223 */ /* 0x000fe2000001005b */
[----:B------:R-:W3:Y:S01]  /*4610*/  LDC R83, c[0x0][0xc] ;  /* 0x00000300ff537b82 */ /* 0x000ee20000000800 */
[----:B------:R-:W-:Y:S01]  /*4620*/  FADD.FTZ R40, R40, R19 ;  /* 0x0000001328287221 */ /* 0x000fe20000010000 */
[----:B------:R-:W-:Y:S01]  /*4630*/  FFMA.FTZ R84, R25, R16, R84 ;  /* 0x0000001019547223 */ /* 0x000fe20000010054 */
[----:B------:R-:W-:Y:S01]  /*4640*/  FFMA.FTZ R91, R22, R23, R91 ;  /* 0x00000017165b7223 */ /* 0x000fe2000001005b */
[----:B------:R-:W-:Y:S01]  /*4650*/  FADD.FTZ R39, R39, R16 ;  /* 0x0000001027277221 */ /* 0x000fe20000010000 */
[----:B------:R-:W-:Y:S01]  /*4660*/  MOV R16, 0x400 ;  /* 0x0000040000107802 */ /* 0x000fe20000000f00 */
[----:B------:R-:W-:Y:S01]  /*4670*/  FADD.FTZ R40, R40, R21 ;  /* 0x0000001528287221 */ /* 0x000fe20000010000 */
[C---:B------:R-:W-:Y:S01]  /*4680*/  ISETP.NE.AND P2, PT, R71.reuse, RZ, PT ;  /* 0x000000ff4700720c */ /* 0x040fe20003f45270 */
[----:B------:R-:W-:Y:S01]  /*4690*/  BSSY B0, `(.L_x_464) ;  /* 0x0000057000007945 */ /* 0x000fe20003800000 */
[----:B------:R-:W-:Y:S01]  /*46a0*/  ISETP.GT.U32.AND P4, PT, R71, 0x22, PT ;  /* 0x000000224700780c */ /* 0x000fe20003f84070 */
[----:B0-----:R-:W-:Y:S01]  /*46b0*/  @!P0 FADD.FTZ R44, R44, R85 ;  /* 0x000000552c2c8221 */ /* 0x001fe20000010000 */
[----:B------:R-:W-:Y:S01]  /*46c0*/  FADD.FTZ R20, R40, R23 ;  /* 0x0000001728147221 */ /* 0x000fe20000010000 */
[----:B------:R-:W-:Y:S01]  /*46d0*/  FFMA.FTZ R40, R17, R42, R84 ;  /* 0x0000002a11287223 */ /* 0x000fe20000010054 */
[----:B------:R-:W-:Y:S01]  /*46e0*/  FADD.FTZ R42, R39, R42 ;  /* 0x0000002a272a7221 */ /* 0x000fe20000010000 */
[----:B-1----:R-:W-:Y:S01]  /*46f0*/  @!P0 FADD.FTZ R45, R45, R90 ;  /* 0x0000005a2d2d8221 */ /* 0x002fe20000010000 */
[----:B------:R-:W0:Y:S01]  /*4700*/  SHFL.DOWN PT, R85, R44, 0x2, R35 ;  /* 0x084000002c557989 */ /* 0x000e2200000e0023 */
[----:B------:R-:W-:-:S04]  /*4710*/  IADD3 R90, R0, 0x2, RZ ;  /* 0x00000002005a7810 */ /* 0x000fc80007ffe0ff */
[----:B------:R-:W-:Y:S02]  /*4720*/  ISETP.GT.AND P0, PT, R90, R35, PT ;  /* 0x000000235a00720c */ /* 0x000fe40003f04270 */
[----:B------:R-:W1:Y:S01]  /*4730*/  SHFL.DOWN PT, R90, R45, 0x2, R35 ;  /* 0x084000002d5a7989 */ /* 0x000e6200000e0023 */
[----:B--2---:R-:W-:-:S04]  /*4740*/  @!P3 LEA R17, R37, R16, 0x18 ;  /* 0x000000102511b211 */ /* 0x004fc800078ec0ff */
[----:B------:R-:W-:-:S06]  /*4750*/  @!P3 LEA R17, R2, R17, 0x3 ;  /* 0x000000110211b211 */ /* 0x000fcc00078e18ff */
[----:B0-----:R-:W-:-:S05]  /*4760*/  @!P0 FADD.FTZ R44, R44, R85 ;  /* 0x000000552c2c8221 */ /* 0x001fca0000010000 */
[----:B------:R-:W0:Y:S01]  /*4770*/  SHFL.DOWN PT, R85, R44, 0x4, R35 ;  /* 0x088000002c557989 */ /* 0x000e2200000e0023 */
[----:B-1----:R-:W-:Y:S01]  /*4780*/  @!P0 FADD.FTZ R45, R45, R90 ;  /* 0x0000005a2d2d8221 */ /* 0x002fe20000010000 */
[----:B------:R-:W-:-:S04]  /*4790*/  IADD3 R90, R0, 0x4, RZ ;  /* 0x00000004005a7810 */ /* 0x000fc80007ffe0ff */
[----:B------:R-:W-:Y:S02]  /*47a0*/  ISETP.GT.AND P0, PT, R90, R35, PT ;  /* 0x000000235a00720c */ /* 0x000fe40003f04270 */
[----:B------:R-:W1:Y:S11]  /*47b0*/  SHFL.DOWN PT, R90, R45, 0x4, R35 ;  /* 0x088000002d5a7989 */ /* 0x000e7600000e0023 */
        /* <DEDUP_REMOVED lines=9> */
[----:B------:R-:W-:-:S04]  /*4850*/  ISETP.GT.AND P0, PT, R34, R35, PT ;  /* 0x000000232200720c */ /* 0x000fc80003f04270 */
[----:B------:R-:W1:Y:S09]  /*4860*/  SHFL.DOWN PT, R34, R45, 0x10, R35 ;  /* 0x0a0000002d227989 */ /* 0x000e7200000e0023 */
[----:B0-----:R-:W-:Y:S01]  /*4870*/  @!P0 FADD.FTZ R44, R44, R41 ;  /* 0x000000292c2c8221 */ /* 0x001fe20000010000 */
[----:B------:R-:W-:Y:S01]  /*4880*/  FFMA.FTZ R41, R18, R43, R91 ;  /* 0x0000002b12297223 */ /* 0x000fe2000001005b */
[----:B------:R-:W-:Y:S01]  /*4890*/  IADD3 R18, R16, 0xc0, RZ ;  /* 0x000000c010127810 */ /* 0x000fe20007ffe0ff */
[----:B------:R-:W0:Y:S01]  /*48a0*/  LDC.64 R90, c[0x0][0x268] ;  /* 0x00009a00ff5a7b82 */ /* 0x000e220000000a00 */
[----:B------:R-:W-:-:S02]  /*48b0*/  FADD.FTZ R43, R20, R43 ;  /* 0x0000002b142b7221 */ /* 0x000fc40000010000 */
[----:B------:R-:W-:-:S04]  /*48c0*/  LEA R18, R37, R18, 0x18 ;  /* 0x0000001225127211 */ /* 0x000fc800078ec0ff */
[----:B------:R-:W-:Y:S01]  /*48d0*/  LEA R84, R71, R18, 0x4 ;  /* 0x0000001247547211 */ /* 0x000fe200078e20ff */
[----:B-1----:R-:W-:Y:S01]  /*48e0*/  @!P0 FADD.FTZ R45, R45, R34 ;  /* 0x000000222d2d8221 */ /* 0x002fe20000010000 */
[----:B---3--:R-:W-:-:S03]  /*48f0*/  ISETP.GE.U32.AND P0, PT, R83, 0x2, PT ;  /* 0x000000025300780c */ /* 0x008fc60003f06070 */
[----:B------:R1:W-:Y:S04]  /*4900*/  STS.128 [R84], R40 ;  /* 0x0000002854007388 */ /* 0x0003e80000000c00 */
[----:B------:R1:W-:Y:S01]  /*4910*/  @!P3 STS.64 [R17+0x18], R44 ;  /* 0x0000182c1100b388 */ /* 0x0003e20000000a00 */
[----:B------:R-:W-:Y:S06]  /*4920*/  BAR.SYNC.DEFER_BLOCKING 0x0 ;  /* 0x0000000000007b1d */ /* 0x000fec0000010000 */
[----:B------:R-:W-:Y:S05]  /*4930*/  @P2 BRA `(.L_x_465) ;  /* 0x0000000000b02947 */ /* 0x000fea0003800000 */
[----:B------:R-:W-:-:S05]  /*4940*/  LEA R37, R37, R16, 0x18 ;  /* 0x0000001025257211 */ /* 0x000fca00078ec0ff */
[----:B-1----:R-:W1:Y:S04]  /*4950*/  LDS.128 R16, [R37+0x20] ;  /* 0x0000200025107984 */ /* 0x002e680000000c00 */
[----:B------:R-:W2:Y:S04]  /*4960*/  LDS.128 R28, [R37+0x30] ;  /* 0x00003000251c7984 */ /* 0x000ea80000000c00 */
[----:B------:R-:W3:Y:S04]  /*4970*/  LDS.128 R24, [R37+0x40] ;  /* 0x0000400025187984 */ /* 0x000ee80000000c00 */
[----:B------:R-:W4:Y:S04]  /*4980*/  LDS.128 R20, [R37+0x50] ;  /* 0x0000500025147984 */ /* 0x000f280000000c00 */
[----:B------:R-:W5:Y:S01]  /*4990*/  LDS.128 R32, [R37+0x60] ;  /* 0x0000600025207984 */ /* 0x000f620000000c00 */
[----:B-1----:R-:W-:Y:S01]  /*49a0*/  FADD.FTZ R39, R44, R16 ;  /* 0x000000102c277221 */ /* 0x002fe20000010000 */
[----:B------:R-:W-:-:S02]  /*49b0*/  FADD.FTZ R16, R45, R17 ;  /* 0x000000112d107221 */ /* 0x000fc40000010000 */
[----:B------:R-:W-:Y:S01]  /*49c0*/  LDS.64 R44, [R37+0xa0] ;  /* 0x0000a000252c7984 */ /* 0x000fe20000000a00 */
        /* <DEDUP_REMOVED lines=8> */
[----:B------:R-:W-:Y:S02]  /*4a50*/  FADD.FTZ R24, R28, R25 ;  /* 0x000000191c187221 */ /* 0x000fe40000010000 */
[----:B------:R-:W2:Y:S01]  /*4a60*/  LDS.128 R28, [R37+0x80] ;  /* 0x00008000251c7984 */ /* 0x000ea20000000c00 */
[----:B------:R-:W-:Y:S01]  /*4a70*/  FADD.FTZ R39, R39, R26 ;  /* 0x0000001a27277221 */ /* 0x000fe20000010000 */
[----:B------:R-:W-:Y:S02]  /*4a80*/  FADD.FTZ R38, R24, R27 ;  /* 0x0000001b18267221 */ /* 0x000fe40000010000 */
[----:B------:R-:W3:Y:S01]  /*4a90*/  LDS.128 R24, [R37+0x90] ;  /* 0x0000900025187984 */ /* 0x000ee20000000c00 */
        /* <DEDUP_REMOVED lines=16> */
[----:B---3--:R-:W-:Y:S01]  /*4ba0*/  FADD.FTZ R39, R39, R24 ;  /* 0x0000001827277221 */ /* 0x008fe20000010000 */
[----:B------:R-:W-:-:S03]  /*4bb0*/  FADD.FTZ R38, R38, R25 ;  /* 0x0000001926267221 */ /* 0x000fc60000010000 */
[----:B------:R-:W-:Y:S01]  /*4bc0*/  FADD.FTZ R39, R39, R26 ;  /* 0x0000001a27277221 */ /* 0x000fe20000010000 */
[----:B------:R-:W-:-:S03]  /*4bd0*/  FADD.FTZ R38, R38, R27 ;  /* 0x0000001b26267221 */ /* 0x000fc60000010000 */
[----:B------:R-:W-:Y:S01]  /*4be0*/  FADD.FTZ R44, R39, R44 ;  /* 0x0000002c272c7221 */ /* 0x000fe20000010000 */
[----:B------:R-:W-:-:S07]  /*4bf0*/  FADD.FTZ R45, R38, R45 ;  /* 0x0000002d262d7221 */ /* 0x000fce0000010000 */
.L_x_465:
[----:B------:R-:W-:Y:S05]  /*4c00*/  BSYNC B0 ;  /* 0x0000000000007941 */ /* 0x000fea0003800000 */
.L_x_464:
[----:B------:R-:W-:Y:S01]  /*4c10*/  BAR.SYNC.DEFER_BLOCKING 0x0 ;  /* 0x0000000000007b1d */ /* 0x000fe20000010000 */
[----:B------:R-:W-:-:S05]  /*4c20*/  IMAD R85, R36, 0x23, R71 ;  /* 0x0000002324557824 */ /* 0x000fca00078e0247 */
[----:B------:R-:W-:Y:S04]  /*4c30*/  BSSY B0, `(.L_x_466) ;  /* 0x000004d000007945 */ /* 0x000fe80003800000 */
[----:B------:R-:W-:Y:S05]  /*4c40*/  @P4 BRA `(.L_x_467) ;  /* 0x00000004002c4947 */ /* 0x000fea0003800000 */
[----:B------:R-:W2:Y:S04]  /*4c50*/  LDS.128 R32, [R84+0x230] ;  /* 0x0002300054207984 */ /* 0x000ea80000000c00 */
[----:B------:R-:W3:Y:S04]  /*4c60*/  LDS.128 R28, [R84+0x460] ;  /* 0x00046000541c7984 */ /* 0x000ee80000000c00 */
[----:B-1----:R-:W1:Y:S04]  /*4c70*/  LDS.128 R16, [R84+0x690] ;  /* 0x0006900054107984 */ /* 0x002e680000000c00 */
[----:B------:R-:W4:Y:S04]  /*4c80*/  LDS.128 R20, [R84+0x8c0] ;  /* 0x0008c00054147984 */ /* 0x000f280000000c00 */
[----:B------:R-:W5:Y:S01]  /*4c90*/  LDS.128 R24, [R84+0xaf0] ;  /* 0x000af00054187984 */ /* 0x000f620000000c00 */
[----:B--2---:R-:W-:Y:S01]  /*4ca0*/  FADD.FTZ R37, R40, R32 ;  /* 0x0000002028257221 */ /* 0x004fe20000010000 */
[----:B------:R-:W-:Y:S01]  /*4cb0*/  FADD.FTZ R32, R41, R33 ;  /* 0x0000002129207221 */ /* 0x000fe20000010000 */
[----:B------:R-:W-:Y:S01]  /*4cc0*/  FADD.FTZ R33, R42, R34 ;  /* 0x000000222a217221 */ /* 0x000fe20000010000 */
[----:B------:R-:W-:Y:S01]  /*4cd0*/  FADD.FTZ R34, R43, R35 ;  /* 0x000000232b227221 */ /* 0x000fe20000010000 */
[----:B---3--:R-:W-:Y:S01]  /*4ce0*/  FADD.FTZ R41, R37, R28 ;  /* 0x0000001c25297221 */ /* 0x008fe20000010000 */
[----:B------:R-:W-:Y:S01]  /*4cf0*/  FADD.FTZ R32, R32, R29 ;  /* 0x0000001d20207221 */ /* 0x000fe20000010000 */
[----:B------:R-:W2:Y:S01]  /*4d00*/  LDS.128 R36, [R84+0xd20] ;  /* 0x000d200054247984 */ /* 0x000ea20000000c00 */
[----:B------:R-:W-:Y:S01]  /*4d10*/  FADD.FTZ R33, R33, R30 ;  /* 0x0000001e21217221 */ /* 0x000fe20000010000 */
[----:B------:R-:W-:Y:S01]  /*4d20*/  FADD.FTZ R34, R34, R31 ;  /* 0x0000001f22227221 */ /* 0x000fe20000010000 */
[----:B-1----:R-:W-:Y:S01]  /*4d30*/  FADD.FTZ R40, R32, R17 ;  /* 0x0000001120287221 */ /* 0x002fe20000010000 */
[----:B------:R-:W1:Y:S01]  /*4d40*/  LDS.128 R28, [R84+0xf50] ;  /* 0x000f5000541c7984 */ /* 0x000e620000000c00 */
[----:B------:R-:W-:Y:S01]  /*4d50*/  FADD.FTZ R43, R33, R18 ;  /* 0x00000012212b7221 */ /* 0x000fe20000010000 */
[----:B------:R-:W-:Y:S01]  /*4d60*/  FADD.FTZ R42, R34, R19 ;  /* 0x00000013222a7221 */ /* 0x000fe20000010000 */
[----:B------:R-:W-:Y:S01]  /*4d70*/  FADD.FTZ R41, R41, R16 ;  /* 0x0000001029297221 */ /* 0x000fe20000010000 */
[----:B------:R-:W3:Y:S01]  /*4d80*/  LDS.128 R32, [R84+0x1180] ;  /* 0x0011800054207984 */ /* 0x000ee20000000c00 */
[----:B----4-:R-:W-:Y:S01]  /*4d90*/  FADD.FTZ R40, R40, R21 ;  /* 0x0000001528287221 */ /* 0x010fe20000010000 */
[----:B------:R-:W-:Y:S01]  /*4da0*/  FADD.FTZ R43, R43, R22 ;  /* 0x000000162b2b7221 */ /* 0x000fe20000010000 */
[----:B------:R-:W-:Y:S01]  /*4db0*/  FADD.FTZ R41, R41, R20 ;  /* 0x0000001429297221 */ /* 0x000fe20000010000 */
[----:B------:R-:W4:Y:S01]  /*4dc0*/  LDS.128 R16, [R84+0x13b0] ;  /* 0x0013b00054107984 */ /* 0x000f220000000c00 */
[----:B------:R-:W-:Y:S01]  /*4dd0*/  FADD.FTZ R42, R42, R23 ;  /* 0x000000172a2a7221 */ /* 0x000fe20000010000 */
[----:B-----5:R-:W-:Y:S01]  /*4de0*/  FADD.FTZ R40, R40, R25 ;  /* 0x0000001928287221 */ /* 0x020fe20000010000 */
[----:B------:R-:W-:Y:S01]  /*4df0*/  FADD.FTZ R41, R41, R24 ;  /* 0x0000001829297221 */ /* 0x000fe20000010000 */
[----:B------:R-:W-:Y:S01]  /*4e00*/  FADD.FTZ R43, R43, R26 ;  /* 0x0000001a2b2b7221 */ /* 0x000fe20000010000 */
[----:B------:R-:W-:Y:S01]  /*4e10*/  FADD.FTZ R42, R42, R27 ;  /* 0x0000001b2a2a7221 */ /* 0x000fe20000010000 */
[----:B------:R-:W5:Y:S04]  /*4e20*/  LDS.128 R20, [R84+0x15e0] ;  /* 0x0015e00054147984 */ /* 0x000f680000000c00 */
[----:B------:R-:W0:Y:S01]  /*4e30*/  LDS.128 R24, [R84+0x1810] ;  /* 0x0018100054187984 */ /* 0x000e220000000c00 */
[----:B--2---:R-:W-:Y:S01]  /*4e40*/  FADD.FTZ R41, R41, R36 ;  /* 0x0000002429297221 */ /* 0x004fe20000010000 */
[----:B------:R-:W-:Y:S01]  /*4e50*/  FADD.FTZ R40, R40, R37 ;  /* 0x0000002528287221 */ /* 0x000fe20000010000 */
[----:B------:R-:W-:Y:S01]  /*4e60*/  FADD.FTZ R43, R43, R38 ;  /* 0x000000262b2b7221 */ /* 0x000fe20000010000 */
[----:B------:R-:W-:Y:S01]  /*4e70*/  FADD.FTZ R42, R42, R39 ;  /* 0x000000272a2a7221 */ /* 0x000fe20000010000 */
[----:B-1----:R-:W-:Y:S01]  /*4e80*/  FADD.FTZ R41, R41, R28 ;  /* 0x0000001c29297221 */ /* 0x002fe20000010000 */
[----:B------:R-:W-:Y:S01]  /*4e90*/  FADD.FTZ R40, R40, R29 ;  /* 0x0000001d28287221 */ /* 0x000fe20000010000 */
[----:B------:R-:W-:Y:S01]  /*4ea0*/  FADD.FTZ R43, R43, R30 ;  /* 0x0000001e2b2b7221 */ /* 0x000fe20000010000 */
[----:B------:R-:W-:Y:S01]  /*4eb0*/  FADD.FTZ R42, R42, R31 ;  /* 0x0000001f2a2a7221 */ /* 0x000fe20000010000 */
[----:B---3--:R-:W-:Y:S01]  /*4ec0*/  FADD.FTZ R41, R41, R32 ;  /* 0x0000002029297221 */ /* 0x008fe20000010000 */
[----:B------:R-:W1:Y:S01]  /*4ed0*/  LDS.128 R28, [R84+0x1a40] ;  /* 0x001a4000541c7984 */ /* 0x000e620000000c00 */
[----:B------:R-:W-:Y:S01]  /*4ee0*/  FADD.FTZ R40, R40, R33 ;  /* 0x0000002128287221 */ /* 0x000fe20000010000 */
[----:B------:R-:W-:Y:S01]  /*4ef0*/  FADD.FTZ R43, R43, R34 ;  /* 0x000000222b2b7221 */ /* 0x000fe20000010000 */
[----:B------:R-:W-:Y:S01]  /*4f00*/  FADD.FTZ R92, R42, R35 ;  /* 0x000000232a5c7221 */ /* 0x000fe20000010000 */
[----:B------:R-:W-:Y:S01]  /*4f10*/  LDS.128 R36, [R84+0x1ea0] ;  /* 0x001ea00054247984 */ /* 0x000fe20000000c00 */
[----:B----4-:R-:W-:Y:S01]  /*4f20*/  FADD.FTZ R93, R41, R16 ;  /* 0x00000010295d7221 */ /* 0x010fe20000010000 */
[----:B------:R-:W-:Y:S01]  /*4f30*/  FADD.FTZ R16, R40, R17 ;  /* 0x0000001128107221 */ /* 0x000fe20000010000 */
[----:B------:R-:W-:Y:S01]  /*4f40*/  FADD.FTZ R17, R43, R18 ;  /* 0x000000122b117221 */ /* 0x000fe20000010000 */
[----:B------:R-:W2:Y:S01]  /*4f50*/  LDS.128 R32, [R84+0x1c70] ;  /* 0x001c700054207984 */ /* 0x000ea20000000c00 */
[----:B------:R-:W-:Y:S01]  /*4f60*/  FADD.FTZ R92, R92, R19 ;  /* 0x000000135c5c7221 */ /* 0x000fe20000010000 */
[----:B-----5:R-:W-:Y:S01]  /*4f70*/  FADD.FTZ R93, R93, R20 ;  /* 0x000000145d5d7221 */ /* 0x020fe20000010000 */
[----:B------:R-:W-:Y:S01]  /*4f80*/  FADD.FTZ R16, R16, R21 ;  /* 0x0000001510107221 */ /* 0x000fe20000010000 */
[----:B------:R-:W3:Y:S01]  /*4f90*/  LDS.128 R40, [R84+0x20d0] ;  /* 0x0020d00054287984 */ /* 0x000ee20000000c00 */
        /* <DEDUP_REMOVED lines=21> */
[----:B------:R-:W-:-:S07]  /*50f0*/  FADD.FTZ R43, R92, R43 ;  /* 0x0000002b5c2b7221 */ /* 0x000fce0000010000 */
.L_x_467:
[----:B------:R-:W-:Y:S05]  /*5100*/  BSYNC B0 ;  /* 0x0000000000007941 */ /* 0x000fea0003800000 */
.L_x_466:
[----:B------:R-:W-:Y:S01]  /*5110*/  BSSY B0, `(.L_x_468) ;  /* 0x0000011000007945 */ /* 0x000fe20003800000 */
[----:B------:R-:W-:Y:S01]  /*5120*/  PRMT R24, R62, 0x7632, R24 ;  /* 0x000076323e187816 */ /* 0x000fe20000000018 */
[----:B0-----:R-:W-:Y:S02]  /*5130*/  IMAD.WIDE R90, R85, 0x4, R90 ;  /* 0x00000004555a7825 */ /* 0x001fe400078e025a */
[----:B------:R-:W-:Y:S05]  /*5140*/  @P4 BRA `(.L_x_469) ;  /* 0x0000000000344947 */ /* 0x000fea0003800000 */
[----:B-1----:R-:W0:Y:S01]  /*5150*/  LDC.64 R16, c[0x0][0x288] ;  /* 0x0000a200ff107b82 */ /* 0x002e220000000a00 */
[----:B------:R-:W-:Y:S01]  /*5160*/  MOV R23, UR7 ;  /* 0x0000000700177c02 */ /* 0x000fe20008000f00 */
[----:B------:R2:W-:Y:S01]  /*5170*/  REDG.E.ADD.F32.FTZ.RN.STRONG.GPU desc[UR14][R90.64], R40 ;  /* 0x000000285a0079a6 */ /* 0x0005e2000c10f38e */
[----:B------:R-:W-:Y:S02]  /*5180*/  MOV R19, UR8 ;  /* 0x0000000800137c02 */ /* 0x000fe40008000f00 */
[-C--:B------:R-:W-:Y:S02]  /*5190*/  LEA R22, P3, R23, R90.reuse, 0x2 ;  /* 0x0000005a17167211 */ /* 0x080fe400078610ff */
[----:B------:R-:W-:Y:S02]  /*51a0*/  LEA R18, P6, R19, R90, 0x2 ;  /* 0x0000005a13127211 */ /* 0x000fe400078c10ff */
[C---:B------:R-:W-:Y:S02]  /*51b0*/  IADD3.X R23, R91.reuse, UR9, RZ, P3, !PT ;  /* 0x000000095b177c10 */ /* 0x040fe40009ffe4ff */
[----:B------:R-:W-:-:S03]  /*51c0*/  IADD3.X R19, R91, UR10, RZ, P6, !PT ;  /* 0x0000000a5b137c10 */ /* 0x000fc6000b7fe4ff */
[----:B------:R2:W-:Y:S01]  /*51d0*/  REDG.E.ADD.F32.FTZ.RN.STRONG.GPU desc[UR14][R22.64], R41 ;  /* 0x00000029160079a6 */ /* 0x0005e2000c10f38e */
[----:B0-----:R-:W-:-:S04]  /*51e0*/  LEA R20, P4, R16, R90, 0x2 ;  /* 0x0000005a10147211 */ /* 0x001fc800078810ff */
[----:B------:R-:W-:-:S05]  /*51f0*/  LEA.HI.X R21, R16, R91, R17, 0x2, P4 ;  /* 0x0000005b10157211 */ /* 0x000fca00020f1411 */
[----:B------:R2:W-:Y:S04]  /*5200*/  REDG.E.ADD.F32.FTZ.RN.STRONG.GPU desc[UR14][R20.64], R42 ;  /* 0x0000002a140079a6 */ /* 0x0005e8000c10f38e */
[----:B------:R2:W-:Y:S02]  /*5210*/  REDG.E.ADD.F32.FTZ.RN.STRONG.GPU desc[UR14][R18.64], R43 ;  /* 0x0000002b120079a6 */ /* 0x0005e4000c10f38e */
.L_x_469:
[----:B------:R-:W-:Y:S05]  /*5220*/  BSYNC B0 ;  /* 0x0000000000007941 */ /* 0x000fea0003800000 */
.L_x_468:
        /* <DEDUP_REMOVED lines=12> */
[----:B------:R-:W0:Y:S01]  /*52f0*/  LDC R37, c[0x0][0x10] ;  /* 0x00000400ff257b82 */ /* 0x000e220000000800 */
[----:B------:R-:W3:Y:S01]  /*5300*/  S2R R36, SR_CTAID.Y ;  /* 0x0000000000247919 */ /* 0x000ee20000002600 */
[----:B------:R-:W-:-:S06]  /*5310*/  ULOP3.LUT UR11, UR4, 0x1, URZ, 0xc0, !UPT ;  /* 0x00000001040b7892 */ /* 0x000fcc000f8ec03f */
[----:B-1----:R-:W1:Y:S08]  /*5320*/  LDC.64 R16, c[0x0][0x258] ;  /* 0x00009600ff107b82 */ /* 0x002e700000000a00 */
[----:B--2---:R-:W2:Y:S01]  /*5330*/  LDC.64 R40, c[0x0][0x260] ;  /* 0x00009800ff287b82 */ /* 0x004ea20000000a00 */
[----:B0-----:R-:W-:-:S04]  /*5340*/  IMAD R18, R37, UR11, RZ ;  /* 0x0000000b25127c24 */ /* 0x001fc8000f8e02ff */
[C---:B------:R-:W-:Y:S01]  /*5350*/  IMAD R20, R18.reuse, R83, RZ ;  /* 0x0000005312147224 */ /* 0x040fe200078e02ff */
[----:B---3--:R-:W-:-:S04]  /*5360*/  IADD3 R19, R18, R36, RZ ;  /* 0x0000002412137210 */ /* 0x008fc80007ffe0ff */
[----:B------:R-:W-:Y:S01]  /*5370*/  SHF.L.U32 R21, R20, 0x1, RZ ;  /* 0x0000000114157819 */ /* 0x000fe200000006ff */
[----:B-1----:R-:W-:-:S04]  /*5380*/  IMAD.WIDE.U32 R16, R19, 0x4, R16 ;  /* 0x0000000413107825 */ /* 0x002fc800078e0010 */
[----:B--2---:R-:W-:Y:S01]  /*5390*/  IMAD.WIDE R40, R21, 0x4, R40 ;  /* 0x0000000415287825 */ /* 0x004fe200078e0228 */
        /* <DEDUP_REMOVED lines=22> */
.L_x_472:
[----:B------:R-:W2:Y:S04]  /*5500*/  LDG.E.STRONG.GPU R18, desc[UR14][R16.64] ;  /* 0x0000000e10127981 */ /* 0x000ea8000c1ef900 */
[----:B--2---:R-:W-:Y:S01]  /*5510*/  CCTL.IVALL ;  /* 0x00000000ff00798f */ /* 0x004fe20002000000 */
[----:B------:R-:W-:Y:S05]  /*5520*/  YIELD ;  /* 0x0000000000007946 */ /* 0x000fea0003800000 */
[----:B------:R-:W-:-:S13]  /*5530*/  ISETP.NE.AND P0, PT, R18, R21, PT ;  /* 0x000000151200720c */ /* 0x000fda0003f05270 */
[----:B------:R-:W-:Y:S05]  /*5540*/  @P0 BRA `(.L_x_472) ;  /* 0xfffffffc00ec0947 */ /* 0x000fea000383ffff */
.L_x_471:
        /* <DEDUP_REMOVED lines=17> */
.L_x_476:
        /* <DEDUP_REMOVED lines=115> */
.L_x_475:
        /* <DEDUP_REMOVED lines=61> */
.L_x_477:
[----:B------:R-:W-:-:S13]  /*6160*/  ISETP.NE.OR P0, PT, R38, RZ, P0 ;  /* 0x000000ff2600720c */ /* 0x000fda0000705670 */
[----:B------:R-:W-:Y:S05]  /*6170*/  @!P0 BRA `(.L_x_473) ;  /* 0x00000000007c8947 */ /* 0x000fea0003800000 */
.L_x_474:
        /* <DEDUP_REMOVED lines=31> */
.L_x_473:
        /* <DEDUP_REMOVED lines=11> */
.L_x_479:
[----:B------:R-:W-:Y:S05]  /*6420*/  BSYNC B0 ;  /* 0x0000000000007941 */ /* 0x000fea0003800000 */
.L_x_478:
        /* <DEDUP_REMOVED lines=16> */
.L_x_470:
[----:B------:R-:W0:Y:S01]  /*6530*/  S2UR UR12, SR_CgaCtaId ;  /* 0x00000000000c79c3 */ /* 0x000e220000008800 */
        /* <DEDUP_REMOVED lines=9> */
[----:B-12---:R-:W-:Y:S01]  /*65d0*/  FMUL.FTZ R41, R62, UR20 ;  /* 0x000000143e297c20 */ /* 0x006fe20008410000 */
[----:B------:R-:W-:Y:S01]  /*65e0*/  SHF.L.U32 R63, R63, 0x10, RZ ;  /* 0x000000103f3f7819 */ /* 0x000fe200000006ff */
[----:B------:R-:W-:Y:S01]  /*65f0*/  FMUL.FTZ R39, R24, UR20 ;  /* 0x0000001418277c20 */ /* 0x000fe20008410000 */
        /* <DEDUP_REMOVED lines=8> */
[----:B------:R-:W-:Y:S01]  /*6680*/  SHF.L.U32 R16, R61, 0x10, RZ ;  /* 0x000000103d107819 */ /* 0x000fe200000006ff */
[----:B------:R-:W-:-:S12]  /*6690*/  @!P5 BRA `(.L_x_480) ;  /* 0x000000000048d947 */ /* 0x000fd80003800000 */
        /* <DEDUP_REMOVED lines=18> */
.L_x_480:
[----:B------:R-:W-:Y:S04]  /*67c0*/  BSSY B0, `(.L_x_481) ;  /* 0x0000014000007945 */ /* 0x000fe80003800000 */
[----:B------:R-:W-:Y:S05]  /*67d0*/  @!P1 BRA `(.L_x_482) ;  /* 0x0000000000489947 */ /* 0x000fea0003800000 */
        /* <DEDUP_REMOVED lines=18> */
.L_x_482:
[----:B------:R-:W-:Y:S05]  /*6900*/  BSYNC B0 ;  /* 0x0000000000007941 */ /* 0x000fea0003800000 */
.L_x_481:
        /* <DEDUP_REMOVED lines=29> */
.L_x_483:
[----:B------:R-:W-:Y:S04]  /*6ae0*/  BSSY B0, `(.L_x_484) ;  /* 0x0000014000007945 */ /* 0x000fe80003800000 */
[----:B------:R-:W-:Y:S05]  /*6af0*/  @P0 BRA `(.L_x_485) ;  /* 0x0000000000480947 */ /* 0x000fea0003800000 */
[--C-:B------:R-:W-:Y:S01]  /*6b00*/  FFMA.FTZ R17, R63, UR11, R20.reuse ;  /* 0x0000000b3f117c23 */ /* 0x100fe20008010014 */
[----:B------:R-:W-:Y:S01]  /*6b10*/  FFMA.FTZ R16, R35, UR11, R20 ;  /* 0x0000000b23107c23 */ /* 0x000fe20008010014 */
[----:B------:R-:W-:Y:S02]  /*6b20*/  ULDC.64 UR22, c[0x0][0x288] ;  /* 0x0000a20000167ab9 */ /* 0x000fe40000000a00 */
[----:B0-----:R-:W-:Y:S02]  /*6b30*/  IMAD R18, R7, UR22, RZ ;  /* 0x0000001607127c24 */ /* 0x001fe4000f8e02ff */
        /* <DEDUP_REMOVED lines=14> */
.L_x_485:
[----:B------:R-:W-:Y:S05]  /*6c20*/  BSYNC B0 ;  /* 0x0000000000007941 */ /* 0x000fea0003800000 */
.L_x_484:
[----:B------:R-:W-:Y:S01]  /*6c30*/  ISETP.GE.U32.AND P4, PT, R68, UR18, PT ;  /* 0x0000001244007c0c */ /* 0x000fe2000bf86070 */
[----:B------:R-:W-:Y:S01]  /*6c40*/  FADD.FTZ R58, R58, -UR13 ;  /* 0x8000000d3a3a7e21 */ /* 0x000fe20008010000 */
[----:B------:R-:W-:Y:S01]  /*6c50*/  ISETP.GE.U32.AND P2, PT, R67, UR18, PT ;  /* 0x0000001243007c0c */ /* 0x000fe2000bf46070 */
[----:B------:R-:W-:Y:S01]  /*6c60*/  FADD.FTZ R32, R32, -UR13 ;  /* 0x8000000d20207e21 */ /* 0x000fe20008010000 */
[----:B------:R-:W-:Y:S01]  /*6c70*/  ISETP.GE.U32.AND P3, PT, R66, UR18, PT ;  /* 0x0000001242007c0c */ /* 0x000fe2000bf66070 */
[----:B------:R-:W-:Y:S01]  /*6c80*/  FMUL.FTZ R33, R58, UR20 ;  /* 0x000000143a217c20 */ /* 0x000fe20008410000 */
[----:B------:R-:W-:Y:S01]  /*6c90*/  ISETP.GE.AND.EX P4, PT, R11, UR19, PT, P4 ;  /* 0x000000130b007c0c */ /* 0x000fe2000bf86340 */
[----:B------:R-:W-:Y:S01]  /*6ca0*/  FMUL.FTZ R23, R32, UR20 ;  /* 0x0000001420177c20 */ /* 0x000fe20008410000 */
[----:B------:R-:W-:Y:S02]  /*6cb0*/  ISETP.GE.AND.EX P2, PT, R13, UR19, PT, P2 ;  /* 0x000000130d007c0c */ /* 0x000fe4000bf46320 */
[----:B------:R-:W-:-:S02]  /*6cc0*/  SHF.L.U32 R16, R57, 0x10, RZ ;  /* 0x0000001039107819 */ /* 0x000fc400000006ff */
[----:B------:R-:W-:Y:S02]  /*6cd0*/  ISETP.GE.U32.AND P0, PT, R65, UR18, PT ;  /* 0x0000001241007c0c */ /* 0x000fe4000bf06070 */
[----:B------:R-:W-:Y:S02]  /*6ce0*/  ISETP.GE.AND.EX P3, PT, R15, UR19, PT, P3 ;  /* 0x000000130f007c0c */ /* 0x000fe4000bf66330 */
[C---:B------:R-:W-:Y:S02]  /*6cf0*/  ISETP.GT.U32.OR P4, PT, R71.reuse, 0x22f, P4 ;  /* 0x0000022f4700780c */ /* 0x040fe40002784470 */
[----:B------:R-:W-:Y:S02]  /*6d00*/  ISETP.GT.U32.OR P2, PT, R71, 0x22f, P2 ;  /* 0x0000022f4700780c */ /* 0x000fe40001744470 */
[----:B------:R-:W-:Y:S02]  /*6d10*/  SHF.L.U32 R31, R31, 0x10, RZ ;  /* 0x000000101f1f7819 */ /* 0x000fe400000006ff */
[----:B------:R-:W-:-:S02]  /*6d20*/  SHF.L.U32 R59, R59, 0x10, RZ ;  /* 0x000000103b3b7819 */ /* 0x000fc400000006ff */
[----:B------:R-:W-:Y:S01]  /*6d30*/  SHF.L.U32 R30, R30, 0x10, RZ ;  /* 0x000000101e1e7819 */ /* 0x000fe200000006ff */
[----:B------:R-:W-:Y:S06]  /*6d40*/  @!P5 BRA `(.L_x_486) ;  /* 0x000000000048d947 */ /* 0x000fec0003800000 */
[----:B-1----:R-:W-:Y:S01]  /*6d50*/  FFMA.FTZ R7, R33, R81, R80 ;  /* 0x0000005121077223 */ /* 0x002fe20000010050 */
        /* <DEDUP_REMOVED lines=17> */
.L_x_486:
[----:B------:R-:W-:Y:S04]  /*6e70*/  BSSY B0, `(.L_x_487) ;  /* 0x0000014000007945 */ /* 0x000fe80003800000 */
[----:B------:R-:W-:Y:S05]  /*6e80*/  @P4 BRA `(.L_x_488) ;  /* 0x0000000000484947 */ /* 0x000fea0003800000 */
[--C-:B-1----:R-:W-:Y:S01]  /*6e90*/  FFMA.FTZ R7, R33, UR11, R20.reuse ;  /* 0x0000000b21077c23 */ /* 0x102fe20008010014 */
[----:B------:R-:W-:Y:S01]  /*6ea0*/  ULDC.64 UR22, c[0x0][0x288] ;  /* 0x0000a20000167ab9 */ /* 0x000fe20000000a00 */
[----:B------:R-:W-:Y:S01]  /*6eb0*/  MOV R17, R89 ;  /* 0x0000005900117202 */ /* 0x000fe20000000f00 */
[----:B0-----:R-:W-:Y:S01]  /*6ec0*/  FFMA.FTZ R18, R23, UR11, R20 ;  /* 0x0000000b17127c23 */ /* 0x001fe20008010014 */
        /* <DEDUP_REMOVED lines=12> */
[----:B------:R-:W-:-:S05]  /*6f90*/  LEA.HI.X R19, R16, UR23, R11, 0x1, P4 ;  /* 0x0000001710137c11 */ /* 0x000fca000a0f0c0b */
[----:B------:R2:W-:Y:S02]  /*6fa0*/  STG.E desc[UR14][R18.64], R7 ;  /* 0x0000000712007986 */ /* 0x0005e4000c10190e */
.L_x_488:
[----:B------:R-:W-:Y:S05]  /*6fb0*/  BSYNC B0 ;  /* 0x0000000000007941 */ /* 0x000fea0003800000 */
.L_x_487:
[----:B------:R-:W-:Y:S01]  /*6fc0*/  FADD.FTZ R59, R59, -UR13 ;  /* 0x8000000d3b3b7e21 */ /* 0x000fe20008010000 */
[----:B------:R-:W-:Y:S01]  /*6fd0*/  FADD.FTZ R30, R30, -UR13 ;  /* 0x8000000d1e1e7e21 */ /* 0x000fe20008010000 */
[----:B------:R-:W-:Y:S02]  /*6fe0*/  SHF.L.U32 R72, R72, 0x10, RZ ;  /* 0x0000001048487819 */ /* 0x000fe400000006ff */
[----:B------:R-:W-:Y:S01]  /*6ff0*/  SHF.L.U32 R29, R29, 0x10, RZ ;  /* 0x000000101d1d7819 */ /* 0x000fe200000006ff */
[----:B------:R-:W-:Y:S01]  /*7000*/  FMUL.FTZ R59, R59, UR20 ;  /* 0x000000143b3b7c20 */ /* 0x000fe20008410000 */
[----:B0-----:R-:W-:Y:S01]  /*7010*/  FMUL.FTZ R21, R30, UR20 ;  /* 0x000000141e157c20 */ /* 0x001fe20008410000 */
[----:B------:R-:W-:Y:S06]  /*7020*/  @!P5 BRA `(.L_x_489) ;  /* 0x000000000048d947 */ /* 0x000fec0003800000 */
[----:B-12---:R-:W-:Y:S01]  /*7030*/  FFMA.FTZ R7, R59, R81, R80 ;  /* 0x000000513b077223 */ /* 0x006fe20000010050 */
        /* <DEDUP_REMOVED lines=17> */
.L_x_489:
[----:B------:R-:W-:Y:S04]  /*7150*/  BSSY B0, `(.L_x_490) ;  /* 0x0000014000007945 */ /* 0x000fe80003800000 */
[----:B------:R-:W-:Y:S05]  /*7160*/  @P2 BRA `(.L_x_491) ;  /* 0x0000000000482947 */ /* 0x000fea0003800000 */
[--C-:B------:R-:W-:Y:S01]  /*7170*/  FFMA.FTZ R16, R21, UR11, R20.reuse ;  /* 0x0000000b15107c23 */ /* 0x100fe20008010014 */
[----:B------:R-:W-:Y:S01]  /*7180*/  ULDC.64 UR22, c[0x0][0x288] ;  /* 0x0000a20000167ab9 */ /* 0x000fe20000000a00 */
[----:B-12---:R-:W-:Y:S01]  /*7190*/  FFMA.FTZ R7, R59, UR11, R20 ;  /* 0x0000000b3b077c23 */ /* 0x006fe20008010014 */
[----:B------:R-:W-:Y:S01]  /*71a0*/  MOV R17, R89 ;  /* 0x0000005900117202 */ /* 0x000fe20000000f00 */
[----:B------:R-:W-:Y:S01]  /*71b0*/  FFMA.FTZ R29, R29, R82, -R16 ;  /* 0x000000521d1d7223 */ /* 0x000fe20000010810 */
[----:B------:R-:W-:Y:S01]  /*71c0*/  MOV R16, R86 ;  /* 0x0000005600107202 */ /* 0x000fe20000000f00 */
[----:B------:R-:W-:Y:S02]  /*71d0*/  IMAD R18, R13, UR22, RZ ;  /* 0x000000160d127c24 */ /* 0x000fe4000f8e02ff */
[----:B------:R-:W-:Y:S02]  /*71e0*/  FFMA.FTZ R7, R72, R81, -R7 ;  /* 0x0000005148077223 */ /* 0x000fe40000010807 */
        /* <DEDUP_REMOVED lines=10> */
.L_x_491:
[----:B------:R-:W-:Y:S05]  /*7290*/  BSYNC B0 ;  /* 0x0000000000007941 */ /* 0x000fea0003800000 */
.L_x_490:
[----:B------:R-:W-:Y:S02]  /*72a0*/  SHF.L.U32 R73, R73, 0x10, RZ ;  /* 0x0000001049497819 */ /* 0x000fe400000006ff */
[----:B------:R-:W-:Y:S02]  /*72b0*/  SHF.L.U32 R28, R28, 0x10, RZ ;  /* 0x000000101c1c7819 */ /* 0x000fe400000006ff */
[----:B------:R-:W-:Y:S01]  /*72c0*/  ISETP.GE.AND.EX P0, PT, R47, UR19, PT, P0 ;  /* 0x000000132f007c0c */ /* 0x000fe2000bf06300 */
[----:B------:R-:W-:Y:S01]  /*72d0*/  FADD.FTZ R73, R73, -UR13 ;  /* 0x8000000d49497e21 */ /* 0x000fe20008010000 */
        /* <DEDUP_REMOVED lines=8> */
[----:B012---:R-:W-:Y:S01]  /*7360*/  FFMA.FTZ R7, R73, R81, R80 ;  /* 0x0000005149077223 */ /* 0x007fe20000010050 */
        /* <DEDUP_REMOVED lines=17> */
.L_x_492:
[----:B------:R-:W-:Y:S04]  /*7480*/  BSSY B0, `(.L_x_493) ;  /* 0x0000014000007945 */ /* 0x000fe80003800000 */
[----:B------:R-:W-:Y:S05]  /*7490*/  @P3 BRA `(.L_x_494) ;  /* 0x0000000000483947 */ /* 0x000fea0003800000 */
[--C-:B------:R-:W-:Y:S01]  /*74a0*/  FFMA.FTZ R16, R21, UR11, R20.reuse ;  /* 0x0000000b15107c23 */ /* 0x100fe20008010014 */
[----:B------:R-:W-:Y:S01]  /*74b0*/  ULDC.64 UR22, c[0x0][0x288] ;  /* 0x0000a20000167ab9 */ /* 0x000fe20000000a00 */
[----:B012---:R-:W-:Y:S01]  /*74c0*/  FFMA.FTZ R7, R73, UR11, R20 ;  /* 0x0000000b49077c23 */ /* 0x007fe20008010014 */
        /* <DEDUP_REMOVED lines=15> */
.L_x_494:
[----:B------:R-:W-:Y:S05]  /*75c0*/  BSYNC B0 ;  /* 0x0000000000007941 */ /* 0x000fea0003800000 */
.L_x_493:
        /* <DEDUP_REMOVED lines=9> */
[----:B0123--:R-:W-:Y:S01]  /*7660*/  SHF.R.S32.HI R7, RZ, 0x1f, R64 ;  /* 0x0000001fff077819 */ /* 0x00ffe20000011440 */
        /* <DEDUP_REMOVED lines=19> */
.L_x_495:
[----:B------:R-:W-:Y:S04]  /*77a0*/  BSSY B0, `(.L_x_496) ;  /* 0x0000014000007945 */ /* 0x000fe80003800000 */
[----:B------:R-:W-:Y:S05]  /*77b0*/  @P0 BRA `(.L_x_497) ;  /* 0x0000000000480947 */ /* 0x000fea0003800000 */
[--C-:B------:R-:W-:Y:S01]  /*77c0*/  FFMA.FTZ R16, R21, UR11, R20.reuse ;  /* 0x0000000b15107c23 */ /* 0x100fe20008010014 */
[----:B------:R-:W-:Y:S01]  /*77d0*/  ULDC.64 UR22, c[0x0][0x288] ;  /* 0x0000a20000167ab9 */ /* 0x000fe20000000a00 */
[----:B------:R-:W-:Y:S01]  /*77e0*/  FFMA.FTZ R11, R75, UR11, R20 ;  /* 0x0000000b4b0b7c23 */ /* 0x000fe20008010014 */
        /* <DEDUP_REMOVED lines=15> */
.L_x_497:
[----:B------:R-:W-:Y:S05]  /*78e0*/  BSYNC B0 ;  /* 0x0000000000007941 */ /* 0x000fea0003800000 */
.L_x_496:
[C---:B------:R-:W-:Y:S02]  /*78f0*/  PRMT R13, R55.reuse, 0x7632, R13 ;  /* 0x00007632370d7816 */ /* 0x040fe4000000000d */
[----:B------:R-:W-:Y:S02]  /*7900*/  SHF.L.U32 R55, R55, 0x10, RZ ;  /* 0x0000001037377819 */ /* 0x000fe400000006ff */
[----:B------:R-:W-:Y:S02]  /*7910*/  SHF.L.U32 R13, R13, 0x10, RZ ;  /* 0x000000100d0d7819 */ /* 0x000fe400000006ff */
[----:B0-----:R-:W-:Y:S01]  /*7920*/  IADD3 R11, R70, 0x70, RZ ;  /* 0x00000070460b7810 */ /* 0x001fe20007ffe0ff */
        /* <DEDUP_REMOVED lines=30> */
.L_x_498:
        /* <DEDUP_REMOVED lines=10> */
[C---:B------:R-:W-:Y:S02]  /*7bb0*/  IMAD R19, R64.reuse, UR23, R19 ;  /* 0x0000001740137c24 */ /* 0x040fe4000f8e0213 */
        /* <DEDUP_REMOVED lines=9> */
.L_x_500:
[----:B------:R-:W-:Y:S05]  /*7c50*/  BSYNC B0 ;  /* 0x0000000000007941 */ /* 0x000fea0003800000 */
.L_x_499:
        /* <DEDUP_REMOVED lines=34> */
.L_x_501:
        /* <DEDUP_REMOVED lines=9> */
[----:B------:R-:W-:-:S03]  /*7f10*/  MOV R17, R89 ;  /* 0x0000005900117202 */ /* 0x000fc60000000f00 */
        /* <DEDUP_REMOVED lines=10> */
.L_x_503:
[----:B------:R-:W-:Y:S05]  /*7fc0*/  BSYNC B0 ;  /* 0x0000000000007941 */ /* 0x000fea0003800000 */
.L_x_502:
        /* <DEDUP_REMOVED lines=34> */
.L_x_504:
        /* <DEDUP_REMOVED lines=20> */
.L_x_506:
[----:B------:R-:W-:Y:S05]  /*8330*/  BSYNC B0 ;  /* 0x0000000000007941 */ /* 0x000fea0003800000 */
.L_x_505:
        /* <DEDUP_REMOVED lines=34> */
.L_x_507:
        /* <DEDUP_REMOVED lines=20> */
.L_x_509:
[----:B------:R-:W-:Y:S05]  /*86a0*/  BSYNC B0 ;  /* 0x0000000000007941 */ /* 0x000fea0003800000 */
.L_x_508:
[C---:B------:R-:W-:Y:S02]  /*86b0*/  PRMT R13, R46.reuse, 0x7632, R13 ;  /* 0x000076322e0d7816 */ /* 0x040fe4000000000d */
[----:B------:R-:W-:Y:S02]  /*86c0*/  SHF.L.U32 R46, R46, 0x10, RZ ;  /* 0x000000102e2e7819 */ /* 0x000fe400000006ff */
[----:B------:R-:W-:Y:S02]  /*86d0*/  SHF.L.U32 R13, R13, 0x10, RZ ;  /* 0x000000100d0d7819 */ /* 0x000fe400000006ff */
[----:B0-----:R-:W-:Y:S01]  /*86e0*/  PRMT R17, R4, 0x7632, R17 ;  /* 0x0000763204117816 */ /* 0x001fe20000000011 */
        /* <DEDUP_REMOVED lines=30> */
.L_x_510:
        /* <DEDUP_REMOVED lines=10> */
[----:B------:R-:W-:-:S04]  /*8970*/  IMAD.WIDE.U32 R18, R7, UR22, R16 ;  /* 0x0000001607127c25 */ /* 0x000fc8000f8e0010 */
[----:B------:R-:W-:Y:S01]  /*8980*/  IMAD R17, R7, UR23, R22 ;  /* 0x0000001707117c24 */ /* 0x000fe2000f8e0216 */
[----:B------:R-:W-:Y:S01]  /*8990*/  ULDC.64 UR22, c[0x0][0x210] ;  /* 0x0000840000167ab9 */ /* 0x000fe20000000a00 */
[----:B------:R-:W-:Y:S01]  /*89a0*/  FMUL.FTZ R7, R4, UR20 ;  /* 0x0000001404077c20 */ /* 0x000fe20008410000 */
[----:B------:R-:W-:Y:S01]  /*89b0*/  FMUL.FTZ R4, R15, UR20 ;  /* 0x000000140f047c20 */ /* 0x000fe20008410000 */
[----:B------:R-:W-:Y:S02]  /*89c0*/  LEA R16, P2, R18, UR22, 0x1 ;  /* 0x0000001612107c11 */ /* 0x000fe4000f8408ff */
[----:B------:R-:W-:Y:S02]  /*89d0*/  IADD3 R17, R19, R17, RZ ;  /* 0x0000001113117210 */ /* 0x000fe40007ffe0ff */
[----:B------:R-:W-:Y:S02]  /*89e0*/  F2FP.BF16.F32.PACK_AB R7, R4, R7 ;  /* 0x000000070407723e */ /* 0x000fe400000010ff */
[----:B------:R-:W-:-:S05]  /*89f0*/  LEA.HI.X R17, R18, UR23, R17, 0x1, P2 ;  /* 0x0000001712117c11 */ /* 0x000fca00090f0c11 */
[----:B------:R0:W-:Y:S02]  /*8a00*/  STG.E desc[UR14][R16.64], R7 ;  /* 0x0000000710007986 */ /* 0x0001e4000c10190e */
.L_x_512:
[----:B------:R-:W-:Y:S05]  /*8a10*/  BSYNC B0 ;  /* 0x0000000000007941 */ /* 0x000fea0003800000 */
.L_x_511:
[C---:B0-----:R-:W-:Y:S02]  /*8a20*/  PRMT R7, R48.reuse, 0x7632, R7 ;  /* 0x0000763230077816 */ /* 0x041fe40000000007 */
[----:B------:R-:W-:Y:S02]  /*8a30*/  SHF.L.U32 R48, R48, 0x10, RZ ;  /* 0x0000001030307819 */ /* 0x000fe400000006ff */
[----:B------:R-:W-:Y:S02]  /*8a40*/  SHF.L.U32 R7, R7, 0x10, RZ ;  /* 0x0000001007077819 */ /* 0x000fe400000006ff */
[----:B------:R-:W-:Y:S01]  /*8a50*/  PRMT R15, R14, 0x7632, R15 ;  /* 0x000076320e0f7816 */ /* 0x000fe2000000000f */
        /* <DEDUP_REMOVED lines=30> */
.L_x_513:
        /* <DEDUP_REMOVED lines=20> */
.L_x_515:
[----:B------:R-:W-:Y:S05]  /*8d80*/  BSYNC B0 ;  /* 0x0000000000007941 */ /* 0x000fea0003800000 */
.L_x_514:
[C---:B------:R-:W-:Y:S02]  /*8d90*/  PRMT R13, R5.reuse, 0x7632, R13 ;  /* 0x00007632050d7816 */ /* 0x040fe4000000000d */
[----:B0-----:R-:W-:Y:S02]  /*8da0*/  SHF.L.U32 R11, R5, 0x10, RZ ;  /* 0x00000010050b7819 */ /* 0x001fe400000006ff */
        /* <DEDUP_REMOVED lines=31> */
.L_x_516:
[----:B------:R-:W-:Y:S04]  /*8fa0*/  BSSY B0, `(.L_x_517) ;  /* 0x0000014000007945 */ /* 0x000fe80003800000 */
[----:B------:R-:W-:Y:S05]  /*8fb0*/  @P2 BRA `(.L_x_518) ;  /* 0x0000000000482947 */ /* 0x000fea0003800000 */
[--C-:B------:R-:W-:Y:S01]  /*8fc0*/  FFMA.FTZ R5, R23, UR11, R20.reuse ;  /* 0x0000000b17057c23 */ /* 0x100fe20008010014 */
[----:B------:R-:W-:Y:S01]  /*8fd0*/  ULDC.64 UR22, c[0x0][0x288] ;  /* 0x0000a20000167ab9 */ /* 0x000fe20000000a00 */
[----:B------:R-:W-:Y:S01]  /*8fe0*/  MOV R15, R89 ;  /* 0x00000059000f7202 */ /* 0x000fe20000000f00 */
[----:B------:R-:W-:Y:S01]  /*8ff0*/  FFMA.FTZ R16, R21, UR11, R20 ;  /* 0x0000000b15107c23 */ /* 0x000fe20008010014 */
        /* <DEDUP_REMOVED lines=14> */
.L_x_518:
[----:B------:R-:W-:Y:S05]  /*90e0*/  BSYNC B0 ;  /* 0x0000000000007941 */ /* 0x000fea0003800000 */
.L_x_517:
[----:B0-----:R-:W-:Y:S02]  /*90f0*/  IADD3 R7, R70, 0xe0, RZ ;  /* 0x000000e046077810 */ /* 0x001fe40007ffe0ff */
        /* <DEDUP_REMOVED lines=14> */
[C---:B------:R-:W-:Y:S02]  /*91e0*/  PRMT R15, R9.reuse, 0x7632, R15 ;  /* 0x00007632090f7816 */ /* 0x040fe4000000000f */
        /* <DEDUP_REMOVED lines=24> */
.L_x_519:
        /* <DEDUP_REMOVED lines=9> */
[----:B------:R-:W-:Y:S01]  /*9400*/  FFMA.FTZ R13, R9, R82, -R16 ;  /* 0x00000052090d7223 */ /* 0x000fe20000010810 */
[----:B------:R-:W-:Y:S01]  /*9410*/  FMUL.FTZ R9, R11, UR20 ;  /* 0x000000140b097c20 */ /* 0x000fe20008410000 */
[----:B------:R-:W-:-:S04]  /*9420*/  IMAD.WIDE.U32 R16, R6, UR18, R14 ;  /* 0x0000001206107c25 */ /* 0x000fc8000f8e000e */
[----:B------:R-:W-:Y:S01]  /*9430*/  IMAD R19, R6, UR19, R19 ;  /* 0x0000001306137c24 */ /* 0x000fe2000f8e0213 */
[----:B------:R-:W-:Y:S01]  /*9440*/  ULDC.64 UR18, c[0x0][0x210] ;  /* 0x0000840000127ab9 */ /* 0x000fe20000000a00 */
[----:B------:R-:W-:Y:S01]  /*9450*/  FMUL.FTZ R6, R13, UR20 ;  /* 0x000000140d067c20 */ /* 0x000fe20008410000 */
[----:B------:R-:W-:Y:S02]  /*9460*/  LEA R14, P3, R16, UR18, 0x1 ;  /* 0x00000012100e7c11 */ /* 0x000fe4000f8608ff */
[----:B------:R-:W-:Y:S02]  /*9470*/  IADD3 R19, R17, R19, RZ ;  /* 0x0000001311137210 */ /* 0x000fe40007ffe0ff */
[----:B------:R-:W-:Y:S02]  /*9480*/  F2FP.BF16.F32.PACK_AB R9, R6, R9 ;  /* 0x000000090609723e */ /* 0x000fe400000010ff */
[----:B------:R-:W-:-:S05]  /*9490*/  LEA.HI.X R15, R16, UR19, R19, 0x1, P3 ;  /* 0x00000013100f7c11 */ /* 0x000fca00098f0c13 */
[----:B------:R0:W-:Y:S02]  /*94a0*/  STG.E desc[UR14][R14.64], R9 ;  /* 0x000000090e007986 */ /* 0x0001e4000c10190e */
.L_x_521:
[----:B------:R-:W-:Y:S05]  /*94b0*/  BSYNC B0 ;  /* 0x0000000000007941 */ /* 0x000fea0003800000 */
.L_x_520:
[C---:B------:R-:W-:Y:S02]  /*94c0*/  PRMT R6, R10.reuse, 0x7632, R6 ;  /* 0x000076320a067816 */ /* 0x040fe40000000006 */
[----:B------:R-:W-:Y:S02]  /*94d0*/  SHF.L.U32 R10, R10, 0x10, RZ ;  /* 0x000000100a0a7819 */ /* 0x000fe400000006ff */
[----:B------:R-:W-:Y:S02]  /*94e0*/  SHF.L.U32 R6, R6, 0x10, RZ ;  /* 0x0000001006067819 */ /* 0x000fe400000006ff */
[----:B0-----:R-:W-:Y:S01]  /*94f0*/  PRMT R9, R12, 0x7632, R9 ;  /* 0x000076320c097816 */ /* 0x001fe20000000009 */
        /* <DEDUP_REMOVED lines=29> */
.L_x_522:
        /* <DEDUP_REMOVED lines=20> */
.L_x_524:
[----:B------:R-:W-:Y:S05]  /*9810*/  BSYNC B0 ;  /* 0x0000000000007941 */ /* 0x000fea0003800000 */
.L_x_523:
[----:B0-----:R-:W-:Y:S01]  /*9820*/  PRMT R7, R77, 0x7632, R7 ;  /* 0x000076324d077816 */ /* 0x001fe20000000007 */
        /* <DEDUP_REMOVED lines=26> */
.L_x_525:
[----:B------:R-:W-:Y:S04]  /*99d0*/  BSSY B0, `(.L_x_526) ;  /* 0x0000013000007945 */ /* 0x000fe80003800000 */
[----:B------:R-:W-:Y:S05]  /*99e0*/  @P2 BRA `(.L_x_527) ;  /* 0x0000000000442947 */ /* 0x000fea0003800000 */
[----:B------:R-:W-:Y:S01]  /*99f0*/  ULDC.64 UR12, c[0x0][0x288] ;  /* 0x0000a200000c7ab9 */ /* 0x000fe20000000a00 */
[--C-:B------:R-:W-:Y:S01]  /*9a00*/  FFMA.FTZ R9, R17, UR11, R20.reuse ;  /* 0x0000000b11097c23 */ /* 0x100fe20008010014 */
[----:B------:R-:W-:Y:S01]  /*9a10*/  MOV R87, R89 ;  /* 0x0000005900577202 */ /* 0x000fe20000000f00 */
        /* <DEDUP_REMOVED lines=9> */
[----:B------:R-:W-:Y:S02]  /*9ab0*/  LEA R4, P0, R86, UR12, 0x1 ;  /* 0x0000000c56047c11 */ /* 0x000fe4000f8008ff */
[----:B------:R-:W-:Y:S02]  /*9ac0*/  IADD3 R5, R87, R5, RZ ;  /* 0x0000000557057210 */ /* 0x000fe40007ffe0ff */
[----:B------:R-:W-:Y:S02]  /*9ad0*/  F2FP.BF16.F32.PACK_AB R7, R20, R7 ;  /* 0x000000071407723e */ /* 0x000fe400000010ff */
[----:B------:R-:W-:-:S05]  /*9ae0*/  LEA.HI.X R5, R86, UR13, R5, 0x1, P0 ;  /* 0x0000000d56057c11 */ /* 0x000fca00080f0c05 */
[----:B------:R0:W-:Y:S02]  /*9af0*/  STG.E desc[UR14][R4.64], R7 ;  /* 0x0000000704007986 */ /* 0x0001e4000c10190e */
.L_x_527:
[----:B------:R-:W-:Y:S05]  /*9b00*/  BSYNC B0 ;  /* 0x0000000000007941 */ /* 0x000fea0003800000 */
.L_x_526:
[----:B------:R-:W-:Y:S01]  /*9b10*/  ULDC UR11, c[0x0][0x10] ;  /* 0x00000400000b7ab9 */ /* 0x000fe20000000800 */
[----:B------:R-:W-:Y:S02]  /*9b20*/  UIADD3 UR4, UR4, 0x1, URZ ;  /* 0x0000000104047890 */ /* 0x000fe4000fffe03f */
[----:B------:R-:W-:-:S04]  /*9b30*/  UIADD3 UR6, UR11, UR6, URZ ;  /* 0x000000060b067290 */ /* 0x000fc8000fffe03f */
[----:B------:R-:W-:-:S06]  /*9b40*/  UISETP.GE.AND UP0, UPT, UR6, UR5, UPT ;  /* 0x000000050600728c */ /* 0x000fcc000bf06270 */
[----:B------:R-:W-:-:S13]  /*9b50*/  PLOP3.LUT P0, PT, PT, PT, UP0, 0x80, 0x0 ;  /* 0x000000000000781c */ /* 0x000fda0003f0f008 */
[----:B------:R-:W-:Y:S05]  /*9b60*/  @!P0 BRA `(.L_x_528) ;  /* 0xffffff6400e48947 */ /* 0x000fea000383ffff */
.L_x_445:
        /* <DEDUP_REMOVED lines=19> */
.L_x_530:
[----:B------:R-:W-:Y:S05]  /*9ca0*/  BSYNC B0 ;  /* 0x0000000000007941 */ /* 0x000fea0003800000 */
.L_x_529:
        /* <DEDUP_REMOVED lines=11> */
.L_x_532:
[----:B------:R-:W2:Y:S04]  /*9d60*/  LDG.E.STRONG.GPU R5, desc[UR14][R2.64] ;  /* 0x0000000e02057981 */ /* 0x000ea8000c1ef900 */
[----:B--2---:R-:W-:Y:S01]  /*9d70*/  CCTL.IVALL ;  /* 0x00000000ff00798f */ /* 0x004fe20002000000 */
[----:B------:R-:W-:Y:S05]  /*9d80*/  YIELD ;  /* 0x0000000000007946 */ /* 0x000fea0003800000 */
[----:B------:R-:W-:-:S13]  /*9d90*/  ISETP.NE.AND P0, PT, R5, R0, PT ;  /* 0x000000000500720c */ /* 0x000fda0003f05270 */
[----:B------:R-:W-:Y:S05]  /*9da0*/  @P0 BRA `(.L_x_532) ;  /* 0xfffffffc00ec0947 */ /* 0x000fea000383ffff */
.L_x_531:
        /* <DEDUP_REMOVED lines=24> */
.L_x_533:
        /* <DEDUP_REMOVED lines=25> */
.L_x_534:
        /* <DEDUP_REMOVED lines=12> */
.L_x_5120:


//--------------------- .text._Z35group_norm_nhwc_bwd_one_pass_kernelI11Bf16IOBf16WLi512ELi70ELi560EEv26Group_norm_nhwc_bwd_params --------------------------
	.section	.text._Z35group_norm_nhwc_bwd_one_pass_kernelI11Bf16IOBf16WLi512ELi70ELi560EEv26Group_norm_nhwc_bwd_params,"ax",@progbits
	.align	128
        .global         _Z35group_norm_nhwc_bwd_one_pass_kernelI11Bf16IOBf16WLi512ELi70ELi560EEv26Group_norm_nhwc_bwd_params
        .type           _Z35group_norm_nhwc_bwd_one_pass_kernelI11Bf16IOBf16WLi512ELi70ELi560EEv26Group_norm_nhwc_bwd_params,@function
        .size           _Z35group_norm_nhwc_bwd_one_pass_kernelI11Bf16IOBf16WLi512ELi70ELi560EEv26Group_norm_nhwc_bwd_params,(.L_x_5121 - _Z35group_norm_nhwc_bwd_one_pass_kernelI11Bf16IOBf16WLi512ELi70ELi560EEv26Group_norm_nhwc_bwd_params)
        .other          _Z35group_norm_nhwc_bwd_one_pass_kernelI11Bf16IOBf16WLi512ELi70ELi560EEv26Group_norm_nhwc_bwd_params,@"STO_CUDA_ENTRY STV_DEFAULT"
_Z35group_norm_nhwc_bwd_one_pass_kernelI11Bf16IOBf16WLi512ELi70ELi560EEv26Group_norm_nhwc_bwd_params:
.text._Z35group_norm_nhwc_bwd_one_pass_kernelI11Bf16IOBf16WLi512ELi70ELi560EEv26Group_norm_nhwc_bwd_params:
        /* <DEDUP_REMOVED lines=69> */
.L_x_682:
[----:B------:R-:W2:Y:S01]  /*0450*/  LDL R6, [R1+0xfc] ;  /* 0x0000fc0001067983 */ /* 0x000ea20000100800 */
[----:B------:R-:W-:Y:S01]  /*0460*/  ULDC UR15, c[0x0][0x2a0] ;  /* 0x0000a800000f7ab9 */ /* 0x000fe20000000800 */
[----:B0-----:R-:W-:Y:S01]  /*0470*/  IABS R5, UR9 ;  /* 0x0000000900057c13 */ /* 0x001fe20008000000 */
        /* <DEDUP_REMOVED lines=18> */
[----:B------:R-:W-:-:S04]  /*05a0*/  IADD3 R27, R2, 0x160, RZ ;  /* 0x00000160021b7810 */ /* 0x000fc80007ffe0ff */
[----:B------:R-:W-:Y:S02]  /*05b0*/  SHF.R.S32.HI R25, RZ, 0x1f, R27 ;  /* 0x0000001fff197819 */ /* 0x000fe4000001141b */
[----:B------:R-:W-:Y:S01]  /*05c0*/  ISETP.GE.U32.AND P4, PT, R27, UR18, PT ;  /* 0x000000121b007c0c */ /* 0x000fe2000bf86070 */
[----:B0-----:R-:W-:-:S03]  /*05d0*/  @P1 IMAD R10, R10, R12, RZ ;  /* 0x0000000c0a0a1224 */ /* 0x001fc600078e02ff */
[----:B------:R-:W-:Y:S01]  /*05e0*/  ISETP.GE.AND.EX P4, PT, R25, UR19, PT, P4 ;  /* 0x0000001319007c0c */ /* 0x000fe2000bf86340 */
[----:B------:R-:W-:Y:S01]  /*05f0*/  @P1 IMAD R17, R2, R13, R10 ;  /* 0x0000000d02111224 */ /* 0x000fe200078e020a */
[----:B---3--:R-:W0:Y:S02]  /*0600*/  MUFU.RCP R3, R3 ;  /* 0x0000000300037308 */ /* 0x008e240000001000 */
[----:B------:R-:W-:Y:S02]  /*0610*/  ISETP.GT.U32.OR P4, PT, R0, 0x22f, P4 ;  /* 0x0000022f0000780c */ /* 0x000fe40002784470 */
[----:B0-----:R-:W-:-:S06]  /*0620*/  IADD3 R4, R3, 0xffffffe, RZ ;  /* 0x0ffffffe03047810 */ /* 0x001fcc0007ffe0ff */
[----:B------:R-:W0:Y:S02]  /*0630*/  F2I.FTZ.U32.TRUNC.NTZ R4, R4 ;  /* 0x0000000400047305 */ /* 0x000e24000021f000 */
[----:B0-----:R-:W-:-:S13]  /*0640*/  R2UR UR7, R4 ;  /* 0x00000000040772ca */ /* 0x001fda00000e0000 */
        /* <DEDUP_REMOVED lines=28> */
[----:B------:R-:W-:Y:S02]  /*0810*/  IADD3 R8, P0, R6, UR17, RZ ;  /* 0x0000001106087c10 */ /* 0x000fe4000ff1e0ff */
[----:B------:R-:W0:Y:S02]  /*0820*/  @!P3 LDC.64 R6, c[0x0][0x288] ;  /* 0x0000a200ff06bb82 */ /* 0x000e240000000a00 */
[----:B------:R-:W-:Y:S02]  /*0830*/  LEA.HI.X.SX32 R9, R4, R3, 0x1, P0 ;  /* 0x0000000304097211 */ /* 0x000fe400000f0eff */
[----:B------:R-:W-:Y:S02]  /*0840*/  MOV R3, UR14 ;  /* 0x0000000e00037c02 */ /* 0x000fe40008000f00 */
[----:B------:R-:W-:-:S02]  /*0850*/  ISETP.GE.U32.AND P0, PT, R28, UR18, PT ;  /* 0x000000121c007c0c */ /* 0x000fc4000bf06070 */
[----:B------:R-:W2:Y:S01]  /*0860*/  @P1 LDC.64 R4, c[0x0][0x230] ;  /* 0x00008c00ff041b82 */ /* 0x000ea20000000a00 */
[----:B------:R-:W-:Y:S01]  /*0870*/  IMAD.WIDE.U32 R8, R3, UR7, R8 ;  /* 0x0000000703087c25 */ /* 0x000fe2000f8e0008 */
[----:B------:R-:W-:Y:S02]  /*0880*/  SHF.R.S32.HI R3, RZ, 0x1f, R28 ;  /* 0x0000001fff037819 */ /* 0x000fe4000001141c */
[----:B------:R-:W-:Y:S02]  /*0890*/  IADD3 R29, R2, 0x170, RZ ;  /* 0x00000170021d7810 */ /* 0x000fe40007ffe0ff */
[----:B------:R-:W-:Y:S02]  /*08a0*/  CS2R R48, SRZ ;  /* 0x0000000000307805 */ /* 0x000fe4000001ff00 */
[----:B------:R-:W-:Y:S02]  /*08b0*/  IADD3 R11, R9, UR5, RZ ;  /* 0x00000005090b7c10 */ /* 0x000fe4000fffe0ff */
[----:B------:R-:W-:-:S02]  /*08c0*/  CS2R R46, SRZ ;  /* 0x00000000002e7805 */ /* 0x000fc4000001ff00 */
[----:B------:R-:W-:Y:S02]  /*08d0*/  @P1 MOV R10, R8 ;  /* 0x00000008000a1202 */ /* 0x000fe40000000f00 */
[----:B------:R-:W-:Y:S02]  /*08e0*/  CS2R R44, SRZ ;  /* 0x00000000002c7805 */ /* 0x000fe4000001ff00 */
[----:B------:R-:W-:Y:S02]  /*08f0*/  ISETP.GE.AND.EX P0, PT, R3, UR19, PT, P0 ;  /* 0x0000001303007c0c */ /* 0x000fe4000bf06300 */
[----:B------:R-:W-:Y:S02]  /*0900*/  CS2R R42, SRZ ;  /* 0x00000000002a7805 */ /* 0x000fe4000001ff00 */
[----:B------:R-:W-:Y:S01]  /*0910*/  CS2R R40, SRZ ;  /* 0x0000000000287805 */ /* 0x000fe2000001ff00 */
[----:B------:R-:W-:Y:S01]  /*0920*/  @P1 IMAD.WIDE.U32 R12, R2, R12, R10 ;  /* 0x0000000c020c1225 */ /* 0x000fe200078e000a */
[----:B------:R-:W-:-:S02]  /*0930*/  ISETP.GT.U32.OR P0, PT, R0, 0x22f, P0 ;  /* 0x0000022f0000780c */ /* 0x000fc40000704470 */
[----:B------:R-:W-:Y:S02]  /*0940*/  CS2R R38, SRZ ;  /* 0x0000000000267805 */ /* 0x000fe4000001ff00 */
[----:B------:R-:W-:Y:S01]  /*0950*/  CS2R R36, SRZ ;  /* 0x0000000000247805 */ /* 0x000fe2000001ff00 */
[----:B0-----:R-:W-:Y:S01]  /*0960*/  @!P3 IMAD R24, R15, R6, RZ ;  /* 0x000000060f18b224 */ /* 0x001fe200078e02ff */
[----:B------:R-:W-:Y:S01]  /*0970*/  @P1 IADD3 R13, R13, R17, RZ ;  /* 0x000000110d0d1210 */ /* 0x000fe20007ffe0ff */
[----:B------:R-:W0:Y:S01]  /*0980*/  @!P3 LDC.64 R14, c[0x0][0x230] ;  /* 0x00008c00ff0ebb82 */ /* 0x000e220000000a00 */
[----:B------:R-:W-:Y:S01]  /*0990*/  @P1 SHF.L.U32 R21, R12, 0x1, RZ ;  /* 0x000000010c151819 */ /* 0x000fe200000006ff */
[----:B------:R-:W-:Y:S01]  /*09a0*/  @!P3 IMAD R24, R26, R7, R24 ;  /* 0x000000071a18b224 */ /* 0x000fe200078e0218 */
[----:B------:R-:W-:Y:S02]  /*09b0*/  @P1 SHF.L.U64.HI R20, R12, 0x1, R13 ;  /* 0x000000010c141819 */ /* 0x000fe4000001020d */
[----:B------:R-:W-:-:S02]  /*09c0*/  CS2R R34, SRZ ;  /* 0x0000000000227805 */ /* 0x000fc4000001ff00 */
[----:B------:R-:W-:Y:S02]  /*09d0*/  @!P3 MOV R12, R8 ;  /* 0x00000008000cb202 */ /* 0x000fe40000000f00 */
[----:B------:R-:W-:Y:S02]  /*09e0*/  CS2R R52, SRZ ;  /* 0x0000000000347805 */ /* 0x000fe4000001ff00 */
[----:B------:R-:W-:Y:S01]  /*09f0*/  @!P3 MOV R13, R11 ;  /* 0x0000000b000db202 */ /* 0x000fe20000000f00 */
[----:B------:R-:W3:Y:S01]  /*0a00*/  @!P3 LDC.64 R16, c[0x0][0x228] ;  /* 0x00008a00ff10bb82 */ /* 0x000ee20000000a00 */
[C---:B--2---:R-:W-:Y:S02]  /*0a10*/  @P1 IADD3 R4, P2, R21.reuse, R4, RZ ;  /* 0x0000000415041210 */ /* 0x044fe40007f5e0ff */
[----:B------:R-:W-:Y:S02]  /*0a20*/  CS2R R50, SRZ ;  /* 0x0000000000327805 */ /* 0x000fe4000001ff00 */
[----:B------:R-:W-:Y:S01]  /*0a30*/  IADD3 R30, R2, 0xe0, RZ ;  /* 0x000000e0021e7810 */ /* 0x000fe20007ffe0ff */
[----:B------:R-:W-:Y:S01]  /*0a40*/  @!P3 IMAD.WIDE.U32 R6, R26, R6, R12 ;  /* 0x000000061a06b225 */ /* 0x000fe200078e000c */
[----:B------:R-:W-:Y:S01]  /*0a50*/  HFMA2.MMA R26, -RZ, RZ, 0, 0 ;  /* 0x00000000ff1a7435 */ /* 0x000fe200000001ff */
[----:B------:R-:W-:Y:S01]  /*0a60*/  @P1 IADD3.X R5, R20, R5, RZ, P2, !PT ;  /* 0x0000000514051210 */ /* 0x000fe200017fe4ff */
[----:B------:R-:W-:Y:S01]  /*0a70*/  ULDC.64 UR6, c[0x0][0x248] ;  /* 0x0000920000067ab9 */ /* 0x000fe20000000a00 */
[----:B-1----:R-:W-:Y:S01]  /*0a80*/  @P1 IADD3 R22, P2, R21, R22, RZ ;  /* 0x0000001615161210 */ /* 0x002fe20007f5e0ff */
[----:B------:R-:W1:Y:S01]  /*0a90*/  @!P0 LDC.64 R18, c[0x0][0x288] ;  /* 0x0000a200ff128b82 */ /* 0x000e620000000a00 */
[----:B------:R-:W-:-:S05]  /*0aa0*/  @!P3 IADD3 R7, R7, R24, RZ ;  /* 0x000000180707b210 */ /* 0x000fca0007ffe0ff */
[----:B------:R2:W4:Y:S01]  /*0ab0*/  @P1 LDG.E R26, desc[UR22][R4.64] ;  /* 0x00000016041a1981 */ /* 0x000522000c1e1900 */
[----:B------:R-:W-:Y:S01]  /*0ac0*/  @P1 IADD3.X R23, R20, R23, RZ, P2, !PT ;  /* 0x0000001714171210 */ /* 0x000fe200017fe4ff */
[----:B------:R-:W4:Y:S01]  /*0ad0*/  @!P0 LDC.64 R12, c[0x0][0x228] ;  /* 0x00008a00ff0c8b82 */ /* 0x000f220000000a00 */
[----:B------:R-:W-:Y:S01]  /*0ae0*/  @!P3 SHF.L.U32 R20, R6, 0x1, RZ ;  /* 0x000000010614b819 */ /* 0x000fe200000006ff */
[----:B------:R-:W-:Y:S01]  /*0af0*/  STL [R1+0x10c], R22 ;  /* 0x00010c1601007387 */ /* 0x000fe20000100800 */
[----:B------:R-:W-:Y:S02]  /*0b00*/  SHF.R.S32.HI R24, RZ, 0x1f, R29 ;  /* 0x0000001fff187819 */ /* 0x000fe4000001141d */
[C---:B0-----:R-:W-:Y:S01]  /*0b10*/  @!P3 IADD3 R14, P6, R20.reuse, R14, RZ ;  /* 0x0000000e140eb210 */ /* 0x041fe20007fde0ff */
[----:B------:R0:W-:Y:S01]  /*0b20*/  STL [R1+0x108], R23 ;  /* 0x0001081701007387 */ /* 0x0001e20000100800 */
[----:B---3--:R-:W-:Y:S01]  /*0b30*/  @!P3 IADD3 R16, P5, R20, R16, RZ ;  /* 0x000000101410b210 */ /* 0x008fe20007fbe0ff */
[----:B--2---:R-:W2:Y:S01]  /*0b40*/  @!P0 LDC.64 R4, c[0x0][0x230] ;  /* 0x00008c00ff048b82 */ /* 0x004ea20000000a00 */
[----:B------:R-:W-:-:S02]  /*0b50*/  ISETP.GE.U32.AND P2, PT, R29, UR18, PT ;  /* 0x000000121d007c0c */ /* 0x000fc4000bf46070 */
[----:B------:R-:W-:Y:S02]  /*0b60*/  @!P0 MOV R20, R8 ;  /* 0x0000000800148202 */ /* 0x000fe40000000f00 */
[----:B------:R-:W-:Y:S02]  /*0b70*/  ISETP.GE.AND.EX P2, PT, R24, UR19, PT, P2 ;  /* 0x0000001318007c0c */ /* 0x000fe4000bf46320 */
[----:B------:R-:W-:Y:S02]  /*0b80*/  @!P0 MOV R21, R11 ;  /* 0x0000000b00158202 */ /* 0x000fe40000000f00 */
[----:B0-----:R-:W-:Y:S01]  /*0b90*/  CS2R R22, SRZ ;  /* 0x0000000000167805 */ /* 0x001fe2000001ff00 */
[----:B-1----:R-:W-:Y:S01]  /*0ba0*/  @!P0 IMAD R3, R3, R18, RZ ;  /* 0x0000001203038224 */ /* 0x002fe200078e02ff */
[----:B------:R-:W-:-:S03]  /*0bb0*/  ISETP.GT.U32.OR P2, PT, R0, 0x22f, P2 ;  /* 0x0000022f0000780c */ /* 0x000fc60001744470 */
[C---:B------:R-:W-:Y:S02]  /*0bc0*/  @!P0 IMAD R3, R28.reuse, R19, R3 ;  /* 0x000000131c038224 */ /* 0x040fe400078e0203 */
[----:B------:R-:W-:Y:S01]  /*0bd0*/  @!P0 IMAD.WIDE.U32 R18, R28, R18, R20 ;  /* 0x000000121c128225 */ /* 0x000fe200078e0014 */
[----:B------:R-:W-:-:S04]  /*0be0*/  IADD3 R28, R2, 0x180, RZ ;  /* 0x00000180021c7810 */ /* 0x000fc80007ffe0ff */
[----:B------:R-:W-:Y:S02]  /*0bf0*/  @!P0 IADD3 R19, R19, R3, RZ ;  /* 0x0000000313138210 */ /* 0x000fe40007ffe0ff */
[----:B------:R-:W-:Y:S02]  /*0c00*/  @!P0 SHF.L.U32 R3, R18, 0x1, RZ ;  /* 0x0000000112038819 */ /* 0x000fe400000006ff */
[----:B------:R-:W-:Y:S01]  /*0c10*/  @!P4 MOV R20, R8 ;  /* 0x000000080014c202 */ /* 0x000fe20000000f00 */
[----:B----4-:R0:W-:Y:S02]  /*0c20*/  STL [R1+0x20], R26 ;  /* 0x0000201a01007387 */ /* 0x0101e40000100800 */
[----:B0-----:R-:W-:Y:S02]  /*0c30*/  @!P3 SHF.L.U64.HI R26, R6, 0x1, R7 ;  /* 0x00000001061ab819 */ /* 0x001fe40000010207 */
[----:B------:R-:W0:Y:S02]  /*0c40*/  @!P4 LDC.64 R6, c[0x0][0x288] ;  /* 0x0000a200ff06cb82 */ /* 0x000e240000000a00 */
[----:B------:R-:W-:-:S02]  /*0c50*/  @!P3 IADD3.X R15, R26, R15, RZ, P6, !PT ;  /* 0x0000000f1a0fb210 */ /* 0x000fc400037fe4ff */
[----:B------:R-:W-:-:S03]  /*0c60*/  @!P3 IADD3.X R17, R26, R17, RZ, P5, !PT ;  /* 0x000000111a11b210 */ /* 0x000fc60002ffe4ff */
[----:B------:R1:W3:Y:S04]  /*0c70*/  @!P3 LDG.E R23, desc[UR22][R14.64] ;  /* 0x000000160e17b981 */ /* 0x0002e8000c1e1900 */
[----:B------:R4:W3:Y:S01]  /*0c80*/  @!P3 LDG.E R22, desc[UR22][R16.64] ;  /* 0x000000161016b981 */ /* 0x0008e2000c1e1900 */
[----:B------:R-:W-:Y:S02]  /*0c90*/  @!P0 SHF.L.U64.HI R26, R18, 0x1, R19 ;  /* 0x00000001121a8819 */ /* 0x000fe40000010213 */
[C---:B--2---:R-:W-:Y:S01]  /*0ca0*/  @!P0 IADD3 R4, P6, R3.reuse, R4, RZ ;  /* 0x0000000403048210 */ /* 0x044fe20007fde0ff */
[----:B------:R-:W2:Y:S01]  /*0cb0*/  @!P4 LDC.64 R18, c[0x0][0x230] ;  /* 0x00008c00ff12cb82 */ /* 0x000ea20000000a00 */
[----:B------:R-:W-:Y:S02]  /*0cc0*/  @!P0 IADD3 R12, P5, R3, R12, RZ ;  /* 0x0000000c030c8210 */ /* 0x000fe40007fbe0ff */
[----:B------:R-:W-:-:S02]  /*0cd0*/  SHF.R.S32.HI R3, RZ, 0x1f, R28 ;  /* 0x0000001fff037819 */ /* 0x000fc4000001141c */
[----:B------:R-:W-:Y:S02]  /*0ce0*/  ISETP.GE.U32.AND P3, PT, R28, UR18, PT ;  /* 0x000000121c007c0c */ /* 0x000fe4000bf66070 */
[----:B------:R-:W-:Y:S01]  /*0cf0*/  @!P4 MOV R21, R11 ;  /* 0x0000000b0015c202 */ /* 0x000fe20000000f00 */
[----:B-1----:R-:W1:Y:S01]  /*0d00*/  @!P4 LDC.64 R14, c[0x0][0x228] ;  /* 0x00008a00ff0ecb82 */ /* 0x002e620000000a00 */
[-C--:B0-----:R-:W-:Y:S01]  /*0d10*/  @!P4 IMAD R25, R25, R6.reuse, RZ ;  /* 0x000000061919c224 */ /* 0x081fe200078e02ff */
[----:B------:R-:W-:Y:S02]  /*0d20*/  ISETP.GE.AND.EX P3, PT, R3, UR19, PT, P3 ;  /* 0x0000001303007c0c */ /* 0x000fe4000bf66330 */
[----:B------:R-:W-:Y:S01]  /*0d30*/  @!P0 IADD3.X R5, R26, R5, RZ, P6, !PT ;  /* 0x000000051a058210 */ /* 0x000fe200037fe4ff */
[C---:B------:R-:W-:Y:S01]  /*0d40*/  @!P4 IMAD R25, R27.reuse, R7, R25 ;  /* 0x000000071b19c224 */ /* 0x040fe200078e0219 */
[----:B------:R-:W-:Y:S01]  /*0d50*/  ISETP.GT.U32.OR P3, PT, R0, 0x22f, P3 ;  /* 0x0000022f0000780c */ /* 0x000fe20001f64470 */
[----:B------:R-:W-:Y:S01]  /*0d60*/  @!P4 IMAD.WIDE.U32 R6, R27, R6, R20 ;  /* 0x000000061b06c225 */ /* 0x000fe200078e0014 */
[----:B----4-:R-:W0:Y:S01]  /*0d70*/  @!P2 LDC.64 R16, c[0x0][0x288] ;  /* 0x0000a200ff10ab82 */ /* 0x010e220000000a00 */
[----:B------:R-:W-:Y:S01]  /*0d80*/  @!P0 IADD3.X R13, R26, R13, RZ, P5, !PT ;  /* 0x0000000d1a0d8210 */ /* 0x000fe20002ffe4ff */
[----:B------:R4:W3:Y:S02]  /*0d90*/  @!P0 LDG.E R48, desc[UR22][R4.64] ;  /* 0x0000001604308981 */ /* 0x0008e4000c1e1900 */
[----:B------:R-:W-:-:S02]  /*0da0*/  @!P4 IADD3 R25, R7, R25, RZ ;  /* 0x000000190719c210 */ /* 0x000fc40007ffe0ff */
[C---:B------:R-:W-:Y:S01]  /*0db0*/  @!P4 SHF.L.U32 R20, R6.reuse, 0x1, RZ ;  /* 0x000000010614c819 */ /* 0x040fe200000006ff */
[----:B------:R0:W3:Y:S01]  /*0dc0*/  @!P0 LDG.E R47, desc[UR22][R12.64] ;  /* 0x000000160c2f8981 */ /* 0x0000e2000c1e1900 */
[----:B------:R-:W-:Y:S02]  /*0dd0*/  @!P4 SHF.L.U64.HI R26, R6, 0x1, R25 ;  /* 0x00000001061ac819 */ /* 0x000fe40000010219 */
[----:B------:R-:W0:Y:S01]  /*0de0*/  @!P2 LDC.64 R6, c[0x0][0x228] ;  /* 0x00008a00ff06ab82 */ /* 0x000e220000000a00 */
[----:B------:R-:W-:Y:S02]  /*0df0*/  IADD3 R27, R2, 0x190, RZ ;  /* 0x00000190021b7810 */ /* 0x000fe40007ffe0ff */
[C---:B--2---:R-:W-:Y:S02]  /*0e00*/  @!P4 IADD3 R18, P0, R20.reuse, R18, RZ ;  /* 0x000000121412c210 */ /* 0x044fe40007f1e0ff */
[----:B------:R-:W-:Y:S02]  /*0e10*/  @!P2 MOV R21, R11 ;  /* 0x0000000b0015a202 */ /* 0x000fe40000000f00 */
[----:B-1----:R-:W-:Y:S01]  /*0e20*/  @!P4 IADD3 R14, P6, R20, R14, RZ ;  /* 0x0000000e140ec210 */ /* 0x002fe20007fde0ff */
[----:B----4-:R-:W1:Y:S01]  /*0e30*/  @!P2 LDC.64 R4, c[0x0][0x230] ;  /* 0x00008c00ff04ab82 */ /* 0x010e620000000a00 */
[----:B------:R-:W-:-:S02]  /*0e40*/  @!P2 MOV R20, R8 ;  /* 0x000000080014a202 */ /* 0x000fc40000000f00 */
[----:B------:R-:W-:Y:S02]  /*0e50*/  SHF.R.S32.HI R25, RZ, 0x1f, R27 ;  /* 0x0000001fff197819 */ /* 0x000fe4000001141b */
[----:B------:R-:W-:Y:S01]  /*0e60*/  ISETP.GE.U32.AND P5, PT, R27, UR18, PT ;  /* 0x000000121b007c0c */ /* 0x000fe2000bfa6070 */
[-C--:B0-----:R-:W-:Y:S01]  /*0e70*/  @!P2 IMAD R24, R24, R16.reuse, RZ ;  /* 0x000000101818a224 */ /* 0x081fe200078e02ff */
[C---:B------:R-:W-:Y:S01]  /*0e80*/  @!P4 IADD3.X R19, R26.reuse, R19, RZ, P0, !PT ;  /* 0x000000131a13c210 */ /* 0x040fe200007fe4ff */
[----:B------:R-:W0:Y:S01]  /*0e90*/  @!P3 LDC.64 R12, c[0x0][0x288] ;  /* 0x0000a200ff0cbb82 */ /* 0x000e220000000a00 */
[----:B------:R-:W-:Y:S01]  /*0ea0*/  ISETP.GE.AND.EX P5, PT, R25, UR19, PT, P5 ;  /* 0x0000001319007c0c */ /* 0x000fe2000bfa6350 */
[C---:B------:R-:W-:Y:S01]  /*0eb0*/  @!P2 IMAD R24, R29.reuse, R17, R24 ;  /* 0x000000111d18a224 */ /* 0x040fe200078e0218 */
[----:B------:R-:W-:Y:S01]  /*0ec0*/  @!P4 IADD3.X R15, R26, R15, RZ, P6, !PT ;  /* 0x0000000f1a0fc210 */ /* 0x000fe200037fe4ff */
[----:B------:R-:W-:Y:S01]  /*0ed0*/  @!P2 IMAD.WIDE.U32 R16, R29, R16, R20 ;  /* 0x000000101d10a225 */ /* 0x000fe200078e0014 */
[----:B------:R-:W-:Y:S01]  /*0ee0*/  ISETP.GT.U32.OR P5, PT, R0, 0x22f, P5 ;  /* 0x0000022f0000780c */ /* 0x000fe20002fa4470 */
[----:B------:R2:W4:Y:S03]  /*0ef0*/  @!P4 LDG.E R46, desc[UR22][R18.64] ;  /* 0x00000016122ec981 */ /* 0x000526000c1e1900 */
[----:B------:R-:W-:Y:S01]  /*0f00*/  @!P2 IADD3 R20, R17, R24, RZ ;  /* 0x000000181114a210 */ /* 0x000fe20007ffe0ff */
[----:B------:R0:W4:Y:S01]  /*0f10*/  @!P4 LDG.E R45, desc[UR22][R14.64] ;  /* 0x000000160e2dc981 */ /* 0x000122000c1e1900 */
[----:B------:R-:W-:-:S02]  /*0f20*/  @!P2 SHF.L.U32 R17, R16, 0x1, RZ ;  /* 0x000000011011a819 */ /* 0x000fc400000006ff */
[----:B------:R-:W-:Y:S02]  /*0f30*/  @!P2 SHF.L.U64.HI R20, R16, 0x1, R20 ;  /* 0x000000011014a819 */ /* 0x000fe40000010214 */
[C---:B------:R-:W-:Y:S02]  /*0f40*/  @!P2 IADD3 R6, P4, R17.reuse, R6, RZ ;  /* 0x000000061106a210 */ /* 0x040fe40007f9e0ff */
[----:B-1----:R-:W-:Y:S01]  /*0f50*/  @!P2 IADD3 R4, P0, R17, R4, RZ ;  /* 0x000000041104a210 */ /* 0x002fe20007f1e0ff */
[----:B--2---:R-:W1:Y:S01]  /*0f60*/  @!P5 LDC.64 R18, c[0x0][0x288] ;  /* 0x0000a200ff12db82 */ /* 0x004e620000000a00 */
[C---:B------:R-:W-:Y:S02]  /*0f70*/  @!P2 IADD3.X R7, R20.reuse, R7, RZ, P4, !PT ;  /* 0x000000071407a210 */ /* 0x040fe400027fe4ff */
[----:B------:R-:W-:Y:S02]  /*0f80*/  @!P2 IADD3.X R5, R20, R5, RZ, P0, !PT ;  /* 0x000000051405a210 */ /* 0x000fe400007fe4ff */
[----:B------:R-:W-:Y:S01]  /*0f90*/  @!P3 MOV R20, R8 ;  /* 0x000000080014b202 */ /* 0x000fe20000000f00 */
[----:B0-----:R-:W-:Y:S01]  /*0fa0*/  @!P3 IMAD R3, R3, R12, RZ ;  /* 0x0000000c0303b224 */ /* 0x001fe200078e02ff */
[----:B------:R-:W-:Y:S01]  /*0fb0*/  @!P3 MOV R21, R11 ;  /* 0x0000000b0015b202 */ /* 0x000fe20000000f00 */
[----:B------:R-:W0:Y:S01]  /*0fc0*/  @!P3 LDC.64 R14, c[0x0][0x230] ;  /* 0x00008c00ff0ebb82 */ /* 0x000e220000000a00 */
[----:B------:R-:W2:Y:S01]  /*0fd0*/  @!P2 LDG.E R44, desc[UR22][R4.64] ;  /* 0x00000016042ca981 */ /* 0x000ea2000c1e1900 */
[----:B------:R-:W-:-:S02]  /*0fe0*/  @!P3 IMAD R13, R28, R13, R3 ;  /* 0x0000000d1c0db224 */ /* 0x000fc400078e0203 */
[----:B------:R-:W-:Y:S01]  /*0ff0*/  @!P3 IMAD.WIDE.U32 R20, R28, R12, R20 ;  /* 0x0000000c1c14b225 */ /* 0x000fe200078e0014 */
[----:B------:R1:W2:Y:S03]  /*1000*/  @!P2 LDG.E R43, desc[UR22][R6.64] ;  /* 0x00000016062ba981 */ /* 0x0002a6000c1e1900 */
[----:B------:R-:W0:Y:S01]  /*1010*/  @!P3 LDC.64 R16, c[0x0][0x228] ;  /* 0x00008a00ff10bb82 */ /* 0x000e220000000a00 */
[----:B------:R-:W-:-:S04]  /*1020*/  @!P3 IADD3 R13, R21, R13, RZ ;  /* 0x0000000d150db210 */ /* 0x000fc80007ffe0ff */
[----:B------:R-:W-:-:S03]  /*1030*/  @!P3 SHF.L.U64.HI R26, R20, 0x1, R13 ;  /* 0x00000001141ab819 */ /* 0x000fc6000001020d */
[----:B------:R-:W0:Y:S01]  /*1040*/  @!P5 LDC.64 R12, c[0x0][0x230] ;  /* 0x00008c00ff0cdb82 */ /* 0x000e220000000a00 */
[----:B-1----:R-:W-:-:S07]  /*1050*/  @!P3 SHF.L.U32 R6, R20, 0x1, RZ ;  /* 0x000000011406b819 */ /* 0x002fce00000006ff */
[----:B------:R-:W1:Y:S01]  /*1060*/  @!P5 LDC.64 R4, c[0x0][0x228] ;  /* 0x00008a00ff04db82 */ /* 0x000e620000000a00 */
[C---:B0-----:R-:W-:Y:S01]  /*1070*/  @!P3 IADD3 R14, P6, R6.reuse, R14, RZ ;  /* 0x0000000e060eb210 */ /* 0x041fe20007fde0ff */
[----:B------:R-:W-:Y:S01]  /*1080*/  @!P5 IMAD R25, R25, R18, RZ ;  /* 0x000000121919d224 */ /* 0x000fe200078e02ff */
[----:B------:R-:W-:Y:S02]  /*1090*/  @!P5 MOV R20, R8 ;  /* 0x000000080014d202 */ /* 0x000fe40000000f00 */
[----:B------:R-:W-:Y:S02]  /*10a0*/  @!P5 MOV R21, R11 ;  /* 0x0000000b0015d202 */ /* 0x000fe40000000f00 */
[----:B------:R-:W-:Y:S01]  /*10b0*/  @!P3 IADD3 R16, P4, R6, R16, RZ ;  /* 0x000000100610b210 */ /* 0x000fe20007f9e0ff */
[C---:B------:R-:W-:Y:S01]  /*10c0*/  @!P5 IMAD R19, R27.reuse, R19, R25 ;  /* 0x000000131b13d224 */ /* 0x040fe200078e0219 */
[C---:B------:R-:W-:Y:S01]  /*10d0*/  @!P3 IADD3.X R15, R26.reuse, R15, RZ, P6, !PT ;  /* 0x0000000f1a0fb210 */ /* 0x040fe200037fe4ff */
[----:B------:R-:W-:Y:S01]  /*10e0*/  @!P5 IMAD.WIDE.U32 R20, R27, R18, R20 ;  /* 0x000000121b14d225 */ /* 0x000fe200078e0014 */
[----:B------:R-:W-:-:S03]  /*10f0*/  @!P3 IADD3.X R17, R26, R17, RZ, P4, !PT ;  /* 0x000000111a11b210 */ /* 0x000fc600027fe4ff */
[----:B------:R0:W2:Y:S01]  /*1100*/  @!P3 LDG.E R42, desc[UR22][R14.64] ;  /* 0x000000160e2ab981 */ /* 0x0000a2000c1e1900 */
[----:B------:R-:W-:-:S03]  /*1110*/  @!P5 IADD3 R19, R21, R19, RZ ;  /* 0x000000131513d210 */ /* 0x000fc60007ffe0ff */
[----:B------:R3:W2:Y:S01]  /*1120*/  @!P3 LDG.E R40, desc[UR22][R16.64] ;  /* 0x000000161028b981 */ /* 0x0006a2000c1e1900 */
[C---:B0-----:R-:W-:Y:S02]  /*1130*/  @!P5 SHF.L.U32 R14, R20.reuse, 0x1, RZ ;  /* 0x00000001140ed819 */ /* 0x041fe400000006ff */
[----:B------:R-:W-:Y:S02]  /*1140*/  @!P5 SHF.L.U64.HI R20, R20, 0x1, R19 ;  /* 0x000000011414d819 */ /* 0x000fe40000010213 */
[C---:B------:R-:W-:Y:S02]  /*1150*/  @!P5 IADD3 R12, P3, R14.reuse, R12, RZ ;  /* 0x0000000c0e0cd210 */ /* 0x040fe40007f7e0ff */
[----:B-1----:R-:W-:Y:S02]  /*1160*/  @!P5 IADD3 R4, P6, R14, R4, RZ ;  /* 0x000000040e04d210 */ /* 0x002fe40007fde0ff */
[----:B------:R-:W-:Y:S02]  /*1170*/  IADD3 R28, R2, 0x1c0, RZ ;  /* 0x000001c0021c7810 */ /* 0x000fe40007ffe0ff */
[----:B------:R-:W-:-:S02]  /*1180*/  @!P5 IADD3.X R13, R20, R13, RZ, P3, !PT ;  /* 0x0000000d140dd210 */ /* 0x000fc40001ffe4ff */
[----:B------:R-:W-:Y:S02]  /*1190*/  SHF.R.S32.HI R25, RZ, 0x1f, R28 ;  /* 0x0000001fff197819 */ /* 0x000fe4000001141c */
[----:B------:R-:W-:Y:S01]  /*11a0*/  ISETP.GE.U32.AND P4, PT, R28, UR18, PT ;  /* 0x000000121c007c0c */ /* 0x000fe2000bf86070 */
[----:B------:R0:W2:Y:S03]  /*11b0*/  @!P5 LDG.E R41, desc[UR22][R12.64] ;  /* 0x000000160c29d981 */ /* 0x0000a6000c1e1900 */
[----:B------:R-:W-:Y:S02]  /*11c0*/  ISETP.GE.AND.EX P4, PT, R25, UR19, PT, P4 ;  /* 0x0000001319007c0c */ /* 0x000fe4000bf86340 */
[----:B------:R-:W-:Y:S02]  /*11d0*/  @!P5 IADD3.X R5, R20, R5, RZ, P6, !PT ;  /* 0x000000051405d210 */ /* 0x000fe400037fe4ff */
[----:B------:R-:W-:-:S03]  /*11e0*/  ISETP.GT.U32.OR P4, PT, R0, 0x22f, P4 ;  /* 0x0000022f0000780c */ /* 0x000fc60002784470 */
[----:B------:R1:W2:Y:S01]  /*11f0*/  @!P5 LDG.E R38, desc[UR22][R4.64] ;  /* 0x000000160426d981 */ /* 0x0002a2000c1e1900 */
[----:B------:R-:W-:-:S03]  /*1200*/  HFMA2.MMA R27, -RZ, RZ, 0, 0 ;  /* 0x00000000ff1b7435 */ /* 0x000fc600000001ff */
[----:B---3--:R3:W-:Y:S04]  /*1210*/  STL [R1+0x90], R23 ;  /* 0x0000901701007387 */ /* 0x0087e80000100800 */
[----:B------:R0:W-:Y:S01]  /*1220*/  STL [R1+0xc0], R22 ;  /* 0x0000c01601007387 */ /* 0x0001e20000100800 */
[----:B---3--:R-:W-:-:S04]  /*1230*/  IADD3 R23, R2, 0x1a0, RZ ;  /* 0x000001a002177810 */ /* 0x008fc80007ffe0ff */
[----:B------:R-:W-:Y:S02]  /*1240*/  SHF.R.S32.HI R24, RZ, 0x1f, R23 ;  /* 0x0000001fff187819 */ /* 0x000fe40000011417 */
[----:B------:R-:W-:-:S04]  /*1250*/  ISETP.GE.U32.AND P0, PT, R23, UR18, PT ;  /* 0x0000001217007c0c */ /* 0x000fc8000bf06070 */
[----:B------:R-:W-:-:S04]  /*1260*/  ISETP.GE.AND.EX P0, PT, R24, UR19, PT, P0 ;  /* 0x0000001318007c0c */ /* 0x000fc8000bf06300 */
[----:B------:R-:W-:Y:S02]  /*1270*/  ISETP.GT.U32.OR P0, PT, R0, 0x22f, P0 ;  /* 0x0000022f0000780c */ /* 0x000fe40000704470 */
[----:B0-----:R-:W-:-:S04]  /*1280*/  IADD3 R22, R2, 0x1b0, RZ ;  /* 0x000001b002167810 */ /* 0x001fc80007ffe0ff */
[----:B------:R-:W-:Y:S02]  /*1290*/  SHF.R.S32.HI R3, RZ, 0x1f, R22 ;  /* 0x0000001fff037819 */ /* 0x000fe40000011416 */
[----:B------:R-:W-:-:S04]  /*12a0*/  ISETP.GE.U32.AND P2, PT, R22, UR18, PT ;  /* 0x0000001216007c0c */ /* 0x000fc8000bf46070 */
[----:B------:R-:W-:Y:S01]  /*12b0*/  ISETP.GE.AND.EX P2, PT, R3, UR19, PT, P2 ;  /* 0x0000001303007c0c */ /* 0x000fe2000bf46320 */
[----:B------:R-:W0:Y:S03]  /*12c0*/  @!P0 LDC.64 R6, c[0x0][0x288] ;  /* 0x0000a200ff068b82 */ /* 0x000e260000000a00 */
[----:B------:R-:W-:-:S05]  /*12d0*/  ISETP.GT.U32.OR P2, PT, R0, 0x22f, P2 ;  /* 0x0000022f0000780c */ /* 0x000fca0001744470 */
[----:B------:R-:W3:Y:S08]  /*12e0*/  @!P0 LDC.64 R18, c[0x0][0x230] ;  /* 0x00008c00ff128b82 */ /* 0x000ef00000000a00 */
[----:B------:R-:W3:Y:S08]  /*12f0*/  @!P2 LDC.64 R16, c[0x0][0x288] ;  /* 0x0000a200ff10ab82 */ /* 0x000ef00000000a00 */
[----:B------:R-:W4:Y:S01]  /*1300*/  @!P0 LDC.64 R14, c[0x0][0x228] ;  /* 0x00008a00ff0e8b82 */ /* 0x000f220000000a00 */
[----:B0-----:R-:W-:Y:S01]  /*1310*/  @!P0 IMAD R24, R24, R6, RZ ;  /* 0x0000000618188224 */ /* 0x001fe200078e02ff */
[----:B------:R-:W-:-:S02]  /*1320*/  @!P0 MOV R12, R8 ;  /* 0x00000008000c8202 */ /* 0x000fc40000000f00 */
[----:B------:R-:W-:Y:S01]  /*1330*/  @!P0 MOV R13, R11 ;  /* 0x0000000b000d8202 */ /* 0x000fe20000000f00 */
[----:B------:R-:W-:-:S03]  /*1340*/  @!P0 IMAD R20, R23, R7, R24 ;  /* 0x0000000717148224 */ /* 0x000fc600078e0218 */
[----:B-1----:R-:W0:Y:S01]  /*1350*/  @!P2 LDC.64 R4, c[0x0][0x228] ;  /* 0x00008a00ff04ab82 */ /* 0x002e220000000a00 */
[----:B------:R-:W-:-:S05]  /*1360*/  @!P0 IMAD.WIDE.U32 R6, R23, R6, R12 ;  /* 0x0000000617068225 */ /* 0x000fca00078e000c */
[----:B------:R-:W-:Y:S02]  /*1370*/  @!P0 IADD3 R20, R7, R20, RZ ;  /* 0x0000001407148210 */ /* 0x000fe40007ffe0ff */
[----:B------:R-:W1:Y:S01]  /*1380*/  @!P2 LDC.64 R12, c[0x0][0x230] ;  /* 0x00008c00ff0cab82 */ /* 0x000e620000000a00 */
[C---:B------:R-:W-:Y:S01]  /*1390*/  @!P0 SHF.L.U32 R7, R6.reuse, 0x1, RZ ;  /* 0x0000000106078819 */ /* 0x040fe200000006ff */
[----:B---3--:R-:W-:Y:S01]  /*13a0*/  @!P2 IMAD R26, R3, R16, RZ ;  /* 0x00000010031aa224 */ /* 0x008fe200078e02ff */
[----:B------:R-:W-:Y:S02]  /*13b0*/  @!P0 SHF.L.U64.HI R3, R6, 0x1, R20 ;  /* 0x0000000106038819 */ /* 0x000fe40000010214 */
[C---:B------:R-:W-:Y:S02]  /*13c0*/  @!P0 IADD3 R18, P6, R7.reuse, R18, RZ ;  /* 0x0000001207128210 */ /* 0x040fe40007fde0ff */
[----:B----4-:R-:W-:Y:S02]  /*13d0*/  @!P0 IADD3 R14, P5, R7, R14, RZ ;  /* 0x0000000e070e8210 */ /* 0x010fe40007fbe0ff */
[----:B------:R-:W3:Y:S01]  /*13e0*/  @!P4 LDC.64 R6, c[0x0][0x288] ;  /* 0x0000a200ff06cb82 */ /* 0x000ee20000000a00 */
[----:B------:R-:W-:-:S02]  /*13f0*/  @!P2 MOV R20, R8 ;  /* 0x000000080014a202 */ /* 0x000fc40000000f00 */
[----:B------:R-:W-:Y:S02]  /*1400*/  @!P2 MOV R21, R11 ;  /* 0x0000000b0015a202 */ /* 0x000fe40000000f00 */
[----:B------:R-:W-:Y:S01]  /*1410*/  IADD3 R23, R2, 0x1d0, RZ ;  /* 0x000001d002177810 */ /* 0x000fe20007ffe0ff */
[C---:B------:R-:W-:Y:S02]  /*1420*/  @!P2 IMAD R26, R22.reuse, R17, R26 ;  /* 0x00000011161aa224 */ /* 0x040fe400078e021a */
[----:B------:R-:W-:Y:S01]  /*1430*/  @!P2 IMAD.WIDE.U32 R16, R22, R16, R20 ;  /* 0x000000101610a225 */ /* 0x000fe200078e0014 */
[----:B------:R-:W-:Y:S02]  /*1440*/  SHF.R.S32.HI R24, RZ, 0x1f, R23 ;  /* 0x0000001fff187819 */ /* 0x000fe40000011417 */
[----:B------:R-:W-:Y:S02]  /*1450*/  ISETP.GE.U32.AND P3, PT, R23, UR18, PT ;  /* 0x0000001217007c0c */ /* 0x000fe4000bf66070 */
[----:B------:R-:W-:-:S02]  /*1460*/  @!P0 IADD3.X R19, R3, R19, RZ, P6, !PT ;  /* 0x0000001303138210 */ /* 0x000fc400037fe4ff */
[----:B------:R-:W-:Y:S02]  /*1470*/  ISETP.GE.AND.EX P3, PT, R24, UR19, PT, P3 ;  /* 0x0000001318007c0c */ /* 0x000fe4000bf66330 */
[----:B------:R-:W-:Y:S01]  /*1480*/  @!P0 IADD3.X R15, R3, R15, RZ, P5, !PT ;  /* 0x0000000f030f8210 */ /* 0x000fe20002ffe4ff */
[----:B------:R-:W4:Y:S01]  /*1490*/  @!P0 LDG.E R37, desc[UR22][R18.64] ;  /* 0x0000001612258981 */ /* 0x000f22000c1e1900 */
[----:B------:R-:W-:Y:S02]  /*14a0*/  @!P2 SHF.L.U32 R3, R16, 0x1, RZ ;  /* 0x000000011003a819 */ /* 0x000fe400000006ff */
[----:B------:R-:W-:Y:S01]  /*14b0*/  @!P2 IADD3 R20, R17, R26, RZ ;  /* 0x0000001a1114a210 */ /* 0x000fe20007ffe0ff */
[----:B------:R3:W4:Y:S01]  /*14c0*/  @!P0 LDG.E R34, desc[UR22][R14.64] ;  /* 0x000000160e228981 */ /* 0x000722000c1e1900 */
[----:B------:R-:W-:Y:S02]  /*14d0*/  IADD3 R22, R2, 0x1e0, RZ ;  /* 0x000001e002167810 */ /* 0x000fe40007ffe0ff */
[----:B------:R-:W-:-:S02]  /*14e0*/  ISETP.GT.U32.OR P3, PT, R0, 0x22f, P3 ;  /* 0x0000022f0000780c */ /* 0x000fc40001f64470 */
[C---:B-1----:R-:W-:Y:S02]  /*14f0*/  @!P2 IADD3 R12, P6, R3.reuse, R12, RZ ;  /* 0x0000000c030ca210 */ /* 0x042fe40007fde0ff */
[----:B0-----:R-:W-:Y:S02]  /*1500*/  @!P2 IADD3 R4, P5, R3, R4, RZ ;  /* 0x000000040304a210 */ /* 0x001fe40007fbe0ff */
[----:B------:R-:W-:Y:S01]  /*1510*/  @!P2 SHF.L.U64.HI R20, R16, 0x1, R20 ;  /* 0x000000011014a819 */ /* 0x000fe20000010214 */
[----:B---3--:R-:W-:Y:S01]  /*1520*/  @!P4 IMAD R26, R25, R6, RZ ;  /* 0x00000006191ac224 */ /* 0x008fe200078e02ff */
[----:B------:R-:W-:Y:S01]  /*1530*/  SHF.R.S32.HI R3, RZ, 0x1f, R22 ;  /* 0x0000001fff037819 */ /* 0x000fe20000011416 */
[----:B------:R-:W0:Y:S01]  /*1540*/  @!P4 LDC.64 R14, c[0x0][0x230] ;  /* 0x00008c00ff0ecb82 */ /* 0x000e220000000a00 */
[----:B------:R-:W-:Y:S02]  /*1550*/  ISETP.GE.U32.AND P0, PT, R22, UR18, PT ;  /* 0x0000001216007c0c */ /* 0x000fe4000bf06070 */
[----:B------:R-:W-:-:S02]  /*1560*/  @!P2 IADD3.X R13, R20, R13, RZ, P6, !PT ;  /* 0x0000000d140da210 */ /* 0x000fc400037fe4ff */
[----:B------:R-:W-:Y:S02]  /*1570*/  ISETP.GE.AND.EX P0, PT, R3, UR19, PT, P0 ;  /* 0x0000001303007c0c */ /* 0x000fe4000bf06300 */
[----:B------:R-:W-:Y:S02]  /*1580*/  @!P2 IADD3.X R5, R20, R5, RZ, P5, !PT ;  /* 0x000000051405a210 */ /* 0x000fe40002ffe4ff */
[----:B------:R-:W-:Y:S01]  /*1590*/  @!P4 MOV R21, R11 ;  /* 0x0000000b0015c202 */ /* 0x000fe20000000f00 */
[----:B------:R-:W-:Y:S01]  /*15a0*/  @!P4 IMAD R26, R28, R7, R26 ;  /* 0x000000071c1ac224 */ /* 0x000fe200078e021a */
[----:B------:R-:W-:Y:S01]  /*15b0*/  @!P4 MOV R20, R8 ;  /* 0x000000080014c202 */ /* 0x000fe20000000f00 */
[----:B------:R-:W1:Y:S01]  /*15c0*/  @!P4 LDC.64 R16, c[0x0][0x228] ;  /* 0x00008a00ff10cb82 */ /* 0x000e620000000a00 */
[----:B------:R-:W-:Y:S01]  /*15d0*/  ISETP.GT.U32.OR P0, PT, R0, 0x22f, P0 ;  /* 0x0000022f0000780c */ /* 0x000fe20000704470 */
[----:B------:R3:W4:Y:S02]  /*15e0*/  @!P2 LDG.E R36, desc[UR22][R4.64] ;  /* 0x000000160424a981 */ /* 0x000724000c1e1900 */
[----:B------:R-:W-:-:S02]  /*15f0*/  @!P4 IMAD.WIDE.U32 R6, R28, R6, R20 ;  /* 0x000000061c06c225 */ /* 0x000fc400078e0014 */
[----:B------:R3:W5:Y:S02]  /*1600*/  @!P2 LDG.E R27, desc[UR22][R12.64] ;  /* 0x000000160c1ba981 */ /* 0x000764000c1e1900 */
[----:B------:R-:W1:Y:S01]  /*1610*/  @!P3 LDC.64 R18, c[0x0][0x288] ;  /* 0x0000a200ff12bb82 */ /* 0x000e620000000a00 */
[----:B------:R-:W-:Y:S02]  /*1620*/  @!P4 IADD3 R21, R7, R26, RZ ;  /* 0x0000001a0715c210 */ /* 0x000fe40007ffe0ff */
[C---:B------:R-:W-:Y:S02]  /*1630*/  @!P4 SHF.L.U32 R26, R6.reuse, 0x1, RZ ;  /* 0x00000001061ac819 */ /* 0x040fe400000006ff */
[----:B------:R-:W-:-:S03]  /*1640*/  @!P4 SHF.L.U64.HI R21, R6, 0x1, R21 ;  /* 0x000000010615c819 */ /* 0x000fc60000010215 */
[----:B---3--:R-:W3:Y:S08]  /*1650*/  @!P3 LDC.64 R4, c[0x0][0x230] ;  /* 0x00008c00ff04bb82 */ /* 0x008ef00000000a00 */
[----:B------:R-:W2:Y:S08]  /*1660*/  @!P3 LDC.64 R6, c[0x0][0x228] ;  /* 0x00008a00ff06bb82 */ /* 0x000eb00000000a00 */
[----:B------:R-:W3:Y:S01]  /*1670*/  @!P0 LDC.64 R12, c[0x0][0x288] ;  /* 0x0000a200ff0c8b82 */ /* 0x000ee20000000a00 */
[----:B0-----:R-:W-:-:S02]  /*1680*/  @!P4 IADD3 R14, P6, R26, R14, RZ ;  /* 0x0000000e1a0ec210 */ /* 0x001fc40007fde0ff */
[----:B------:R-:W-:Y:S02]  /*1690*/  @!P3 MOV R28, R8 ;  /* 0x00000008001cb202 */ /* 0x000fe40000000f00 */
[----:B------:R-:W-:Y:S01]  /*16a0*/  @!P3 MOV R29, R11 ;  /* 0x0000000b001db202 */ /* 0x000fe20000000f00 */
[----:B-1----:R-:W-:Y:S01]  /*16b0*/  @!P3 IMAD R24, R24, R18, RZ ;  /* 0x000000121818b224 */ /* 0x002fe200078e02ff */
[----:B------:R-:W-:Y:S02]  /*16c0*/  @!P4 IADD3 R16, P5, R26, R16, RZ ;  /* 0x000000101a10c210 */ /* 0x000fe40007fbe0ff */
[----:B------:R-:W-:Y:S01]  /*16d0*/  @!P4 IADD3.X R15, R21, R15, RZ, P6, !PT ;  /* 0x0000000f150fc210 */ /* 0x000fe200037fe4ff */
[----:B------:R-:W-:Y:S01]  /*16e0*/  @!P3 IMAD.WIDE.U32 R28, R23, R18, R28 ;  /* 0x00000012171cb225 */ /* 0x000fe200078e001c */
[----:B------:R-:W-:-:S03]  /*16f0*/  @!P4 IADD3.X R17, R21, R17, RZ, P5, !PT ;  /* 0x000000111511c210 */ /* 0x000fc60002ffe4ff */
[----:B------:R-:W-:Y:S01]  /*1700*/  @!P3 IMAD R19, R23, R19, R24 ;  /* 0x000000131713b224 */ /* 0x000fe200078e0218 */
[----:B------:R0:W4:Y:S04]  /*1710*/  @!P4 LDG.E R39, desc[UR22][R14.64] ;  /* 0x000000160e27c981 */ /* 0x000128000c1e1900 */
[----:B------:R1:W4:Y:S01]  /*1720*/  @!P4 LDG.E R35, desc[UR22][R16.64] ;  /* 0x000000161023c981 */ /* 0x000322000c1e1900 */
[----:B------:R-:W-:Y:S02]  /*1730*/  @!P3 IADD3 R19, R29, R19, RZ ;  /* 0x000000131d13b210 */ /* 0x000fe40007ffe0ff */
[----:B0-----:R-:W-:Y:S01]  /*1740*/  @!P3 SHF.L.U32 R14, R28, 0x1, RZ ;  /* 0x000000011c0eb819 */ /* 0x001fe200000006ff */
[----:B---3--:R-:W-:Y:S01]  /*1750*/  @!P0 IMAD R21, R3, R12, RZ ;  /* 0x0000000c03158224 */ /* 0x008fe200078e02ff */
[----:B------:R-:W-:-:S02]  /*1760*/  @!P0 MOV R15, R11 ;  /* 0x0000000b000f8202 */ /* 0x000fc40000000f00 */
[C---:B------:R-:W-:Y:S02]  /*1770*/  @!P3 IADD3 R4, P4, R14.reuse, R4, RZ ;  /* 0x000000040e04b210 */ /* 0x040fe40007f9e0ff */
[----:B--2---:R-:W-:Y:S02]  /*1780*/  @!P3 IADD3 R6, P5, R14, R6, RZ ;  /* 0x000000060e06b210 */ /* 0x004fe40007fbe0ff */
[----:B------:R-:W-:Y:S01]  /*1790*/  @!P0 MOV R14, R8 ;  /* 0x00000008000e8202 */ /* 0x000fe20000000f00 */
[----:B------:R-:W-:Y:S01]  /*17a0*/  @!P0 IMAD R21, R22, R13, R21 ;  /* 0x0000000d16158224 */ /* 0x000fe200078e0215 */
[----:B------:R-:W-:Y:S02]  /*17b0*/  @!P3 SHF.L.U64.HI R29, R28, 0x1, R19 ;  /* 0x000000011c1db819 */ /* 0x000fe40000010213 */
[----:B------:R-:W-:Y:S01]  /*17c0*/  IADD3 R25, R2, 0x140, RZ ;  /* 0x0000014002197810 */ /* 0x000fe20007ffe0ff */
[----:B------:R-:W-:Y:S01]  /*17d0*/  @!P0 IMAD.WIDE.U32 R12, R22, R12, R14 ;  /* 0x0000000c160c8225 */ /* 0x000fe200078e000e */
[----:B------:R-:W-:-:S02]  /*17e0*/  CS2R R22, SRZ ;  /* 0x0000000000167805 */ /* 0x000fc4000001ff00 */
[----:B------:R-:W-:Y:S01]  /*17f0*/  @!P3 IADD3.X R7, R29, R7, RZ, P5, !PT ;  /* 0x000000071d07b210 */ /* 0x000fe20002ffe4ff */
[----:B------:R-:W-:Y:S01]  /*1800*/  HFMA2.MMA R26, -RZ, RZ, 0, 0 ;  /* 0x00000000ff1a7435 */ /* 0x000fe200000001ff */
[----:B------:R-:W-:Y:S01]  /*1810*/  ISETP.GE.U32.AND P2, PT, R25, UR18, PT ;  /* 0x0000001219007c0c */ /* 0x000fe2000bf46070 */
[----:B------:R-:W0:Y:S02]  /*1820*/  @!P0 LDC.64 R18, c[0x0][0x230] ;  /* 0x00008c00ff128b82 */ /* 0x000e240000000a00 */
[----:B------:R-:W2:Y:S01]  /*1830*/  @!P3 LDG.E R22, desc[UR22][R6.64] ;  /* 0x000000160616b981 */ /* 0x000ea2000c1e1900 */
[----:B------:R-:W-:-:S04]  /*1840*/  SHF.R.S32.HI R20, RZ, 0x1f, R25 ;  /* 0x0000001fff147819 */ /* 0x000fc80000011419 */
[----:B------:R-:W-:Y:S01]  /*1850*/  ISETP.GE.AND.EX P2, PT, R20, UR19, PT, P2 ;  /* 0x0000001314007c0c */ /* 0x000fe2000bf46320 */
[----:B------:R-:W3:Y:S03]  /*1860*/  @!P0 LDC.64 R14, c[0x0][0x228] ;  /* 0x00008a00ff0e8b82 */ /* 0x000ee60000000a00 */
[----:B------:R-:W-:Y:S02]  /*1870*/  ISETP.GT.U32.OR P2, PT, R0, 0x22f, P2 ;  /* 0x0000022f0000780c */ /* 0x000fe40001744470 */
[----:B------:R-:W-:Y:S02]  /*1880*/  IADD3 R3, R2, 0xd0, RZ ;  /* 0x000000d002037810 */ /* 0x000fe40007ffe0ff */
[----:B------:R-:W-:Y:S02]  /*1890*/  @!P3 IADD3.X R5, R29, R5, RZ, P4, !PT ;  /* 0x000000051d05b210 */ /* 0x000fe400027fe4ff */
[----:B------:R-:W-:-:S02]  /*18a0*/  ISETP.GE.U32.AND P4, PT, R3, UR18, PT ;  /* 0x0000001203007c0c */ /* 0x000fc4000bf86070 */
[----:B------:R-:W-:Y:S01]  /*18b0*/  SHF.R.S32.HI R28, RZ, 0x1f, R3 ;  /* 0x0000001fff1c7819 */ /* 0x000fe20000011403 */
[----:B------:R1:W5:Y:S04]  /*18c0*/  @!P3 LDG.E R26, desc[UR22][R4.64] ;  /* 0x00000016041ab981 */ /* 0x000368000c1e1900 */
[----:B-1----:R-:W1:Y:S01]  /*18d0*/  @!P2 LDC.64 R16, c[0x0][0x288] ;  /* 0x0000a200ff10ab82 */ /* 0x002e620000000a00 */
[----:B------:R-:W-:Y:S02]  /*18e0*/  ISETP.GE.AND.EX P4, PT, R28, UR19, PT, P4 ;  /* 0x000000131c007c0c */ /* 0x000fe4000bf86340 */
[----:B------:R-:W-:Y:S02]  /*18f0*/  @!P0 IADD3 R21, R13, R21, RZ ;  /* 0x000000150d158210 */ /* 0x000fe40007ffe0ff */
[----:B------:R-:W-:-:S02]  /*1900*/  ISETP.GT.U32.OR P4, PT, R0, 0x22f, P4 ;  /* 0x0000022f0000780c */ /* 0x000fc40002784470 */
[C---:B------:R-:W-:Y:S01]  /*1910*/  @!P0 SHF.L.U32 R29, R12.reuse, 0x1, RZ ;  /* 0x000000010c1d8819 */ /* 0x040fe200000006ff */
[----:B------:R-:W3:Y:S01]  /*1920*/  @!P2 LDC.64 R4, c[0x0][0x228] ;  /* 0x00008a00ff04ab82 */ /* 0x000ee20000000a00 */
[----:B------:R-:W-:-:S07]  /*1930*/  @!P0 SHF.L.U64.HI R32, R12, 0x1, R21 ;  /* 0x000000010c208819 */ /* 0x000fce0000010215 */
[----:B------:R-:W3:Y:S01]  /*1940*/  @!P2 LDC.64 R12, c[0x0][0x230] ;  /* 0x00008c00ff0cab82 */ /* 0x000ee20000000a00 */
[----:B------:R-:W-:-:S07]  /*1950*/  @!P2 MOV R21, R11 ;  /* 0x0000000b0015a202 */ /* 0x000fce0000000f00 */
[----:B------:R-:W3:Y:S01]  /*1960*/  @!P4 LDC.64 R6, c[0x0][0x288] ;  /* 0x0000a200ff06cb82 */ /* 0x000ee20000000a00 */
[----:B-1----:R-:W-:Y:S01]  /*1970*/  @!P2 IMAD R33, R20, R16, RZ ;  /* 0x000000101421a224 */ /* 0x002fe200078e02ff */
[----:B------:R-:W-:-:S03]  /*1980*/  @!P2 MOV R20, R8 ;  /* 0x000000080014a202 */ /* 0x000fc60000000f00 */
[----:B------:R-:W-:Y:S01]  /*1990*/  @!P2 IMAD R33, R25, R17, R33 ;  /* 0x000000111921a224 */ /* 0x000fe200078e0221 */
[----:B0-----:R-:W-:Y:S01]  /*19a0*/  @!P0 IADD3 R18, P5, R29, R18, RZ ;  /* 0x000000121d128210 */ /* 0x001fe20007fbe0ff */
[----:B------:R-:W-:-:S03]  /*19b0*/  @!P2 IMAD.WIDE.U32 R16, R25, R16, R20 ;  /* 0x000000101910a225 */ /* 0x000fc600078e0014 */
[----:B------:R-:W-:Y:S02]  /*19c0*/  @!P0 IADD3.X R19, R32, R19, RZ, P5, !PT ;  /* 0x0000001320138210 */ /* 0x000fe40002ffe4ff */
[----:B------:R-:W-:Y:S02]  /*19d0*/  @!P2 IADD3 R20, R17, R33, RZ ;  /* 0x000000211114a210 */ /* 0x000fe40007ffe0ff */
[----:B---3--:R-:W-:Y:S02]  /*19e0*/  @!P0 IADD3 R14, P5, R29, R14, RZ ;  /* 0x0000000e1d0e8210 */ /* 0x008fe40007fbe0ff */
[----:B------:R-:W-:Y:S02]  /*19f0*/  @!P2 SHF.L.U32 R17, R16, 0x1, RZ ;  /* 0x000000011011a819 */ /* 0x000fe400000006ff */
[----:B------:R-:W-:Y:S02]  /*1a00*/  @!P0 IADD3.X R15, R32, R15, RZ, P5, !PT ;  /* 0x0000000f200f8210 */ /* 0x000fe40002ffe4ff */
[----:B------:R-:W-:-:S02]  /*1a10*/  @!P2 SHF.L.U64.HI R20, R16, 0x1, R20 ;  /* 0x000000011014a819 */ /* 0x000fc40000010214 */
[C---:B------:R-:W-:Y:S01]  /*1a20*/  @!P2 IADD3 R12, P5, R17.reuse, R12, RZ ;  /* 0x0000000c110ca210 */ /* 0x040fe20007fbe0ff */
[----:B------:R-:W-:Y:S01]  /*1a30*/  STL [R1+0xb4], R48 ;  /* 0x0000b43001007387 */ /* 0x000fe20000100800 */
[----:B------:R-:W-:Y:S02]  /*1a40*/  @!P2 IADD3 R4, P6, R17, R4, RZ ;  /* 0x000000041104a210 */ /* 0x000fe40007fde0ff */
[----:B------:R-:W0:Y:S01]  /*1a50*/  @!P4 LDC.64 R16, c[0x0][0x228] ;  /* 0x00008a00ff10cb82 */ /* 0x000e220000000a00 */
[----:B------:R-:W-:Y:S01]  /*1a60*/  @!P4 IMAD R28, R28, R6, RZ ;  /* 0x000000061c1cc224 */ /* 0x000fe200078e02ff */
[----:B------:R-:W-:Y:S01]  /*1a70*/  STL [R1+0x104], R48 ;  /* 0x0001043001007387 */ /* 0x000fe20000100800 */
[C---:B------:R-:W-:Y:S02]  /*1a80*/  @!P2 IADD3.X R13, R20.reuse, R13, RZ, P5, !PT ;  /* 0x0000000d140da210 */ /* 0x040fe40002ffe4ff */
[----:B------:R-:W-:Y:S01]  /*1a90*/  @!P2 IADD3.X R5, R20, R5, RZ, P6, !PT ;  /* 0x000000051405a210 */ /* 0x000fe200037fe4ff */
[----:B------:R-:W-:Y:S01]  /*1aa0*/  STL [R1+0xe8], R47 ;  /* 0x0000e82f01007387 */ /* 0x000fe20000100800 */
[----:B------:R-:W-:Y:S01]  /*1ab0*/  @!P4 IMAD R20, R3, R7, R28 ;  /* 0x000000070314c224 */ /* 0x000fe200078e021c */
[----:B------:R-:W-:-:S02]  /*1ac0*/  @!P4 MOV R28, R8 ;  /* 0x00000008001cc202 */ /* 0x000fc40000000f00 */
[----:B------:R-:W-:Y:S01]  /*1ad0*/  STL [R1+0x74], R46 ;  /* 0x0000742e01007387 */ /* 0x000fe20000100800 */
[----:B------:R-:W-:-:S03]  /*1ae0*/  @!P4 MOV R29, R11 ;  /* 0x0000000b001dc202 */ /* 0x000fc60000000f00 */
[----:B------:R-:W-:Y:S04]  /*1af0*/  STL [R1+0xf0], R45 ;  /* 0x0000f02d01007387 */ /* 0x000fe80000100800 */
[----:B------:R-:W-:Y:S01]  /*1b00*/  STL [R1+0x78], R44 ;  /* 0x0000782c01007387 */ /* 0x000fe20000100800 */
[----:B------:R-:W-:-:S03]  /*1b10*/  @!P4 IMAD.WIDE.U32 R6, R3, R6, R28 ;  /* 0x000000060306c225 */ /* 0x000fc600078e001c */
[----:B------:R-:W-:Y:S04]  /*1b20*/  STL [R1+0xf8], R43 ;  /* 0x0000f82b01007387 */ /* 0x000fe80000100800 */
[----:B------:R-:W-:Y:S04]  /*1b30*/  STL [R1+0xf4], R42 ;  /* 0x0000f42a01007387 */ /* 0x000fe80000100800 */
[----:B------:R-:W-:Y:S04]  /*1b40*/  STL [R1+0xec], R40 ;  /* 0x0000ec2801007387 */ /* 0x000fe80000100800 */
[----:B------:R-:W-:Y:S04]  /*1b50*/  STL [R1+0x5c], R41 ;  /* 0x00005c2901007387 */ /* 0x000fe80000100800 */
[----:B------:R-:W-:Y:S01]  /*1b60*/  STL [R1+0xe4], R38 ;  /* 0x0000e42601007387 */ /* 0x000fe20000100800 */
[----:B------:R-:W-:-:S02]  /*1b70*/  @!P4 IADD3 R20, R7, R20, RZ ;  /* 0x000000140714c210 */ /* 0x000fc40007ffe0ff */
[C---:B------:R-:W-:Y:S01]  /*1b80*/  @!P4 SHF.L.U32 R28, R6.reuse, 0x1, RZ ;  /* 0x00000001061cc819 */ /* 0x040fe200000006ff */
[----:B------:R1:W3:Y:S01]  /*1b90*/  @!P0 LDG.E R53, desc[UR22][R14.64] ;  /* 0x000000160e358981 */ /* 0x0002e2000c1e1900 */
[----:B------:R-:W-:Y:S02]  /*1ba0*/  @!P4 SHF.L.U64.HI R32, R6, 0x1, R20 ;  /* 0x000000010620c819 */ /* 0x000fe40000010214 */
[----:B0-----:R-:W-:Y:S01]  /*1bb0*/  @!P4 IADD3 R16, P5, R28, R16, RZ ;  /* 0x000000101c10c210 */ /* 0x001fe20007fbe0ff */
[----:B------:R-:W3:Y:S03]  /*1bc0*/  @!P2 LDG.E R50, desc[UR22][R12.64] ;  /* 0x000000160c32a981 */ /* 0x000ee6000c1e1900 */
[----:B------:R-:W-:Y:S01]  /*1bd0*/  @!P4 IADD3.X R17, R32, R17, RZ, P5, !PT ;  /* 0x000000112011c210 */ /* 0x000fe20002ffe4ff */
[----:B------:R-:W3:Y:S04]  /*1be0*/  @!P2 LDG.E R49, desc[UR22][R4.64] ;  /* 0x000000160431a981 */ /* 0x000ee8000c1e1900 */
[----:B----4-:R-:W-:Y:S04]  /*1bf0*/  STL [R1+0xe0], R37 ;  /* 0x0000e02501007387 */ /* 0x010fe80000100800 */
[----:B------:R-:W-:Y:S04]  /*1c00*/  STL [R1+0xdc], R34 ;  /* 0x0000dc2201007387 */ /* 0x000fe80000100800 */
[----:B------:R-:W-:Y:S04]  /*1c10*/  STL [R1+0xd8], R36 ;  /* 0x0000d82401007387 */ /* 0x000fe80000100800 */
[----:B------:R-:W-:Y:S04]  /*1c20*/  STL [R1+0xd4], R39 ;  /* 0x0000d42701007387 */ /* 0x000fe80000100800 */
[----:B------:R-:W-:Y:S04]  /*1c30*/  STL [R1+0xd0], R35 ;  /* 0x0000d02301007387 */ /* 0x000fe80000100800 */
[----:B--2---:R0:W-:Y:S02]  /*1c40*/  STL [R1+0xcc], R22 ;  /* 0x0000cc1601007387 */ /* 0x0041e40000100800 */
[----:B0-----:R-:W-:-:S10]  /*1c50*/  HFMA2.MMA R22, -RZ, RZ, 0, 0 ;  /* 0x00000000ff167435 */ /* 0x001fd400000001ff */
[----:B------:R-:W2:Y:S01]  /*1c60*/  @!P4 LDG.E R22, desc[UR22][R16.64] ;  /* 0x000000161016c981 */ /* 0x000ea2000c1e1900 */
[----:B------:R-:W-:Y:S02]  /*1c70*/  ISETP.GE.U32.AND P3, PT, R30, UR18, PT ;  /* 0x000000121e007c0c */ /* 0x000fe4000bf66070 */
[----:B------:R-:W-:-:S04]  /*1c80*/  SHF.R.S32.HI R31, RZ, 0x1f, R30 ;  /* 0x0000001fff1f7819 */ /* 0x000fc8000001141e */
[----:B------:R-:W-:Y:S01]  /*1c90*/  ISETP.GE.AND.EX P3, PT, R31, UR19, PT, P3 ;  /* 0x000000131f007c0c */ /* 0x000fe2000bf66330 */
[----:B------:R-:W-:-:S03]  /*1ca0*/  HFMA2.MMA R24, -RZ, RZ, 0, 0 ;  /* 0x00000000ff187435 */ /* 0x000fc600000001ff */
[----:B------:R-:W-:-:S07]  /*1cb0*/  ISETP.GT.U32.OR P3, PT, R0, 0x22f, P3 ;  /* 0x0000022f0000780c */ /* 0x000fce0001f64470 */
[----:B------:R0:W5:Y:S06]  /*1cc0*/  @!P0 LDG.E R24, desc[UR22][R18.64] ;  /* 0x0000001612188981 */ /* 0x00016c000c1e1900 */
[----:B-1----:R-:W1:Y:S08]  /*1cd0*/  @!P3 LDC.64 R14, c[0x0][0x288] ;  /* 0x0000a200ff0ebb82 */ /* 0x002e700000000a00 */
[----:B0-----:R-:W0:Y:S08]  /*1ce0*/  @!P4 LDC.64 R18, c[0x0][0x230] ;  /* 0x00008c00ff12cb82 */ /* 0x001e300000000a00 */
[----:B------:R-:W4:Y:S01]  /*1cf0*/  @!P3 LDC.64 R12, c[0x0][0x230] ;  /* 0x00008c00ff0cbb82 */ /* 0x000f220000000a00 */
[----:B------:R-:W-:Y:S01]  /*1d00*/  @!P3 MOV R29, R11 ;  /* 0x0000000b001db202 */ /* 0x000fe20000000f00 */
[----:B-1----:R-:W-:Y:S01]  /*1d10*/  @!P3 IMAD R31, R31, R14, RZ ;  /* 0x0000000e1f1fb224 */ /* 0x002fe200078e02ff */
[----:B------:R-:W-:-:S05]  /*1d20*/  IADD3 R21, R2, 0xf0, RZ ;  /* 0x000000f002157810 */ /* 0x000fca0007ffe0ff */
[----:B------:R-:W1:Y:S01]  /*1d30*/  @!P3 LDC.64 R6, c[0x0][0x228] ;  /* 0x00008a00ff06bb82 */ /* 0x000e620000000a00 */
[----:B0-----:R-:W-:Y:S02]  /*1d40*/  @!P4 IADD3 R18, P6, R28, R18, RZ ;  /* 0x000000121c12c210 */ /* 0x001fe40007fde0ff */
[----:B------:R-:W-:Y:S01]  /*1d50*/  @!P3 MOV R28, R8 ;  /* 0x00000008001cb202 */ /* 0x000fe20000000f00 */
[----:B------:R-:W-:Y:S01]  /*1d60*/  @!P3 IMAD R15, R30, R15, R31 ;  /* 0x0000000f1e0fb224 */ /* 0x000fe200078e021f */
[----:B------:R-:W-:-:S03]  /*1d70*/  @!P4 IADD3.X R19, R32, R19, RZ, P6, !PT ;  /* 0x000000132013c210 */ /* 0x000fc600037fe4ff */
[----:B------:R-:W-:Y:S02]  /*1d80*/  @!P3 IMAD.WIDE.U32 R28, R30, R14, R28 ;  /* 0x0000000e1e1cb225 */ /* 0x000fe400078e001c */
[----:B------:R0:W2:Y:S03]  /*1d90*/  @!P4 LDG.E R23, desc[UR22][R18.64] ;  /* 0x000000161217c981 */ /* 0x0000a6000c1e1900 */
[----:B------:R-:W-:Y:S02]  /*1da0*/  @!P3 IADD3 R15, R29, R15, RZ ;  /* 0x0000000f1d0fb210 */ /* 0x000fe40007ffe0ff */
[C---:B------:R-:W-:Y:S02]  /*1db0*/  @!P3 SHF.L.U32 R14, R28.reuse, 0x1, RZ ;  /* 0x000000011c0eb819 */ /* 0x040fe400000006ff */
[----:B------:R-:W-:Y:S02]  /*1dc0*/  @!P3 SHF.L.U64.HI R32, R28, 0x1, R15 ;  /* 0x000000011c20b819 */ /* 0x000fe4000001020f */
[----:B----4-:R-:W-:-:S04]  /*1dd0*/  @!P3 IADD3 R12, P4, R14, R12, RZ ;  /* 0x0000000c0e0cb210 */ /* 0x010fc80007f9e0ff */
[----:B------:R-:W-:Y:S01]  /*1de0*/  @!P3 IADD3.X R13, R32, R13, RZ, P4, !PT ;  /* 0x0000000d200db210 */ /* 0x000fe200027fe4ff */
[----:B---3--:R-:W-:Y:S04]  /*1df0*/  STL [R1+0xc8], R53 ;  /* 0x0000c83501007387 */ /* 0x008fe80000100800 */
[----:B------:R-:W-:Y:S04]  /*1e00*/  STL [R1+0xa8], R50 ;  /* 0x0000a83201007387 */ /* 0x000fe80000100800 */
[----:B------:R-:W-:Y:S04]  /*1e10*/  STL [R1+0xc4], R49 ;  /* 0x0000c43101007387 */ /* 0x000fe80000100800 */
[----:B--2---:R2:W-:Y:S02]  /*1e20*/  STL [R1+0xbc], R22 ;  /* 0x0000bc1601007387 */ /* 0x0045e40000100800 */
[----:B--2---:R-:W-:-:S06]  /*1e30*/  MOV R22, RZ ;  /* 0x000000ff00167202 */ /* 0x004fcc0000000f00 */
[----:B------:R2:W3:Y:S01]  /*1e40*/  @!P3 LDG.E R22, desc[UR22][R12.64] ;  /* 0x000000160c16b981 */ /* 0x0004e2000c1e1900 */
[----:B------:R-:W-:Y:S02]  /*1e50*/  ISETP.GE.U32.AND P0, PT, R21, UR18, PT ;  /* 0x0000001215007c0c */ /* 0x000fe4000bf06070 */
[----:B------:R-:W-:-:S04]  /*1e60*/  SHF.R.S32.HI R25, RZ, 0x1f, R21 ;  /* 0x0000001fff197819 */ /* 0x000fc80000011415 */
[----:B------:R-:W-:-:S04]  /*1e70*/  ISETP.GE.AND.EX P0, PT, R25, UR19, PT, P0 ;  /* 0x0000001319007c0c */ /* 0x000fc8000bf06300 */
[----:B------:R-:W-:-:S13]  /*1e80*/  ISETP.GT.U32.OR P0, PT, R0, 0x22f, P0 ;  /* 0x0000022f0000780c */ /* 0x000fda0000704470 */
[----:B------:R-:W4:Y:S08]  /*1e90*/  @!P0 LDC.64 R4, c[0x0][0x288] ;  /* 0x0000a200ff048b82 */ /* 0x000f300000000a00 */
[----:B0-----:R-:W0:Y:S01]  /*1ea0*/  @!P0 LDC.64 R18, c[0x0][0x230] ;  /* 0x00008c00ff128b82 */ /* 0x001e220000000a00 */
[----:B-1----:R-:W-:Y:S02]  /*1eb0*/  @!P3 IADD3 R6, P5, R14, R6, RZ ;  /* 0x000000060e06b210 */ /* 0x002fe40007fbe0ff */
[----:B------:R-:W-:-:S02]  /*1ec0*/  @!P0 MOV R14, R8 ;  /* 0x00000008000e8202 */ /* 0x000fc40000000f00 */
[----:B------:R-:W-:-:S03]  /*1ed0*/  @!P0 MOV R15, R11 ;  /* 0x0000000b000f8202 */ /* 0x000fc60000000f00 */
[----:B------:R-:W1:Y:S01]  /*1ee0*/  @!P0 LDC.64 R28, c[0x0][0x228] ;  /* 0x00008a00ff1c8b82 */ /* 0x000e620000000a00 */
[-C--:B----4-:R-:W-:Y:S02]  /*1ef0*/  @!P0 IMAD R25, R25, R4.reuse, RZ ;  /* 0x0000000419198224 */ /* 0x090fe400078e02ff */
[----:B------:R-:W-:-:S04]  /*1f00*/  @!P0 IMAD.WIDE.U32 R14, R21, R4, R14 ;  /* 0x00000004150e8225 */ /* 0x000fc800078e000e */
[----:B------:R-:W-:Y:S01]  /*1f10*/  @!P0 IMAD R5, R21, R5, R25 ;  /* 0x0000000515058224 */ /* 0x000fe200078e0219 */
[----:B------:R-:W-:Y:S01]  /*1f20*/  @!P0 SHF.L.U32 R4, R14, 0x1, RZ ;  /* 0x000000010e048819 */ /* 0x000fe200000006ff */
[----:B------:R-:W-:-:S03]  /*1f30*/  HFMA2.MMA R21, -RZ, RZ, 0, 0 ;  /* 0x00000000ff157435 */ /* 0x000fc600000001ff */
[----:B------:R-:W-:Y:S02]  /*1f40*/  @!P0 IADD3 R5, R15, R5, RZ ;  /* 0x000000050f058210 */ /* 0x000fe40007ffe0ff */
[----:B------:R-:W-:Y:S01]  /*1f50*/  @!P3 IADD3.X R7, R32, R7, RZ, P5, !PT ;  /* 0x000000072007b210 */ /* 0x000fe20002ffe4ff */
[----:B------:R-:W-:Y:S01]  /*1f60*/  STL [R1+0x94], R23 ;  /* 0x0000941701007387 */ /* 0x000fe20000100800 */
[----:B--2---:R-:W-:Y:S02]  /*1f70*/  @!P0 SHF.L.U64.HI R12, R14, 0x1, R5 ;  /* 0x000000010e0c8819 */ /* 0x004fe40000010205 */
[----:B0-----:R-:W-:Y:S01]  /*1f80*/  @!P0 IADD3 R18, P5, R4, R18, RZ ;  /* 0x0000001204128210 */ /* 0x001fe20007fbe0ff */
[----:B------:R-:W2:Y:S03]  /*1f90*/  @!P3 LDG.E R21, desc[UR22][R6.64] ;  /* 0x000000160615b981 */ /* 0x000ea6000c1e1900 */
[----:B------:R-:W-:Y:S01]  /*1fa0*/  @!P0 IADD3.X R19, R12, R19, RZ, P5, !PT ;  /* 0x000000130c138210 */ /* 0x000fe20002ffe4ff */
[----:B---3--:R0:W-:Y:S02]  /*1fb0*/  STL [R1+0xa4], R22 ;  /* 0x0000a41601007387 */ /* 0x0081e40000100800 */
[----:B0-----:R-:W-:-:S06]  /*1fc0*/  MOV R22, RZ ;  /* 0x000000ff00167202 */ /* 0x001fcc0000000f00 */
[----:B------:R-:W3:Y:S01]  /*1fd0*/  @!P0 LDG.E R22, desc[UR22][R18.64] ;  /* 0x0000001612168981 */ /* 0x000ee2000c1e1900 */
[----:B-1----:R-:W-:-:S04]  /*1fe0*/  @!P0 IADD3 R28, P3, R4, R28, RZ ;  /* 0x0000001c041c8210 */ /* 0x002fc80007f7e0ff */
[----:B------:R-:W-:Y:S01]  /*1ff0*/  @!P0 IADD3.X R29, R12, R29, RZ, P3, !PT ;  /* 0x0000001d0c1d8210 */ /* 0x000fe20001ffe4ff */
[----:B--2---:R-:W-:Y:S01]  /*2000*/  STL [R1+0xb8], R21 ;  /* 0x0000b81501007387 */ /* 0x004fe20000100800 */
[----:B------:R-:W-:-:S03]  /*2010*/  IADD3 R3, R2, 0x100, RZ ;  /* 0x0000010002037810 */ /* 0x000fc60007ffe0ff */
[----:B---3--:R0:W-:Y:S02]  /*2020*/  STL [R1+0x8c], R22 ;  /* 0x00008c1601007387 */ /* 0x0081e40000100800 */
[----:B0-----:R-:W-:-:S10]  /*2030*/  HFMA2.MMA R22, -RZ, RZ, 0, 0 ;  /* 0x00000000ff167435 */ /* 0x001fd400000001ff */
[----:B------:R-:W2:Y:S01]  /*2040*/  @!P0 LDG.E R22, desc[UR22][R28.64] ;  /* 0x000000161c168981 */ /* 0x000ea2000c1e1900 */
[----:B------:R-:W-:Y:S02]  /*2050*/  ISETP.GE.U32.AND P2, PT, R3, UR18, PT ;  /* 0x0000001203007c0c */ /* 0x000fe4000bf46070 */
[----:B------:R-:W-:-:S04]  /*2060*/  SHF.R.S32.HI R20, RZ, 0x1f, R3 ;  /* 0x0000001fff147819 */ /* 0x000fc80000011403 */
[----:B------:R-:W-:-:S04]  /*2070*/  ISETP.GE.AND.EX P2, PT, R20, UR19, PT, P2 ;  /* 0x0000001314007c0c */ /* 0x000fc8000bf46320 */
[----:B------:R-:W-:-:S13]  /*2080*/  ISETP.GT.U32.OR P2, PT, R0, 0x22f, P2 ;  /* 0x0000022f0000780c */ /* 0x000fda0001744470 */
[----:B------:R-:W0:Y:S08]  /*2090*/  @!P2 LDC.64 R16, c[0x0][0x288] ;  /* 0x0000a200ff10ab82 */ /* 0x000e300000000a00 */
[----:B------:R-:W1:Y:S01]  /*20a0*/  @!P2 LDC.64 R6, c[0x0][0x230] ;  /* 0x00008c00ff06ab82 */ /* 0x000e620000000a00 */
[----:B------:R-:W-:-:S07]  /*20b0*/  @!P2 MOV R21, R11 ;  /* 0x0000000b0015a202 */ /* 0x000fce0000000f00 */
[----:B------:R-:W3:Y:S01]  /*20c0*/  @!P2 LDC.64 R4, c[0x0][0x228] ;  /* 0x00008a00ff04ab82 */ /* 0x000ee20000000a00 */
[----:B0-----:R-:W-:Y:S01]  /*20d0*/  @!P2 IMAD R32, R20, R16, RZ ;  /* 0x000000101420a224 */ /* 0x001fe200078e02ff */
[----:B------:R-:W-:-:S03]  /*20e0*/  @!P2 MOV R20, R8 ;  /* 0x000000080014a202 */ /* 0x000fc60000000f00 */
[C---:B------:R-:W-:Y:S02]  /*20f0*/  @!P2 IMAD R32, R3.reuse, R17, R32 ;  /* 0x000000110320a224 */ /* 0x040fe400078e0220 */
[----:B------:R-:W-:-:S05]  /*2100*/  @!P2 IMAD.WIDE.U32 R16, R3, R16, R20 ;  /* 0x000000100310a225 */ /* 0x000fca00078e0014 */
[----:B------:R-:W-:Y:S02]  /*2110*/  @!P2 IADD3 R32, R17, R32, RZ ;  /* 0x000000201120a210 */ /* 0x000fe40007ffe0ff */
[C---:B------:R-:W-:Y:S02]  /*2120*/  @!P2 SHF.L.U32 R33, R16.reuse, 0x1, RZ ;  /* 0x000000011021a819 */ /* 0x040fe400000006ff */
[----:B------:R-:W-:Y:S02]  /*2130*/  @!P2 SHF.L.U64.HI R32, R16, 0x1, R32 ;  /* 0x000000011020a819 */ /* 0x000fe40000010220 */
[----:B-1----:R-:W-:-:S04]  /*2140*/  @!P2 IADD3 R6, P6, R33, R6, RZ ;  /* 0x000000062106a210 */ /* 0x002fc80007fde0ff */
[----:B------:R-:W-:Y:S01]  /*2150*/  @!P2 IADD3.X R7, R32, R7, RZ, P6, !PT ;  /* 0x000000072007a210 */ /* 0x000fe200037fe4ff */
[----:B--2---:R0:W-:Y:S02]  /*2160*/  STL [R1+0xb0], R22 ;  /* 0x0000b01601007387 */ /* 0x0041e40000100800 */
[----:B0-----:R-:W-:-:S06]  /*2170*/  MOV R22, RZ ;  /* 0x000000ff00167202 */ /* 0x001fcc0000000f00 */
[----:B------:R-:W2:Y:S01]  /*2180*/  @!P2 LDG.E R22, desc[UR22][R6.64] ;  /* 0x000000160616a981 */ /* 0x000ea2000c1e1900 */
[----:B---3--:R-:W-:-:S04]  /*2190*/  @!P2 IADD3 R4, P0, R33, R4, RZ ;  /* 0x000000042104a210 */ /* 0x008fc80007f1e0ff */
[----:B------:R-:W-:Y:S02]  /*21a0*/  @!P2 IADD3.X R5, R32, R5, RZ, P0, !PT ;  /* 0x000000052005a210 */ /* 0x000fe400007fe4ff */
[----:B------:R-:W-:-:S04]  /*21b0*/  IADD3 R30, R2, 0x110, RZ ;  /* 0x00000110021e7810 */ /* 0x000fc80007ffe0ff */
[----:B------:R-:W-:Y:S02]  /*21c0*/  ISETP.GE.U32.AND P4, PT, R30, UR18, PT ;  /* 0x000000121e007c0c */ /* 0x000fe4000bf86070 */
[----:B------:R-:W-:-:S04]  /*21d0*/  SHF.R.S32.HI R31, RZ, 0x1f, R30 ;  /* 0x0000001fff1f7819 */ /* 0x000fc8000001141e */
[----:B------:R-:W-:-:S04]  /*21e0*/  ISETP.GE.AND.EX P4, PT, R31, UR19, PT, P4 ;  /* 0x000000131f007c0c */ /* 0x000fc8000bf86340 */
[----:B------:R-:W-:-:S13]  /*21f0*/  ISETP.GT.U32.OR P4, PT, R0, 0x22f, P4 ;  /* 0x0000022f0000780c */ /* 0x000fda0002784470 */
[----:B------:R-:W0:Y:S08]  /*2200*/  @!P4 LDC.64 R14, c[0x0][0x288] ;  /* 0x0000a200ff0ecb82 */ /* 0x000e300000000a00 */
[----:B------:R-:W1:Y:S01]  /*2210*/  @!P4 LDC.64 R18, c[0x0][0x230] ;  /* 0x00008c00ff12cb82 */ /* 0x000e620000000a00 */
[----:B--2---:R2:W-:Y:S01]  /*2220*/  STL [R1+0x84], R22 ;  /* 0x0000841601007387 */ /* 0x0045e20000100800 */
[----:B------:R-:W-:-:S06]  /*2230*/  @!P4 MOV R28, R8 ;  /* 0x00000008001cc202 */ /* 0x000fcc0000000f00 */
[----:B------:R-:W3:Y:S01]  /*2240*/  @!P4 LDC.64 R20, c[0x0][0x228] ;  /* 0x00008a00ff14cb82 */ /* 0x000ee20000000a00 */
[----:B--2---:R-:W-:-:S10]  /*2250*/  HFMA2.MMA R22, -RZ, RZ, 0, 0 ;  /* 0x00000000ff167435 */ /* 0x004fd400000001ff */
[----:B------:R-:W2:Y:S01]  /*2260*/  @!P2 LDG.E R22, desc[UR22][R4.64] ;  /* 0x000000160416a981 */ /* 0x000ea2000c1e1900 */
[----:B------:R-:W-:Y:S01]  /*2270*/  @!P4 MOV R29, R11 ;  /* 0x0000000b001dc202 */ /* 0x000fe20000000f00 */
[----:B0-----:R-:W-:-:S04]  /*2280*/  @!P4 IMAD R31, R31, R14, RZ ;  /* 0x0000000e1f1fc224 */ /* 0x001fc800078e02ff */
[C---:B------:R-:W-:Y:S02]  /*2290*/  @!P4 IMAD R15, R30.reuse, R15, R31 ;  /* 0x0000000f1e0fc224 */ /* 0x040fe400078e021f */
[----:B------:R-:W-:-:S05]  /*22a0*/  @!P4 IMAD.WIDE.U32 R28, R30, R14, R28 ;  /* 0x0000000e1e1cc225 */ /* 0x000fca00078e001c */
[----:B------:R-:W-:Y:S02]  /*22b0*/  @!P4 IADD3 R15, R29, R15, RZ ;  /* 0x0000000f1d0fc210 */ /* 0x000fe40007ffe0ff */
[C---:B------:R-:W-:Y:S02]  /*22c0*/  @!P4 SHF.L.U32 R14, R28.reuse, 0x1, RZ ;  /* 0x000000011c0ec819 */ /* 0x040fe400000006ff */
[----:B------:R-:W-:Y:S02]  /*22d0*/  @!P4 SHF.L.U64.HI R28, R28, 0x1, R15 ;  /* 0x000000011c1cc819 */ /* 0x000fe4000001020f */
[----:B-1----:R-:W-:-:S04]  /*22e0*/  @!P4 IADD3 R18, P2, R14, R18, RZ ;  /* 0x000000120e12c210 */ /* 0x002fc80007f5e0ff */
[----:B------:R-:W-:Y:S01]  /*22f0*/  @!P4 IADD3.X R19, R28, R19, RZ, P2, !PT ;  /* 0x000000131c13c210 */ /* 0x000fe200017fe4ff */
[----:B------:R-:W-:Y:S01]  /*2300*/  HFMA2.MMA R33, -RZ, RZ, 0, 0 ;  /* 0x00000000ff217435 */ /* 0x000fe200000001ff */
[----:B---3--:R-:W-:-:S04]  /*2310*/  @!P4 IADD3 R20, P0, R14, R20, RZ ;  /* 0x000000140e14c210 */ /* 0x008fc80007f1e0ff */
[----:B------:R-:W-:-:S05]  /*2320*/  @!P4 IADD3.X R21, R28, R21, RZ, P0, !PT ;  /* 0x000000151c15c210 */ /* 0x000fca00007fe4ff */
[----:B------:R-:W3:Y:S01]  /*2330*/  @!P4 LDG.E R33, desc[UR22][R20.64] ;  /* 0x000000161421c981 */ /* 0x000ee2000c1e1900 */
[----:B------:R-:W-:-:S04]  /*2340*/  IADD3 R13, R2, 0x120, RZ ;  /* 0x00000120020d7810 */ /* 0x000fc80007ffe0ff */
[----:B------:R-:W-:Y:S02]  /*2350*/  ISETP.GE.U32.AND P5, PT, R13, UR18, PT ;  /* 0x000000120d007c0c */ /* 0x000fe4000bfa6070 */
[----:B------:R-:W-:-:S04]  /*2360*/  SHF.R.S32.HI R25, RZ, 0x1f, R13 ;  /* 0x0000001fff197819 */ /* 0x000fc8000001140d */
[----:B------:R-:W-:-:S04]  /*2370*/  ISETP.GE.AND.EX P5, PT, R25, UR19, PT, P5 ;  /* 0x0000001319007c0c */ /* 0x000fc8000bfa6350 */
[----:B------:R-:W-:Y:S02]  /*2380*/  ISETP.GT.U32.OR P5, PT, R0, 0x22f, P5 ;  /* 0x0000022f0000780c */ /* 0x000fe40002fa4470 */
[C---:B------:R-:W-:Y:S01]  /*2390*/  IADD3 R3, R2.reuse, 0x130, RZ ;  /* 0x0000013002037810 */ /* 0x040fe20007ffe0ff */
[----:B--2---:R0:W-:Y:S10]  /*23a0*/  STL [R1+0xac], R22 ;  /* 0x0000ac1601007387 */ /* 0x0041f40000100800 */
[----:B------:R-:W1:Y:S01]  /*23b0*/  @!P5 LDC.64 R16, c[0x0][0x288] ;  /* 0x0000a200ff10db82 */ /* 0x000e620000000a00 */
[----:B------:R-:W-:-:S02]  /*23c0*/  IADD3 R23, R2, 0x10, RZ ;  /* 0x0000001002177810 */ /* 0x000fc40007ffe0ff */
[----:B------:R-:W-:Y:S02]  /*23d0*/  @!P5 MOV R4, R8 ;  /* 0x000000080004d202 */ /* 0x000fe40000000f00 */
[----:B------:R-:W-:-:S03]  /*23e0*/  @!P5 MOV R5, R11 ;  /* 0x0000000b0005d202 */ /* 0x000fc60000000f00 */
[----:B------:R-:W2:Y:S01]  /*23f0*/  @!P5 LDC.64 R14, c[0x0][0x230] ;  /* 0x00008c00ff0edb82 */ /* 0x000ea20000000a00 */
[----:B0-----:R-:W-:-:S06]  /*2400*/  MOV R22, RZ ;  /* 0x000000ff00167202 */ /* 0x001fcc0000000f00 */
[----:B------:R0:W4:Y:S01]  /*2410*/  @!P4 LDG.E R22, desc[UR22][R18.64] ;  /* 0x000000161216c981 */ /* 0x000122000c1e1900 */
[----:B------:R-:W-:Y:S02]  /*2420*/  ISETP.GE.U32.AND P3, PT, R3, UR18, PT ;  /* 0x0000001203007c0c */ /* 0x000fe4000bf66070 */
[----:B------:R-:W-:-:S04]  /*2430*/  SHF.R.S32.HI R12, RZ, 0x1f, R3 ;  /* 0x0000001fff0c7819 */ /* 0x000fc80000011403 */
[----:B------:R-:W-:-:S04]  /*2440*/  ISETP.GE.AND.EX P3, PT, R12, UR19, PT, P3 ;  /* 0x000000130c007c0c */ /* 0x000fc8000bf66330 */
[----:B------:R-:W-:Y:S02]  /*2450*/  ISETP.GT.U32.OR P3, PT, R0, 0x22f, P3 ;  /* 0x0000022f0000780c */ /* 0x000fe40001f64470 */
[----:B------:R-:W-:Y:S02]  /*2460*/  SHF.R.S32.HI R32, RZ, 0x1f, R23 ;  /* 0x0000001fff207819 */ /* 0x000fe40000011417 */
[----:B------:R-:W-:Y:S01]  /*2470*/  ISETP.GE.U32.AND P6, PT, R23, UR18, PT ;  /* 0x0000001217007c0c */ /* 0x000fe2000bfc6070 */
[----:B-1----:R-:W-:-:S08]  /*2480*/  @!P5 IMAD R25, R25, R16, RZ ;  /* 0x000000101919d224 */ /* 0x002fd000078e02ff */
[----:B------:R-:W1:Y:S01]  /*2490*/  @!P3 LDC.64 R6, c[0x0][0x288] ;  /* 0x0000a200ff06bb82 */ /* 0x000e620000000a00 */
[----:B------:R-:W-:Y:S01]  /*24a0*/  ISETP.GE.AND.EX P6, PT, R32, UR19, PT, P6 ;  /* 0x0000001320007c0c */ /* 0x000fe2000bfc6360 */
[C---:B------:R-:W-:Y:S02]  /*24b0*/  @!P5 IMAD R25, R13.reuse, R17, R25 ;  /* 0x000000110d19d224 */ /* 0x040fe400078e0219 */
[----:B------:R-:W-:Y:S01]  /*24c0*/  @!P5 IMAD.WIDE.U32 R16, R13, R16, R4 ;  /* 0x000000100d10d225 */ /* 0x000fe200078e0004 */
[----:B------:R-:W-:-:S03]  /*24d0*/  ISETP.GT.U32.OR P6, PT, R0, 0x22f, P6 ;  /* 0x0000022f0000780c */ /* 0x000fc600037c4470 */
[----:B------:R-:W3:Y:S01]  /*24e0*/  @!P5 LDC.64 R4, c[0x0][0x228] ;  /* 0x00008a00ff04db82 */ /* 0x000ee20000000a00 */
[----:B------:R-:W-:Y:S02]  /*24f0*/  @!P5 IADD3 R30, R17, R25, RZ ;  /* 0x00000019111ed210 */ /* 0x000fe40007ffe0ff */
[C---:B------:R-:W-:Y:S02]  /*2500*/  @!P5 SHF.L.U32 R25, R16.reuse, 0x1, RZ ;  /* 0x000000011019d819 */ /* 0x040fe400000006ff */
[----:B------:R-:W-:-:S03]  /*2510*/  @!P5 SHF.L.U64.HI R30, R16, 0x1, R30 ;  /* 0x00000001101ed819 */ /* 0x000fc6000001021e */
[----:B0-----:R-:W0:Y:S01]  /*2520*/  @!P3 LDC.64 R18, c[0x0][0x228] ;  /* 0x00008a00ff12bb82 */ /* 0x001e220000000a00 */
[----:B------:R-:W-:Y:S01]  /*2530*/  IADD3 R48, R2, 0x20, RZ ;  /* 0x0000002002307810 */ /* 0x000fe20007ffe0ff */
[----:B-1----:R-:W-:-:S06]  /*2540*/  @!P3 IMAD R31, R12, R6, RZ ;  /* 0x000000060c1fb224 */ /* 0x002fcc00078e02ff */
[----:B------:R-:W1:Y:S01]  /*2550*/  @!P6 LDC.64 R16, c[0x0][0x288] ;  /* 0x0000a200ff10eb82 */ /* 0x000e620000000a00 */
[----:B------:R-:W-:-:S07]  /*2560*/  ISETP.GE.U32.AND P0, PT, R48, UR18, PT ;  /* 0x0000001230007c0c */ /* 0x000fce000bf06070 */
[----:B------:R-:W0:Y:S01]  /*2570*/  @!P3 LDC.64 R12, c[0x0][0x230] ;  /* 0x00008c00ff0cbb82 */ /* 0x000e220000000a00 */
[C---:B--2---:R-:W-:Y:S02]  /*2580*/  @!P5 IADD3 R14, P2, R25.reuse, R14, RZ ;  /* 0x0000000e190ed210 */ /* 0x044fe40007f5e0ff */
[----:B------:R-:W-:Y:S02]  /*2590*/  @!P3 MOV R28, R8 ;  /* 0x00000008001cb202 */ /* 0x000fe40000000f00 */
[----:B------:R-:W-:Y:S02]  /*25a0*/  @!P3 MOV R29, R11 ;  /* 0x0000000b001db202 */ /* 0x000fe40000000f00 */
[----:B------:R-:W-:Y:S02]  /*25b0*/  @!P5 IADD3.X R15, R30, R15, RZ, P2, !PT ;  /* 0x0000000f1e0fd210 */ /* 0x000fe400017fe4ff */
[----:B---3--:R-:W-:Y:S01]  /*25c0*/  @!P5 IADD3 R4, P2, R25, R4, RZ ;  /* 0x000000041904d210 */ /* 0x008fe20007f5e0ff */
[----:B------:R-:W-:-:S02]  /*25d0*/  @!P3 IMAD R31, R3, R7, R31 ;  /* 0x00000007031fb224 */ /* 0x000fc400078e021f */
[----:B------:R-:W-:Y:S01]  /*25e0*/  @!P3 IMAD.WIDE.U32 R6, R3, R6, R28 ;  /* 0x000000060306b225 */ /* 0x000fe200078e001c */
[----:B------:R-:W-:Y:S01]  /*25f0*/  @!P5 IADD3.X R5, R30, R5, RZ, P2, !PT ;  /* 0x000000051e05d210 */ /* 0x000fe200017fe4ff */
[----:B------:R2:W3:Y:S03]  /*2600*/  @!P5 LDG.E R52, desc[UR22][R14.64] ;  /* 0x000000160e34d981 */ /* 0x0004e6000c1e1900 */
[----:B------:R-:W-:Y:S01]  /*2610*/  @!P3 IADD3 R3, R7, R31, RZ ;  /* 0x0000001f0703b210 */ /* 0x000fe20007ffe0ff */
[----:B------:R2:W3:Y:S02]  /*2620*/  @!P5 LDG.E R51, desc[UR22][R4.64] ;  /* 0x000000160433d981 */ /* 0x0004e4000c1e1900 */
[----:B--2---:R-:W-:Y:S01]  /*2630*/  @!P3 SHF.L.U32 R14, R6, 0x1, RZ ;  /* 0x00000001060eb819 */ /* 0x004fe200000006ff */
[----:B------:R-:W2:Y:S03]  /*2640*/  @!P6 LDC.64 R4, c[0x0][0x230] ;  /* 0x00008c00ff04eb82 */ /* 0x000ea60000000a00 */
[----:B0-----:R-:W-:-:S02]  /*2650*/  @!P3 IADD3 R12, P2, R14, R12, RZ ;  /* 0x0000000c0e0cb210 */ /* 0x001fc40007f5e0ff */
[----:B------:R-:W-:Y:S01]  /*2660*/  @!P3 IADD3 R18, P4, R14, R18, RZ ;  /* 0x000000120e12b210 */ /* 0x000fe20007f9e0ff */
[----:B-1----:R-:W-:Y:S01]  /*2670*/  @!P6 IMAD R14, R32, R16, RZ ;  /* 0x00000010200ee224 */ /* 0x002fe200078e02ff */
[----:B------:R-:W-:-:S04]  /*2680*/  @!P3 SHF.L.U64.HI R3, R6, 0x1, R3 ;  /* 0x000000010603b819 */ /* 0x000fc80000010203 */
[C---:B------:R-:W-:Y:S02]  /*2690*/  @!P3 IADD3.X R13, R3.reuse, R13, RZ, P2, !PT ;  /* 0x0000000d030db210 */ /* 0x040fe400017fe4ff */
[----:B------:R-:W-:Y:S01]  /*26a0*/  @!P3 IADD3.X R19, R3, R19, RZ, P4, !PT ;  /* 0x000000130313b210 */ /* 0x000fe200027fe4ff */
[----:B------:R-:W-:Y:S01]  /*26b0*/  @!P6 IMAD R3, R23, R17, R14 ;  /* 0x000000111703e224 */ /* 0x000fe200078e020e */
[----:B------:R-:W-:Y:S01]  /*26c0*/  @!P6 MOV R20, R8 ;  /* 0x000000080014e202 */ /* 0x000fe20000000f00 */
[----:B------:R-:W0:Y:S01]  /*26d0*/  @!P6 LDC.64 R14, c[0x0][0x228] ;  /* 0x00008a00ff0eeb82 */ /* 0x000e220000000a00 */
[----:B------:R-:W-:-:S03]  /*26e0*/  @!P6 MOV R21, R11 ;  /* 0x0000000b0015e202 */ /* 0x000fc60000000f00 */
[----:B------:R-:W-:Y:S01]  /*26f0*/  @!P6 IMAD.WIDE.U32 R16, R23, R16, R20 ;  /* 0x000000101710e225 */ /* 0x000fe200078e0014 */
[----:B------:R-:W-:-:S04]  /*2700*/  HFMA2.MMA R30, -RZ, RZ, 0, 0 ;  /* 0x00000000ff1e7435 */ /* 0x000fc800000001ff */
[----:B------:R-:W-:Y:S02]  /*2710*/  @!P6 IADD3 R3, R17, R3, RZ ;  /* 0x000000031103e210 */ /* 0x000fe40007ffe0ff */
[C---:B------:R-:W-:Y:S02]  /*2720*/  @!P6 SHF.L.U32 R25, R16.reuse, 0x1, RZ ;  /* 0x000000011019e819 */ /* 0x040fe400000006ff */
[----:B------:R-:W-:Y:S02]  /*2730*/  @!P6 SHF.L.U64.HI R3, R16, 0x1, R3 ;  /* 0x000000011003e819 */ /* 0x000fe40000010203 */
[----:B------:R-:W-:Y:S01]  /*2740*/  IADD3 R31, R2, 0x20, RZ ;  /* 0x00000020021f7810 */ /* 0x000fe20007ffe0ff */
[----:B----4-:R1:W-:Y:S02]  /*2750*/  STL [R1+0x88], R22 ;  /* 0x0000881601007387 */ /* 0x0103e40000100800 */
[----:B-1----:R-:W-:-:S04]  /*2760*/  SHF.R.S32.HI R22, RZ, 0x1f, R48 ;  /* 0x0000001fff167819 */ /* 0x002fc80000011430 */
[----:B------:R-:W-:-:S04]  /*2770*/  ISETP.GE.AND.EX P0, PT, R22, UR19, PT, P0 ;  /* 0x0000001316007c0c */ /* 0x000fc8000bf06300 */
[----:B------:R-:W-:Y:S01]  /*2780*/  ISETP.GT.U32.OR P0, PT, R0, 0x22f, P0 ;  /* 0x0000022f0000780c */ /* 0x000fe20000704470 */
[----:B------:R1:W-:-:S12]  /*2790*/  STL [R1+0xa0], R33 ;  /* 0x0000a02101007387 */ /* 0x0003d80000100800 */
[----:B------:R-:W4:Y:S01]  /*27a0*/  @!P0 LDC.64 R6, c[0x0][0x288] ;  /* 0x0000a200ff068b82 */ /* 0x000f220000000a00 */
[----:B-1----:R-:W-:-:S06]  /*27b0*/  CS2R R32, SRZ ;  /* 0x0000000000207805 */ /* 0x002fcc000001ff00 */
[----:B------:R1:W3:Y:S01]  /*27c0*/  @!P3 LDG.E R33, desc[UR22][R12.64] ;  /* 0x000000160c21b981 */ /* 0x0002e2000c1e1900 */
[----:B------:R-:W4:Y:S03]  /*27d0*/  @!P0 LDC.64 R16, c[0x0][0x228] ;  /* 0x00008a00ff108b82 */ /* 0x000f260000000a00 */
[----:B------:R4:W3:Y:S01]  /*27e0*/  @!P3 LDG.E R32, desc[UR22][R18.64] ;  /* 0x000000161220b981 */ /* 0x0008e2000c1e1900 */
[----:B--2---:R-:W-:Y:S02]  /*27f0*/  @!P6 IADD3 R4, P3, R25, R4, RZ ;  /* 0x000000041904e210 */ /* 0x004fe40007f7e0ff */
[----:B------:R-:W-:Y:S02]  /*2800*/  @!P0 MOV R20, R8 ;  /* 0x0000000800148202 */ /* 0x000fe40000000f00 */
[----:B------:R-:W-:Y:S01]  /*2810*/  @!P6 IADD3.X R5, R3, R5, RZ, P3, !PT ;  /* 0x000000050305e210 */ /* 0x000fe20001ffe4ff */
[----:B-1----:R-:W1:Y:S01]  /*2820*/  @!P0 LDC.64 R12, c[0x0][0x230] ;  /* 0x00008c00ff0c8b82 */ /* 0x002e620000000a00 */
[----:B------:R-:W-:-:S02]  /*2830*/  @!P0 MOV R21, R11 ;  /* 0x0000000b00158202 */ /* 0x000fc40000000f00 */
[----:B0-----:R-:W-:Y:S01]  /*2840*/  @!P6 IADD3 R14, P3, R25, R14, RZ ;  /* 0x0000000e190ee210 */ /* 0x001fe20007f7e0ff */
[----:B------:R0:W2:Y:S01]  /*2850*/  @!P6 LDG.E R30, desc[UR22][R4.64] ;  /* 0x00000016041ee981 */ /* 0x0000a2000c1e1900 */
[-C--:B----4-:R-:W-:Y:S02]  /*2860*/  @!P0 IMAD R28, R22, R6.reuse, RZ ;  /* 0x00000006161c8224 */ /* 0x090fe400078e02ff */
[----:B------:R-:W-:Y:S02]  /*2870*/  @!P6 IADD3.X R15, R3, R15, RZ, P3, !PT ;  /* 0x0000000f030fe210 */ /* 0x000fe40001ffe4ff */
[C---:B------:R-:W-:Y:S02]  /*2880*/  @!P0 IMAD R28, R31.reuse, R7, R28 ;  /* 0x000000071f1c8224 */ /* 0x040fe400078e021c */
[----:B------:R-:W-:Y:S01]  /*2890*/  @!P0 IMAD.WIDE.U32 R6, R31, R6, R20 ;  /* 0x000000061f068225 */ /* 0x000fe200078e0014 */
[----:B------:R-:W-:-:S06]  /*28a0*/  MOV R21, RZ ;  /* 0x000000ff00157202 */ /* 0x000fcc0000000f00 */
[----:B------:R4:W2:Y:S01]  /*28b0*/  @!P6 LDG.E R21, desc[UR22][R14.64] ;  /* 0x000000160e15e981 */ /* 0x0008a2000c1e1900 */
[----:B------:R-:W-:Y:S02]  /*28c0*/  @!P0 IADD3 R20, R7, R28, RZ ;  /* 0x0000001c07148210 */ /* 0x000fe40007ffe0ff */
[C---:B------:R-:W-:Y:S01]  /*28d0*/  @!P0 SHF.L.U32 R3, R6.reuse, 0x1, RZ ;  /* 0x0000000106038819 */ /* 0x040fe200000006ff */
[----:B------:R-:W-:Y:S01]  /*28e0*/  HFMA2.MMA R25, -RZ, RZ, 0, 0 ;  /* 0x00000000ff197435 */ /* 0x000fe200000001ff */
[----:B------:R-:W-:Y:S02]  /*28f0*/  @!P0 SHF.L.U64.HI R20, R6, 0x1, R20 ;  /* 0x0000000106148819 */ /* 0x000fe40000010214 */
[C---:B------:R-:W-:Y:S01]  /*2900*/  @!P0 IADD3 R16, P5, R3.reuse, R16, RZ ;  /* 0x0000001003108210 */ /* 0x040fe20007fbe0ff */
[----:B------:R-:W-:Y:S01]  /*2910*/  HFMA2.MMA R28, -RZ, RZ, 0, 0 ;  /* 0x00000000ff1c7435 */ /* 0x000fe200000001ff */
[----:B-1----:R-:W-:Y:S02]  /*2920*/  @!P0 IADD3 R12, P3, R3, R12, RZ ;  /* 0x0000000c030c8210 */ /* 0x002fe40007f7e0ff */
[----:B------:R-:W-:-:S02]  /*2930*/  @!P0 IADD3.X R17, R20, R17, RZ, P5, !PT ;  /* 0x0000001114118210 */ /* 0x000fc40002ffe4ff */
[----:B------:R-:W-:-:S03]  /*2940*/  @!P0 IADD3.X R13, R20, R13, RZ, P3, !PT ;  /* 0x0000000d140d8210 */ /* 0x000fc60001ffe4ff */
[----:B------:R1:W2:Y:S04]  /*2950*/  @!P0 LDG.E R25, desc[UR22][R16.64] ;  /* 0x0000001610198981 */ /* 0x0002a8000c1e1900 */
[----:B------:R2:W2:Y:S01]  /*2960*/  @!P0 LDG.E R28, desc[UR22][R12.64] ;  /* 0x000000160c1c8981 */ /* 0x0004a2000c1e1900 */
[----:B------:R-:W-:-:S04]  /*2970*/  IADD3 R48, R2, 0x30, RZ ;  /* 0x0000003002307810 */ /* 0x000fc80007ffe0ff */
[----:B------:R-:W-:Y:S02]  /*2980*/  SHF.R.S32.HI R29, RZ, 0x1f, R48 ;  /* 0x0000001fff1d7819 */ /* 0x000fe40000011430 */
[----:B------:R-:W-:-:S04]  /*2990*/  ISETP.GE.U32.AND P2, PT, R48, UR18, PT ;  /* 0x0000001230007c0c */ /* 0x000fc8000bf46070 */
[----:B------:R-:W-:-:S04]  /*29a0*/  ISETP.GE.AND.EX P2, PT, R29, UR19, PT, P2 ;  /* 0x000000131d007c0c */ /* 0x000fc8000bf46320 */
[----:B------:R-:W-:Y:S02]  /*29b0*/  ISETP.GT.U32.OR P2, PT, R0, 0x22f, P2 ;  /* 0x0000022f0000780c */ /* 0x000fe40001744470 */
[----:B------:R-:W-:-:S04]  /*29c0*/  IADD3 R23, R2, 0x40, RZ ;  /* 0x0000004002177810 */ /* 0x000fc80007ffe0ff */
[----:B------:R-:W-:Y:S02]  /*29d0*/  SHF.R.S32.HI R22, RZ, 0x1f, R23 ;  /* 0x0000001fff167819 */ /* 0x000fe40000011417 */
[----:B------:R-:W-:-:S05]  /*29e0*/  ISETP.GE.U32.AND P4, PT, R23, UR18, PT ;  /* 0x0000001217007c0c */ /* 0x000fca000bf86070 */
[----:B------:R-:W1:Y:S01]  /*29f0*/  @!P2 LDC.64 R18, c[0x0][0x288] ;  /* 0x0000a200ff12ab82 */ /* 0x000e620000000a00 */
[----:B------:R-:W-:Y:S01]  /*2a00*/  ISETP.GE.AND.EX P4, PT, R22, UR19, PT, P4 ;  /* 0x0000001316007c0c */ /* 0x000fe2000bf86340 */
[----:B---3--:R-:W-:Y:S03]  /*2a10*/  STL [R1+0x7c], R52 ;  /* 0x00007c3401007387 */ /* 0x008fe60000100800 */
[----:B------:R-:W-:Y:S01]  /*2a20*/  ISETP.GT.U32.OR P4, PT, R0, 0x22f, P4 ;  /* 0x0000022f0000780c */ /* 0x000fe20002784470 */
[----:B------:R-:W-:Y:S01]  /*2a30*/  STL [R1+0x9c], R51 ;  /* 0x00009c3301007387 */ /* 0x000fe20000100800 */
[----:B------:R-:W-:Y:S01]  /*2a40*/  IADD3 R31, R2, 0x50, RZ ;  /* 0x00000050021f7810 */ /* 0x000fe20007ffe0ff */
[----:B0-----:R-:W0:Y:S03]  /*2a50*/  @!P2 LDC.64 R4, c[0x0][0x230] ;  /* 0x00008c00ff04ab82 */ /* 0x001e260000000a00 */
[----:B------:R-:W-:-:S05]  /*2a60*/  ISETP.GE.U32.AND P3, PT, R31, UR18, PT ;  /* 0x000000121f007c0c */ /* 0x000fca000bf66070 */
[----:B------:R-:W3:Y:S01]  /*2a70*/  @!P2 LDC.64 R6, c[0x0][0x228] ;  /* 0x00008a00ff06ab82 */ /* 0x000ee20000000a00 */
[----:B------:R-:W-:-:S07]  /*2a80*/  @!P2 MOV R20, R8 ;  /* 0x000000080014a202 */ /* 0x000fce0000000f00 */
[----:B----4-:R-:W4:Y:S01]  /*2a90*/  @!P4 LDC.64 R14, c[0x0][0x288] ;  /* 0x0000a200ff0ecb82 */ /* 0x010f220000000a00 */
[----:B-1----:R-:W-:-:S04]  /*2aa0*/  @!P2 IMAD R3, R29, R18, RZ ;  /* 0x000000121d03a224 */ /* 0x002fc800078e02ff */
[----:B------:R-:W-:-:S03]  /*2ab0*/  @!P2 IMAD R19, R48, R19, R3 ;  /* 0x000000133013a224 */ /* 0x000fc600078e0203 */
[----:B------:R-:W1:Y:S01]  /*2ac0*/  @!P4 LDC.64 R16, c[0x0][0x228] ;  /* 0x00008a00ff10cb82 */ /* 0x000e620000000a00 */
[----:B------:R-:W-:Y:S04]  /*2ad0*/  STL [R1+0x80], R33 ;  /* 0x0000802101007387 */ /* 0x000fe80000100800 */
[----:B------:R-:W-:Y:S04]  /*2ae0*/  STL [R1+0x98], R32 ;  /* 0x0000982001007387 */ /* 0x000fe80000100800 */
[----:B--2---:R2:W-:Y:S02]  /*2af0*/  STL [R1+0x24], R30 ;  /* 0x0000241e01007387 */ /* 0x0045e40000100800 */
[----:B--2---:R-:W-:-:S04]  /*2b00*/  SHF.R.S32.HI R30, RZ, 0x1f, R31 ;  /* 0x0000001fff1e7819 */ /* 0x004fc8000001141f */
[----:B------:R-:W-:Y:S01]  /*2b10*/  ISETP.GE.AND.EX P3, PT, R30, UR19, PT, P3 ;  /* 0x000000131e007c0c */ /* 0x000fe2000bf66330 */
[----:B------:R2:W-:Y:S03]  /*2b20*/  STL [R1+0x40], R21 ;  /* 0x0000401501007387 */ /* 0x0005e60000100800 */
[----:B------:R-:W-:Y:S02]  /*2b30*/  ISETP.GT.U32.OR P3, PT, R0, 0x22f, P3 ;  /* 0x0000022f0000780c */ /* 0x000fe40001f64470 */
[----:B--2---:R-:W-:-:S03]  /*2b40*/  @!P2 MOV R21, R11 ;  /* 0x0000000b0015a202 */ /* 0x004fc60000000f00 */
[----:B------:R-:W-:-:S03]  /*2b50*/  @!P2 IMAD.WIDE.U32 R20, R48, R18, R20 ;  /* 0x000000123014a225 */ /* 0x000fc600078e0014 */
[----:B------:R-:W-:Y:S02]  /*2b60*/  @!P2 SHF.L.U32 R12, R20, 0x1, RZ ;  /* 0x00000001140ca819 */ /* 0x000fe400000006ff */
[----:B------:R-:W-:-:S03]  /*2b70*/  @!P2 IADD3 R3, R21, R19, RZ ;  /* 0x000000131503a210 */ /* 0x000fc60007ffe0ff */
[----:B------:R-:W2:Y:S01]  /*2b80*/  @!P3 LDC.64 R18, c[0x0][0x288] ;  /* 0x0000a200ff12bb82 */ /* 0x000ea20000000a00 */
[C---:B0-----:R-:W-:Y:S02]  /*2b90*/  @!P2 IADD3 R4, P6, R12.reuse, R4, RZ ;  /* 0x000000040c04a210 */ /* 0x041fe40007fde0ff */
[----:B---3--:R-:W-:Y:S01]  /*2ba0*/  @!P2 IADD3 R6, P5, R12, R6, RZ ;  /* 0x000000060c06a210 */ /* 0x008fe20007fbe0ff */
[----:B------:R4:W-:Y:S04]  /*2bb0*/  STL [R1+0x4c], R25 ;  /* 0x00004c1901007387 */ /* 0x0009e80000100800 */
[----:B------:R-:W0:Y:S01]  /*2bc0*/  @!P4 LDC.64 R12, c[0x0][0x230] ;  /* 0x00008c00ff0ccb82 */ /* 0x000e220000000a00 */
[----:B------:R-:W-:Y:S02]  /*2bd0*/  @!P2 SHF.L.U64.HI R3, R20, 0x1, R3 ;  /* 0x000000011403a819 */ /* 0x000fe40000010203 */
[----:B------:R-:W-:Y:S01]  /*2be0*/  @!P4 MOV R20, R8 ;  /* 0x000000080014c202 */ /* 0x000fe20000000f00 */
[----:B----4-:R-:W-:Y:S01]  /*2bf0*/  @!P4 IMAD R25, R22, R14, RZ ;  /* 0x0000000e1619c224 */ /* 0x010fe200078e02ff */
[----:B------:R-:W-:Y:S01]  /*2c00*/  @!P4 MOV R21, R11 ;  /* 0x0000000b0015c202 */ /* 0x000fe20000000f00 */
[----:B------:R-:W3:Y:S01]  /*2c10*/  LDL.LU R22, [R1+0x10c] ;  /* 0x00010c0001167983 */ /* 0x000ee20000300800 */
[----:B------:R-:W-:-:S03]  /*2c20*/  @!P2 IADD3.X R7, R3, R7, RZ, P5, !PT ;  /* 0x000000070307a210 */ /* 0x000fc60002ffe4ff */
[----:B------:R4:W-:Y:S01]  /*2c30*/  STL [R1+0x3c], R28 ;  /* 0x00003c1c01007387 */ /* 0x0009e20000100800 */
[C---:B------:R-:W-:Y:S02]  /*2c40*/  @!P4 IMAD R25, R23.reuse, R15, R25 ;  /* 0x0000000f1719c224 */ /* 0x040fe400078e0219 */
[----:B------:R-:W-:Y:S01]  /*2c50*/  @!P4 IMAD.WIDE.U32 R14, R23, R14, R20 ;  /* 0x0000000e170ec225 */ /* 0x000fe200078e0014 */
[----:B------:R-:W-:Y:S01]  /*2c60*/  HFMA2.MMA R23, -RZ, RZ, 0, 0 ;  /* 0x00000000ff177435 */ /* 0x000fe200000001ff */
[----:B----4-:R-:W-:Y:S02]  /*2c70*/  MOV R28, RZ ;  /* 0x000000ff001c7202 */ /* 0x010fe40000000f00 */
[----:B------:R-:W-:-:S04]  /*2c80*/  @!P2 IADD3.X R5, R3, R5, RZ, P6, !PT ;  /* 0x000000050305a210 */ /* 0x000fc800037fe4ff */
[----:B------:R4:W3:Y:S01]  /*2c90*/  @!P2 LDG.E R28, desc[UR22][R6.64] ;  /* 0x00000016061ca981 */ /* 0x0008e2000c1e1900 */
[----:B------:R-:W-:Y:S01]  /*2ca0*/  @!P4 SHF.L.U32 R20, R14, 0x1, RZ ;  /* 0x000000010e14c819 */ /* 0x000fe200000006ff */
[----:B--2---:R-:W-:Y:S02]  /*2cb0*/  @!P3 IMAD R21, R30, R18, RZ ;  /* 0x000000121e15b224 */ /* 0x004fe400078e02ff */
[----:B------:R2:W3:Y:S01]  /*2cc0*/  @!P2 LDG.E R23, desc[UR22][R4.64] ;  /* 0x000000160417a981 */ /* 0x0004e2000c1e1900 */
[----:B----4-:R-:W4:Y:S01]  /*2cd0*/  @!P3 LDC.64 R6, c[0x0][0x230] ;  /* 0x00008c00ff06bb82 */ /* 0x010f220000000a00 */
[C---:B0-----:R-:W-:Y:S01]  /*2ce0*/  @!P4 IADD3 R12, P6, R20.reuse, R12, RZ ;  /* 0x0000000c140cc210 */ /* 0x041fe20007fde0ff */
[----:B------:R-:W-:Y:S01]  /*2cf0*/  @!P3 IMAD R19, R31, R19, R21 ;  /* 0x000000131f13b224 */ /* 0x000fe200078e0215 */
[----:B-1----:R-:W-:Y:S02]  /*2d00*/  @!P4 IADD3 R16, P2, R20, R16, RZ ;  /* 0x000000101410c210 */ /* 0x002fe40007f5e0ff */
[----:B------:R-:W-:-:S02]  /*2d10*/  @!P3 MOV R20, R8 ;  /* 0x000000080014b202 */ /* 0x000fc40000000f00 */
[----:B------:R-:W-:Y:S02]  /*2d20*/  @!P3 MOV R21, R11 ;  /* 0x0000000b0015b202 */ /* 0x000fe40000000f00 */
[----:B------:R-:W-:Y:S01]  /*2d30*/  @!P4 IADD3 R3, R15, R25, RZ ;  /* 0x000000190f03c210 */ /* 0x000fe20007ffe0ff */
[----:B------:R-:W-:Y:S01]  /*2d40*/  HFMA2.MMA R30, -RZ, RZ, 0, 0 ;  /* 0x00000000ff1e7435 */ /* 0x000fe200000001ff */
[----:B--2---:R-:W0:Y:S01]  /*2d50*/  @!P3 LDC.64 R4, c[0x0][0x228] ;  /* 0x00008a00ff04bb82 */ /* 0x004e220000000a00 */
[----:B------:R-:W-:Y:S01]  /*2d60*/  @!P3 IMAD.WIDE.U32 R20, R31, R18, R20 ;  /* 0x000000121f14b225 */ /* 0x000fe200078e0014 */
[----:B------:R-:W-:Y:S01]  /*2d70*/  @!P4 SHF.L.U64.HI R3, R14, 0x1, R3 ;  /* 0x000000010e03c819 */ /* 0x000fe20000010203 */
[----:B------:R-:W-:-:S03]  /*2d80*/  HFMA2.MMA R25, -RZ, RZ, 0, 0 ;  /* 0x00000000ff197435 */ /* 0x000fc600000001ff */
[C---:B------:R-:W-:Y:S02]  /*2d90*/  @!P4 IADD3.X R13, R3.reuse, R13, RZ, P6, !PT ;  /* 0x0000000d030dc210 */ /* 0x040fe400037fe4ff */
[----:B------:R-:W-:Y:S02]  /*2da0*/  @!P4 IADD3.X R17, R3, R17, RZ, P2, !PT ;  /* 0x000000110311c210 */ /* 0x000fe400017fe4ff */
[----:B------:R-:W-:Y:S01]  /*2db0*/  @!P3 IADD3 R19, R21, R19, RZ ;  /* 0x000000131513b210 */ /* 0x000fe20007ffe0ff */
[----:B------:R-:W2:Y:S01]  /*2dc0*/  @!P4 LDG.E R30, desc[UR22][R12.64] ;  /* 0x000000160c1ec981 */ /* 0x000ea2000c1e1900 */
[C---:B------:R-:W-:Y:S01]  /*2dd0*/  @!P3 SHF.L.U32 R3, R20.reuse, 0x1, RZ ;  /* 0x000000011403b819 */ /* 0x040fe200000006ff */
[----:B------:R-:W-:Y:S01]  /*2de0*/  HFMA2.MMA R21, -RZ, RZ, 0, 0 ;  /* 0x00000000ff157435 */ /* 0x000fe200000001ff */
[----:B------:R-:W-:Y:S01]  /*2df0*/  @!P3 SHF.L.U64.HI R20, R20, 0x1, R19 ;  /* 0x000000011414b819 */ /* 0x000fe20000010213 */
[----:B------:R-:W2:Y:S01]  /*2e00*/  @!P4 LDG.E R25, desc[UR22][R16.64] ;  /* 0x000000161019c981 */ /* 0x000ea2000c1e1900 */
[----:B----4-:R-:W-:-:S04]  /*2e10*/  @!P3 IADD3 R6, P6, R3, R6, RZ ;  /* 0x000000060306b210 */ /* 0x010fc80007fde0ff */
[----:B------:R-:W-:-:S05]  /*2e20*/  @!P3 IADD3.X R7, R20, R7, RZ, P6, !PT ;  /* 0x000000071407b210 */ /* 0x000fca00037fe4ff */
[----:B------:R-:W4:Y:S01]  /*2e30*/  @!P3 LDG.E R21, desc[UR22][R6.64] ;  /* 0x000000160615b981 */ /* 0x000f22000c1e1900 */
[----:B0-----:R-:W-:-:S04]  /*2e40*/  @!P3 IADD3 R4, P4, R3, R4, RZ ;  /* 0x000000040304b210 */ /* 0x001fc80007f9e0ff */
[----:B------:R-:W-:Y:S02]  /*2e50*/  @!P3 IADD3.X R5, R20, R5, RZ, P4, !PT ;  /* 0x000000051405b210 */ /* 0x000fe400027fe4ff */
[----:B------:R-:W-:-:S04]  /*2e60*/  IADD3 R29, R2, 0x60, RZ ;  /* 0x00000060021d7810 */ /* 0x000fc80007ffe0ff */
[----:B------:R-:W-:Y:S02]  /*2e70*/  SHF.R.S32.HI R48, RZ, 0x1f, R29 ;  /* 0x0000001fff307819 */ /* 0x000fe4000001141d */
[----:B------:R-:W-:Y:S01]  /*2e80*/  ISETP.GE.U32.AND P0, PT, R29, UR18, PT ;  /* 0x000000121d007c0c */ /* 0x000fe2000bf06070 */
[----:B---3--:R-:W-:Y:S04]  /*2e90*/  STL [R1+0x48], R23 ;  /* 0x0000481701007387 */ /* 0x008fe80000100800 */
[----:B------:R-:W-:Y:S04]  /*2ea0*/  STL [R1+0x50], R28 ;  /* 0x0000501c01007387 */ /* 0x000fe80000100800 */
[----:B--2---:R-:W-:Y:S04]  /*2eb0*/  STL [R1+0x18], R30 ;  /* 0x0000181e01007387 */ /* 0x004fe80000100800 */
[----:B------:R-:W-:Y:S04]  /*2ec0*/  STL [R1+0x54], R25 ;  /* 0x0000541901007387 */ /* 0x000fe80000100800 */
[----:B----4-:R0:W-:Y:S02]  /*2ed0*/  STL [R1+0x1c], R21 ;  /* 0x00001c1501007387 */ /* 0x0101e40000100800 */
[----:B0-----:R-:W-:-:S06]  /*2ee0*/  MOV R21, RZ ;  /* 0x000000ff00157202 */ /* 0x001fcc0000000f00 */
[----:B------:R-:W2:Y:S01]  /*2ef0*/  @!P3 LDG.E R21, desc[UR22][R4.64] ;  /* 0x000000160415b981 */ /* 0x000ea2000c1e1900 */
[----:B------:R-:W-:-:S04]  /*2f00*/  ISETP.GE.AND.EX P0, PT, R48, UR19, PT, P0 ;  /* 0x0000001330007c0c */ /* 0x000fc8000bf06300 */
[----:B------:R-:W-:Y:S02]  /*2f10*/  ISETP.GT.U32.OR P0, PT, R0, 0x22f, P0 ;  /* 0x0000022f0000780c */ /* 0x000fe40000704470 */
[----:B------:R-:W-:-:S04]  /*2f20*/  IADD3 R23, R2, 0x70, RZ ;  /* 0x0000007002177810 */ /* 0x000fc80007ffe0ff */
[----:B------:R-:W-:Y:S02]  /*2f30*/  SHF.R.S32.HI R28, RZ, 0x1f, R23 ;  /* 0x0000001fff1c7819 */ /* 0x000fe40000011417 */
[----:B------:R-:W-:-:S05]  /*2f40*/  ISETP.GE.U32.AND P5, PT, R23, UR18, PT ;  /* 0x0000001217007c0c */ /* 0x000fca000bfa6070 */
[----:B------:R-:W0:Y:S01]  /*2f50*/  @!P0 LDC.64 R14, c[0x0][0x288] ;  /* 0x0000a200ff0e8b82 */ /* 0x000e220000000a00 */
[----:B------:R-:W-:-:S04]  /*2f60*/  ISETP.GE.AND.EX P5, PT, R28, UR19, PT, P5 ;  /* 0x000000131c007c0c */ /* 0x000fc8000bfa6350 */
[----:B------:R-:W-:Y:S02]  /*2f70*/  ISETP.GT.U32.OR P5, PT, R0, 0x22f, P5 ;  /* 0x0000022f0000780c */ /* 0x000fe40002fa4470 */
[----:B------:R-:W-:Y:S01]  /*2f80*/  @!P0 MOV R13, R11 ;  /* 0x0000000b000d8202 */ /* 0x000fe20000000f00 */
[----:B------:R-:W1:Y:S10]  /*2f90*/  @!P0 LDC.64 R16, c[0x0][0x230] ;  /* 0x00008c00ff108b82 */ /* 0x000e740000000a00 */
[----:B------:R-:W3:Y:S01]  /*2fa0*/  @!P5 LDC.64 R18, c[0x0][0x288] ;  /* 0x0000a200ff12db82 */ /* 0x000ee20000000a00 */
[----:B0-----:R-:W-:Y:S01]  /*2fb0*/  @!P0 IMAD R12, R48, R14, RZ ;  /* 0x0000000e300c8224 */ /* 0x001fe200078e02ff */
[----:B------:R-:W-:-:S06]  /*2fc0*/  IADD3 R30, R2, 0x80, RZ ;  /* 0x00000080021e7810 */ /* 0x000fcc0007ffe0ff */
[----:B------:R-:W0:Y:S01]  /*2fd0*/  @!P5 LDC.64 R6, c[0x0][0x230] ;  /* 0x00008c00ff06db82 */ /* 0x000e220000000a00 */
[----:B------:R-:W-:Y:S01]  /*2fe0*/  @!P0 IMAD R3, R29, R15, R12 ;  /* 0x0000000f1d038224 */ /* 0x000fe200078e020c */
[----:B------:R-:W-:-:S05]  /*2ff0*/  @!P0 MOV R12, R8 ;  /* 0x00000008000c8202 */ /* 0x000fca0000000f00 */
[----:B------:R-:W-:Y:S02]  /*3000*/  @!P0 IMAD.WIDE.U32 R14, R29, R14, R12 ;  /* 0x0000000e1d0e8225 */ /* 0x000fe400078e000c */
[----:B------:R-:W4:Y:S03]  /*3010*/  @!P0 LDC.64 R12, c[0x0][0x228] ;  /* 0x00008a00ff0c8b82 */ /* 0x000f260000000a00 */
[----:B------:R-:W-:Y:S01]  /*3020*/  @!P0 IADD3 R25, R15, R3, RZ ;  /* 0x000000030f198210 */ /* 0x000fe20007ffe0ff */
[----:B---3--:R-:W-:Y:S01]  /*3030*/  @!P5 IMAD R20, R28, R18, RZ ;  /* 0x000000121c14d224 */ /* 0x008fe200078e02ff */
[C---:B------:R-:W-:Y:S02]  /*3040*/  @!P0 SHF.L.U32 R3, R14.reuse, 0x1, RZ ;  /* 0x000000010e038819 */ /* 0x040fe400000006ff */
[----:B------:R-:W-:Y:S01]  /*3050*/  @!P0 SHF.L.U64.HI R25, R14, 0x1, R25 ;  /* 0x000000010e198819 */ /* 0x000fe20000010219 */
[----:B------:R-:W-:Y:S01]  /*3060*/  @!P5 IMAD R19, R23, R19, R20 ;  /* 0x000000131713d224 */ /* 0x000fe200078e0214 */
[----:B------:R-:W3:Y:S01]  /*3070*/  @!P5 LDC.64 R14, c[0x0][0x228] ;  /* 0x00008a00ff0edb82 */ /* 0x000ee20000000a00 */
[----:B------:R-:W-:-:S02]  /*3080*/  @!P5 MOV R20, R8 ;  /* 0x000000080014d202 */ /* 0x000fc40000000f00 */
[----:B-1----:R-:W-:-:S04]  /*3090*/  @!P0 IADD3 R16, P4, R3, R16, RZ ;  /* 0x0000001003108210 */ /* 0x002fc80007f9e0ff */
[----:B------:R-:W-:Y:S02]  /*30a0*/  @!P0 IADD3.X R17, R25, R17, RZ, P4, !PT ;  /* 0x0000001119118210 */ /* 0x000fe400027fe4ff */
[----:B----4-:R-:W-:-:S04]  /*30b0*/  @!P0 IADD3 R12, P4, R3, R12, RZ ;  /* 0x0000000c030c8210 */ /* 0x010fc80007f9e0ff */
[----:B------:R-:W-:Y:S01]  /*30c0*/  @!P0 IADD3.X R13, R25, R13, RZ, P4, !PT ;  /* 0x0000000d190d8210 */ /* 0x000fe200027fe4ff */
[----:B------:R-:W-:Y:S02]  /*30d0*/  HFMA2.MMA R48, -RZ, RZ, 0, 0 ;  /* 0x00000000ff307435 */ /* 0x000fe400000001ff */
[----:B------:R-:W-:-:S08]  /*30e0*/  HFMA2.MMA R25, -RZ, RZ, 0, 0 ;  /* 0x00000000ff197435 */ /* 0x000fd000000001ff */
[----:B------:R-:W4:Y:S04]  /*30f0*/  @!P0 LDG.E R48, desc[UR22][R16.64] ;  /* 0x0000001610308981 */ /* 0x000f28000c1e1900 */
[----:B--2---:R1:W-:Y:S02]  /*3100*/  STL [R1+0x64], R21 ;  /* 0x0000641501007387 */ /* 0x0043e40000100800 */
[----:B-1----:R-:W-:-:S03]  /*3110*/  @!P5 MOV R21, R11 ;  /* 0x0000000b0015d202 */ /* 0x002fc60000000f00 */
[----:B------:R-:W-:Y:S01]  /*3120*/  @!P5 IMAD.WIDE.U32 R20, R23, R18, R20 ;  /* 0x000000121714d225 */ /* 0x000fe200078e0014 */
[----:B------:R-:W-:Y:S01]  /*3130*/  HFMA2.MMA R18, -RZ, RZ, 0, 0 ;  /* 0x00000000ff127435 */ /* 0x000fe200000001ff */
[----:B------:R-:W2:Y:S03]  /*3140*/  LDL.LU R23, [R1+0x108] ;  /* 0x0001080001177983 */ /* 0x000ea60000300800 */
[----:B------:R-:W-:Y:S02]  /*3150*/  @!P5 IADD3 R19, R21, R19, RZ ;  /* 0x000000131513d210 */ /* 0x000fe40007ffe0ff */
[----:B------:R-:W-:-:S04]  /*3160*/  @!P5 SHF.L.U32 R3, R20, 0x1, RZ ;  /* 0x000000011403d819 */ /* 0x000fc800000006ff */
[----:B------:R1:W4:Y:S01]  /*3170*/  @!P0 LDG.E R18, desc[UR22][R12.64] ;  /* 0x000000160c128981 */ /* 0x000322000c1e1900 */
[----:B------:R-:W-:Y:S02]  /*3180*/  @!P5 SHF.L.U64.HI R19, R20, 0x1, R19 ;  /* 0x000000011413d819 */ /* 0x000fe40000010213 */
[----:B---3--:R-:W-:-:S04]  /*3190*/  @!P5 IADD3 R14, P6, R3, R14, RZ ;  /* 0x0000000e030ed210 */ /* 0x008fc80007fde0ff */
[----:B------:R-:W-:-:S05]  /*31a0*/  @!P5 IADD3.X R15, R19, R15, RZ, P6, !PT ;  /* 0x0000000f130fd210 */ /* 0x000fca00037fe4ff */
[----:B------:R-:W3:Y:S01]  /*31b0*/  @!P5 LDG.E R25, desc[UR22][R14.64] ;  /* 0x000000160e19d981 */ /* 0x000ee2000c1e1900 */
        /* <DEDUP_REMOVED lines=8> */
[----:B------:R-:W-:-:S04]  /*3240*/  ISETP.GE.AND.EX P3, PT, R28, UR19, PT, P3 ;  /* 0x000000131c007c0c */ /* 0x000fc8000bf66330 */
[----:B------:R-:W-:Y:S02]  /*3250*/  ISETP.GT.U32.OR P3, PT, R0, 0x22f, P3 ;  /* 0x0000022f0000780c */ /* 0x000fe40001f64470 */
[----:B0-----:R-:W-:Y:S01]  /*3260*/  @!P5 IADD3 R6, P4, R3, R6, RZ ;  /* 0x000000060306d210 */ /* 0x001fe20007f9e0ff */
[----:B-1----:R-:W0:Y:S01]  /*3270*/  @!P2 LDC.64 R12, c[0x0][0x228] ;  /* 0x00008a00ff0cab82 */ /* 0x002e220000000a00 */
[----:B------:R-:W-:Y:S02]  /*3280*/  @!P2 MOV R16, R8 ;  /* 0x000000080010a202 */ /* 0x000fe40000000f00 */
[----:B------:R-:W-:-:S07]  /*3290*/  @!P2 MOV R17, R11 ;  /* 0x0000000b0011a202 */ /* 0x000fce0000000f00 */
[----:B------:R-:W1:Y:S01]  /*32a0*/  @!P3 LDC.64 R20, c[0x0][0x288] ;  /* 0x0000a200ff14bb82 */ /* 0x000e620000000a00 */
[----:B------:R-:W-:Y:S01]  /*32b0*/  @!P5 IADD3.X R7, R19, R7, RZ, P4, !PT ;  /* 0x000000071307d210 */ /* 0x000fe200027fe4ff */
[-C--:B------:R-:W-:Y:S02]  /*32c0*/  @!P2 IMAD R3, R31, R4.reuse, RZ ;  /* 0x000000041f03a224 */ /* 0x080fe400078e02ff */
[----:B------:R-:W-:-:S04]  /*32d0*/  @!P2 IMAD.WIDE.U32 R16, R30, R4, R16 ;  /* 0x000000041e10a225 */ /* 0x000fc800078e0010 */
[----:B------:R-:W-:Y:S01]  /*32e0*/  @!P2 IMAD R5, R30, R5, R3 ;  /* 0x000000051e05a224 */ /* 0x000fe200078e0203 */
[----:B------:R-:W-:-:S04]  /*32f0*/  IADD3 R30, R2, 0xa0, RZ ;  /* 0x000000a0021e7810 */ /* 0x000fc80007ffe0ff */
[----:B------:R-:W-:Y:S02]  /*3300*/  SHF.R.S32.HI R4, RZ, 0x1f, R30 ;  /* 0x0000001fff047819 */ /* 0x000fe4000001141e */
[----:B------:R-:W-:Y:S02]  /*3310*/  ISETP.GE.U32.AND P0, PT, R30, UR18, PT ;  /* 0x000000121e007c0c */ /* 0x000fe4000bf06070 */
[----:B------:R-:W-:Y:S02]  /*3320*/  IADD3 R30, R2, 0xb0, RZ ;  /* 0x000000b0021e7810 */ /* 0x000fe40007ffe0ff */
[----:B------:R-:W-:Y:S02]  /*3330*/  ISETP.GE.AND.EX P0, PT, R4, UR19, PT, P0 ;  /* 0x0000001304007c0c */ /* 0x000fe4000bf06300 */
[----:B------:R-:W-:Y:S02]  /*3340*/  @!P2 IADD3 R5, R17, R5, RZ ;  /* 0x000000051105a210 */ /* 0x000fe40007ffe0ff */
[----:B------:R-:W-:-:S02]  /*3350*/  SHF.R.S32.HI R4, RZ, 0x1f, R30 ;  /* 0x0000001fff047819 */ /* 0x000fc4000001141e */
[----:B------:R-:W-:Y:S01]  /*3360*/  ISETP.GE.U32.AND P4, PT, R30, UR18, PT ;  /* 0x000000121e007c0c */ /* 0x000fe2000bf86070 */
[----:B-1----:R-:W-:-:S03]  /*3370*/  @!P3 IMAD R28, R28, R20, RZ ;  /* 0x000000141c1cb224 */ /* 0x002fc600078e02ff */
[----:B------:R-:W-:Y:S02]  /*3380*/  ISETP.GE.AND.EX P4, PT, R4, UR19, PT, P4 ;  /* 0x0000001304007c0c */ /* 0x000fe4000bf86340 */
[----:B------:R-:W-:Y:S02]  /*3390*/  @!P3 MOV R4, R8 ;  /* 0x000000080004b202 */ /* 0x000fe40000000f00 */
[----:B------:R-:W-:Y:S01]  /*33a0*/  MOV R31, RZ ;  /* 0x000000ff001f7202 */ /* 0x000fe20000000f00 */
[----:B------:R-:W-:Y:S01]  /*33b0*/  @!P3 IMAD R28, R29, R21, R28 ;  /* 0x000000151d1cb224 */ /* 0x000fe200078e021c */
[----:B------:R-:W-:-:S04]  /*33c0*/  @!P2 SHF.L.U32 R3, R16, 0x1, RZ ;  /* 0x000000011003a819 */ /* 0x000fc800000006ff */
[----:B------:R1:W2:Y:S04]  /*33d0*/  @!P5 LDG.E R31, desc[UR22][R6.64] ;  /* 0x00000016061fd981 */ /* 0x0002a8000c1e1900 */
[----:B----4-:R4:W-:Y:S02]  /*33e0*/  STL [R1+0x60], R18 ;  /* 0x0000601201007387 */ /* 0x0109e40000100800 */
[----:B----4-:R-:W4:Y:S02]  /*33f0*/  @!P2 LDC.64 R18, c[0x0][0x230] ;  /* 0x00008c00ff12ab82 */ /* 0x010f240000000a00 */
[----:B------:R-:W-:Y:S04]  /*3400*/  STL [R1+0xc], R48 ;  /* 0x00000c3001007387 */ /* 0x000fe80000100800 */
[----:B---3--:R3:W-:Y:S02]  /*3410*/  STL [R1+0x58], R25 ;  /* 0x0000581901007387 */ /* 0x0087e40000100800 */
[----:B---3--:R-:W-:-:S02]  /*3420*/  @!P2 SHF.L.U64.HI R25, R16, 0x1, R5 ;  /* 0x000000011019a819 */ /* 0x008fc40000010205 */
[----:B------:R-:W-:Y:S01]  /*3430*/  @!P3 MOV R5, R11 ;  /* 0x0000000b0005b202 */ /* 0x000fe20000000f00 */
[----:B------:R-:W3:Y:S02]  /*3440*/  @!P3 LDC.64 R16, c[0x0][0x230] ;  /* 0x00008c00ff10bb82 */ /* 0x000ee40000000a00 */
[----:B------:R-:W-:Y:S01]  /*3450*/  @!P3 IMAD.WIDE.U32 R20, R29, R20, R4 ;  /* 0x000000141d14b225 */ /* 0x000fe200078e0004 */
[----:B------:R-:W-:Y:S01]  /*3460*/  HFMA2.MMA R29, -RZ, RZ, 0, 0 ;  /* 0x00000000ff1d7435 */ /* 0x000fe200000001ff */
[----:B----4-:R-:W-:Y:S02]  /*3470*/  @!P2 IADD3 R18, P6, R3, R18, RZ ;  /* 0x000000120312a210 */ /* 0x010fe40007fde0ff */
[----:B------:R-:W-:Y:S02]  /*3480*/  MOV R48, RZ ;  /* 0x000000ff00307202 */ /* 0x000fe40000000f00 */
[----:B------:R-:W4:Y:S01]  /*3490*/  @!P3 LDC.64 R4, c[0x0][0x228] ;  /* 0x00008a00ff04bb82 */ /* 0x000f220000000a00 */
[----:B------:R-:W-:-:S04]  /*34a0*/  @!P2 IADD3.X R19, R25, R19, RZ, P6, !PT ;  /* 0x000000131913a210 */ /* 0x000fc800037fe4ff */
[----:B--2---:R-:W2:Y:S04]  /*34b0*/  @P1 LDG.E R29, desc[UR22][R22.64] ;  /* 0x00000016161d1981 */ /* 0x004ea8000c1e1900 */
[----:B------:R3:W4:Y:S01]  /*34c0*/  @!P2 LDG.E R48, desc[UR22][R18.64] ;  /* 0x000000161230a981 */ /* 0x000722000c1e1900 */
[----:B------:R-:W-:Y:S02]  /*34d0*/  ISETP.GT.U32.OR P0, PT, R0, 0x22f, P0 ;  /* 0x0000022f0000780c */ /* 0x000fe40000704470 */
[----:B0-----:R-:W-:Y:S02]  /*34e0*/  @!P2 IADD3 R12, P5, R3, R12, RZ ;  /* 0x0000000c030ca210 */ /* 0x001fe40007fbe0ff */
[----:B------:R-:W-:-:S09]  /*34f0*/  @!P3 SHF.L.U32 R30, R20, 0x1, RZ ;  /* 0x00000001141eb819 */ /* 0x000fd200000006ff */
[----:B-1----:R-:W0:Y:S01]  /*3500*/  @!P0 LDC.64 R6, c[0x0][0x288] ;  /* 0x0000a200ff068b82 */ /* 0x002e220000000a00 */
[----:B------:R-:W-:Y:S02]  /*3510*/  @!P2 IADD3.X R13, R25, R13, RZ, P5, !PT ;  /* 0x0000000d190da210 */ /* 0x000fe40002ffe4ff */
[----:B------:R-:W-:Y:S02]  /*3520*/  @!P3 IADD3 R25, R21, R28, RZ ;  /* 0x0000001c1519b210 */ /* 0x000fe40007ffe0ff */
[----:B---3--:R-:W-:Y:S02]  /*3530*/  IADD3 R18, R2, 0xa0, RZ ;  /* 0x000000a002127810 */ /* 0x008fe40007ffe0ff */
[----:B------:R-:W-:Y:S01]  /*3540*/  @!P3 SHF.L.U64.HI R25, R20, 0x1, R25 ;  /* 0x000000011419b819 */ /* 0x000fe20000010219 */
[----:B------:R-:W-:Y:S01]  /*3550*/  UIMAD.WIDE UR6, UR9, 0x8, UR6 ;  /* 0x00000008090678a5 */ /* 0x000fe2000f8e0206 */
[----:B------:R-:W-:Y:S01]  /*3560*/  MOV R19, RZ ;  /* 0x000000ff00137202 */ /* 0x000fe20000000f00 */
[----:B------:R-:W1:Y:S01]  /*3570*/  @!P0 LDC.64 R20, c[0x0][0x230] ;  /* 0x00008c00ff148b82 */ /* 0x000e620000000a00 */
[----:B------:R-:W-:Y:S01]  /*3580*/  SHF.R.S32.HI R18, RZ, 0x1f, R18 ;  /* 0x0000001fff127819 */ /* 0x000fe20000011412 */
[----:B------:R3:W-:Y:S01]  /*3590*/  STL [R1+0x10], R31 ;  /* 0x0000101f01007387 */ /* 0x0007e20000100800 */
[----:B------:R-:W-:-:S05]  /*35a0*/  ISETP.GT.U32.OR P4, PT, R0, 0x22f, P4 ;  /* 0x0000022f0000780c */ /* 0x000fca0002784470 */
[----:B------:R-:W1:Y:S01]  /*35b0*/  @!P0 LDC.64 R22, c[0x0][0x228] ;  /* 0x00008a00ff168b82 */ /* 0x000e620000000a00 */
[----:B---3--:R-:W-:-:S04]  /*35c0*/  IADD3 R31, R2, 0x1f0, RZ ;  /* 0x000001f0021f7810 */ /* 0x008fc80007ffe0ff */
[----:B------:R-:W-:Y:S02]  /*35d0*/  SHF.R.S32.HI R3, RZ, 0x1f, R31 ;  /* 0x0000001fff037819 */ /* 0x000fe4000001141f */
[----:B------:R-:W-:-:S04]  /*35e0*/  ISETP.GE.U32.AND P6, PT, R31, UR18, PT ;  /* 0x000000121f007c0c */ /* 0x000fc8000bfc6070 */
[----:B------:R-:W-:Y:S02]  /*35f0*/  ISETP.GE.AND.EX P5, PT, R3, UR19, PT, P6 ;  /* 0x0000001303007c0c */ /* 0x000fe4000bfa6360 */
[----:B------:R-:W-:-:S04]  /*3600*/  @!P3 IADD3 R16, P6, R30, R16, RZ ;  /* 0x000000101e10b210 */ /* 0x000fc80007fde0ff */
[----:B------:R-:W-:-:S05]  /*3610*/  @!P3 IADD3.X R17, R25, R17, RZ, P6, !PT ;  /* 0x000000111911b210 */ /* 0x000fca00037fe4ff */
[----:B------:R3:W4:Y:S02]  /*3620*/  @!P3 LDG.E R19, desc[UR22][R16.64] ;  /* 0x000000161013b981 */ /* 0x000724000c1e1900 */
[----:B---3--:R-:W-:Y:S02]  /*3630*/  IADD3 R17, R2, 0xa0, RZ ;  /* 0x000000a002117810 */ /* 0x008fe40007ffe0ff */
[----:B--2---:R2:W-:Y:S04]  /*3640*/  STL [R1+0x34], R29 ;  /* 0x0000341d01007387 */ /* 0x0045e80000100800 */
[----:B----4-:R3:W-:Y:S01]  /*3650*/  STL [R1], R48 ;  /* 0x0000003001007387 */ /* 0x0107e20000100800 */
[----:B------:R-:W-:Y:S02]  /*3660*/  MOV R14, UR6 ;  /* 0x00000006000e7c02 */ /* 0x000fe40008000f00 */
[----:B------:R-:W-:-:S02]  /*3670*/  MOV R15, UR7 ;  /* 0x00000007000f7c02 */ /* 0x000fc40008000f00 */
[----:B------:R-:W-:Y:S01]  /*3680*/  ISETP.GT.U32.OR P5, PT, R0, 0x22f, P5 ;  /* 0x0000022f0000780c */ /* 0x000fe20002fa4470 */
[----:B--2---:R-:W2:Y:S03]  /*3690*/  @!P4 LDC.64 R28, c[0x0][0x288] ;  /* 0x0000a200ff1ccb82 */ /* 0x004ea60000000a00 */
[----:B------:R-:W4:Y:S01]  /*36a0*/  LDG.E.64 R14, desc[UR22][R14.64] ;  /* 0x000000160e0e7981 */ /* 0x000f22000c1e1b00 */
[----:B---3--:R-:W-:-:S10]  /*36b0*/  HFMA2.MMA R48, -RZ, RZ, 0, 0 ;  /* 0x00000000ff307435 */ /* 0x008fd400000001ff */
[----:B------:R0:W3:Y:S01]  /*36c0*/  @!P2 LDG.E R48, desc[UR22][R12.64] ;  /* 0x000000160c30a981 */ /* 0x0000e2000c1e1900 */
[----:B------:R-:W-:Y:S01]  /*36d0*/  @!P3 IADD3 R4, P2, R30, R4, RZ ;  /* 0x000000041e04b210 */ /* 0x000fe20007f5e0ff */
[----:B0-----:R-:W-:Y:S01]  /*36e0*/  @!P0 IMAD R12, R18, R6, RZ ;  /* 0x00000006120c8224 */ /* 0x001fe200078e02ff */
[----:B------:R-:W-:-:S03]  /*36f0*/  @!P0 MOV R13, R11 ;  /* 0x0000000b000d8202 */ /* 0x000fc60000000f00 */
[----:B------:R-:W-:Y:S01]  /*3700*/  @!P0 IMAD R30, R17, R7, R12 ;  /* 0x00000007111e8224 */ /* 0x000fe200078e020c */
[----:B------:R-:W-:-:S05]  /*3710*/  @!P0 MOV R12, R8 ;  /* 0x00000008000c8202 */ /* 0x000fca0000000f00 */
[----:B------:R-:W-:Y:S01]  /*3720*/  @!P0 IMAD.WIDE.U32 R6, R17, R6, R12 ;  /* 0x0000000611068225 */ /* 0x000fe200078e000c */
[----:B------:R-:W-:Y:S01]  /*3730*/  HFMA2.MMA R13, -RZ, RZ, 0, 0 ;  /* 0x00000000ff0d7435 */ /* 0x000fe200000001ff */
[----:B------:R-:W-:Y:S01]  /*3740*/  @!P3 IADD3.X R5, R25, R5, RZ, P2, !PT ;  /* 0x000000051905b210 */ /* 0x000fe200017fe4ff */
[----:B------:R-:W0:Y:S02]  /*3750*/  @!P4 LDC.64 R16, c[0x0][0x230] ;  /* 0x00008c00ff10cb82 */ /* 0x000e240000000a00 */
[----:B------:R-:W-:-:S06]  /*3760*/  @!P0 IADD3 R25, R7, R30, RZ ;  /* 0x0000001e07198210 */ /* 0x000fcc0007ffe0ff */
[----:B------:R-:W-:-:S06]  /*3770*/  MOV R30, R13 ;  /* 0x0000000d001e7202 */ /* 0x000fcc0000000f00 */
[----:B------:R1:W4:Y:S01]  /*3780*/  @!P3 LDG.E R30, desc[UR22][R4.64] ;  /* 0x00000016041eb981 */ /* 0x000322000c1e1900 */
[----:B------:R-:W-:-:S04]  /*3790*/  IADD3 R12, R2, 0xb0, RZ ;  /* 0x000000b0020c7810 */ /* 0x000fc80007ffe0ff */
[----:B------:R-:W-:-:S05]  /*37a0*/  SHF.R.S32.HI R12, RZ, 0x1f, R12 ;  /* 0x0000001fff0c7819 */ /* 0x000fca000001140c */
[----:B--2---:R-:W-:Y:S01]  /*37b0*/  @!P4 IMAD R12, R12, R28, RZ ;  /* 0x0000001c0c0cc224 */ /* 0x004fe200078e02ff */
[----:B-1----:R-:W-:Y:S02]  /*37c0*/  @!P4 MOV R4, R8 ;  /* 0x000000080004c202 */ /* 0x002fe40000000f00 */
[----:B------:R-:W-:Y:S02]  /*37d0*/  @!P4 MOV R5, R11 ;  /* 0x0000000b0005c202 */ /* 0x000fe40000000f00 */
[C---:B------:R-:W-:Y:S02]  /*37e0*/  @!P0 SHF.L.U32 R7, R6.reuse, 0x1, RZ ;  /* 0x0000000106078819 */ /* 0x040fe400000006ff */
[----:B------:R-:W-:Y:S02]  /*37f0*/  @!P0 SHF.L.U64.HI R25, R6, 0x1, R25 ;  /* 0x0000000106198819 */ /* 0x000fe40000010219 */
[----:B------:R-:W-:-:S04]  /*3800*/  @!P0 IADD3 R20, P2, R7, R20, RZ ;  /* 0x0000001407148210 */ /* 0x000fc80007f5e0ff */
[----:B------:R-:W-:Y:S01]  /*3810*/  @!P0 IADD3.X R21, R25, R21, RZ, P2, !PT ;  /* 0x0000001519158210 */ /* 0x000fe200017fe4ff */
[----:B---3--:R1:W-:Y:S04]  /*3820*/  STL [R1+0x44], R48 ;  /* 0x0000443001007387 */ /* 0x0083e80000100800 */
[----:B-1----:R-:W5:Y:S04]  /*3830*/  LDL.LU R48, [R1+0x104] ;  /* 0x0001040001307983 */ /* 0x002f680000300800 */
[----:B------:R1:W-:Y:S02]  /*3840*/  STL [R1+0x8], R19 ;  /* 0x0000081301007387 */ /* 0x0003e40000100800 */
[----:B-1----:R-:W1:Y:S02]  /*3850*/  @!P5 LDC.64 R18, c[0x0][0x288] ;  /* 0x0000a200ff12db82 */ /* 0x002e640000000a00 */
[----:B------:R2:W-:Y:S02]  /*3860*/  STL [R1+0x38], R13 ;  /* 0x0000380d01007387 */ /* 0x0005e40000100800 */
[----:B--2---:R-:W-:-:S02]  /*3870*/  IADD3 R13, R2, 0xb0, RZ ;  /* 0x000000b0020d7810 */ /* 0x004fc40007ffe0ff */
[----:B----4-:R2:W-:Y:S01]  /*3880*/  @!P3 STL [R1+0x38], R30 ;  /* 0x0000381e0100b387 */ /* 0x0105e20000100800 */
[----:B------:R-:W-:Y:S02]  /*3890*/  @!P0 IADD3 R22, P3, R7, R22, RZ ;  /* 0x0000001607168210 */ /* 0x000fe40007f7e0ff */
[----:B------:R-:W-:Y:S01]  /*38a0*/  R2UR UR26, R14 ;  /* 0x000000000e1a72ca */ /* 0x000fe200000e0000 */
[----:B------:R-:W3:Y:S01]  /*38b0*/  @!P5 LDC.64 R6, c[0x0][0x230] ;  /* 0x00008c00ff06db82 */ /* 0x000ee20000000a00 */
[C---:B--2---:R-:W-:Y:S02]  /*38c0*/  @!P4 IMAD R30, R13.reuse, R29, R12 ;  /* 0x0000001d0d1ec224 */ /* 0x044fe400078e020c */
[----:B------:R-:W-:-:S05]  /*38d0*/  @!P4 IMAD.WIDE.U32 R28, R13, R28, R4 ;  /* 0x0000001c0d1cc225 */ /* 0x000fca00078e0004 */
[----:B------:R-:W2:Y:S01]  /*38e0*/  @!P4 LDC.64 R4, c[0x0][0x228] ;  /* 0x00008a00ff04cb82 */ /* 0x000ea20000000a00 */
[----:B------:R-:W-:Y:S01]  /*38f0*/  @!P4 IADD3 R30, R29, R30, RZ ;  /* 0x0000001e1d1ec210 */ /* 0x000fe20007ffe0ff */
[----:B-1----:R-:W-:-:S06]  /*3900*/  @!P5 IMAD R29, R3, R18, RZ ;  /* 0x00000012031dd224 */ /* 0x002fcc00078e02ff */
[----:B------:R-:W1:Y:S01]  /*3910*/  @!P5 LDC.64 R12, c[0x0][0x228] ;  /* 0x00008a00ff0cdb82 */ /* 0x000e620000000a00 */
[----:B------:R-:W-:Y:S01]  /*3920*/  @!P0 IADD3.X R23, R25, R23, RZ, P3, !PT ;  /* 0x0000001719178210 */ /* 0x000fe20001ffe4ff */
[----:B------:R-:W-:Y:S01]  /*3930*/  @!P5 IMAD R29, R31, R19, R29 ;  /* 0x000000131f1dd224 */ /* 0x000fe200078e021d */
[C---:B------:R-:W-:Y:S02]  /*3940*/  @!P4 SHF.L.U32 R25, R28.reuse, 0x1, RZ ;  /* 0x000000011c19c819 */ /* 0x040fe400000006ff */
[----:B------:R-:W-:Y:S01]  /*3950*/  @!P4 SHF.L.U64.HI R3, R28, 0x1, R30 ;  /* 0x000000011c03c819 */ /* 0x000fe2000001021e */
[----:B------:R-:W-:Y:S01]  /*3960*/  HFMA2.MMA R28, -RZ, RZ, 0, 0 ;  /* 0x00000000ff1c7435 */ /* 0x000fe200000001ff */
[----:B------:R-:W-:Y:S02]  /*3970*/  IADD3 R19, R2, 0x1f0, RZ ;  /* 0x000001f002137810 */ /* 0x000fe40007ffe0ff */
[----:B------:R-:W-:Y:S02]  /*3980*/  @!P5 MOV R30, R8 ;  /* 0x00000008001ed202 */ /* 0x000fe40000000f00 */
[----:B------:R-:W-:-:S03]  /*3990*/  @!P5 MOV R31, R11 ;  /* 0x0000000b001fd202 */ /* 0x000fc60000000f00 */
[----:B------:R-:W-:Y:S01]  /*39a0*/  @!P5 IMAD.WIDE.U32 R18, R19, R18, R30 ;  /* 0x000000121312d225 */ /* 0x000fe200078e001e */
[----:B------:R-:W-:Y:S01]  /*39b0*/  CS2R R30, SRZ ;  /* 0x00000000001e7805 */ /* 0x000fe2000001ff00 */
[----:B------:R4:W5:Y:S05]  /*39c0*/  @!P0 LDG.E R28, desc[UR22][R20.64] ;  /* 0x00000016141c8981 */ /* 0x00096a000c1e1900 */
[----:B------:R-:W3:Y:S01]  /*39d0*/  @!P0 LDG.E R30, desc[UR22][R22.64] ;  /* 0x00000016161e8981 */ /* 0x000ee2000c1e1900 */
[----:B--2---:R-:W-:Y:S02]  /*39e0*/  @!P4 IADD3 R4, P0, R25, R4, RZ ;  /* 0x000000041904c210 */ /* 0x004fe40007f1e0ff */
[----:B----4-:R-:W-:-:S02]  /*39f0*/  @!P5 IADD3 R20, R19, R29, RZ ;  /* 0x0000001d1314d210 */ /* 0x010fc40007ffe0ff */
[C---:B------:R-:W-:Y:S01]  /*3a00*/  @!P5 SHF.L.U32 R19, R18.reuse, 0x1, RZ ;  /* 0x000000011213d819 */ /* 0x040fe200000006ff */
[----:B------:R-:W-:Y:S01]  /*3a10*/  HFMA2.MMA R21, -RZ, RZ, 0, 0 ;  /* 0x00000000ff157435 */ /* 0x000fe200000001ff */
[----:B------:R-:W-:Y:S02]  /*3a20*/  @!P5 SHF.L.U64.HI R18, R18, 0x1, R20 ;  /* 0x000000011212d819 */ /* 0x000fe40000010214 */
[----:B-1----:R-:W-:Y:S02]  /*3a30*/  @!P5 IADD3 R12, P3, R19, R12, RZ ;  /* 0x0000000c130cd210 */ /* 0x002fe40007f7e0ff */
[----:B------:R-:W-:Y:S02]  /*3a40*/  @!P4 IADD3.X R5, R3, R5, RZ, P0, !PT ;  /* 0x000000050305c210 */ /* 0x000fe400007fe4ff */
[----:B------:R-:W-:-:S03]  /*3a50*/  @!P5 IADD3.X R13, R18, R13, RZ, P3, !PT ;  /* 0x0000000d120dd210 */ /* 0x000fc60001ffe4ff */
[----:B------:R1:W2:Y:S04]  /*3a60*/  @!P4 LDG.E R31, desc[UR22][R4.64] ;  /* 0x00000016041fc981 */ /* 0x0002a8000c1e1900 */
[----:B------:R-:W4:Y:S01]  /*3a70*/  @!P5 LDG.E R21, desc[UR22][R12.64] ;  /* 0x000000160c15d981 */ /* 0x000f22000c1e1900 */
[----:B------:R-:W-:Y:S01]  /*3a80*/  HFMA2.MMA R29, -RZ, RZ, 0, 0 ;  /* 0x00000000ff1d7435 */ /* 0x000fe200000001ff */
[----:B0-----:R-:W-:-:S04]  /*3a90*/  @!P4 IADD3 R16, P2, R25, R16, RZ ;  /* 0x000000101910c210 */ /* 0x001fc80007f5e0ff */
[----:B------:R-:W-:-:S05]  /*3aa0*/  @!P4 IADD3.X R17, R3, R17, RZ, P2, !PT ;  /* 0x000000110311c210 */ /* 0x000fca00017fe4ff */
[----:B------:R-:W5:Y:S01]  /*3ab0*/  @!P4 LDG.E R29, desc[UR22][R16.64] ;  /* 0x00000016101dc981 */ /* 0x000f62000c1e1900 */
        /* <DEDUP_REMOVED lines=8> */
[----:B---3--:R-:W-:Y:S02]  /*3b40*/  @!P5 IADD3 R6, P2, R19, R6, RZ ;  /* 0x000000061306d210 */ /* 0x008fe40007f5e0ff */
[----:B------:R-:W-:Y:S02]  /*3b50*/  MOV R25, RZ ;  /* 0x000000ff00197202 */ /* 0x000fe40000000f00 */
[----:B------:R-:W-:Y:S01]  /*3b60*/  @!P5 IADD3.X R7, R18, R7, RZ, P2, !PT ;  /* 0x000000071207d210 */ /* 0x000fe200017fe4ff */
[----:B------:R-:W-:Y:S01]  /*3b70*/  UMOV UR27, 0x3f800000 ;  /* 0x3f800000001b7882 */ /* 0x000fe20000000000 */
[----:B------:R-:W-:Y:S01]  /*3b80*/  BSSY B0, `(.L_x_536) ;  /* 0x000001e000007945 */ /* 0x000fe20003800000 */
[----:B-1----:R-:W-:Y:S02]  /*3b90*/  CS2R R4, SRZ ;  /* 0x0000000000047805 */ /* 0x002fe4000001ff00 */
[----:B------:R1:W5:Y:S01]  /*3ba0*/  @!P5 LDG.E R25, desc[UR22][R6.64] ;  /* 0x000000160619d981 */ /* 0x000362000c1e1900 */
[----:B0-----:R-:W-:-:S02]  /*3bb0*/  @P0 R2UR UR5, R3 ;  /* 0x00000000030502ca */ /* 0x001fc400000e0000 */
[----:B------:R-:W-:Y:S01]  /*3bc0*/  ISETP.GT.U32.AND P0, PT, R0, 0x22f, PT ;  /* 0x0000022f0000780c */ /* 0x000fe20003f04070 */
[----:B------:R-:W-:Y:S01]  /*3bd0*/  HFMA2.MMA R3, -RZ, RZ, 0, 0 ;  /* 0x00000000ff037435 */ /* 0x000fe200000001ff */
[----:B------:R-:W-:Y:S02]  /*3be0*/  ISETP.NE.AND P5, PT, RZ, UR25, PT ;  /* 0x00000019ff007c0c */ /* 0x000fe4000bfa5270 */
[----:B-1----:R-:W-:-:S07]  /*3bf0*/  MOV R6, RZ ;  /* 0x000000ff00067202 */ /* 0x002fce0000000f00 */
[----:B------:R-:W-:Y:S01]  /*3c00*/  @UP0 UMOV UR27, UR5 ;  /* 0x00000005001b0c82 */ /* 0x000fe20008000000 */
[----:B------:R0:W-:Y:S04]  /*3c10*/  STL [R1+0x30], R30 ;  /* 0x0000301e01007387 */ /* 0x0001e80000100800 */
[----:B--2---:R0:W-:Y:S04]  /*3c20*/  STL [R1+0x2c], R31 ;  /* 0x00002c1f01007387 */ /* 0x0041e80000100800 */
[----:B----4-:R0:W-:Y:S01]  /*3c30*/  STL [R1+0x28], R21 ;  /* 0x0000281501007387 */ /* 0x0101e20000100800 */
[----:B------:R-:W-:Y:S05]  /*3c40*/  @P0 BRA `(.L_x_537) ;  /* 0x0000000000440947 */ /* 0x000fea0003800000 */
[----:B0-----:R-:W2:Y:S01]  /*3c50*/  LDL R21, [R1+0xfc] ;  /* 0x0000fc0001157983 */ /* 0x001ea20000100800 */
[----:B------:R-:W-:-:S13]  /*3c60*/  ISETP.NE.AND P0, PT, RZ, UR25, PT ;  /* 0x00000019ff007c0c */ /* 0x000fda000bf05270 */
[----:B------:R-:W0:Y:S01]  /*3c70*/  @P0 LDC.64 R6, c[0x0][0x240] ;  /* 0x00009000ff060b82 */ /* 0x000e220000000a00 */
[----:B--2---:R-:W-:-:S04]  /*3c80*/  IADD3 R3, R21, UR17, RZ ;  /* 0x0000001115037c10 */ /* 0x004fc8000fffe0ff */
[----:B0-----:R-:W-:Y:S02]  /*3c90*/  @P0 LEA R6, P2, R3, R6, 0x1 ;  /* 0x0000000603060211 */ /* 0x001fe400078408ff */
[----:B------:R-:W-:-:S04]  /*3ca0*/  SHF.R.S32.HI R12, RZ, 0x1f, R3 ;  /* 0x0000001fff0c7819 */ /* 0x000fc80000011403 */
[----:B------:R-:W-:-:S05]  /*3cb0*/  @P0 LEA.HI.X R7, R3, R7, R12, 0x1, P2 ;  /* 0x0000000703070211 */ /* 0x000fca00010f0c0c */
[----:B------:R-:W2:Y:S04]  /*3cc0*/  @P0 LDG.E.U16 R12, desc[UR22][R6.64] ;  /* 0x00000016060c0981 */ /* 0x000ea8000c1e1500 */
[----:B------:R0:W3:Y:S02]  /*3cd0*/  @P0 LDG.E.U16 R13, desc[UR22][R6.64+0x2] ;  /* 0x00000216060d0981 */ /* 0x0000e4000c1e1500 */
[----:B0-----:R-:W0:Y:S02]  /*3ce0*/  LDC.64 R6, c[0x0][0x238] ;  /* 0x00008e00ff067b82 */ /* 0x001e240000000a00 */
[----:B0-----:R-:W-:-:S05]  /*3cf0*/  IMAD.WIDE R6, R3, 0x2, R6 ;  /* 0x0000000203067825 */ /* 0x001fca00078e0206 */
[----:B------:R-:W4:Y:S04]  /*3d00*/  LDG.E.U16 R3, desc[UR22][R6.64] ;  /* 0x0000001606037981 */ /* 0x000f28000c1e1500 */
[----:B------:R-:W4:Y:S01]  /*3d10*/  LDG.E.U16 R6, desc[UR22][R6.64+0x2] ;  /* 0x0000021606067981 */ /* 0x000f22000c1e1500 */
[----:B--2---:R-:W-:Y:S02]  /*3d20*/  @P0 SHF.L.U32 R4, R12, 0x10, RZ ;  /* 0x000000100c040819 */ /* 0x004fe400000006ff */
[----:B---3--:R-:W-:Y:S02]  /*3d30*/  @P0 SHF.L.U32 R5, R13, 0x10, RZ ;  /* 0x000000100d050819 */ /* 0x008fe400000006ff */
[----:B----4-:R-:W-:Y:S02]  /*3d40*/  SHF.L.U32 R3, R3, 0x10, RZ ;  /* 0x0000001003037819 */ /* 0x010fe400000006ff */
[----:B------:R-:W-:-:S07]  /*3d50*/  SHF.L.U32 R6, R6, 0x10, RZ ;  /* 0x0000001006067819 */ /* 0x000fce00000006ff */
.L_x_537:
[----:B------:R-:W-:Y:S05]  /*3d60*/  BSYNC B0 ;  /* 0x0000000000007941 */ /* 0x000fea0003800000 */
.L_x_536:
[----:B------:R-:W2:Y:S04]  /*3d70*/  LDL R17, [R1+0x20] ;  /* 0x0000200001117983 */ /* 0x000ea80000100800 */
[----:B------:R-:W3:Y:S04]  /*3d80*/  LDL R14, [R1+0x34] ;  /* 0x00003400010e7983 */ /* 0x000ee80000100800 */
[----:B------:R-:W4:Y:S04]  /*3d90*/  LDL R15, [R1+0x24] ;  /* 0x00002400010f7983 */ /* 0x000f280000100800 */
[----:B------:R-:W4:Y:S01]  /*3da0*/  LDL R13, [R1+0x40] ;  /* 0x00004000010d7983 */ /* 0x000f220000100800 */
[----:B--2---:R-:W-:-:S02]  /*3db0*/  PRMT R7, R17, 0x7632, R7 ;  /* 0x0000763211077816 */ /* 0x004fc40000000007 */
[----:B------:R-:W-:Y:S02]  /*3dc0*/  SHF.L.U32 R19, R17, 0x10, RZ ;  /* 0x0000001011137819 */ /* 0x000fe400000006ff */
        /* <DEDUP_REMOVED lines=17> */
[----:B------:R-:W-:-:S04]  /*3ee0*/  FFMA.FTZ R13, R19, R3, R4 ;  /* 0x00000003130d7223 */ /* 0x000fc80000010004 */
[----:B------:R-:W-:-:S06]  /*3ef0*/  FMUL.FTZ R15, R13, -1.4426950216293334961 ;  /* 0xbfb8aa3b0d0f7820 */ /* 0x000fcc0000410000 */
[----:B------:R-:W1:Y:S02]  /*3f00*/  MUFU.EX2 R15, R15 ;  /* 0x0000000f000f7308 */ /* 0x000e640000000800 */
[----:B-1----:R-:W-:-:S06]  /*3f10*/  FADD.FTZ R15, R15, 1 ;  /* 0x3f8000000f0f7421 */ /* 0x002fcc0000010000 */
[----:B------:R-:W1:Y:S02]  /*3f20*/  MUFU.RCP R15, R15 ;  /* 0x0000000f000f7308 */ /* 0x000e640000001000 */
[----:B-1----:R-:W-:Y:S01]  /*3f30*/  FMUL.FTZ R20, R20, R15 ;  /* 0x0000000f14147220 */ /* 0x002fe20000410000 */
[----:B------:R-:W-:-:S04]  /*3f40*/  FADD.FTZ R15, -R15, 1 ;  /* 0x3f8000000f0f7421 */ /* 0x000fc80000010100 */
[----:B------:R-:W-:Y:S01]  /*3f50*/  FFMA.FTZ R15, R13, R15, 1 ;  /* 0x3f8000000d0f7423 */ /* 0x000fe2000001000f */
[----:B------:R-:W-:-:S03]  /*3f60*/  FFMA.FTZ R13, R7, R6, R5 ;  /* 0x00000006070d7223 */ /* 0x000fc60000010005 */
[----:B------:R-:W-:Y:S01]  /*3f70*/  FMUL.FTZ R20, R20, R15 ;  /* 0x0000000f14147220 */ /* 0x000fe20000410000 */
[----:B------:R-:W-:-:S06]  /*3f80*/  FMUL.FTZ R15, R13, -1.4426950216293334961 ;  /* 0xbfb8aa3b0d0f7820 */ /* 0x000fcc0000410000 */
[----:B------:R-:W1:Y:S02]  /*3f90*/  MUFU.EX2 R15, R15 ;  /* 0x0000000f000f7308 */ /* 0x000e640000000800 */
[----:B-1----:R-:W-:-:S06]  /*3fa0*/  FADD.FTZ R15, R15, 1 ;  /* 0x3f8000000f0f7421 */ /* 0x002fcc0000010000 */
[----:B------:R-:W1:Y:S02]  /*3fb0*/  MUFU.RCP R15, R15 ;  /* 0x0000000f000f7308 */ /* 0x000e640000001000 */
[----:B-1----:R-:W-:Y:S01]  /*3fc0*/  FMUL.FTZ R18, R18, R15 ;  /* 0x0000000f12127220 */ /* 0x002fe20000410000 */
[----:B------:R-:W-:-:S04]  /*3fd0*/  FADD.FTZ R15, -R15, 1 ;  /* 0x3f8000000f0f7421 */ /* 0x000fc80000010100 */
[----:B------:R-:W-:-:S04]  /*3fe0*/  FFMA.FTZ R15, R13, R15, 1 ;  /* 0x3f8000000d0f7423 */ /* 0x000fc8000001000f */
[----:B------:R-:W-:-:S07]  /*3ff0*/  FMUL.FTZ R18, R18, R15 ;  /* 0x0000000f12127220 */ /* 0x000fce0000410000 */
.L_x_538:
        /* <DEDUP_REMOVED lines=8> */
[----:B0-----:R-:W-:-:S04]  /*4080*/  FFMA.FTZ R21, R14, R3, R4 ;  /* 0x000000030e157223 */ /* 0x001fc80000010004 */
        /* <DEDUP_REMOVED lines=17> */
.L_x_539:
[----:B------:R-:W-:Y:S01]  /*41a0*/  FFMA.FTZ R19, R7, R22, R19 ;  /* 0x0000001607137223 */ /* 0x000fe20000010013 */
[----:B------:R-:W-:Y:S01]  /*41b0*/  FADD.FTZ R22, R22, R13 ;  /* 0x0000000d16167221 */ /* 0x000fe20000010000 */
[----:B------:R-:W-:Y:S01]  /*41c0*/  FMUL.FTZ R13, R17, R3 ;  /* 0x00000003110d7220 */ /* 0x000fe20000410000 */
[C---:B------:R-:W-:Y:S01]  /*41d0*/  FFMA.FTZ R15, R14.reuse, R17, R15 ;  /* 0x000000110e0f7223 */ /* 0x040fe2000001000f */
[----:B------:R-:W0:Y:S01]  /*41e0*/  LDL R23, [R1+0x4c] ;  /* 0x00004c0001177983 */ /* 0x000e220000100800 */
[----:B------:R-:W-:Y:S01]  /*41f0*/  FADD.FTZ R20, RZ, R20 ;  /* 0x00000014ff147221 */ /* 0x000fe20000010000 */
[----:B------:R-:W-:Y:S01]  /*4200*/  FFMA.FTZ R19, R14, R13, R19 ;  /* 0x0000000d0e137223 */ /* 0x000fe20000010013 */
[----:B------:R-:W-:Y:S01]  /*4210*/  FFMA.FTZ R7, R7, R18, RZ ;  /* 0x0000001207077223 */ /* 0x000fe200000100ff */
[----:B------:R-:W2:Y:S01]  /*4220*/  LDL R14, [R1+0x3c] ;  /* 0x00003c00010e7983 */ /* 0x000ea20000100800 */
[----:B------:R-:W-:Y:S01]  /*4230*/  FADD.FTZ R17, R20, R17 ;  /* 0x0000001114117221 */ /* 0x000fe20000010000 */
[----:B------:R-:W-:Y:S01]  /*4240*/  FADD.FTZ R18, RZ, R18 ;  /* 0x00000012ff127221 */ /* 0x000fe20000010000 */
[----:B--2---:R-:W-:Y:S01]  /*4250*/  PRMT R20, R14, 0x7632, R20 ;  /* 0x000076320e147816 */ /* 0x004fe20000000014 */
[----:B------:R-:W-:-:S02]  /*4260*/  FFMA.FTZ R14, R12, R16, R7 ;  /* 0x000000100c0e7223 */ /* 0x000fc40000010007 */
[----:B------:R-:W2:Y:S01]  /*4270*/  LDL R7, [R1+0x3c] ;  /* 0x00003c0001077983 */ /* 0x000ea20000100800 */
[----:B------:R-:W-:Y:S01]  /*4280*/  SHF.L.U32 R20, R20, 0x10, RZ ;  /* 0x0000001014147819 */ /* 0x000fe200000006ff */
[----:B------:R-:W-:Y:S01]  /*4290*/  FADD.FTZ R18, R18, R16 ;  /* 0x0000001012127221 */ /* 0x000fe20000010000 */
[----:B------:R-:W-:Y:S01]  /*42a0*/  FMUL.FTZ R16, R16, R6 ;  /* 0x0000000610107220 */ /* 0x000fe20000410000 */
[----:B------:R-:W-:Y:S01]  /*42b0*/  FADD.FTZ R22, R22, R13 ;  /* 0x0000000d16167221 */ /* 0x000fe20000010000 */
[C---:B0-----:R-:W-:Y:S01]  /*42c0*/  PRMT R21, R23.reuse, 0x7632, R21 ;  /* 0x0000763217157816 */ /* 0x041fe20000000015 */
[----:B------:R-:W-:Y:S01]  /*42d0*/  FADD.FTZ R13, R20, -UR26 ;  /* 0x8000001a140d7e21 */ /* 0x000fe20008010000 */
[----:B------:R-:W-:Y:S01]  /*42e0*/  FFMA.FTZ R12, R12, R16, R19 ;  /* 0x000000100c0c7223 */ /* 0x000fe20000010013 */
[----:B------:R-:W-:Y:S02]  /*42f0*/  SHF.L.U32 R20, R23, 0x10, RZ ;  /* 0x0000001017147819 */ /* 0x000fe400000006ff */
[----:B------:R-:W-:-:S02]  /*4300*/  SHF.L.U32 R21, R21, 0x10, RZ ;  /* 0x0000001015157819 */ /* 0x000fc400000006ff */
[----:B--2---:R-:W-:-:S05]  /*4310*/  SHF.L.U32 R7, R7, 0x10, RZ ;  /* 0x0000001007077819 */ /* 0x004fca00000006ff */
[----:B------:R-:W-:-:S04]  /*4320*/  FADD.FTZ R7, R7, -UR26 ;  /* 0x8000001a07077e21 */ /* 0x000fc80008010000 */
        /* <DEDUP_REMOVED lines=21> */
.L_x_540:
[----:B------:R-:W-:Y:S01]  /*4480*/  FMUL.FTZ R13, R20, R3 ;  /* 0x00000003140d7220 */ /* 0x000fe20000410000 */
[----:B------:R-:W-:Y:S01]  /*4490*/  FADD.FTZ R17, R17, R20 ;  /* 0x0000001411117221 */ /* 0x000fe20000010000 */
[----:B------:R-:W-:Y:S01]  /*44a0*/  FFMA.FTZ R15, R19, R20, R15 ;  /* 0x00000014130f7223 */ /* 0x000fe2000001000f */
[----:B------:R-:W2:Y:S01]  /*44b0*/  LDL R23, [R1+0x50] ;  /* 0x0000500001177983 */ /* 0x000ea20000100800 */
[----:B------:R-:W-:-:S03]  /*44c0*/  FADD.FTZ R16, R16, R22 ;  /* 0x0000001610107221 */ /* 0x000fc60000010000 */
[----:B------:R-:W3:Y:S01]  /*44d0*/  LDL R20, [R1+0x48] ;  /* 0x0000480001147983 */ /* 0x000ee20000100800 */
[----:B------:R-:W-:Y:S01]  /*44e0*/  FFMA.FTZ R12, R19, R13, R12 ;  /* 0x0000000d130c7223 */ /* 0x000fe2000001000c */
[----:B------:R-:W-:Y:S01]  /*44f0*/  FADD.FTZ R18, R18, R21 ;  /* 0x0000001512127221 */ /* 0x000fe20000010000 */
[----:B------:R-:W-:Y:S01]  /*4500*/  FFMA.FTZ R14, R7, R21, R14 ;  /* 0x00000015070e7223 */ /* 0x000fe2000001000e */
[----:B------:R-:W-:Y:S01]  /*4510*/  FMUL.FTZ R21, R21, R6 ;  /* 0x0000000615157220 */ /* 0x000fe20000410000 */
[----:B------:R-:W-:-:S03]  /*4520*/  FADD.FTZ R13, R16, R13 ;  /* 0x0000000d100d7221 */ /* 0x000fc60000010000 */
[----:B------:R-:W-:Y:S01]  /*4530*/  FFMA.FTZ R7, R7, R21, R12 ;  /* 0x0000001507077223 */ /* 0x000fe2000001000c */
[----:B--2---:R-:W-:Y:S02]  /*4540*/  PRMT R22, R23, 0x7632, R22 ;  /* 0x0000763217167816 */ /* 0x004fe40000000016 */
[C---:B---3--:R-:W-:Y:S02]  /*4550*/  PRMT R19, R20.reuse, 0x7632, R19 ;  /* 0x0000763214137816 */ /* 0x048fe40000000013 */
[----:B------:R-:W-:Y:S02]  /*4560*/  SHF.L.U32 R20, R20, 0x10, RZ ;  /* 0x0000001014147819 */ /* 0x000fe400000006ff */
[----:B------:R-:W-:Y:S02]  /*4570*/  SHF.L.U32 R19, R19, 0x10, RZ ;  /* 0x0000001013137819 */ /* 0x000fe400000006ff */
[----:B------:R-:W-:Y:S01]  /*4580*/  SHF.L.U32 R22, R22, 0x10, RZ ;  /* 0x0000001016167819 */ /* 0x000fe200000006ff */
[----:B------:R-:W-:Y:S01]  /*4590*/  FADD.FTZ R12, R20, -UR26 ;  /* 0x8000001a140c7e21 */ /* 0x000fe20008010000 */
[----:B------:R-:W-:Y:S01]  /*45a0*/  SHF.L.U32 R20, R23, 0x10, RZ ;  /* 0x0000001017147819 */ /* 0x000fe200000006ff */
[----:B------:R-:W-:-:S02]  /*45b0*/  FADD.FTZ R16, R19, -UR26 ;  /* 0x8000001a13107e21 */ /* 0x000fc40008010000 */
        /* <DEDUP_REMOVED lines=21> */
.L_x_541:
        /* <DEDUP_REMOVED lines=41> */
.L_x_542:
        /* <DEDUP_REMOVED lines=41> */
.L_x_543:
        /* <DEDUP_REMOVED lines=41> */
.L_x_544:
        /* <DEDUP_REMOVED lines=41> */
.L_x_545:
[----:B------:R-:W-:Y:S01]  /*5150*/  FMUL.FTZ R16, R20, R3 ;  /* 0x0000000314107220 */ /* 0x000fe20000410000 */
[----:B------:R-:W-:Y:S01]  /*5160*/  FADD.FTZ R17, R17, R20 ;  /* 0x0000001411117221 */ /* 0x000fe20000010000 */
[----:B------:R-:W-:Y:S01]  /*5170*/  FFMA.FTZ R15, R19, R20, R15 ;  /* 0x00000014130f7223 */ /* 0x000fe2000001000f */
[----:B------:R-:W2:Y:S01]  /*5180*/  LDL R23, [R1+0x44] ;  /* 0x0000440001177983 */ /* 0x000ea20000100800 */
[----:B------:R-:W-:-:S03]  /*5190*/  FADD.FTZ R13, R21, R13 ;  /* 0x0000000d150d7221 */ /* 0x000fc60000010000 */
[----:B------:R-:W3:Y:S01]  /*51a0*/  LDL R20, [R1] ;  /* 0x0000000001147983 */ /* 0x000ee20000100800 */
        /* <DEDUP_REMOVED lines=35> */
.L_x_546:
        /* <DEDUP_REMOVED lines=41> */
.L_x_547:
[----:B------:R-:W-:Y:S01]  /*5670*/  FMUL.FTZ R16, R20, R3 ;  /* 0x0000000314107220 */ /* 0x000fe20000410000 */
[----:B------:R-:W-:Y:S01]  /*5680*/  FFMA.FTZ R15, R19, R20, R15 ;  /* 0x00000014130f7223 */ /* 0x000fe2000001000f */
[----:B------:R-:W-:Y:S01]  /*5690*/  FADD.FTZ R17, R17, R20 ;  /* 0x0000001411117221 */ /* 0x000fe20000010000 */
[----:B------:R-:W-:Y:S01]  /*56a0*/  FADD.FTZ R18, R18, R22 ;  /* 0x0000001612127221 */ /* 0x000fe20000010000 */
[----:B------:R-:W-:Y:S01]  /*56b0*/  FFMA.FTZ R7, R19, R16, R7 ;  /* 0x0000001013077223 */ /* 0x000fe20000010007 */
[----:B-----5:R-:W-:Y:S01]  /*56c0*/  PRMT R19, R28, 0x7632, R19 ;  /* 0x000076321c137816 */ /* 0x020fe20000000013 */
        /* <DEDUP_REMOVED lines=33> */
.L_x_548:
        /* <DEDUP_REMOVED lines=39> */
.L_x_549:
        /* <DEDUP_REMOVED lines=41> */
.L_x_550:
        /* <DEDUP_REMOVED lines=41> */
.L_x_551:
        /* <DEDUP_REMOVED lines=41> */
.L_x_552:
        /* <DEDUP_REMOVED lines=41> */
.L_x_553:
        /* <DEDUP_REMOVED lines=41> */
.L_x_554:
        /* <DEDUP_REMOVED lines=41> */
.L_x_555:
        /* <DEDUP_REMOVED lines=39> */
.L_x_556:
        /* <DEDUP_REMOVED lines=39> */
.L_x_557:
        /* <DEDUP_REMOVED lines=39> */
.L_x_558:
        /* <DEDUP_REMOVED lines=39> */
.L_x_559:
        /* <DEDUP_REMOVED lines=39> */
.L_x_560:
        /* <DEDUP_REMOVED lines=43> */
.L_x_561:
        /* <DEDUP_REMOVED lines=36> */
.L_x_562:
        /* <DEDUP_REMOVED lines=36> */
.L_x_563:
        /* <DEDUP_REMOVED lines=34> */
.L_x_564:
        /* <DEDUP_REMOVED lines=36> */
.L_x_565:
        /* <DEDUP_REMOVED lines=34> */
.L_x_566:
        /* <DEDUP_REMOVED lines=38> */
.L_x_567:
[----:B------:R-:W-:Y:S01]  /*86f0*/  PRMT R23, R24, 0x7632, R23 ;  /* 0x0000763218177816 */ /* 0x000fe20000000017 */
[----:B------:R-:W-:Y:S01]  /*8700*/  FMUL.FTZ R15, R12, R3 ;  /* 0x000000030c0f7220 */ /* 0x000fe20000410000 */
[----:B------:R-:W-:Y:S02]  /*8710*/  SHF.L.U32 R31, R24, 0x10, RZ ;  /* 0x00000010181f7819 */ /* 0x000fe400000006ff */
[----:B------:R-:W-:Y:S01]  /*8720*/  SHF.L.U32 R23, R23, 0x10, RZ ;  /* 0x0000001017177819 */ /* 0x000fe200000006ff */
[----:B------:R-:W-:Y:S01]  /*8730*/  FFMA.FTZ R13, R35, R15, R13 ;  /* 0x0000000f230d7223 */ /* 0x000fe2000001000d */
[----:B------:R-:W-:Y:S01]  /*8740*/  FADD.FTZ R18, R14, R15 ;  /* 0x0000000f0e127221 */ /* 0x000fe20000010000 */
[----:B------:R-:W-:Y:S01]  /*8750*/  FMUL.FTZ R15, R20, R6 ;  /* 0x00000006140f7220 */ /* 0x000fe20000410000 */
[----:B------:R-:W-:Y:S01]  /*8760*/  FADD.FTZ R31, R31, -UR26 ;  /* 0x8000001a1f1f7e21 */ /* 0x000fe20008010000 */
[----:B------:R-:W-:Y:S01]  /*8770*/  PRMT R17, R53, 0x7632, R17 ;  /* 0x0000763235117816 */ /* 0x000fe20000000011 */
[----:B------:R-:W-:Y:S01]  /*8780*/  FADD.FTZ R23, R23, -UR26 ;  /* 0x8000001a17177e21 */ /* 0x000fe20008010000 */
[----:B------:R-:W-:Y:S01]  /*8790*/  FFMA.FTZ R14, R33, R15, R13 ;  /* 0x0000000f210e7223 */ /* 0x000fe2000001000d */
[----:B------:R-:W-:Y:S01]  /*87a0*/  FADD.FTZ R18, R15, R18 ;  /* 0x000000120f127221 */ /* 0x000fe20000010000 */
[----:B------:R-:W-:Y:S01]  /*87b0*/  SHF.L.U32 R17, R17, 0x10, RZ ;  /* 0x0000001011117819 */ /* 0x000fe200000006ff */
[----:B------:R-:W-:Y:S01]  /*87c0*/  FMUL.FTZ R31, R31, UR27 ;  /* 0x0000001b1f1f7c20 */ /* 0x000fe20008410000 */
        /* <DEDUP_REMOVED lines=21> */
.L_x_568:
[----:B------:R-:W-:-:S04]  /*8920*/  FMUL.FTZ R15, R13, R3 ;  /* 0x000000030d0f7220 */ /* 0x000fc80000410000 */
[----:B------:R-:W-:Y:S01]  /*8930*/  FFMA.FTZ R14, R31, R15, R14 ;  /* 0x0000000f1f0e7223 */ /* 0x000fe2000001000e */
[----:B------:R-:W-:Y:S02]  /*8940*/  FADD.FTZ R15, R18, R15 ;  /* 0x0000000f120f7221 */ /* 0x000fe40000010000 */
[----:B------:R-:W2:Y:S01]  /*8950*/  LDL R18, [R1+0x28] ;  /* 0x0000280001127983 */ /* 0x000ea20000100800 */
[----:B------:R-:W-:Y:S01]  /*8960*/  FMUL.FTZ R16, R17, R6 ;  /* 0x0000000611107220 */ /* 0x000fe20000410000 */
[----:B------:R-:W-:-:S03]  /*8970*/  PRMT R21, R25, 0x7632, R21 ;  /* 0x0000763219157816 */ /* 0x000fc60000000015 */
[----:B------:R-:W-:Y:S01]  /*8980*/  FFMA.FTZ R14, R23, R16, R14 ;  /* 0x00000010170e7223 */ /* 0x000fe2000001000e */
[----:B------:R-:W-:Y:S01]  /*8990*/  FADD.FTZ R53, R16, R15 ;  /* 0x0000000f10357221 */ /* 0x000fe20000010000 */
[----:B------:R-:W-:Y:S02]  /*89a0*/  SHF.L.U32 R16, R25, 0x10, RZ ;  /* 0x0000001019107819 */ /* 0x000fe400000006ff */
[----:B------:R-:W-:Y:S01]  /*89b0*/  SHF.L.U32 R21, R21, 0x10, RZ ;  /* 0x0000001015157819 */ /* 0x000fe200000006ff */
[----:B------:R0:W-:Y:S02]  /*89c0*/  STL [R1+0x4], R14 ;  /* 0x0000040e01007387 */ /* 0x0001e40000100800 */
[----:B------:R-:W-:Y:S02]  /*89d0*/  FADD.FTZ R16, R16, -UR26 ;  /* 0x8000001a10107e21 */ /* 0x000fe40008010000 */
[----:B------:R-:W-:Y:S02]  /*89e0*/  FADD.FTZ R21, R21, -UR26 ;  /* 0x8000001a15157e21 */ /* 0x000fe40008010000 */
[----:B------:R-:W-:-:S02]  /*89f0*/  FMUL.FTZ R16, R16, UR27 ;  /* 0x0000001b10107c20 */ /* 0x000fc40008410000 */
[----:B------:R-:W-:Y:S01]  /*8a00*/  FMUL.FTZ R21, R21, UR27 ;  /* 0x0000001b15157c20 */ /* 0x000fe20008410000 */
[C---:B--2---:R-:W-:Y:S02]  /*8a10*/  PRMT R19, R18.reuse, 0x7632, R19 ;  /* 0x0000763212137816 */ /* 0x044fe40000000013 */
[----:B------:R-:W-:Y:S02]  /*8a20*/  SHF.L.U32 R18, R18, 0x10, RZ ;  /* 0x0000001012127819 */ /* 0x000fe400000006ff */
[----:B------:R-:W-:Y:S01]  /*8a30*/  SHF.L.U32 R19, R19, 0x10, RZ ;  /* 0x0000001013137819 */ /* 0x000fe200000006ff */
[----:B0-----:R-:W-:Y:S06]  /*8a40*/  @!P5 BRA `(.L_x_569) ;  /* 0x000000000048d947 */ /* 0x001fec0003800000 */
        /* <DEDUP_REMOVED lines=18> */
.L_x_569:
        /* <DEDUP_REMOVED lines=155> */
[----:B------:R-:W0:Y:S02]  /*9520*/  LDS.64 R14, [R30+0xa0] ;  /* 0x0000a0001e0e7984 */ /* 0x000e240000000a00 */
[----:B0-----:R-:W-:Y:S01]  /*9530*/  FADD.FTZ R14, R22, R14 ;  /* 0x0000000e160e7221 */ /* 0x001fe20000010000 */
[----:B------:R-:W-:-:S07]  /*9540*/  FADD.FTZ R15, R23, R15 ;  /* 0x0000000f170f7221 */ /* 0x000fce0000010000 */
.L_x_571:
[----:B------:R-:W-:Y:S05]  /*9550*/  BSYNC B0 ;  /* 0x0000000000007941 */ /* 0x000fea0003800000 */
.L_x_570:
        /* <DEDUP_REMOVED lines=80> */
.L_x_573:
[----:B------:R-:W-:Y:S05]  /*9a60*/  BSYNC B0 ;  /* 0x0000000000007941 */ /* 0x000fea0003800000 */
.L_x_572:
        /* <DEDUP_REMOVED lines=16> */
.L_x_575:
[----:B------:R-:W-:Y:S05]  /*9b70*/  BSYNC B0 ;  /* 0x0000000000007941 */ /* 0x000fea0003800000 */
.L_x_574:
[----:B-----5:R1:W-:Y:S04]  /*9b80*/  STL [R1+0x128], R11 ;  /* 0x0001280b01007387 */ /* 0x0203e80000100800 */
[----:B-1----:R-:W2:Y:S04]  /*9b90*/  LDL R11, [R1+0x34] ;  /* 0x00003400010b7983 */ /* 0x002ea80000100800 */
[----:B------:R1:W-:Y:S04]  /*9ba0*/  STL [R1+0x124], R10 ;  /* 0x0001240a01007387 */ /* 0x0003e80000100800 */
[----:B-1----:R-:W3:Y:S04]  /*9bb0*/  LDL R10, [R1+0x24] ;  /* 0x00002400010a7983 */ /* 0x002ee80000100800 */
        /* <DEDUP_REMOVED lines=100> */
.L_x_578:
[----:B------:R-:W-:Y:S02]  /*a200*/  MOV R12, UR20 ;  /* 0x00000014000c7c02 */ /* 0x000fe40008000f00 */
[----:B------:R-:W-:-:S05]  /*a210*/  MOV R13, UR21 ;  /* 0x00000015000d7c02 */ /* 0x000fca0008000f00 */
[----:B------:R-:W2:Y:S04]  /*a220*/  LDG.E.STRONG.GPU R12, desc[UR22][R12.64] ;  /* 0x000000160c0c7981 */ /* 0x000ea8000c1ef900 */
[----:B--2---:R-:W-:Y:S01]  /*a230*/  CCTL.IVALL ;  /* 0x00000000ff00798f */ /* 0x004fe20002000000 */
[----:B------:R-:W-:Y:S05]  /*a240*/  YIELD ;  /* 0x0000000000007946 */ /* 0x000fea0003800000 */
[----:B------:R-:W-:-:S13]  /*a250*/  ISETP.NE.AND P0, PT, R12, R7, PT ;  /* 0x000000070c00720c */ /* 0x000fda0003f05270 */
[----:B------:R-:W-:Y:S05]  /*a260*/  @P0 BRA `(.L_x_578) ;  /* 0xfffffffc00e40947 */ /* 0x000fea000383ffff */
.L_x_577:
        /* <DEDUP_REMOVED lines=19> */
.L_x_582:
        /* <DEDUP_REMOVED lines=165> */
.L_x_581:
        /* <DEDUP_REMOVED lines=87> */
.L_x_583:
[----:B------:R-:W-:-:S13]  /*b360*/  ISETP.NE.OR P0, PT, RZ, UR17, P0 ;  /* 0x00000011ff007c0c */ /* 0x000fda0008705670 */
[----:B------:R-:W-:Y:S05]  /*b370*/  @!P0 BRA `(.L_x_579) ;  /* 0x0000000000b08947 */ /* 0x000fea0003800000 */
.L_x_580:
        /* <DEDUP_REMOVED lines=44> */
.L_x_579:
        /* <DEDUP_REMOVED lines=14> */
.L_x_585:
[----:B------:R-:W-:Y:S05]  /*b720*/  BSYNC B0 ;  /* 0x0000000000007941 */ /* 0x000fea0003800000 */
.L_x_584:
        /* <DEDUP_REMOVED lines=25> */
.L_x_576:
        /* <DEDUP_REMOVED lines=40> */
.L_x_586:
        /* <DEDUP_REMOVED lines=23> */
.L_x_588:
[----:B------:R-:W-:Y:S05]  /*bcb0*/  BSYNC B0 ;  /* 0x0000000000007941 */ /* 0x000fea0003800000 */
.L_x_587:
        /* <DEDUP_REMOVED lines=36> */
.L_x_589:
        /* <DEDUP_REMOVED lines=22> */
.L_x_591:
[----:B------:R-:W-:Y:S05]  /*c060*/  BSYNC B0 ;  /* 0x0000000000007941 */ /* 0x000fea0003800000 */
.L_x_590:
        /* <DEDUP_REMOVED lines=37> */
.L_x_592:
        /* <DEDUP_REMOVED lines=22> */
.L_x_594:
[----:B------:R-:W-:Y:S05]  /*c420*/  BSYNC B0 ;  /* 0x0000000000007941 */ /* 0x000fea0003800000 */
.L_x_593:
        /* <DEDUP_REMOVED lines=36> */
.L_x_595:
        /* <DEDUP_REMOVED lines=22> */
.L_x_597:
[----:B------:R-:W-:Y:S05]  /*c7d0*/  BSYNC B0 ;  /* 0x0000000000007941 */ /* 0x000fea0003800000 */
.L_x_596:
        /* <DEDUP_REMOVED lines=48> */
.L_x_598:
        /* <DEDUP_REMOVED lines=22> */
.L_x_600:
[----:B------:R-:W-:Y:S05]  /*cc40*/  BSYNC B0 ;  /* 0x0000000000007941 */ /* 0x000fea0003800000 */
.L_x_599:
        /* <DEDUP_REMOVED lines=26> */
.L_x_601:
        /* <DEDUP_REMOVED lines=22> */
.L_x_603:
[----:B------:R-:W-:Y:S05]  /*cf50*/  BSYNC B0 ;  /* 0x0000000000007941 */ /* 0x000fea0003800000 */
.L_x_602:
        /* <DEDUP_REMOVED lines=35> */
.L_x_604:
        /* <DEDUP_REMOVED lines=22> */
.L_x_606:
[----:B------:R-:W-:Y:S05]  /*d2f0*/  BSYNC B0 ;  /* 0x0000000000007941 */ /* 0x000fea0003800000 */
.L_x_605:
        /* <DEDUP_REMOVED lines=31> */
.L_x_607:
        /* <DEDUP_REMOVED lines=22> */
.L_x_609:
[----:B------:R-:W-:Y:S05]  /*d650*/  BSYNC B0 ;  /* 0x0000000000007941 */ /* 0x000fea0003800000 */
.L_x_608:
[----:B------:R-:W2:Y:S04]  /*d660*/  LDL.LU R12, [R1+0x44] ;  /* 0x00004400010c7983 */ /* 0x000ea80000300800 */
[----:B0-----:R-:W3:Y:S01]  /*d670*/  LDL.LU R14, [R1+0x8] ;  /* 0x00000800010e7983 */ /* 0x001ee20000300800 */
[C---:B------:R-:W-:Y:S01]  /*d680*/  IADD3 R22, R2.reuse, 0x80, RZ ;  /* 0x0000008002167810 */ /* 0x040fe20007ffe0ff */
[----:B------:R-:W-:Y:S01]  /*d690*/  FADD.FTZ R13, R7, -UR26 ;  /* 0x8000001a070d7e21 */ /* 0x000fe20008010000 */
[----:B------:R-:W-:Y:S01]  /*d6a0*/  IADD3 R17, R2, 0x90, RZ ;  /* 0x0000009002117810 */ /* 0x000fe20007ffe0ff */
        /* <DEDUP_REMOVED lines=43> */
.L_x_610:
        /* <DEDUP_REMOVED lines=22> */
.L_x_612:
[----:B------:R-:W-:Y:S05]  /*dac0*/  BSYNC B0 ;  /* 0x0000000000007941 */ /* 0x000fea0003800000 */
.L_x_611:
        /* <DEDUP_REMOVED lines=26> */
.L_x_613:
        /* <DEDUP_REMOVED lines=22> */
.L_x_615:
[----:B------:R-:W-:Y:S05]  /*ddd0*/  BSYNC B0 ;  /* 0x0000000000007941 */ /* 0x000fea0003800000 */
.L_x_614:
        /* <DEDUP_REMOVED lines=33> */
.L_x_616:
        /* <DEDUP_REMOVED lines=22> */
.L_x_618:
[----:B------:R-:W-:Y:S05]  /*e150*/  BSYNC B0 ;  /* 0x0000000000007941 */ /* 0x000fea0003800000 */
.L_x_617:
        /* <DEDUP_REMOVED lines=31> */
.L_x_619:
        /* <DEDUP_REMOVED lines=22> */
.L_x_621:
[----:B------:R-:W-:Y:S05]  /*e4b0*/  BSYNC B0 ;  /* 0x0000000000007941 */ /* 0x000fea0003800000 */
.L_x_620:
        /* <DEDUP_REMOVED lines=36> */
.L_x_622:
        /* <DEDUP_REMOVED lines=22> */
.L_x_624:
[----:B------:R-:W-:Y:S05]  /*e860*/  BSYNC B0 ;  /* 0x0000000000007941 */ /* 0x000fea0003800000 */
.L_x_623:
        /* <DEDUP_REMOVED lines=36> */
.L_x_625:
        /* <DEDUP_REMOVED lines=22> */
.L_x_627:
[----:B------:R-:W-:Y:S05]  /*ec10*/  BSYNC B0 ;  /* 0x0000000000007941 */ /* 0x000fea0003800000 */
.L_x_626:
        /* <DEDUP_REMOVED lines=36> */
.L_x_628:
        /* <DEDUP_REMOVED lines=22> */
.L_x_630:
[----:B------:R-:W-:Y:S05]  /*efc0*/  BSYNC B0 ;  /* 0x0000000000007941 */ /* 0x000fea0003800000 */
.L_x_629:
        /* <DEDUP_REMOVED lines=36> */
.L_x_631:
        /* <DEDUP_REMOVED lines=22> */
.L_x_633:
[----:B------:R-:W-:Y:S05]  /*f370*/  BSYNC B0 ;  /* 0x0000000000007941 */ /* 0x000fea0003800000 */
.L_x_632:
        /* <DEDUP_REMOVED lines=36> */
.L_x_634:
        /* <DEDUP_REMOVED lines=22> */
.L_x_636:
[----:B------:R-:W-:Y:S05]  /*f720*/  BSYNC B0 ;  /* 0x0000000000007941 */ /* 0x000fea0003800000 */
.L_x_635:
        /* <DEDUP_REMOVED lines=36> */
.L_x_637:
        /* <DEDUP_REMOVED lines=22> */
.L_x_639:
[----:B------:R-:W-:Y:S05]  /*fad0*/  BSYNC B0 ;  /* 0x0000000000007941 */ /* 0x000fea0003800000 */
.L_x_638:
        /* <DEDUP_REMOVED lines=36> */
.L_x_640:
        /* <DEDUP_REMOVED lines=22> */
.L_x_642:
[----:B------:R-:W-:Y:S05]  /*fe80*/  BSYNC B0 ;  /* 0x0000000000007941 */ /* 0x000fea0003800000 */
.L_x_641:
        /* <DEDUP_REMOVED lines=36> */
.L_x_643:
        /* <DEDUP_REMOVED lines=22> */
.L_x_645:
[----:B------:R-:W-:Y:S05]  /*10230*/  BSYNC B0 ;  /* 0x0000000000007941 */ /* 0x000fea0003800000 */
.L_x_644:
        /* <DEDUP_REMOVED lines=36> */
.L_x_646:
        /* <DEDUP_REMOVED lines=22> */
.L_x_648:
[----:B------:R-:W-:Y:S05]  /*105e0*/  BSYNC B0 ;  /* 0x0000000000007941 */ /* 0x000fea0003800000 */
.L_x_647:
        /* <DEDUP_REMOVED lines=36> */
.L_x_649:
        /* <DEDUP_REMOVED lines=22> */
.L_x_651:
[----:B------:R-:W-:Y:S05]  /*10990*/  BSYNC B0 ;  /* 0x0000000000007941 */ /* 0x000fea0003800000 */
.L_x_650:
        /* <DEDUP_REMOVED lines=36> */
.L_x_652:
        /* <DEDUP_REMOVED lines=22> */
.L_x_654:
[----:B------:R-:W-:Y:S05]  /*10d40*/  BSYNC B0 ;  /* 0x0000000000007941 */ /* 0x000fea0003800000 */
.L_x_653:
        /* <DEDUP_REMOVED lines=36> */
.L_x_655:
        /* <DEDUP_REMOVED lines=22> */
.L_x_657:
[----:B------:R-:W-:Y:S05]  /*110f0*/  BSYNC B0 ;  /* 0x0000000000007941 */ /* 0x000fea0003800000 */
.L_x_656:
        /* <DEDUP_REMOVED lines=36> */
.L_x_658:
        /* <DEDUP_REMOVED lines=22> */
.L_x_660:
[----:B------:R-:W-:Y:S05]  /*114a0*/  BSYNC B0 ;  /* 0x0000000000007941 */ /* 0x000fea0003800000 */
.L_x_659:
        /* <DEDUP_REMOVED lines=36> */
.L_x_661:
        /* <DEDUP_REMOVED lines=22> */
.L_x_663:
[----:B------:R-:W-:Y:S05]  /*11850*/  BSYNC B0 ;  /* 0x0000000000007941 */ /* 0x000fea0003800000 */
.L_x_662:
        /* <DEDUP_REMOVED lines=36> */
.L_x_664:
        /* <DEDUP_REMOVED lines=22> */
.L_x_666:
[----:B------:R-:W-:Y:S05]  /*11c00*/  BSYNC B0 ;  /* 0x0000000000007941 */ /* 0x000fea0003800000 */
.L_x_665:
        /* <DEDUP_REMOVED lines=35> */
.L_x_667:
        /* <DEDUP_REMOVED lines=22> */
.L_x_669:
[----:B------:R-:W-:Y:S05]  /*11fa0*/  BSYNC B0 ;  /* 0x0000000000007941 */ /* 0x000fea0003800000 */
.L_x_668:
        /* <DEDUP_REMOVED lines=35> */
.L_x_670:
        /* <DEDUP_REMOVED lines=22> */
.L_x_672:
[----:B------:R-:W-:Y:S05]  /*12340*/  BSYNC B0 ;  /* 0x0000000000007941 */ /* 0x000fea0003800000 */
.L_x_671:
[----:B------:R-:W2:Y:S01]  /*12350*/  LDL.LU R12, [R1+0xcc] ;  /* 0x0000cc00010c7983 */ /* 0x000ea20000300800 */
[----:B------:R-:W-:Y:S01]  /*12360*/  IADD3 R30, R2, 0x1d0, RZ ;  /* 0x000001d0021e7810 */ /* 0x000fe20007ffe0ff */
[----:B------:R-:W-:Y:S01]  /*12370*/  FADD.FTZ R13, R26, -UR26 ;  /* 0x8000001a1a0d7e21 */ /* 0x000fe20008010000 */
[C---:B------:R-:W-:Y:S02]  /*12380*/  IADD3 R29, R2.reuse, 0x1e0, RZ ;  /* 0x000001e0021d7810 */ /* 0x040fe40007ffe0ff */
[----:B------:R-:W-:Y:S01]  /*12390*/  SHF.L.U32 R17, R17, 0x10, RZ ;  /* 0x0000001011117819 */ /* 0x000fe200000006ff */
[----:B------:R-:W-:Y:S01]  /*123a0*/  FMUL.FTZ R13, R13, UR27 ;  /* 0x0000001b0d0d7c20 */ /* 0x000fe20008410000 */
[----:B------:R-:W-:Y:S02]  /*123b0*/  IADD3 R28, R2, 0x1f0, RZ ;  /* 0x000001f0021c7810 */ /* 0x000fe40007ffe0ff */
[----:B------:R-:W-:Y:S01]  /*123c0*/  SHF.R.S32.HI R20, RZ, 0x1f, R30 ;  /* 0x0000001fff147819 */ /* 0x000fe2000001141e */
[----:B0-----:R-:W-:Y:S01]  /*123d0*/  FADD.FTZ R14, R17, -UR26 ;  /* 0x8000001a110e7e21 */ /* 0x001fe20008010000 */
        /* <DEDUP_REMOVED lines=32> */
.L_x_673:
        /* <DEDUP_REMOVED lines=8> */
[----:B------:R-:W-:Y:S02]  /*12660*/  FFMA.FTZ R14, R14, R17, UR14 ;  /* 0x0000000e0e0e7e23 */ /* 0x000fe40008010011 */
        /* <DEDUP_REMOVED lines=13> */
.L_x_675:
[----:B------:R-:W-:Y:S05]  /*12740*/  BSYNC B0 ;  /* 0x0000000000007941 */ /* 0x000fea0003800000 */
.L_x_674:
[----:B------:R-:W2:Y:S01]  /*12750*/  LDL.LU R12, [R1+0xc8] ;  /* 0x0000c800010c7983 */ /* 0x000ea20000300800 */
[C---:B------:R-:W-:Y:S02]  /*12760*/  PRMT R13, R24.reuse, 0x7632, R13 ;  /* 0x00007632180d7816 */ /* 0x040fe4000000000d */
[----:B------:R-:W-:Y:S02]  /*12770*/  SHF.L.U32 R24, R24, 0x10, RZ ;  /* 0x0000001018187819 */ /* 0x000fe400000006ff */
[----:B------:R-:W-:Y:S02]  /*12780*/  SHF.L.U32 R13, R13, 0x10, RZ ;  /* 0x000000100d0d7819 */ /* 0x000fe400000006ff */
[----:B0-----:R-:W-:Y:S01]  /*12790*/  PRMT R17, R25, 0x7632, R17 ;  /* 0x0000763219117816 */ /* 0x001fe20000000011 */
[----:B------:R-:W-:Y:S01]  /*127a0*/  FADD.FTZ R24, R24, -UR26 ;  /* 0x8000001a18187e21 */ /* 0x000fe20008010000 */
[----:B------:R-:W-:Y:S01]  /*127b0*/  ISETP.GT.U32.OR P0, PT, R0, 0x22f, P0 ;  /* 0x0000022f0000780c */ /* 0x000fe20000704470 */
[----:B------:R-:W-:Y:S01]  /*127c0*/  FADD.FTZ R14, R13, -UR26 ;  /* 0x8000001a0d0e7e21 */ /* 0x000fe20008010000 */
[----:B------:R-:W-:Y:S01]  /*127d0*/  SHF.L.U32 R25, R25, 0x10, RZ ;  /* 0x0000001019197819 */ /* 0x000fe200000006ff */
[----:B------:R-:W-:Y:S01]  /*127e0*/  FMUL.FTZ R13, R24, UR27 ;  /* 0x0000001b180d7c20 */ /* 0x000fe20008410000 */
[----:B------:R-:W-:Y:S01]  /*127f0*/  SHF.L.U32 R17, R17, 0x10, RZ ;  /* 0x0000001011117819 */ /* 0x000fe200000006ff */
[----:B------:R-:W-:Y:S01]  /*12800*/  FMUL.FTZ R14, R14, UR27 ;  /* 0x0000001b0e0e7c20 */ /* 0x000fe20008410000 */
[----:B--2---:R-:W-:-:S02]  /*12810*/  PRMT R15, R12, 0x7632, R15 ;  /* 0x000076320c0f7816 */ /* 0x004fc4000000000f */
        /* <DEDUP_REMOVED lines=21> */
.L_x_676:
        /* <DEDUP_REMOVED lines=8> */
[----:B------:R-:W-:Y:S01]  /*129f0*/  FFMA.FTZ R16, R12, R3, -R13 ;  /* 0x000000030c107223 */ /* 0x000fe2000001080d */
[----:B------:R-:W-:Y:S02]  /*12a00*/  MOV R12, R8 ;  /* 0x00000008000c7202 */ /* 0x000fe40000000f00 */
        /* <DEDUP_REMOVED lines=12> */
.L_x_678:
[----:B------:R-:W-:Y:S05]  /*12ad0*/  BSYNC B0 ;  /* 0x0000000000007941 */ /* 0x000fea0003800000 */
.L_x_677:
[----:B------:R-:W2:Y:S01]  /*12ae0*/  LDL.LU R12, [R1+0x28] ;  /* 0x00002800010c7983 */ /* 0x000ea20000300800 */
[----:B0-----:R-:W-:Y:S01]  /*12af0*/  FADD.FTZ R15, R25, -UR26 ;  /* 0x8000001a190f7e21 */ /* 0x001fe20008010000 */
[----:B------:R-:W-:Y:S01]  /*12b00*/  FADD.FTZ R14, R17, -UR26 ;  /* 0x8000001a110e7e21 */ /* 0x000fe20008010000 */
[----:B------:R-:W-:Y:S02]  /*12b10*/  ISETP.GT.U32.OR P2, PT, R0, 0x22f, P2 ;  /* 0x0000022f0000780c */ /* 0x000fe40001744470 */
[----:B------:R-:W-:Y:S01]  /*12b20*/  FMUL.FTZ R15, R15, UR27 ;  /* 0x0000001b0f0f7c20 */ /* 0x000fe20008410000 */
[----:B------:R-:W-:Y:S01]  /*12b30*/  FMUL.FTZ R14, R14, UR27 ;  /* 0x0000001b0e0e7c20 */ /* 0x000fe20008410000 */
        /* <DEDUP_REMOVED lines=22> */
.L_x_679:
[----:B------:R-:W-:Y:S04]  /*12ca0*/  BSSY B0, `(.L_x_680) ;  /* 0x0000015000007945 */ /* 0x000fe80003800000 */
[----:B------:R-:W-:Y:S05]  /*12cb0*/  @P2 BRA `(.L_x_681) ;  /* 0x00000000004c2947 */ /* 0x000fea0003800000 */
[----:B------:R-:W-:Y:S01]  /*12cc0*/  MOV R4, UR5 ;  /* 0x0000000500047c02 */ /* 0x000fe20008000f00 */
[----:B------:R-:W-:Y:S01]  /*12cd0*/  ULDC.64 UR6, c[0x0][0x288] ;  /* 0x0000a20000067ab9 */ /* 0x000fe20000000a00 */
[----:B------:R-:W-:Y:S01]  /*12ce0*/  MOV R5, UR5 ;  /* 0x0000000500057c02 */ /* 0x000fe20008000f00 */
[----:B------:R-:W-:Y:S01]  /*12cf0*/  IMAD R7, R7, UR6, RZ ;  /* 0x0000000607077c24 */ /* 0x000fe2000f8e02ff */
[----:B------:R-:W-:Y:S01]  /*12d00*/  MOV R9, R11 ;  /* 0x0000000b00097202 */ /* 0x000fe20000000f00 */
[----:B------:R-:W-:Y:S02]  /*12d10*/  FFMA.FTZ R15, R15, R4, UR14 ;  /* 0x0000000e0f0f7e23 */ /* 0x000fe40008010004 */
[----:B------:R-:W-:Y:S01]  /*12d20*/  FFMA.FTZ R14, R14, R5, UR14 ;  /* 0x0000000e0e0e7e23 */ /* 0x000fe20008010005 */
[----:B------:R-:W-:Y:S02]  /*12d30*/  IMAD R7, R28, UR7, R7 ;  /* 0x000000071c077c24 */ /* 0x000fe4000f8e0207 */
[----:B------:R-:W-:Y:S01]  /*12d40*/  FFMA.FTZ R15, R12, R3, -R15 ;  /* 0x000000030c0f7223 */ /* 0x000fe2000001080f */
[----:B------:R-:W-:-:S04]  /*12d50*/  IMAD.WIDE.U32 R8, R28, UR6, R8 ;  /* 0x000000061c087c25 */ /* 0x000fc8000f8e0008 */
[----:B------:R-:W-:Y:S01]  /*12d60*/  FFMA.FTZ R14, R13, R6, -R14 ;  /* 0x000000060d0e7223 */ /* 0x000fe2000001080e */
[----:B------:R-:W-:Y:S01]  /*12d70*/  ULDC.64 UR6, c[0x0][0x210] ;  /* 0x0000840000067ab9 */ /* 0x000fe20000000a00 */
[----:B------:R-:W-:Y:S02]  /*12d80*/  FMUL.FTZ R3, R15, UR27 ;  /* 0x0000001b0f037c20 */ /* 0x000fe40008410000 */
[----:B------:R-:W-:Y:S01]  /*12d90*/  FMUL.FTZ R14, R14, UR27 ;  /* 0x0000001b0e0e7c20 */ /* 0x000fe20008410000 */
[----:B------:R-:W-:Y:S02]  /*12da0*/  LEA R4, P0, R8, UR6, 0x1 ;  /* 0x0000000608047c11 */ /* 0x000fe4000f8008ff */
[----:B------:R-:W-:Y:S02]  /*12db0*/  IADD3 R7, R9, R7, RZ ;  /* 0x0000000709077210 */ /* 0x000fe40007ffe0ff */
[----:B------:R-:W-:Y:S02]  /*12dc0*/  F2FP.BF16.F32.PACK_AB R3, R14, R3 ;  /* 0x000000030e03723e */ /* 0x000fe400000010ff */
[----:B------:R-:W-:-:S05]  /*12dd0*/  LEA.HI.X R5, R8, UR7, R7, 0x1, P0 ;  /* 0x0000000708057c11 */ /* 0x000fca00080f0c07 */
[----:B------:R0:W-:Y:S02]  /*12de0*/  STG.E desc[UR22][R4.64], R3 ;  /* 0x0000000304007986 */ /* 0x0001e4000c101916 */
.L_x_681:
[----:B------:R-:W-:Y:S05]  /*12df0*/  BSYNC B0 ;  /* 0x0000000000007941 */ /* 0x000fea0003800000 */
.L_x_680:
[----:B------:R-:W-:Y:S01]  /*12e00*/  ULDC UR5, c[0x0][0x10] ;  /* 0x0000040000057ab9 */ /* 0x000fe20000000800 */
[----:B------:R-:W-:Y:S02]  /*12e10*/  UIADD3 UR4, UR4, 0x1, URZ ;  /* 0x0000000104047890 */ /* 0x000fe4000fffe03f */
[----:B------:R-:W-:-:S04]  /*12e20*/  UIADD3 UR9, UR5, UR9, URZ ;  /* 0x0000000905097290 */ /* 0x000fc8000fffe03f */
[----:B------:R-:W-:-:S06]  /*12e30*/  UISETP.GE.AND UP0, UPT, UR9, UR8, UPT ;  /* 0x000000080900728c */ /* 0x000fcc000bf06270 */
[----:B------:R-:W-:-:S13]  /*12e40*/  PLOP3.LUT P0, PT, PT, PT, UP0, 0x80, 0x0 ;  /* 0x000000000000781c */ /* 0x000fda0003f0f008 */
[----:B------:R-:W-:Y:S05]  /*12e50*/  @!P0 BRA `(.L_x_682) ;  /* 0xfffffed4007c8947 */ /* 0x000fea000383ffff */
.L_x_535:
[----:B------:R-:W1:Y:S01]  /*12e60*/  LDC R6, c[0x0][0xc] ;  /* 0x00000300ff067b82 */ /* 0x000e620000000800 */
[----:B------:R-:W-:Y:S01]  /*12e70*/  ISETP.NE.AND P1, PT, R0, RZ, PT ;  /* 0x000000ff0000720c */ /* 0x000fe20003f25270 */
[----:B------:R-:W-:Y:S06]  /*12e80*/  BSSY B0, `(.L_x_683) ;  /* 0x0000011000007945 */ /* 0x000fec0003800000 */
[----:B------:R-:W2:Y:S08]  /*12e90*/  LDC R7, c[0x0][0x10] ;  /* 0x00000400ff077b82 */ /* 0x000eb00000000800 */
[----:B0-----:R-:W0:Y:S01]  /*12ea0*/  LDC.64 R2, c[0x0][0x258] ;  /* 0x00009600ff027b82 */ /* 0x001e220000000a00 */
[----:B-1----:R-:W-:-:S02]  /*12eb0*/  ISETP.NE.AND P0, PT, R6, 0x1, PT ;  /* 0x000000010600780c */ /* 0x002fc40003f05270 */
[----:B--2---:R-:W-:-:S04]  /*12ec0*/  SHF.L.U32 R4, R7, 0x1, RZ ;  /* 0x0000000107047819 */ /* 0x004fc800000006ff */
[----:B------:R-:W-:-:S05]  /*12ed0*/  SEL R5, R4, RZ, P0 ;  /* 0x000000ff04057207 */ /* 0x000fca0000000000 */
[----:B0-----:R-:W-:Y:S01]  /*12ee0*/  IMAD.WIDE.U32 R2, R5, 0x4, R2 ;  /* 0x0000000405027825 */ /* 0x001fe200078e0002 */
        /* <DEDUP_REMOVED lines=10> */
.L_x_684:
[----:B------:R-:W-:Y:S05]  /*12f90*/  BSYNC B0 ;  /* 0x0000000000007941 */ /* 0x000fea0003800000 */
.L_x_683:
        /* <DEDUP_REMOVED lines=11> */
.L_x_686:
[----:B------:R-:W2:Y:S04]  /*13050*/  LDG.E.STRONG.GPU R5, desc[UR22][R2.64] ;  /* 0x0000001602057981 */ /* 0x000ea8000c1ef900 */
[----:B--2---:R-:W-:Y:S01]  /*13060*/  CCTL.IVALL ;  /* 0x00000000ff00798f */ /* 0x004fe20002000000 */
[----:B------:R-:W-:Y:S05]  /*13070*/  YIELD ;  /* 0x0000000000007946 */ /* 0x000fea0003800000 */
[----:B------:R-:W-:-:S13]  /*13080*/  ISETP.NE.AND P0, PT, R5, R4, PT ;  /* 0x000000040500720c */ /* 0x000fda0003f05270 */
[----:B------:R-:W-:Y:S05]  /*13090*/  @P0 BRA `(.L_x_686) ;  /* 0xfffffffc00ec0947 */ /* 0x000fea000383ffff */
.L_x_685:
        /* <DEDUP_REMOVED lines=25> */
.L_x_687:
[----:B------:R-:W-:-:S04]  /*13230*/  LEA R12, P0, R0, UR4, 0x2 ;  /* 0x00000004000c7c11 */ /* 0x000fc8000f8010ff */
[----:B------:R-:W-:Y:S02]  /*13240*/  LEA.HI.X R13, R0, UR5, R13, 0x2, P0 ;  /* 0x00000005000d7c11 */ /* 0x000fe400080f140d */
[-C--:B------:R-:W-:Y:S02]  /*13250*/  LEA R14, P0, R25, R12.reuse, 0x2 ;  /* 0x0000000c190e7211 */ /* 0x080fe400078010ff */
[-C--:B------:R-:W-:Y:S01]  /*13260*/  LEA R18, P2, R27, R12.reuse, 0x2 ;  /* 0x0000000c1b127211 */ /* 0x080fe200078410ff */
[----:B--2---:R2:W3:Y:S01]  /*13270*/  LDG.E R3, desc[UR22][R12.64] ;  /* 0x000000160c037981 */ /* 0x0044e2000c1e1900 */
[----:B------:R-:W-:Y:S02]  /*13280*/  LEA R16, P1, R2, R12, 0x2 ;  /* 0x0000000c02107211 */ /* 0x000fe400078210ff */
[C---:B------:R-:W-:Y:S02]  /*13290*/  IADD3.X R15, R13.reuse, R31, RZ, P0, !PT ;  /* 0x0000001f0d0f7210 */ /* 0x040fe400007fe4ff */
        /* <DEDUP_REMOVED lines=11> */
[----:B------:R-:W-:Y:S02]  /*13350*/  ISETP.GT.AND.EX P0, PT, R20, R13, PT, P0 ;  /* 0x0000000d1400720c */ /* 0x000fe40003f04300 */
[----:B---3--:R-:W-:Y:S02]  /*13360*/  F2FP.BF16.F32.PACK_AB R3, R14, R3 ;  /* 0x000000030e03723e */ /* 0x008fe400000010ff */
[----:B----4-:R-:W-:-:S03]  /*13370*/  F2FP.BF16.F32.PACK_AB R21, R19, R16 ;  /* 0x000000101315723e */ /* 0x010fc600000010ff */
[----:B------:R2:W-:Y:S04]  /*13380*/  STG.E desc[UR22][R8.64], R3 ;  /* 0x0000000308007986 */ /* 0x0005e8000c101916 */
[----:B------:R2:W-:Y:S02]  /*13390*/  STG.E desc[UR22][R10.64], R21 ;  /* 0x000000150a007986 */ /* 0x0005e4000c101916 */
[----:B------:R-:W-:Y:S05]  /*133a0*/  @P0 BRA `(.L_x_687) ;  /* 0xfffffffc00a00947 */ /* 0x000fea000383ffff */
[----:B------:R-:W-:Y:S05]  /*133b0*/  EXIT ;  /* 0x000000000000794d */ /* 0x000fea0003800000 */
.L_x_688:
        /* <DEDUP_REMOVED lines=12> */
.L_x_5121:


//--------------------- .text._Z35group_norm_nhwc_bwd_one_pass_kernelI11Bf16IOFp16WLi64ELi70ELi560EEv26Group_norm_nhwc_bwd_params --------------------------
	.section	.text._Z35group_norm_nhwc_bwd_one_pass_kernelI11Bf16IOFp16WLi64ELi70ELi560EEv26Group_norm_nhwc_bwd_params,"ax",@progbits
	.align	128
        .global         _Z35group_norm_nhwc_bwd_one_pass_kernelI11Bf16IOFp16WLi64ELi70ELi560EEv26Group_norm_nhwc_bwd_params
        .type           _Z35group_norm_nhwc_bwd_one_pass_kernelI11Bf16IOFp16WLi64ELi70ELi560EEv26Group_norm_nhwc_bwd_params,@function
        .size           _Z35group_norm_nhwc_bwd_one_pass_kernelI11Bf16IOFp16WLi64ELi70ELi560EEv26Group_norm_nhwc_bwd_params,(.L_x_5122 - _Z35group_norm_nhwc_bwd_one_pass_kernelI11Bf16IOFp16WLi64ELi70ELi560EEv26Group_norm_nhwc_bwd_params)
        .other          _Z35group_norm_nhwc_bwd_one_pass_kernelI11Bf16IOFp16WLi64ELi70ELi560EEv26Group_norm_nhwc_bwd_params,@"STO_CUDA_ENTRY STV_DEFAULT"
_Z35group_norm_nhwc_bwd_one_pass_kernelI11Bf16IOFp16WLi64ELi70ELi560EEv26Group_norm_nhwc_bwd_params:
.text._Z35group_norm_nhwc_bwd_one_pass_kernelI11Bf16IOFp16WLi64ELi70ELi560EEv26Group_norm_nhwc_bwd_params:
        /* <DEDUP_REMOVED lines=45> */
.L_x_724:
        /* <DEDUP_REMOVED lines=155> */
[----:B--2---:R-:W-:-:S02]  /*0c80*/  HADD2.F32 R44, -RZ, R44.H0_H0 ;  /* 0x2000002cff2c7230 */ /* 0x004fc40000004100 */
[----:B---3--:R-:W-:Y:S02]  /*0c90*/  HADD2.F32 R9, -RZ, R9.H0_H0 ;  /* 0x20000009ff097230 */ /* 0x008fe40000004100 */
[----:B----4-:R-:W-:Y:S02]  /*0ca0*/  @P2 HADD2.F32 R43, -RZ, R15.H0_H0 ;  /* 0x2000000fff2b2230 */ /* 0x010fe40000004100 */
[----:B------:R-:W-:-:S07]  /*0cb0*/  @P2 HADD2.F32 R42, -RZ, R14.H0_H0 ;  /* 0x2000000eff2a2230 */ /* 0x000fce0000004100 */
.L_x_691:
[----:B------:R-:W-:Y:S05]  /*0cc0*/  BSYNC B0 ;  /* 0x0000000000007941 */ /* 0x000fea0003800000 */
.L_x_690:
        /* <DEDUP_REMOVED lines=38> */
.L_x_692:
        /* <DEDUP_REMOVED lines=26> */
.L_x_693:
        /* <DEDUP_REMOVED lines=38> */
.L_x_694:
        /* <DEDUP_REMOVED lines=36> */
.L_x_695:
        /* <DEDUP_REMOVED lines=113> */
.L_x_697:
[----:B------:R-:W-:Y:S05]  /*1c80*/  BSYNC B0 ;  /* 0x0000000000007941 */ /* 0x000fea0003800000 */
.L_x_696:
        /* <DEDUP_REMOVED lines=78> */
.L_x_699:
[----:B------:R-:W-:Y:S05]  /*2170*/  BSYNC B0 ;  /* 0x0000000000007941 */ /* 0x000fea0003800000 */
.L_x_698:
        /* <DEDUP_REMOVED lines=19> */
.L_x_701:
[----:B------:R-:W-:Y:S05]  /*22b0*/  BSYNC B0 ;  /* 0x0000000000007941 */ /* 0x000fea0003800000 */
.L_x_700:
        /* <DEDUP_REMOVED lines=35> */
.L_x_704:
[----:B-1----:R-:W2:Y:S04]  /*24f0*/  LDG.E.STRONG.GPU R14, desc[UR8][R12.64] ;  /* 0x000000080c0e7981 */ /* 0x002ea8000c1ef900 */
[----:B--2---:R-:W-:Y:S01]  /*2500*/  CCTL.IVALL ;  /* 0x00000000ff00798f */ /* 0x004fe20002000000 */
[----:B------:R-:W-:Y:S05]  /*2510*/  YIELD ;  /* 0x0000000000007946 */ /* 0x000fea0003800000 */
[----:B------:R-:W-:-:S13]  /*2520*/  ISETP.NE.AND P0, PT, R14, R19, PT ;  /* 0x000000130e00720c */ /* 0x000fda0003f05270 */
[----:B------:R-:W-:Y:S05]  /*2530*/  @P0 BRA `(.L_x_704) ;  /* 0xfffffffc00ec0947 */ /* 0x000fea000383ffff */
.L_x_703:
        /* <DEDUP_REMOVED lines=17> */
.L_x_708:
        /* <DEDUP_REMOVED lines=115> */
.L_x_707:
        /* <DEDUP_REMOVED lines=61> */
.L_x_709:
[----:B------:R-:W-:-:S13]  /*3150*/  ISETP.NE.OR P0, PT, R27, RZ, P0 ;  /* 0x000000ff1b00720c */ /* 0x000fda0000705670 */
[----:B------:R-:W-:Y:S05]  /*3160*/  @!P0 BRA `(.L_x_705) ;  /* 0x00000000007c8947 */ /* 0x000fea0003800000 */
.L_x_706:
        /* <DEDUP_REMOVED lines=31> */
.L_x_705:
        /* <DEDUP_REMOVED lines=11> */
.L_x_711:
[----:B------:R-:W-:Y:S05]  /*3410*/  BSYNC B0 ;  /* 0x0000000000007941 */ /* 0x000fea0003800000 */
.L_x_710:
        /* <DEDUP_REMOVED lines=16> */
.L_x_702:
        /* <DEDUP_REMOVED lines=66> */
.L_x_712:
        /* <DEDUP_REMOVED lines=21> */
.L_x_714:
[----:B------:R-:W-:Y:S05]  /*3a90*/  BSYNC B0 ;  /* 0x0000000000007941 */ /* 0x000fea0003800000 */
.L_x_713:
        /* <DEDUP_REMOVED lines=23> */
.L_x_715:
        /* <DEDUP_REMOVED lines=20> */
.L_x_717:
[----:B------:R-:W-:Y:S05]  /*3d50*/  BSYNC B0 ;  /* 0x0000000000007941 */ /* 0x000fea0003800000 */
.L_x_716:
        /* <DEDUP_REMOVED lines=23> */
.L_x_718:
        /* <DEDUP_REMOVED lines=20> */
.L_x_720:
[----:B------:R-:W-:Y:S05]  /*4010*/  BSYNC B0 ;  /* 0x0000000000007941 */ /* 0x000fea0003800000 */
.L_x_719:
        /* <DEDUP_REMOVED lines=23> */
.L_x_721:
        /* <DEDUP_REMOVED lines=19> */
.L_x_723:
[----:B------:R-:W-:Y:S05]  /*42c0*/  BSYNC B0 ;  /* 0x0000000000007941 */ /* 0x000fea0003800000 */
.L_x_722:
[----:B---3--:R-:W3:Y:S01]  /*42d0*/  LDC R8, c[0x0][0x10] ;  /* 0x00000400ff087b82 */ /* 0x008ee20000000800 */
[----:B------:R-:W-:Y:S02]  /*42e0*/  IADD3 R35, R35, 0x1, RZ ;  /* 0x0000000123237810 */ /* 0x000fe40007ffe0ff */
[----:B---3--:R-:W-:-:S04]  /*42f0*/  IADD3 R39, R8, R39, RZ ;  /* 0x0000002708277210 */ /* 0x008fc80007ffe0ff */
[----:B------:R-:W-:-:S13]  /*4300*/  ISETP.GE.AND P0, PT, R39, UR4, PT ;  /* 0x0000000427007c0c */ /* 0x000fda000bf06270 */
[----:B------:R-:W-:Y:S05]  /*4310*/  @!P0 BRA `(.L_x_724) ;  /* 0xffffffbc00ec8947 */ /* 0x000fea000383ffff */
.L_x_689:
        /* <DEDUP_REMOVED lines=19> */
.L_x_726:
[----:B------:R-:W-:Y:S05]  /*4450*/  BSYNC B0 ;  /* 0x0000000000007941 */ /* 0x000fea0003800000 */
.L_x_725:
        /* <DEDUP_REMOVED lines=11> */
.L_x_728:
[----:B------:R-:W3:Y:S04]  /*4510*/  LDG.E.STRONG.GPU R5, desc[UR8][R2.64] ;  /* 0x0000000802057981 */ /* 0x000ee8000c1ef900 */
[----:B---3--:R-:W-:Y:S01]  /*4520*/  CCTL.IVALL ;  /* 0x00000000ff00798f */ /* 0x008fe20002000000 */
[----:B------:R-:W-:Y:S05]  /*4530*/  YIELD ;  /* 0x0000000000007946 */ /* 0x000fea0003800000 */
[----:B------:R-:W-:-:S13]  /*4540*/  ISETP.NE.AND P0, PT, R5, R0, PT ;  /* 0x000000000500720c */ /* 0x000fda0003f05270 */
[----:B------:R-:W-:Y:S05]  /*4550*/  @P0 BRA `(.L_x_728) ;  /* 0xfffffffc00ec0947 */ /* 0x000fea000383ffff */
.L_x_727:
        /* <DEDUP_REMOVED lines=24> */
.L_x_729:
        /* <DEDUP_REMOVED lines=17> */
[----:B---3--:R-:W-:Y:S02]  /*47f0*/  F2FP.F16.F32.PACK_AB R3, R15, R0 ;  /* 0x000000000f03723e */ /* 0x008fe400000000ff */
[----:B------:R-:W-:Y:S02]  /*4800*/  SHF.R.S32.HI R0, RZ, 0x1f, R40 ;  /* 0x0000001fff007819 */ /* 0x000fe40000011428 */
[----:B----4-:R-:W-:Y:S01]  /*4810*/  F2FP.F16.F32.PACK_AB R21, R19, R16 ;  /* 0x000000101315723e */ /* 0x010fe200000000ff */
[----:B------:R3:W-:Y:S04]  /*4820*/  STG.E desc[UR8][R8.64], R3 ;  /* 0x0000000308007986 */ /* 0x0007e8000c101908 */
[----:B------:R3:W-:Y:S01]  /*4830*/  STG.E desc[UR8][R10.64], R21 ;  /* 0x000000150a007986 */ /* 0x0007e2000c101908 */
[----:B------:R-:W-:-:S13]  /*4840*/  ISETP.GT.AND.EX P0, PT, R27, R0, PT, P0 ;  /* 0x000000001b00720c */ /* 0x000fda0003f04300 */
[----:B---3--:R-:W-:Y:S05]  /*4850*/  @P0 BRA `(.L_x_729) ;  /* 0xfffffffc00a00947 */ /* 0x008fea000383ffff */
[----:B------:R-:W-:Y:S05]  /*4860*/  EXIT ;  /* 0x000000000000794d */ /* 0x000fea0003800000 */
.L_x_730:
        /* <DEDUP_REMOVED lines=9> */
.L_x_5122:


//--------------------- .text._Z35group_norm_nhwc_bwd_one_pass_kernelI11Bf16IOFp16WLi128ELi70ELi560EEv26Group_norm_nhwc_bwd_params --------------------------
	.section	.text._Z35group_norm_nhwc_bwd_one_pass_kernelI11Bf16IOFp16WLi128ELi70ELi560EEv26Group_norm_nhwc_bwd_params,"ax",@progbits
	.align	128
        .global         _Z35group_norm_nhwc_bwd_one_pass_kernelI11Bf16IOFp16WLi128ELi70ELi560EEv26Group_norm_nhwc_bwd_params
        .type           _Z35group_norm_nhwc_bwd_one_pass_kernelI11Bf16IOFp16WLi128ELi70ELi560EEv26Group_norm_nhwc_bwd_params,@function
        .size           _Z35group_norm_nhwc_bwd_one_pass_kernelI11Bf16IOFp16WLi128ELi70ELi560EEv26Group_norm_nhwc_bwd_params,(.L_x_5123 - _Z35group_norm_nhwc_bwd_one_pass_kernelI11Bf16IOFp16WLi128ELi70ELi560EEv26Group_norm_nhwc_bwd_params)
        .other          _Z35group_norm_nhwc_bwd_one_pass_kernelI11Bf16IOFp16WLi128ELi70ELi560EEv26Group_norm_nhwc_bwd_params,@"STO_CUDA_ENTRY STV_DEFAULT"
_Z35group_norm_nhwc_bwd_one_pass_kernelI11Bf16IOFp16WLi128ELi70ELi560EEv26Group_norm_nhwc_bwd_params:
.text._Z35group_norm_nhwc_bwd_one_pass_kernelI11Bf16IOFp16WLi128ELi70ELi560EEv26Group_norm_nhwc_bwd_params:
        /* <DEDUP_REMOVED lines=50> */
.L_x_782:
        /* <DEDUP_REMOVED lines=244> */
[----:B--2---:R-:W-:Y:S02]  /*1260*/  HADD2.F32 R84, -RZ, R84.H0_H0 ;  /* 0x20000054ff547230 */ /* 0x004fe40000004100 */
[----:B---3--:R-:W-:Y:S02]  /*1270*/  HADD2.F32 R82, -RZ, R82.H0_H0 ;  /* 0x20000052ff527230 */ /* 0x008fe40000004100 */
[----:B----4-:R-:W-:Y:S02]  /*1280*/  @P2 HADD2.F32 R79, -RZ, R27.H0_H0 ;  /* 0x2000001bff4f2230 */ /* 0x010fe40000004100 */
[----:B------:R-:W-:-:S07]  /*1290*/  @P2 HADD2.F32 R21, -RZ, R26.H0_H0 ;  /* 0x2000001aff152230 */ /* 0x000fce0000004100 */
.L_x_733:
[----:B------:R-:W-:Y:S05]  /*12a0*/  BSYNC B0 ;  /* 0x0000000000007941 */ /* 0x000fea0003800000 */
.L_x_732:
        /* <DEDUP_REMOVED lines=39> */
.L_x_734:
        /* <DEDUP_REMOVED lines=26> */
.L_x_735:
        /* <DEDUP_REMOVED lines=34> */
.L_x_736:
        /* <DEDUP_REMOVED lines=36> */
.L_x_737:
        /* <DEDUP_REMOVED lines=34> */
.L_x_738:
        /* <DEDUP_REMOVED lines=36> */
.L_x_739:
        /* <DEDUP_REMOVED lines=34> */
.L_x_740:
        /* <DEDUP_REMOVED lines=37> */
.L_x_741:
        /* <DEDUP_REMOVED lines=134> */
.L_x_743:
[----:B------:R-:W-:Y:S05]  /*2c50*/  BSYNC B0 ;  /* 0x0000000000007941 */ /* 0x000fea0003800000 */
.L_x_742:
        /* <DEDUP_REMOVED lines=79> */
.L_x_745:
[----:B------:R-:W-:Y:S05]  /*3150*/  BSYNC B0 ;  /* 0x0000000000007941 */ /* 0x000fea0003800000 */
.L_x_744:
        /* <DEDUP_REMOVED lines=15> */
.L_x_747:
[----:B------:R-:W-:Y:S05]  /*3250*/  BSYNC B0 ;  /* 0x0000000000007941 */ /* 0x000fea0003800000 */
.L_x_746:
        /* <DEDUP_REMOVED lines=47> */
.L_x_750:
[----:B-1----:R-:W2:Y:S04]  /*3550*/  LDG.E.STRONG.GPU R26, desc[UR8][R24.64] ;  /* 0x00000008181a7981 */ /* 0x002ea8000c1ef900 */
[----:B--2---:R-:W-:Y:S01]  /*3560*/  CCTL.IVALL ;  /* 0x00000000ff00798f */ /* 0x004fe20002000000 */
[----:B------:R-:W-:Y:S05]  /*3570*/  YIELD ;  /* 0x0000000000007946 */ /* 0x000fea0003800000 */
[----:B------:R-:W-:-:S13]  /*3580*/  ISETP.NE.AND P0, PT, R26, R31, PT ;  /* 0x0000001f1a00720c */ /* 0x000fda0003f05270 */
[----:B------:R-:W-:Y:S05]  /*3590*/  @P0 BRA `(.L_x_750) ;  /* 0xfffffffc00ec0947 */ /* 0x000fea000383ffff */
.L_x_749:
        /* <DEDUP_REMOVED lines=17> */
.L_x_754:
        /* <DEDUP_REMOVED lines=115> */
.L_x_753:
        /* <DEDUP_REMOVED lines=61> */
.L_x_755:
[----:B------:R-:W-:-:S13]  /*41b0*/  ISETP.NE.OR P0, PT, R50, RZ, P0 ;  /* 0x000000ff3200720c */ /* 0x000fda0000705670 */
[----:B------:R-:W-:Y:S05]  /*41c0*/  @!P0 BRA `(.L_x_751) ;  /* 0x00000000007c8947 */ /* 0x000fea0003800000 */
.L_x_752:
        /* <DEDUP_REMOVED lines=31> */
.L_x_751:
        /* <DEDUP_REMOVED lines=11> */
.L_x_757:
[----:B------:R-:W-:Y:S05]  /*4470*/  BSYNC B0 ;  /* 0x0000000000007941 */ /* 0x000fea0003800000 */
.L_x_756:
        /* <DEDUP_REMOVED lines=16> */
.L_x_748:
        /* <DEDUP_REMOVED lines=39> */
.L_x_758:
        /* <DEDUP_REMOVED lines=20> */
.L_x_760:
[----:B------:R-:W-:Y:S05]  /*4930*/  BSYNC B0 ;  /* 0x0000000000007941 */ /* 0x000fea0003800000 */
.L_x_759:
        /* <DEDUP_REMOVED lines=35> */
.L_x_761:
        /* <DEDUP_REMOVED lines=20> */
.L_x_763:
[----:B------:R-:W-:Y:S05]  /*4cb0*/  BSYNC B0 ;  /* 0x0000000000007941 */ /* 0x000fea0003800000 */
.L_x_762:
        /* <DEDUP_REMOVED lines=25> */
.L_x_764:
        /* <DEDUP_REMOVED lines=20> */
.L_x_766:
[----:B------:R-:W-:Y:S05]  /*4f90*/  BSYNC B0 ;  /* 0x0000000000007941 */ /* 0x000fea0003800000 */
.L_x_765:
        /* <DEDUP_REMOVED lines=56> */
.L_x_767:
        /* <DEDUP_REMOVED lines=20> */
.L_x_769:
[----:B------:R-:W-:Y:S05]  /*5460*/  BSYNC B0 ;  /* 0x0000000000007941 */ /* 0x000fea0003800000 */
.L_x_768:
        /* <DEDUP_REMOVED lines=23> */
.L_x_770:
        /* <DEDUP_REMOVED lines=20> */
.L_x_772:
[----:B------:R-:W-:Y:S05]  /*5720*/  BSYNC B0 ;  /* 0x0000000000007941 */ /* 0x000fea0003800000 */
.L_x_771:
        /* <DEDUP_REMOVED lines=23> */
.L_x_773:
        /* <DEDUP_REMOVED lines=20> */
.L_x_775:
[----:B------:R-:W-:Y:S05]  /*59e0*/  BSYNC B0 ;  /* 0x0000000000007941 */ /* 0x000fea0003800000 */
.L_x_774:
        /* <DEDUP_REMOVED lines=23> */
.L_x_776:
        /* <DEDUP_REMOVED lines=20> */
.L_x_778:
[----:B------:R-:W-:Y:S05]  /*5ca0*/  BSYNC B0 ;  /* 0x0000000000007941 */ /* 0x000fea0003800000 */
.L_x_777:
        /* <DEDUP_REMOVED lines=23> */
.L_x_779:
        /* <DEDUP_REMOVED lines=19> */
.L_x_781:
[----:B------:R-:W-:Y:S05]  /*5f50*/  BSYNC B0 ;  /* 0x0000000000007941 */ /* 0x000fea0003800000 */
.L_x_780:
[----:B0-----:R-:W0:Y:S01]  /*5f60*/  LDC R9, c[0x0][0x10] ;  /* 0x00000400ff097b82 */ /* 0x001e220000000800 */
[----:B------:R-:W-:Y:S02]  /*5f70*/  IADD3 R67, R67, 0x1, RZ ;  /* 0x0000000143437810 */ /* 0x000fe40007ffe0ff */
[----:B0-----:R-:W-:-:S04]  /*5f80*/  IADD3 R76, R9, R76, RZ ;  /* 0x0000004c094c7210 */ /* 0x001fc80007ffe0ff */
[----:B------:R-:W-:-:S13]  /*5f90*/  ISETP.GE.AND P0, PT, R76, UR4, PT ;  /* 0x000000044c007c0c */ /* 0x000fda000bf06270 */
[----:B------:R-:W-:Y:S05]  /*5fa0*/  @!P0 BRA `(.L_x_782) ;  /* 0xffffffa000dc8947 */ /* 0x000fea000383ffff */
.L_x_731:
        /* <DEDUP_REMOVED lines=19> */
.L_x_784:
[----:B------:R-:W-:Y:S05]  /*60e0*/  BSYNC B0 ;  /* 0x0000000000007941 */ /* 0x000fea0003800000 */
.L_x_783:
        /* <DEDUP_REMOVED lines=11> */
.L_x_786:
[----:B------:R-:W2:Y:S04]  /*61a0*/  LDG.E.STRONG.GPU R5, desc[UR8][R2.64] ;  /* 0x0000000802057981 */ /* 0x000ea8000c1ef900 */
[----:B--2---:R-:W-:Y:S01]  /*61b0*/  CCTL.IVALL ;  /* 0x00000000ff00798f */ /* 0x004fe20002000000 */
[----:B------:R-:W-:Y:S05]  /*61c0*/  YIELD ;  /* 0x0000000000007946 */ /* 0x000fea0003800000 */
[----:B------:R-:W-:-:S13]  /*61d0*/  ISETP.NE.AND P0, PT, R5, R0, PT ;  /* 0x000000000500720c */ /* 0x000fda0003f05270 */
[----:B------:R-:W-:Y:S05]  /*61e0*/  @P0 BRA `(.L_x_786) ;  /* 0xfffffffc00ec0947 */ /* 0x000fea000383ffff */
.L_x_785:
        /* <DEDUP_REMOVED lines=24> */
.L_x_787:
        /* <DEDUP_REMOVED lines=17> */
[----:B--2---:R-:W-:Y:S02]  /*6480*/  F2FP.F16.F32.PACK_AB R19, R9, R0 ;  /* 0x000000000913723e */ /* 0x004fe400000000ff */
[----:B------:R-:W-:Y:S02]  /*6490*/  SHF.R.S32.HI R0, RZ, 0x1f, R77 ;  /* 0x0000001fff007819 */ /* 0x000fe4000001144d */
[----:B---3--:R-:W-:Y:S01]  /*64a0*/  F2FP.F16.F32.PACK_AB R21, R13, R10 ;  /* 0x0000000a0d15723e */ /* 0x008fe200000000ff */
[----:B------:R2:W-:Y:S04]  /*64b0*/  STG.E desc[UR8][R2.64], R19 ;  /* 0x0000001302007986 */ /* 0x0005e8000c101908 */
[----:B------:R2:W-:Y:S01]  /*64c0*/  STG.E desc[UR8][R4.64], R21 ;  /* 0x0000001504007986 */ /* 0x0005e2000c101908 */
[----:B------:R-:W-:-:S13]  /*64d0*/  ISETP.GT.AND.EX P0, PT, R25, R0, PT, P0 ;  /* 0x000000001900720c */ /* 0x000fda0003f04300 */
[----:B--2---:R-:W-:Y:S05]  /*64e0*/  @P0 BRA `(.L_x_787) ;  /* 0xfffffffc00a00947 */ /* 0x004fea000383ffff */
[----:B------:R-:W-:Y:S05]  /*64f0*/  EXIT ;  /* 0x000000000000794d */ /* 0x000fea0003800000 */
.L_x_788:
        /* <DEDUP_REMOVED lines=16> */
.L_x_5123:


//--------------------- .text._Z35group_norm_nhwc_bwd_one_pass_kernelI11Bf16IOFp16WLi256ELi70ELi560EEv26Group_norm_nhwc_bwd_params --------------------------
	.section	.text._Z35group_norm_nhwc_bwd_one_pass_kernelI11Bf16IOFp16WLi256ELi70ELi560EEv26Group_norm_nhwc_bwd_params,"ax",@progbits
	.align	128
        .global         _Z35group_norm_nhwc_bwd_one_pass_kernelI11Bf16IOFp16WLi256ELi70ELi560EEv26Group_norm_nhwc_bwd_params
        .type           _Z35group_norm_nhwc_bwd_one_pass_kernelI11Bf16IOFp16WLi256ELi70ELi560EEv26Group_norm_nhwc_bwd_params,@function
        .size           _Z35group_norm_nhwc_bwd_one_pass_kernelI11Bf16IOFp16WLi256ELi70ELi560EEv26Group_norm_nhwc_bwd_params,(.L_x_5124 - _Z35group_norm_nhwc_bwd_one_pass_kernelI11Bf16IOFp16WLi256ELi70ELi560EEv26Group_norm_nhwc_bwd_params)
        .other          _Z35group_norm_nhwc_bwd_one_pass_kernelI11Bf16IOFp16WLi256ELi70ELi560EEv26Group_norm_nhwc_bwd_params,@"STO_CUDA_ENTRY STV_DEFAULT"
_Z35group_norm_nhwc_bwd_one_pass_kernelI11Bf16IOFp16WLi256ELi70ELi560EEv26Group_norm_nhwc_bwd_params:
.text._Z35group_norm_nhwc_bwd_one_pass_kernelI11Bf16IOFp16WLi256ELi70ELi560EEv26Group_norm_nhwc_bwd_params:
        /* <DEDUP_REMOVED lines=48> */
.L_x_872:
        /* <DEDUP_REMOVED lines=447> */
.L_x_791:
[----:B------:R-:W-:Y:S05]  /*1ef0*/  BSYNC B0 ;  /* 0x0000000000007941 */ /* 0x000fea0003800000 */
.L_x_790:
        /* <DEDUP_REMOVED lines=38> */
.L_x_792:
        /* <DEDUP_REMOVED lines=26> */
.L_x_793:
        /* <DEDUP_REMOVED lines=43> */
.L_x_794:
        /* <DEDUP_REMOVED lines=39> */
.L_x_795:
        /* <DEDUP_REMOVED lines=39> */
.L_x_796:
        /* <DEDUP_REMOVED lines=39> */
.L_x_797:
        /* <DEDUP_REMOVED lines=39> */
.L_x_798:
        /* <DEDUP_REMOVED lines=39> */
.L_x_799:
        /* <DEDUP_REMOVED lines=39> */
.L_x_800:
        /* <DEDUP_REMOVED lines=40> */
.L_x_801:
        /* <DEDUP_REMOVED lines=36> */
.L_x_802:
        /* <DEDUP_REMOVED lines=34> */
.L_x_803:
        /* <DEDUP_REMOVED lines=36> */
.L_x_804:
        /* <DEDUP_REMOVED lines=34> */
.L_x_805:
        /* <DEDUP_REMOVED lines=37> */
.L_x_806:
        /* <DEDUP_REMOVED lines=35> */
.L_x_807:
        /* <DEDUP_REMOVED lines=127> */
.L_x_809:
[----:B------:R-:W-:Y:S05]  /*4c00*/  BSYNC B0 ;  /* 0x0000000000007941 */ /* 0x000fea0003800000 */
.L_x_808:
        /* <DEDUP_REMOVED lines=79> */
.L_x_811:
[----:B------:R-:W-:Y:S05]  /*5100*/  BSYNC B0 ;  /* 0x0000000000007941 */ /* 0x000fea0003800000 */
.L_x_810:
        /* <DEDUP_REMOVED lines=17> */
.L_x_813:
[----:B------:R-:W-:Y:S05]  /*5220*/  BSYNC B0 ;  /* 0x0000000000007941 */ /* 0x000fea0003800000 */
.L_x_812:
        /* <DEDUP_REMOVED lines=45> */
.L_x_816:
[----:B------:R-:W2:Y:S04]  /*5500*/  LDG.E.STRONG.GPU R18, desc[UR14][R16.64] ;  /* 0x0000000e10127981 */ /* 0x000ea8000c1ef900 */
[----:B--2---:R-:W-:Y:S01]  /*5510*/  CCTL.IVALL ;  /* 0x00000000ff00798f */ /* 0x004fe20002000000 */
[----:B------:R-:W-:Y:S05]  /*5520*/  YIELD ;  /* 0x0000000000007946 */ /* 0x000fea0003800000 */
[----:B------:R-:W-:-:S13]  /*5530*/  ISETP.NE.AND P0, PT, R18, R21, PT ;  /* 0x000000151200720c */ /* 0x000fda0003f05270 */
[----:B------:R-:W-:Y:S05]  /*5540*/  @P0 BRA `(.L_x_816) ;  /* 0xfffffffc00ec0947 */ /* 0x000fea000383ffff */
.L_x_815:
        /* <DEDUP_REMOVED lines=17> */
.L_x_820:
        /* <DEDUP_REMOVED lines=115> */
.L_x_819:
        /* <DEDUP_REMOVED lines=61> */
.L_x_821:
[----:B------:R-:W-:-:S13]  /*6160*/  ISETP.NE.OR P0, PT, R38, RZ, P0 ;  /* 0x000000ff2600720c */ /* 0x000fda0000705670 */
[----:B------:R-:W-:Y:S05]  /*6170*/  @!P0 BRA `(.L_x_817) ;  /* 0x00000000007c8947 */ /* 0x000fea0003800000 */
.L_x_818:
        /* <DEDUP_REMOVED lines=31> */
.L_x_817:
        /* <DEDUP_REMOVED lines=11> */
.L_x_823:
[----:B------:R-:W-:Y:S05]  /*6420*/  BSYNC B0 ;  /* 0x0000000000007941 */ /* 0x000fea0003800000 */
.L_x_822:
        /* <DEDUP_REMOVED lines=16> */
.L_x_814:
        /* <DEDUP_REMOVED lines=41> */
.L_x_824:
        /* <DEDUP_REMOVED lines=20> */
.L_x_826:
[----:B------:R-:W-:Y:S05]  /*6900*/  BSYNC B0 ;  /* 0x0000000000007941 */ /* 0x000fea0003800000 */
.L_x_825:
        /* <DEDUP_REMOVED lines=29> */
.L_x_827:
        /* <DEDUP_REMOVED lines=20> */
.L_x_829:
[----:B------:R-:W-:Y:S05]  /*6c20*/  BSYNC B0 ;  /* 0x0000000000007941 */ /* 0x000fea0003800000 */
.L_x_828:
        /* <DEDUP_REMOVED lines=36> */
.L_x_830:
        /* <DEDUP_REMOVED lines=20> */
.L_x_832:
[----:B------:R-:W-:Y:S05]  /*6fb0*/  BSYNC B0 ;  /* 0x0000000000007941 */ /* 0x000fea0003800000 */
.L_x_831:
        /* <DEDUP_REMOVED lines=25> */
.L_x_833:
        /* <DEDUP_REMOVED lines=20> */
.L_x_835:
[----:B------:R-:W-:Y:S05]  /*7290*/  BSYNC B0 ;  /* 0x0000000000007941 */ /* 0x000fea0003800000 */
.L_x_834:
        /* <DEDUP_REMOVED lines=30> */
.L_x_836:
        /* <DEDUP_REMOVED lines=20> */
.L_x_838:
[----:B------:R-:W-:Y:S05]  /*75c0*/  BSYNC B0 ;  /* 0x0000000000007941 */ /* 0x000fea0003800000 */
.L_x_837:
        /* <DEDUP_REMOVED lines=29> */
.L_x_839:
        /* <DEDUP_REMOVED lines=20> */
.L_x_841:
[----:B------:R-:W-:Y:S05]  /*78e0*/  BSYNC B0 ;  /* 0x0000000000007941 */ /* 0x000fea0003800000 */
.L_x_840:
        /* <DEDUP_REMOVED lines=34> */
.L_x_842:
        /* <DEDUP_REMOVED lines=20> */
.L_x_844:
[----:B------:R-:W-:Y:S05]  /*7c50*/  BSYNC B0 ;  /* 0x0000000000007941 */ /* 0x000fea0003800000 */
.L_x_843:
        /* <DEDUP_REMOVED lines=34> */
.L_x_845:
        /* <DEDUP_REMOVED lines=20> */
.L_x_847:
[----:B------:R-:W-:Y:S05]  /*7fc0*/  BSYNC B0 ;  /* 0x0000000000007941 */ /* 0x000fea0003800000 */
.L_x_846:
        /* <DEDUP_REMOVED lines=34> */
.L_x_848:
        /* <DEDUP_REMOVED lines=20> */
.L_x_850:
[----:B------:R-:W-:Y:S05]  /*8330*/  BSYNC B0 ;  /* 0x0000000000007941 */ /* 0x000fea0003800000 */
.L_x_849:
        /* <DEDUP_REMOVED lines=34> */
.L_x_851:
        /* <DEDUP_REMOVED lines=20> */
.L_x_853:
[----:B------:R-:W-:Y:S05]  /*86a0*/  BSYNC B0 ;  /* 0x0000000000007941 */ /* 0x000fea0003800000 */
.L_x_852:
        /* <DEDUP_REMOVED lines=34> */
.L_x_854:
        /* <DEDUP_REMOVED lines=20> */
.L_x_856:
[----:B------:R-:W-:Y:S05]  /*8a10*/  BSYNC B0 ;  /* 0x0000000000007941 */ /* 0x000fea0003800000 */
.L_x_855:
        /* <DEDUP_REMOVED lines=34> */
.L_x_857:
        /* <DEDUP_REMOVED lines=20> */
.L_x_859:
[----:B------:R-:W-:Y:S05]  /*8d80*/  BSYNC B0 ;  /* 0x0000000000007941 */ /* 0x000fea0003800000 */
.L_x_858:
        /* <DEDUP_REMOVED lines=33> */
.L_x_860:
        /* <DEDUP_REMOVED lines=20> */
.L_x_862:
[----:B------:R-:W-:Y:S05]  /*90e0*/  BSYNC B0 ;  /* 0x0000000000007941 */ /* 0x000fea0003800000 */
.L_x_861:
        /* <DEDUP_REMOVED lines=40> */
.L_x_863:
        /* <DEDUP_REMOVED lines=20> */
.L_x_865:
[----:B------:R-:W-:Y:S05]  /*94b0*/  BSYNC B0 ;  /* 0x0000000000007941 */ /* 0x000fea0003800000 */
.L_x_864:
        /* <DEDUP_REMOVED lines=33> */
.L_x_866:
        /* <DEDUP_REMOVED lines=20> */
.L_x_868:
[----:B------:R-:W-:Y:S05]  /*9810*/  BSYNC B0 ;  /* 0x0000000000007941 */ /* 0x000fea0003800000 */
.L_x_867:
        /* <DEDUP_REMOVED lines=27> */
.L_x_869:
        /* <DEDUP_REMOVED lines=19> */
.L_x_871:
[----:B------:R-:W-:Y:S05]  /*9b00*/  BSYNC B0 ;  /* 0x0000000000007941 */ /* 0x000fea0003800000 */
.L_x_870:
[----:B------:R-:W-:Y:S01]  /*9b10*/  ULDC UR11, c[0x0][0x10] ;  /* 0x00000400000b7ab9 */ /* 0x000fe20000000800 */
[----:B------:R-:W-:Y:S02]  /*9b20*/  UIADD3 UR4, UR4, 0x1, URZ ;  /* 0x0000000104047890 */ /* 0x000fe4000fffe03f */
[----:B------:R-:W-:-:S04]  /*9b30*/  UIADD3 UR6, UR11, UR6, URZ ;  /* 0x000000060b067290 */ /* 0x000fc8000fffe03f */
[----:B------:R-:W-:-:S06]  /*9b40*/  UISETP.GE.AND UP0, UPT, UR6, UR5, UPT ;  /* 0x000000050600728c */ /* 0x000fcc000bf06270 */
[----:B------:R-:W-:-:S13]  /*9b50*/  PLOP3.LUT P0, PT, PT, PT, UP0, 0x80, 0x0 ;  /* 0x000000000000781c */ /* 0x000fda0003f0f008 */
[----:B------:R-:W-:Y:S05]  /*9b60*/  @!P0 BRA `(.L_x_872) ;  /* 0xffffff6400e48947 */ /* 0x000fea000383ffff */
.L_x_789:
        /* <DEDUP_REMOVED lines=19> */
.L_x_874:
[----:B------:R-:W-:Y:S05]  /*9ca0*/  BSYNC B0 ;  /* 0x0000000000007941 */ /* 0x000fea0003800000 */
.L_x_873:
        /* <DEDUP_REMOVED lines=11> */
.L_x_876:
[----:B------:R-:W2:Y:S04]  /*9d60*/  LDG.E.STRONG.GPU R5, desc[UR14][R2.64] ;  /* 0x0000000e02057981 */ /* 0x000ea8000c1ef900 */
[----:B--2---:R-:W-:Y:S01]  /*9d70*/  CCTL.IVALL ;  /* 0x00000000ff00798f */ /* 0x004fe20002000000 */
[----:B------:R-:W-:Y:S05]  /*9d80*/  YIELD ;  /* 0x0000000000007946 */ /* 0x000fea0003800000 */
[----:B------:R-:W-:-:S13]  /*9d90*/  ISETP.NE.AND P0, PT, R5, R0, PT ;  /* 0x000000000500720c */ /* 0x000fda0003f05270 */
[----:B------:R-:W-:Y:S05]  /*9da0*/  @P0 BRA `(.L_x_876) ;  /* 0xfffffffc00ec0947 */ /* 0x000fea000383ffff */
.L_x_875:
        /* <DEDUP_REMOVED lines=24> */
.L_x_877:
        /* <DEDUP_REMOVED lines=25> */
.L_x_878:
        /* <DEDUP_REMOVED lines=12> */
.L_x_5124:


//--------------------- .text._Z35group_norm_nhwc_bwd_one_pass_kernelI11Bf16IOFp16WLi512ELi70ELi560EEv26Group_norm_nhwc_bwd_params --------------------------
	.section	.text._Z35group_norm_nhwc_bwd_one_pass_kernelI11Bf16IOFp16WLi512ELi70ELi560EEv26Group_norm_nhwc_bwd_params,"ax",@progbits
	.align	128
        .global         _Z35group_norm_nhwc_bwd_one_pass_kernelI11Bf16IOFp16WLi512ELi70ELi560EEv26Group_norm_nhwc_bwd_params
        .type           _Z35group_norm_nhwc_bwd_one_pass_kernelI11Bf16IOFp16WLi512ELi70ELi560EEv26Group_norm_nhwc_bwd_params,@function
        .size           _Z35group_norm_nhwc_bwd_one_pass_kernelI11Bf16IOFp16WLi512ELi70ELi560EEv26Group_norm_nhwc_bwd_params,(.L_x_5125 - _Z35group_norm_nhwc_bwd_one_pass_kernelI11Bf16IOFp16WLi512ELi70ELi560EEv26Group_norm_nhwc_bwd_params)
        .other          _Z35group_norm_nhwc_bwd_one_pass_kernelI11Bf16IOFp16WLi512ELi70ELi560EEv26Group_norm_nhwc_bwd_params,@"STO_CUDA_ENTRY STV_DEFAULT"
_Z35group_norm_nhwc_bwd_one_pass_kernelI11Bf16IOFp16WLi512ELi70ELi560EEv26Group_norm_nhwc_bwd_params:
.text._Z35group_norm_nhwc_bwd_one_pass_kernelI11Bf16IOFp16WLi512ELi70ELi560EEv26Group_norm_nhwc_bwd_params:
        /* <DEDUP_REMOVED lines=69> */
.L_x_1026:
        /* <DEDUP_REMOVED lines=909> */
[----:B--2---:R-:W-:Y:S02]  /*3d20*/  @P0 HADD2.F32 R4, -RZ, R12.H0_H0 ;  /* 0x2000000cff040230 */ /* 0x004fe40000004100 */
[----:B---3--:R-:W-:Y:S02]  /*3d30*/  @P0 HADD2.F32 R5, -RZ, R13.H0_H0 ;  /* 0x2000000dff050230 */ /* 0x008fe40000004100 */
[----:B----4-:R-:W-:Y:S02]  /*3d40*/  HADD2.F32 R3, -RZ, R3.H0_H0 ;  /* 0x20000003ff037230 */ /* 0x010fe40000004100 */
[----:B------:R-:W-:-:S07]  /*3d50*/  HADD2.F32 R6, -RZ, R6.H0_H0 ;  /* 0x20000006ff067230 */ /* 0x000fce0000004100 */
.L_x_881:
[----:B------:R-:W-:Y:S05]  /*3d60*/  BSYNC B0 ;  /* 0x0000000000007941 */ /* 0x000fea0003800000 */
.L_x_880:
        /* <DEDUP_REMOVED lines=41> */
.L_x_882:
        /* <DEDUP_REMOVED lines=26> */
.L_x_883:
        /* <DEDUP_REMOVED lines=46> */
.L_x_884:
        /* <DEDUP_REMOVED lines=41> */
.L_x_885:
        /* <DEDUP_REMOVED lines=41> */
.L_x_886:
        /* <DEDUP_REMOVED lines=41> */
.L_x_887:
        /* <DEDUP_REMOVED lines=41> */
.L_x_888:
        /* <DEDUP_REMOVED lines=41> */
.L_x_889:
        /* <DEDUP_REMOVED lines=41> */
.L_x_890:
        /* <DEDUP_REMOVED lines=41> */
.L_x_891:
        /* <DEDUP_REMOVED lines=39> */
.L_x_892:
        /* <DEDUP_REMOVED lines=39> */
.L_x_893:
        /* <DEDUP_REMOVED lines=41> */
.L_x_894:
        /* <DEDUP_REMOVED lines=41> */
.L_x_895:
        /* <DEDUP_REMOVED lines=41> */
.L_x_896:
        /* <DEDUP_REMOVED lines=41> */
.L_x_897:
        /* <DEDUP_REMOVED lines=41> */
.L_x_898:
        /* <DEDUP_REMOVED lines=41> */
.L_x_899:
        /* <DEDUP_REMOVED lines=39> */
.L_x_900:
        /* <DEDUP_REMOVED lines=39> */
.L_x_901:
        /* <DEDUP_REMOVED lines=39> */
.L_x_902:
        /* <DEDUP_REMOVED lines=39> */
.L_x_903:
        /* <DEDUP_REMOVED lines=39> */
.L_x_904:
        /* <DEDUP_REMOVED lines=43> */
.L_x_905:
        /* <DEDUP_REMOVED lines=36> */
.L_x_906:
        /* <DEDUP_REMOVED lines=36> */
.L_x_907:
        /* <DEDUP_REMOVED lines=34> */
.L_x_908:
        /* <DEDUP_REMOVED lines=36> */
.L_x_909:
        /* <DEDUP_REMOVED lines=34> */
.L_x_910:
        /* <DEDUP_REMOVED lines=38> */
.L_x_911:
        /* <DEDUP_REMOVED lines=35> */
.L_x_912:
        /* <DEDUP_REMOVED lines=37> */
.L_x_913:
        /* <DEDUP_REMOVED lines=158> */
.L_x_915:
[----:B------:R-:W-:Y:S05]  /*9550*/  BSYNC B0 ;  /* 0x0000000000007941 */ /* 0x000fea0003800000 */
.L_x_914:
        /* <DEDUP_REMOVED lines=80> */
.L_x_917:
[----:B------:R-:W-:Y:S05]  /*9a60*/  BSYNC B0 ;  /* 0x0000000000007941 */ /* 0x000fea0003800000 */
.L_x_916:
        /* <DEDUP_REMOVED lines=16> */
.L_x_919:
[----:B------:R-:W-:Y:S05]  /*9b70*/  BSYNC B0 ;  /* 0x0000000000007941 */ /* 0x000fea0003800000 */
.L_x_918:
        /* <DEDUP_REMOVED lines=104> */
.L_x_922:
[----:B------:R-:W-:Y:S02]  /*a200*/  MOV R12, UR20 ;  /* 0x00000014000c7c02 */ /* 0x000fe40008000f00 */
[----:B------:R-:W-:-:S05]  /*a210*/  MOV R13, UR21 ;  /* 0x00000015000d7c02 */ /* 0x000fca0008000f00 */
[----:B------:R-:W2:Y:S04]  /*a220*/  LDG.E.STRONG.GPU R12, desc[UR22][R12.64] ;  /* 0x000000160c0c7981 */ /* 0x000ea8000c1ef900 */
[----:B--2---:R-:W-:Y:S01]  /*a230*/  CCTL.IVALL ;  /* 0x00000000ff00798f */ /* 0x004fe20002000000 */
[----:B------:R-:W-:Y:S05]  /*a240*/  YIELD ;  /* 0x0000000000007946 */ /* 0x000fea0003800000 */
[----:B------:R-:W-:-:S13]  /*a250*/  ISETP.NE.AND P0, PT, R12, R7, PT ;  /* 0x000000070c00720c */ /* 0x000fda0003f05270 */
[----:B------:R-:W-:Y:S05]  /*a260*/  @P0 BRA `(.L_x_922) ;  /* 0xfffffffc00e40947 */ /* 0x000fea000383ffff */
.L_x_921:
        /* <DEDUP_REMOVED lines=19> */
.L_x_926:
        /* <DEDUP_REMOVED lines=165> */
.L_x_925:
        /* <DEDUP_REMOVED lines=87> */
.L_x_927:
[----:B------:R-:W-:-:S13]  /*b360*/  ISETP.NE.OR P0, PT, RZ, UR17, P0 ;  /* 0x00000011ff007c0c */ /* 0x000fda0008705670 */
[----:B------:R-:W-:Y:S05]  /*b370*/  @!P0 BRA `(.L_x_923) ;  /* 0x0000000000b08947 */ /* 0x000fea0003800000 */
.L_x_924:
        /* <DEDUP_REMOVED lines=44> */
.L_x_923:
        /* <DEDUP_REMOVED lines=14> */
.L_x_929:
[----:B------:R-:W-:Y:S05]  /*b720*/  BSYNC B0 ;  /* 0x0000000000007941 */ /* 0x000fea0003800000 */
.L_x_928:
        /* <DEDUP_REMOVED lines=25> */
.L_x_920:
        /* <DEDUP_REMOVED lines=40> */
.L_x_930:
        /* <DEDUP_REMOVED lines=23> */
.L_x_932:
[----:B------:R-:W-:Y:S05]  /*bcb0*/  BSYNC B0 ;  /* 0x0000000000007941 */ /* 0x000fea0003800000 */
.L_x_931:
        /* <DEDUP_REMOVED lines=36> */
.L_x_933:
        /* <DEDUP_REMOVED lines=22> */
.L_x_935:
[----:B------:R-:W-:Y:S05]  /*c060*/  BSYNC B0 ;  /* 0x0000000000007941 */ /* 0x000fea0003800000 */
.L_x_934:
        /* <DEDUP_REMOVED lines=37> */
.L_x_936:
        /* <DEDUP_REMOVED lines=22> */
.L_x_938:
[----:B------:R-:W-:Y:S05]  /*c420*/  BSYNC B0 ;  /* 0x0000000000007941 */ /* 0x000fea0003800000 */
.L_x_937:
        /* <DEDUP_REMOVED lines=36> */
.L_x_939:
        /* <DEDUP_REMOVED lines=22> */
.L_x_941:
[----:B------:R-:W-:Y:S05]  /*c7d0*/  BSYNC B0 ;  /* 0x0000000000007941 */ /* 0x000fea0003800000 */
.L_x_940:
        /* <DEDUP_REMOVED lines=48> */
.L_x_942:
        /* <DEDUP_REMOVED lines=22> */
.L_x_944:
[----:B------:R-:W-:Y:S05]  /*cc40*/  BSYNC B0 ;  /* 0x0000000000007941 */ /* 0x000fea0003800000 */
.L_x_943:
        /* <DEDUP_REMOVED lines=26> */
.L_x_945:
        /* <DEDUP_REMOVED lines=22> */
.L_x_947:
[----:B------:R-:W-:Y:S05]  /*cf50*/  BSYNC B0 ;  /* 0x0000000000007941 */ /* 0x000fea0003800000 */
.L_x_946:
        /* <DEDUP_REMOVED lines=35> */
.L_x_948:
        /* <DEDUP_REMOVED lines=22> */
.L_x_950:
[----:B------:R-:W-:Y:S05]  /*d2f0*/  BSYNC B0 ;  /* 0x0000000000007941 */ /* 0x000fea0003800000 */
.L_x_949:
        /* <DEDUP_REMOVED lines=31> */
.L_x_951:
        /* <DEDUP_REMOVED lines=22> */
.L_x_953:
[----:B------:R-:W-:Y:S05]  /*d650*/  BSYNC B0 ;  /* 0x0000000000007941 */ /* 0x000fea0003800000 */
.L_x_952:
        /* <DEDUP_REMOVED lines=48> */
.L_x_954:
        /* <DEDUP_REMOVED lines=22> */
.L_x_956:
[----:B------:R-:W-:Y:S05]  /*dac0*/  BSYNC B0 ;  /* 0x0000000000007941 */ /* 0x000fea0003800000 */
.L_x_955:
        /* <DEDUP_REMOVED lines=26> */
.L_x_957:
        /* <DEDUP_REMOVED lines=22> */
.L_x_959:
[----:B------:R-:W-:Y:S05]  /*ddd0*/  BSYNC B0 ;  /* 0x0000000000007941 */ /* 0x000fea0003800000 */
.L_x_958:
        /* <DEDUP_REMOVED lines=33> */
.L_x_960:
        /* <DEDUP_REMOVED lines=22> */
.L_x_962:
[----:B------:R-:W-:Y:S05]  /*e150*/  BSYNC B0 ;  /* 0x0000000000007941 */ /* 0x000fea0003800000 */
.L_x_961:
        /* <DEDUP_REMOVED lines=31> */
.L_x_963:
        /* <DEDUP_REMOVED lines=22> */
.L_x_965:
[----:B------:R-:W-:Y:S05]  /*e4b0*/  BSYNC B0 ;  /* 0x0000000000007941 */ /* 0x000fea0003800000 */
.L_x_964:
        /* <DEDUP_REMOVED lines=36> */
.L_x_966:
        /* <DEDUP_REMOVED lines=22> */
.L_x_968:
[----:B------:R-:W-:Y:S05]  /*e860*/  BSYNC B0 ;  /* 0x0000000000007941 */ /* 0x000fea0003800000 */
.L_x_967:
        /* <DEDUP_REMOVED lines=36> */
.L_x_969:
        /* <DEDUP_REMOVED lines=22> */
.L_x_971:
[----:B------:R-:W-:Y:S05]  /*ec10*/  BSYNC B0 ;  /* 0x0000000000007941 */ /* 0x000fea0003800000 */
.L_x_970:
        /* <DEDUP_REMOVED lines=36> */
.L_x_972:
        /* <DEDUP_REMOVED lines=22> */
.L_x_974:
[----:B------:R-:W-:Y:S05]  /*efc0*/  BSYNC B0 ;  /* 0x0000000000007941 */ /* 0x000fea0003800000 */
.L_x_973:
        /* <DEDUP_REMOVED lines=36> */
.L_x_975:
        /* <DEDUP_REMOVED lines=22> */
.L_x_977:
[----:B------:R-:W-:Y:S05]  /*f370*/  BSYNC B0 ;  /* 0x0000000000007941 */ /* 0x000fea0003800000 */
.L_x_976:
        /* <DEDUP_REMOVED lines=36> */
.L_x_978:
        /* <DEDUP_REMOVED lines=22> */
.L_x_980:
[----:B------:R-:W-:Y:S05]  /*f720*/  BSYNC B0 ;  /* 0x0000000000007941 */ /* 0x000fea0003800000 */
.L_x_979:
        /* <DEDUP_REMOVED lines=36> */
.L_x_981:
        /* <DEDUP_REMOVED lines=22> */
.L_x_983:
[----:B------:R-:W-:Y:S05]  /*fad0*/  BSYNC B0 ;  /* 0x0000000000007941 */ /* 0x000fea0003800000 */
.L_x_982:
        /* <DEDUP_REMOVED lines=36> */
.L_x_984:
        /* <DEDUP_REMOVED lines=22> */
.L_x_986:
[----:B------:R-:W-:Y:S05]  /*fe80*/  BSYNC B0 ;  /* 0x0000000000007941 */ /* 0x000fea0003800000 */
.L_x_985:
        /* <DEDUP_REMOVED lines=36> */
.L_x_987:
        /* <DEDUP_REMOVED lines=22> */
.L_x_989:
[----:B------:R-:W-:Y:S05]  /*10230*/  BSYNC B0 ;  /* 0x0000000000007941 */ /* 0x000fea0003800000 */
.L_x_988:
        /* <DEDUP_REMOVED lines=36> */
.L_x_990:
        /* <DEDUP_REMOVED lines=22> */
.L_x_992:
[----:B------:R-:W-:Y:S05]  /*105e0*/  BSYNC B0 ;  /* 0x0000000000007941 */ /* 0x000fea0003800000 */
.L_x_991:
        /* <DEDUP_REMOVED lines=36> */
.L_x_993:
        /* <DEDUP_REMOVED lines=22> */
.L_x_995:
[----:B------:R-:W-:Y:S05]  /*10990*/  BSYNC B0 ;  /* 0x0000000000007941 */ /* 0x000fea0003800000 */
.L_x_994:
        /* <DEDUP_REMOVED lines=36> */
.L_x_996:
        /* <DEDUP_REMOVED lines=22> */
.L_x_998:
[----:B------:R-:W-:Y:S05]  /*10d40*/  BSYNC B0 ;  /* 0x0000000000007941 */ /* 0x000fea0003800000 */
.L_x_997:
        /* <DEDUP_REMOVED lines=36> */
.L_x_999:
        /* <DEDUP_REMOVED lines=22> */
.L_x_1001:
[----:B------:R-:W-:Y:S05]  /*110f0*/  BSYNC B0 ;  /* 0x0000000000007941 */ /* 0x000fea0003800000 */
.L_x_1000:
        /* <DEDUP_REMOVED lines=36> */
.L_x_1002:
        /* <DEDUP_REMOVED lines=22> */
.L_x_1004:
[----:B------:R-:W-:Y:S05]  /*114a0*/  BSYNC B0 ;  /* 0x0000000000007941 */ /* 0x000fea0003800000 */
.L_x_1003:
        /* <DEDUP_REMOVED lines=36> */
.L_x_1005:
        /* <DEDUP_REMOVED lines=22> */
.L_x_1007:
[----:B------:R-:W-:Y:S05]  /*11850*/  BSYNC B0 ;  /* 0x0000000000007941 */ /* 0x000fea0003800000 */
.L_x_1006:
        /* <DEDUP_REMOVED lines=36> */
.L_x_1008:
        /* <DEDUP_REMOVED lines=22> */
.L_x_1010:
[----:B------:R-:W-:Y:S05]  /*11c00*/  BSYNC B0 ;  /* 0x0000000000007941 */ /* 0x000fea0003800000 */
.L_x_1009:
        /* <DEDUP_REMOVED lines=35> */
.L_x_1011:
        /* <DEDUP_REMOVED lines=22> */
.L_x_1013:
[----:B------:R-:W-:Y:S05]  /*11fa0*/  BSYNC B0 ;  /* 0x0000000000007941 */ /* 0x000fea0003800000 */
.L_x_1012:
        /* <DEDUP_REMOVED lines=35> */
.L_x_1014:
        /* <DEDUP_REMOVED lines=22> */
.L_x_1016:
[----:B------:R-:W-:Y:S05]  /*12340*/  BSYNC B0 ;  /* 0x0000000000007941 */ /* 0x000fea0003800000 */
.L_x_1015:
        /* <DEDUP_REMOVED lines=41> */
.L_x_1017:
        /* <DEDUP_REMOVED lines=22> */
.L_x_1019:
[----:B------:R-:W-:Y:S05]  /*12740*/  BSYNC B0 ;  /* 0x0000000000007941 */ /* 0x000fea0003800000 */
.L_x_1018:
        /* <DEDUP_REMOVED lines=34> */
.L_x_1020:
        /* <DEDUP_REMOVED lines=22> */
.L_x_1022:
[----:B------:R-:W-:Y:S05]  /*12ad0*/  BSYNC B0 ;  /* 0x0000000000007941 */ /* 0x000fea0003800000 */
.L_x_1021:
        /* <DEDUP_REMOVED lines=28> */
.L_x_1023:
        /* <DEDUP_REMOVED lines=21> */
.L_x_1025:
[----:B------:R-:W-:Y:S05]  /*12df0*/  BSYNC B0 ;  /* 0x0000000000007941 */ /* 0x000fea0003800000 */
.L_x_1024:
[----:B------:R-:W-:Y:S01]  /*12e00*/  ULDC UR5, c[0x0][0x10] ;  /* 0x0000040000057ab9 */ /* 0x000fe20000000800 */
[----:B------:R-:W-:Y:S02]  /*12e10*/  UIADD3 UR4, UR4, 0x1, URZ ;  /* 0x0000000104047890 */ /* 0x000fe4000fffe03f */
[----:B------:R-:W-:-:S04]  /*12e20*/  UIADD3 UR9, UR5, UR9, URZ ;  /* 0x0000000905097290 */ /* 0x000fc8000fffe03f */
[----:B------:R-:W-:-:S06]  /*12e30*/  UISETP.GE.AND UP0, UPT, UR9, UR8, UPT ;  /* 0x000000080900728c */ /* 0x000fcc000bf06270 */
[----:B------:R-:W-:-:S13]  /*12e40*/  PLOP3.LUT P0, PT, PT, PT, UP0, 0x80, 0x0 ;  /* 0x000000000000781c */ /* 0x000fda0003f0f008 */
[----:B------:R-:W-:Y:S05]  /*12e50*/  @!P0 BRA `(.L_x_1026) ;  /* 0xfffffed4007c8947 */ /* 0x000fea000383ffff */
.L_x_879:
        /* <DEDUP_REMOVED lines=19> */
.L_x_1028:
[----:B------:R-:W-:Y:S05]  /*12f90*/  BSYNC B0 ;  /* 0x0000000000007941 */ /* 0x000fea0003800000 */
.L_x_1027:
        /* <DEDUP_REMOVED lines=11> */
.L_x_1030:
[----:B------:R-:W2:Y:S04]  /*13050*/  LDG.E.STRONG.GPU R5, desc[UR22][R2.64] ;  /* 0x0000001602057981 */ /* 0x000ea8000c1ef900 */
[----:B--2---:R-:W-:Y:S01]  /*13060*/  CCTL.IVALL ;  /* 0x00000000ff00798f */ /* 0x004fe20002000000 */
[----:B------:R-:W-:Y:S05]  /*13070*/  YIELD ;  /* 0x0000000000007946 */ /* 0x000fea0003800000 */
[----:B------:R-:W-:-:S13]  /*13080*/  ISETP.NE.AND P0, PT, R5, R4, PT ;  /* 0x000000040500720c */ /* 0x000fda0003f05270 */
[----:B------:R-:W-:Y:S05]  /*13090*/  @P0 BRA `(.L_x_1030) ;  /* 0xfffffffc00ec0947 */ /* 0x000fea000383ffff */
.L_x_1029:
        /* <DEDUP_REMOVED lines=25> */
.L_x_1031:
        /* <DEDUP_REMOVED lines=19> */
[----:B---3--:R-:W-:Y:S02]  /*13360*/  F2FP.F16.F32.PACK_AB R3, R14, R3 ;  /* 0x000000030e03723e */ /* 0x008fe400000000ff */
[----:B----4-:R-:W-:-:S03]  /*13370*/  F2FP.F16.F32.PACK_AB R21, R19, R16 ;  /* 0x000000101315723e */ /* 0x010fc600000000ff */
[----:B------:R2:W-:Y:S04]  /*13380*/  STG.E desc[UR22][R8.64], R3 ;  /* 0x0000000308007986 */ /* 0x0005e8000c101916 */
[----:B------:R2:W-:Y:S02]  /*13390*/  STG.E desc[UR22][R10.64], R21 ;  /* 0x000000150a007986 */ /* 0x0005e4000c101916 */
[----:B------:R-:W-:Y:S05]  /*133a0*/  @P0 BRA `(.L_x_1031) ;  /* 0xfffffffc00a00947 */ /* 0x000fea000383ffff */
[----:B------:R-:W-:Y:S05]  /*133b0*/  EXIT ;  /* 0x000000000000794d */ /* 0x000fea0003800000 */
.L_x_1032:
        /* <DEDUP_REMOVED lines=12> */
.L_x_5125:


//--------------------- .text._Z35group_norm_nhwc_bwd_one_pass_kernelI11Fp16IOFp32WLi64ELi70ELi560EEv26Group_norm_nhwc_bwd_params --------------------------
	.section	.text._Z35group_norm_nhwc_bwd_one_pass_kernelI11Fp16IOFp32WLi64ELi70ELi560EEv26Group_norm_nhwc_bwd_params,"ax",@progbits
	.align	128
        .global         _Z35group_norm_nhwc_bwd_one_pass_kernelI11Fp16IOFp32WLi64ELi70ELi560EEv26Group_norm_nhwc_bwd_params
        .type           _Z35group_norm_nhwc_bwd_one_pass_kernelI11Fp16IOFp32WLi64ELi70ELi560EEv26Group_norm_nhwc_bwd_params,@function
        .size           _Z35group_norm_nhwc_bwd_one_pass_kernelI11Fp16IOFp32WLi64ELi70ELi560EEv26Group_norm_nhwc_bwd_params,(.L_x_5126 - _Z35group_norm_nhwc_bwd_one_pass_kernelI11Fp16IOFp32WLi64ELi70ELi560EEv26Group_norm_nhwc_bwd_params)
        .other          _Z35group_norm_nhwc_bwd_one_pass_kernelI11Fp16IOFp32WLi64ELi70ELi560EEv26Group_norm_nhwc_bwd_params,@"STO_CUDA_ENTRY STV_DEFAULT"
_Z35group_norm_nhwc_bwd_one_pass_kernelI11Fp16IOFp32WLi64ELi70ELi560EEv26Group_norm_nhwc_bwd_params:
.text._Z35group_norm_nhwc_bwd_one_pass_kernelI11Fp16IOFp32WLi64ELi70ELi560EEv26Group_norm_nhwc_bwd_params:
        /* <DEDUP_REMOVED lines=18> */
[----:B------:R-:W-:Y:S01]  /*0120*/  UIMAD.WIDE.U32 UR8, UR10, 0x3, URZ ;  /* 0x000000030a0878a5 */ /* 0x000fe2000f8e003f */
[--C-:B------:R-:W-:Y:S01]  /*0130*/  SHF.R.S32.HI R0, RZ, 0x1f, R45.reuse ;  /* 0x0000001fff007819 */ /* 0x100fe2000001142d */
[----:B------:R-:W-:Y:S01]  /*0140*/  UIMAD UR10, UR11, 0x3, URZ ;  /* 0x000000030b0a78a4 */ /* 0x000fe2000f8e023f */
[----:B------:R-:W0:Y:S01]  /*0150*/  LDC R3, c[0x0][0x2ac] ;  /* 0x0000ab00ff037b82 */ /* 0x000e220000000800 */
[----:B------:R-:W-:Y:S01]  /*0160*/  UIADD3.X UR11, URZ, UR11, URZ, UP0, !UPT ;  /* 0x0000000b3f0b7290 */ /* 0x000fe200087fe43f */
[----:B------:R-:W-:Y:S01]  /*0170*/  IMAD R46, R2, -0x23, R45 ;  /* 0xffffffdd022e7824 */ /* 0x000fe200078e022d */
[----:B------:R-:W-:Y:S01]  /*0180*/  UIADD3 UR10, UR9, UR10, URZ ;  /* 0x0000000a090a7290 */ /* 0x000fe2000fffe03f */
[----:B------:R-:W-:Y:S01]  /*0190*/  LEA.HI R0, R0, R45, RZ, 0x5 ;  /* 0x0000002d00007211 */ /* 0x000fe200078f28ff */
[----:B------:R-:W-:Y:S01]  /*01a0*/  ULDC.64 UR16, c[0x0][0x290] ;  /* 0x0000a40000107ab9 */ /* 0x000fe20000000a00 */
[----:B------:R-:W-:Y:S01]  /*01b0*/  USHF.R.S64 UR7, UR7, 0x1, UR11 ;  /* 0x0000000107077899 */ /* 0x000fe2000800100b */
[----:B------:R-:W-:Y:S01]  /*01c0*/  SHF.L.U32 R46, R46, 0x1, RZ ;  /* 0x000000012e2e7819 */ /* 0x000fe200000006ff */
[----:B------:R-:W-:Y:S01]  /*01d0*/  ULEA.HI UR12, UP0, UR10, UR8, URZ, 0x1 ;  /* 0x000000080a0c7291 */ /* 0x000fe2000f81083f */
[----:B------:R-:W-:Y:S01]  /*01e0*/  SHF.R.S32.HI R0, RZ, 0x5, R0 ;  /* 0x00000005ff007819 */ /* 0x000fe20000011400 */
[----:B------:R-:W-:-:S02]  /*01f0*/  USHF.R.S32.HI UR11, URZ, 0x1, UR11 ;  /* 0x000000013f0b7899 */ /* 0x000fc4000801140b */
[----:B------:R-:W-:Y:S02]  /*0200*/  UIADD3.X UR10, URZ, UR10, URZ, UP0, !UPT ;  /* 0x0000000a3f0a7290 */ /* 0x000fe400087fe43f */
[----:B------:R-:W-:Y:S02]  /*0210*/  USHF.L.U64.HI UR11, UR7, 0x2, UR11 ;  /* 0x00000002070b7899 */ /* 0x000fe4000801020b */
[----:B------:R-:W-:Y:S02]  /*0220*/  USHF.R.S64 UR12, UR12, 0x1, UR10 ;  /* 0x000000010c0c7899 */ /* 0x000fe4000800100a */
[----:B------:R-:W-:Y:S01]  /*0230*/  USHF.R.S32.HI UR10, URZ, 0x1, UR10 ;  /* 0x000000013f0a7899 */ /* 0x000fe2000801140a */
[----:B------:R-:W-:Y:S01]  /*0240*/  ULDC.U8 UR18, c[0x0][0x2a4] ;  /* 0x0000a90000127ab9 */ /* 0x000fe20000000000 */
[----:B------:R-:W-:Y:S02]  /*0250*/  UMOV UR4, URZ ;  /* 0x0000003f00047c82 */ /* 0x000fe40008000000 */
[----:B------:R-:W-:Y:S01]  /*0260*/  USHF.L.U64.HI UR10, UR12, 0x2, UR10 ;  /* 0x000000020c0a7899 */ /* 0x000fe2000801020a */
[----:B0-----:R-:W-:-:S05]  /*0270*/  IMAD R44, R3, UR13, R2 ;  /* 0x0000000d032c7c24 */ /* 0x001fca000f8e0202 */
[C---:B------:R-:W-:Y:S02]  /*0280*/  ISETP.GE.U32.AND P1, PT, R44.reuse, UR16, PT ;  /* 0x000000102c007c0c */ /* 0x040fe4000bf26070 */
[----:B------:R-:W-:Y:S02]  /*0290*/  SHF.R.S32.HI R3, RZ, 0x1f, R44 ;  /* 0x0000001fff037819 */ /* 0x000fe4000001142c */
[C---:B------:R-:W-:Y:S02]  /*02a0*/  IADD3 R43, R44.reuse, 0x10, RZ ;  /* 0x000000102c2b7810 */ /* 0x040fe40007ffe0ff */
[----:B------:R-:W-:Y:S02]  /*02b0*/  ISETP.GE.AND.EX P1, PT, R3, UR17, PT, P1 ;  /* 0x0000001103007c0c */ /* 0x000fe4000bf26310 */
[----:B------:R-:W-:Y:S02]  /*02c0*/  IADD3 R42, R44, 0x20, RZ ;  /* 0x000000202c2a7810 */ /* 0x000fe40007ffe0ff */
[----:B------:R-:W-:-:S02]  /*02d0*/  ISETP.LT.U32.AND P1, PT, R45, 0x230, !P1 ;  /* 0x000002302d00780c */ /* 0x000fc40004f21070 */
[----:B-1----:R-:W-:-:S11]  /*02e0*/  IADD3 R41, R44, 0x30, RZ ;  /* 0x000000302c297810 */ /* 0x002fd60007ffe0ff */
.L_x_1068:
[----:B0-----:R-:W0:Y:S01]  /*02f0*/  LDC R10, c[0x0][0x2a0] ;  /* 0x0000a800ff0a7b82 */ /* 0x001e220000000800 */
[----:B------:R-:W-:Y:S01]  /*0300*/  ISETP.LE.AND P3, PT, RZ, UR6, PT ;  /* 0x00000006ff007c0c */ /* 0x000fe2000bf63270 */
[----:B------:R-:W-:Y:S01]  /*0310*/  ULDC.64 UR8, c[0x0][0x248] ;  /* 0x0000920000087ab9 */ /* 0x000fe20000000a00 */
[----:B------:R-:W-:Y:S01]  /*0320*/  ULDC.64 UR20, c[0x0][0x290] ;  /* 0x0000a40000147ab9 */ /* 0x000fe20000000a00 */
[----:B------:R-:W-:Y:S01]  /*0330*/  UIMAD.WIDE UR8, UR6, 0x8, UR8 ;  /* 0x00000008060878a5 */ /* 0x000fe2000f8e0208 */
[----:B------:R-:W-:Y:S01]  /*0340*/  SHF.R.S32.HI R19, RZ, 0x1f, R43 ;  /* 0x0000001fff137819 */ /* 0x000fe2000001142b */
[----:B------:R-:W-:Y:S02]  /*0350*/  ULDC.64 UR16, c[0x0][0x298] ;  /* 0x0000a60000107ab9 */ /* 0x000fe40000000a00 */
[----:B------:R-:W1:Y:S02]  /*0360*/  @P1 LDC.64 R14, c[0x0][0x230] ;  /* 0x00008c00ff0e1b82 */ /* 0x000e640000000a00 */
[----:B------:R-:W-:-:S02]  /*0370*/  MOV R11, UR9 ;  /* 0x00000009000b7c02 */ /* 0x000fc40008000f00 */
[----:B0-----:R-:W-:-:S04]  /*0380*/  IABS R5, R10 ;  /* 0x0000000a00057213 */ /* 0x001fc80000000000 */
[----:B------:R-:W0:Y:S08]  /*0390*/  I2F.RP R2, R5 ;  /* 0x0000000500027306 */ /* 0x000e300000209400 */
[----:B0-----:R-:W0:Y:S02]  /*03a0*/  MUFU.RCP R2, R2 ;  /* 0x0000000200027308 */ /* 0x001e240000001000 */
[----:B0-----:R-:W-:-:S06]  /*03b0*/  IADD3 R6, R2, 0xffffffe, RZ ;  /* 0x0ffffffe02067810 */ /* 0x001fcc0007ffe0ff */
[----:B------:R0:W2:Y:S02]  /*03c0*/  F2I.FTZ.U32.TRUNC.NTZ R7, R6 ;  /* 0x0000000600077305 */ /* 0x0000a4000021f000 */
[----:B0-----:R-:W-:Y:S01]  /*03d0*/  HFMA2.MMA R6, -RZ, RZ, 0, 0 ;  /* 0x00000000ff067435 */ /* 0x001fe200000001ff */
[----:B--2---:R-:W-:-:S05]  /*03e0*/  IADD3 R8, RZ, -R7, RZ ;  /* 0x80000007ff087210 */ /* 0x004fca0007ffe0ff */
[----:B------:R-:W-:Y:S01]  /*03f0*/  IMAD R9, R8, R5, RZ ;  /* 0x0000000508097224 */ /* 0x000fe200078e02ff */
[----:B------:R-:W-:-:S03]  /*0400*/  IABS R8, UR6 ;  /* 0x0000000600087c13 */ /* 0x000fc60008000000 */
[----:B------:R-:W-:Y:S01]  /*0410*/  IMAD.HI.U32 R7, R7, R9, R6 ;  /* 0x0000000907077227 */ /* 0x000fe200078e0006 */
[----:B------:R-:W-:-:S04]  /*0420*/  LOP3.LUT R6, R10, UR6, RZ, 0x3c, !PT ;  /* 0x000000060a067c12 */ /* 0x000fc8000f8e3cff */
[----:B------:R-:W-:Y:S01]  /*0430*/  ISETP.GE.AND P4, PT, R6, RZ, PT ;  /* 0x000000ff0600720c */ /* 0x000fe20003f86270 */
[----:B------:R-:W-:-:S05]  /*0440*/  IMAD.HI.U32 R7, R7, R8, RZ ;  /* 0x0000000807077227 */ /* 0x000fca00078e00ff */
[----:B------:R-:W-:-:S05]  /*0450*/  IADD3 R2, -R7, RZ, RZ ;  /* 0x000000ff07027210 */ /* 0x000fca0007ffe1ff */
[----:B------:R-:W-:-:S05]  /*0460*/  IMAD R2, R5, R2, R8 ;  /* 0x0000000205027224 */ /* 0x000fca00078e0208 */
[----:B------:R-:W-:-:S13]  /*0470*/  ISETP.GT.U32.AND P2, PT, R5, R2, PT ;  /* 0x000000020500720c */ /* 0x000fda0003f44070 */
[-C--:B------:R-:W-:Y:S02]  /*0480*/  @!P2 IADD3 R2, R2, -R5.reuse, RZ ;  /* 0x800000050202a210 */ /* 0x080fe40007ffe0ff */
[----:B------:R-:W-:Y:S02]  /*0490*/  @!P2 IADD3 R7, R7, 0x1, RZ ;  /* 0x000000010707a810 */ /* 0x000fe40007ffe0ff */
[CC--:B------:R-:W-:Y:S02]  /*04a0*/  ISETP.GE.U32.AND P0, PT, R2.reuse, R5.reuse, PT ;  /* 0x000000050200720c */ /* 0x0c0fe40003f06070 */
[----:B------:R-:W-:Y:S02]  /*04b0*/  ISETP.GT.U32.AND P2, PT, R5, R2, PT ;  /* 0x000000020500720c */ /* 0x000fe40003f44070 */
[----:B------:R-:W-:-:S04]  /*04c0*/  IADD3 R5, R2, -R5, RZ ;  /* 0x8000000502057210 */ /* 0x000fc80007ffe0ff */
[----:B------:R-:W-:Y:S02]  /*04d0*/  SEL R2, R5, R2, !P2 ;  /* 0x0000000205027207 */ /* 0x000fe40005000000 */
[----:B------:R-:W-:Y:S02]  /*04e0*/  LOP3.LUT R5, RZ, R10, RZ, 0x33, !PT ;  /* 0x0000000aff057212 */ /* 0x000fe400078e33ff */
[----:B------:R-:W-:Y:S02]  /*04f0*/  @!P3 IADD3 R2, -R2, RZ, RZ ;  /* 0x000000ff0202b210 */ /* 0x000fe40007ffe1ff */
[----:B------:R-:W-:Y:S02]  /*0500*/  @P0 IADD3 R7, R7, 0x1, RZ ;  /* 0x0000000107070810 */ /* 0x000fe40007ffe0ff */
[----:B------:R-:W-:Y:S02]  /*0510*/  ISETP.NE.AND P0, PT, R10, RZ, PT ;  /* 0x000000ff0a00720c */ /* 0x000fe40003f05270 */
[----:B------:R-:W-:-:S02]  /*0520*/  MOV R8, R7 ;  /* 0x0000000700087202 */ /* 0x000fc40000000f00 */
[----:B------:R-:W-:Y:S01]  /*0530*/  SEL R2, R5, R2, !P0 ;  /* 0x0000000205027207 */ /* 0x000fe20004000000 */
[----:B------:R-:W0:Y:S01]  /*0540*/  @P1 LDC.64 R6, c[0x0][0x288] ;  /* 0x0000a200ff061b82 */ /* 0x000e220000000a00 */
[----:B------:R-:W-:Y:S02]  /*0550*/  SHF.R.S32.HI R10, RZ, 0x1f, R46 ;  /* 0x0000001fff0a7819 */ /* 0x000fe4000001142e */
[----:B------:R-:W-:Y:S01]  /*0560*/  @!P4 IADD3 R8, -R8, RZ, RZ ;  /* 0x000000ff0808c210 */ /* 0x000fe20007ffe1ff */
[----:B------:R-:W-:-:S03]  /*0570*/  IMAD R25, R2, 0x46, RZ ;  /* 0x0000004602197824 */ /* 0x000fc600078e02ff */
[----:B------:R-:W-:Y:S02]  /*0580*/  SEL R5, R5, R8, !P0 ;  /* 0x0000000805057207 */ /* 0x000fe40004000000 */
[----:B------:R-:W-:Y:S02]  /*0590*/  IADD3 R48, P2, R46, R25, RZ ;  /* 0x000000192e307210 */ /* 0x000fe40007f5e0ff */
[----:B------:R-:W-:Y:S02]  /*05a0*/  ISETP.GE.U32.AND P0, PT, R43, UR20, PT ;  /* 0x000000142b007c0c */ /* 0x000fe4000bf06070 */
[----:B------:R-:W-:Y:S02]  /*05b0*/  LEA.HI.X.SX32 R49, R25, R10, 0x1, P2 ;  /* 0x0000000a19317211 */ /* 0x000fe400010f0eff */
[----:B------:R-:W-:Y:S02]  /*05c0*/  MOV R10, UR8 ;  /* 0x00000008000a7c02 */ /* 0x000fe40008000f00 */
[----:B------:R-:W-:Y:S01]  /*05d0*/  SHF.R.S32.HI R8, RZ, 0x1f, R5 ;  /* 0x0000001fff087819 */ /* 0x000fe20000011405 */
[----:B------:R-:W-:Y:S01]  /*05e0*/  IMAD.WIDE.U32 R48, R5, UR16, R48 ;  /* 0x0000001005307c25 */ /* 0x000fe2000f8e0030 */
[----:B------:R-:W-:-:S02]  /*05f0*/  ISETP.GE.AND.EX P0, PT, R19, UR21, PT, P0 ;  /* 0x0000001513007c0c */ /* 0x000fc4000bf06300 */
[----:B------:R-:W2:Y:S01]  /*0600*/  LDG.E.64 R10, desc[UR14][R10.64] ;  /* 0x0000000e0a0a7981 */ /* 0x000ea2000c1e1b00 */
[----:B------:R-:W-:Y:S01]  /*0610*/  IMAD R8, R8, UR16, RZ ;  /* 0x0000001008087c24 */ /* 0x000fe2000f8e02ff */
[----:B------:R-:W-:Y:S02]  /*0620*/  ISETP.GT.U32.OR P0, PT, R45, 0x22f, P0 ;  /* 0x0000022f2d00780c */ /* 0x000fe40000704470 */
[----:B------:R-:W-:Y:S01]  /*0630*/  ISETP.GE.U32.AND P2, PT, R42, UR20, PT ;  /* 0x000000142a007c0c */ /* 0x000fe2000bf46070 */
[----:B------:R-:W-:Y:S01]  /*0640*/  IMAD R51, R5, UR17, R8 ;  /* 0x0000001105337c24 */ /* 0x000fe2000f8e0208 */
[----:B------:R-:W-:Y:S01]  /*0650*/  SHF.R.S32.HI R5, RZ, 0x1f, R42 ;  /* 0x0000001fff057819 */ /* 0x000fe2000001142a */
[----:B0-----:R-:W-:-:S03]  /*0660*/  @P1 IMAD R8, R3, R6, RZ ;  /* 0x0000000603081224 */ /* 0x001fc600078e02ff */
[----:B------:R-:W-:Y:S01]  /*0670*/  ISETP.GE.AND.EX P2, PT, R5, UR21, PT, P2 ;  /* 0x0000001505007c0c */ /* 0x000fe2000bf46320 */
[----:B------:R-:W-:Y:S01]  /*0680*/  @P1 IMAD R21, R44, R7, R8 ;  /* 0x000000072c151224 */ /* 0x000fe200078e0208 */
[----:B------:R-:W-:Y:S01]  /*0690*/  IADD3 R51, R49, R51, RZ ;  /* 0x0000003331337210 */ /* 0x000fe20007ffe0ff */
[----:B------:R-:W0:Y:S01]  /*06a0*/  @P1 LDC.64 R8, c[0x0][0x228] ;  /* 0x00008a00ff081b82 */ /* 0x000e220000000a00 */
[----:B------:R-:W-:Y:S02]  /*06b0*/  ISETP.GT.U32.OR P2, PT, R45, 0x22f, P2 ;  /* 0x0000022f2d00780c */ /* 0x000fe40001744470 */
[----:B------:R-:W-:-:S05]  /*06c0*/  @P1 MOV R50, R48 ;  /* 0x0000003000321202 */ /* 0x000fca0000000f00 */
[----:B------:R-:W3:Y:S01]  /*06d0*/  @!P0 LDC.64 R12, c[0x0][0x288] ;  /* 0x0000a200ff0c8b82 */ /* 0x000ee20000000a00 */
[----:B------:R-:W-:Y:S01]  /*06e0*/  @P1 IMAD.WIDE.U32 R16, R44, R6, R50 ;  /* 0x000000062c101225 */ /* 0x000fe200078e0032 */
[----:B------:R-:W-:Y:S02]  /*06f0*/  SHF.R.S32.HI R7, RZ, 0x1f, R41 ;  /* 0x0000001fff077819 */ /* 0x000fe40000011429 */
[----:B------:R-:W-:Y:S02]  /*0700*/  ISETP.GE.U32.AND P3, PT, R41, UR20, PT ;  /* 0x0000001429007c0c */ /* 0x000fe4000bf66070 */
[----:B------:R-:W-:Y:S02]  /*0710*/  @P1 IADD3 R21, R17, R21, RZ ;  /* 0x0000001511151210 */ /* 0x000fe40007ffe0ff */
[----:B------:R-:W-:Y:S01]  /*0720*/  ISETP.GE.AND.EX P3, PT, R7, UR21, PT, P3 ;  /* 0x0000001507007c0c */ /* 0x000fe2000bf66330 */
[----:B------:R-:W4:Y:S01]  /*0730*/  @!P2 LDC.64 R26, c[0x0][0x288] ;  /* 0x0000a200ff1aab82 */ /* 0x000f220000000a00 */
[----:B------:R-:W-:-:S02]  /*0740*/  @P1 SHF.L.U32 R17, R16, 0x1, RZ ;  /* 0x0000000110111819 */ /* 0x000fc400000006ff */
[----:B------:R-:W-:Y:S02]  /*0750*/  ISETP.GT.U32.OR P3, PT, R45, 0x22f, P3 ;  /* 0x0000022f2d00780c */ /* 0x000fe40001f64470 */
[----:B------:R-:W-:Y:S02]  /*0760*/  @P1 SHF.L.U64.HI R16, R16, 0x1, R21 ;  /* 0x0000000110101819 */ /* 0x000fe40000010215 */
[----:B-1----:R-:W-:Y:S01]  /*0770*/  @P1 IADD3 R14, P4, R17, R14, RZ ;  /* 0x0000000e110e1210 */ /* 0x002fe20007f9e0ff */
[----:B------:R-:W1:Y:S01]  /*0780*/  @!P0 LDC.64 R22, c[0x0][0x230] ;  /* 0x00008c00ff168b82 */ /* 0x000e620000000a00 */
[----:B------:R-:W-:Y:S02]  /*0790*/  CS2R R38, SRZ ;  /* 0x0000000000267805 */ /* 0x000fe4000001ff00 */
[----:B------:R-:W-:-:S05]  /*07a0*/  @P1 IADD3.X R15, R16, R15, RZ, P4, !PT ;  /* 0x0000000f100f1210 */ /* 0x000fca00027fe4ff */
[----:B------:R-:W1:Y:S01]  /*07b0*/  @!P0 LDC.64 R20, c[0x0][0x228] ;  /* 0x00008a00ff148b82 */ /* 0x000e620000000a00 */
[----:B------:R0:W5:Y:S01]  /*07c0*/  @P1 LDG.E R39, desc[UR14][R14.64] ;  /* 0x0000000e0e271981 */ /* 0x000162000c1e1900 */
[----:B---3--:R-:W-:Y:S01]  /*07d0*/  @!P0 IMAD R6, R19, R12, RZ ;  /* 0x0000000c13068224 */ /* 0x008fe200078e02ff */
[----:B0-----:R-:W-:-:S05]  /*07e0*/  @P1 IADD3 R8, P4, R17, R8, RZ ;  /* 0x0000000811081210 */ /* 0x001fca0007f9e0ff */
[----:B------:R-:W0:Y:S01]  /*07f0*/  @!P3 LDC.64 R18, c[0x0][0x288] ;  /* 0x0000a200ff12bb82 */ /* 0x000e220000000a00 */
[----:B------:R-:W-:Y:S02]  /*0800*/  @!P0 MOV R14, R48 ;  /* 0x00000030000e8202 */ /* 0x000fe40000000f00 */
[----:B------:R-:W-:Y:S01]  /*0810*/  @!P0 MOV R15, R51 ;  /* 0x00000033000f8202 */ /* 0x000fe20000000f00 */
[----:B------:R-:W-:Y:S01]  /*0820*/  @!P0 IMAD R29, R43, R13, R6 ;  /* 0x0000000d2b1d8224 */ /* 0x000fe200078e0206 */
[----:B------:R-:W-:Y:S01]  /*0830*/  @P1 IADD3.X R9, R16, R9, RZ, P4, !PT ;  /* 0x0000000910091210 */ /* 0x000fe200027fe4ff */
[----:B----4-:R-:W-:Y:S02]  /*0840*/  @!P2 IMAD R24, R5, R26, RZ ;  /* 0x0000001a0518a224 */ /* 0x010fe400078e02ff */
[----:B------:R-:W3:Y:S01]  /*0850*/  @!P2 LDC.64 R16, c[0x0][0x230] ;  /* 0x00008c00ff10ab82 */ /* 0x000ee20000000a00 */
[----:B------:R-:W-:Y:S01]  /*0860*/  @!P0 IMAD.WIDE.U32 R12, R43, R12, R14 ;  /* 0x0000000c2b0c8225 */ /* 0x000fe200078e000e */
[----:B------:R4:W5:Y:S04]  /*0870*/  @P1 LDG.E R38, desc[UR14][R8.64] ;  /* 0x0000000e08261981 */ /* 0x000968000c1e1900 */
[----:B------:R-:W-:-:S02]  /*0880*/  @!P0 IADD3 R13, R13, R29, RZ ;  /* 0x0000001d0d0d8210 */ /* 0x000fc40007ffe0ff */
[----:B------:R-:W-:Y:S01]  /*0890*/  @!P0 SHF.L.U32 R15, R12, 0x1, RZ ;  /* 0x000000010c0f8819 */ /* 0x000fe200000006ff */
[----:B------:R-:W-:Y:S01]  /*08a0*/  @!P2 IMAD R29, R42, R27, R24 ;  /* 0x0000001b2a1da224 */ /* 0x000fe200078e0218 */
[----:B----4-:R-:W-:Y:S02]  /*08b0*/  @!P2 MOV R8, R48 ;  /* 0x000000300008a202 */ /* 0x010fe40000000f00 */
[----:B------:R-:W-:Y:S02]  /*08c0*/  @!P2 MOV R9, R51 ;  /* 0x000000330009a202 */ /* 0x000fe40000000f00 */
[----:B------:R-:W-:Y:S02]  /*08d0*/  @!P0 SHF.L.U64.HI R6, R12, 0x1, R13 ;  /* 0x000000010c068819 */ /* 0x000fe4000001020d */
[C---:B-1----:R-:W-:Y:S01]  /*08e0*/  @!P0 IADD3 R22, P4, R15.reuse, R22, RZ ;  /* 0x000000160f168210 */ /* 0x042fe20007f9e0ff */
[----:B------:R-:W-:Y:S01]  /*08f0*/  @!P2 IMAD.WIDE.U32 R26, R42, R26, R8 ;  /* 0x0000001a2a1aa225 */ /* 0x000fe200078e0008 */
[----:B------:R-:W-:Y:S01]  /*0900*/  @!P0 IADD3 R20, P5, R15, R20, RZ ;  /* 0x000000140f148210 */ /* 0x000fe20007fbe0ff */
[----:B------:R-:W1:Y:S03]  /*0910*/  @!P2 LDC.64 R12, c[0x0][0x228] ;  /* 0x00008a00ff0cab82 */ /* 0x000e660000000a00 */
[----:B------:R-:W-:-:S05]  /*0920*/  @!P2 IADD3 R27, R27, R29, RZ ;  /* 0x0000001d1b1ba210 */ /* 0x000fca0007ffe0ff */
[----:B------:R-:W4:Y:S01]  /*0930*/  @!P3 LDC.64 R14, c[0x0][0x230] ;  /* 0x00008c00ff0ebb82 */ /* 0x000f220000000a00 */
[C---:B------:R-:W-:Y:S02]  /*0940*/  @!P0 IADD3.X R23, R6.reuse, R23, RZ, P4, !PT ;  /* 0x0000001706178210 */ /* 0x040fe400027fe4ff */
[----:B------:R-:W-:Y:S01]  /*0950*/  @!P0 IADD3.X R21, R6, R21, RZ, P5, !PT ;  /* 0x0000001506158210 */ /* 0x000fe20002ffe4ff */
[----:B0-----:R-:W-:Y:S01]  /*0960*/  @!P3 IMAD R24, R7, R18, RZ ;  /* 0x000000120718b224 */ /* 0x001fe200078e02ff */
[C---:B------:R-:W-:Y:S02]  /*0970*/  @!P2 SHF.L.U32 R29, R26.reuse, 0x1, RZ ;  /* 0x000000011a1da819 */ /* 0x040fe400000006ff */
[----:B------:R-:W-:Y:S01]  /*0980*/  @!P2 SHF.L.U64.HI R6, R26, 0x1, R27 ;  /* 0x000000011a06a819 */ /* 0x000fe2000001021b */
[----:B------:R-:W-:Y:S01]  /*0990*/  HFMA2.MMA R40, -RZ, RZ, 0, 0 ;  /* 0x00000000ff287435 */ /* 0x000fe200000001ff */
[----:B------:R-:W-:Y:S02]  /*09a0*/  @!P3 MOV R26, R48 ;  /* 0x00000030001ab202 */ /* 0x000fe40000000f00 */
[----:B------:R-:W-:-:S02]  /*09b0*/  CS2R R36, SRZ ;  /* 0x0000000000247805 */ /* 0x000fc4000001ff00 */
[----:B------:R-:W-:Y:S01]  /*09c0*/  @!P3 MOV R27, R51 ;  /* 0x00000033001bb202 */ /* 0x000fe20000000f00 */
[C---:B------:R-:W-:Y:S01]  /*09d0*/  @!P3 IMAD R31, R41.reuse, R19, R24 ;  /* 0x00000013291fb224 */ /* 0x040fe200078e0218 */
[----:B------:R-:W-:Y:S01]  /*09e0*/  CS2R R34, SRZ ;  /* 0x0000000000227805 */ /* 0x000fe2000001ff00 */
[----:B------:R-:W0:Y:S01]  /*09f0*/  @!P3 LDC.64 R8, c[0x0][0x228] ;  /* 0x00008a00ff08bb82 */ /* 0x000e220000000a00 */
[----:B------:R-:W-:Y:S01]  /*0a00*/  @!P3 IMAD.WIDE.U32 R18, R41, R18, R26 ;  /* 0x000000122912b225 */ /* 0x000fe200078e001a */
[----:B---3--:R-:W-:Y:S01]  /*0a10*/  @!P2 IADD3 R16, P4, R29, R16, RZ ;  /* 0x000000101d10a210 */ /* 0x008fe20007f9e0ff */
[----:B------:R-:W5:Y:S03]  /*0a20*/  @!P0 LDG.E R40, desc[UR14][R22.64] ;  /* 0x0000000e16288981 */ /* 0x000f66000c1e1900 */
[----:B------:R-:W-:Y:S01]  /*0a30*/  @!P3 IADD3 R27, R19, R31, RZ ;  /* 0x0000001f131bb210 */ /* 0x000fe20007ffe0ff */
[----:B------:R-:W5:Y:S01]  /*0a40*/  @!P0 LDG.E R37, desc[UR14][R20.64] ;  /* 0x0000000e14258981 */ /* 0x000f62000c1e1900 */
[----:B------:R-:W-:-:S02]  /*0a50*/  @!P3 SHF.L.U32 R19, R18, 0x1, RZ ;  /* 0x000000011213b819 */ /* 0x000fc400000006ff */
[----:B------:R-:W-:Y:S02]  /*0a60*/  @!P2 IADD3.X R17, R6, R17, RZ, P4, !PT ;  /* 0x000000110611a210 */ /* 0x000fe400027fe4ff */
[----:B-1----:R-:W-:Y:S02]  /*0a70*/  @!P2 IADD3 R12, P0, R29, R12, RZ ;  /* 0x0000000c1d0ca210 */ /* 0x002fe40007f1e0ff */
[----:B------:R-:W-:Y:S01]  /*0a80*/  @!P3 SHF.L.U64.HI R18, R18, 0x1, R27 ;  /* 0x000000011212b819 */ /* 0x000fe2000001021b */
[----:B------:R-:W5:Y:S01]  /*0a90*/  @!P2 LDG.E R35, desc[UR14][R16.64] ;  /* 0x0000000e1023a981 */ /* 0x000f62000c1e1900 */
[----:B----4-:R-:W-:Y:S02]  /*0aa0*/  @!P3 IADD3 R14, P4, R19, R14, RZ ;  /* 0x0000000e130eb210 */ /* 0x010fe40007f9e0ff */
[----:B------:R-:W-:Y:S02]  /*0ab0*/  @!P2 IADD3.X R13, R6, R13, RZ, P0, !PT ;  /* 0x0000000d060da210 */ /* 0x000fe400007fe4ff */
[----:B------:R-:W-:-:S03]  /*0ac0*/  @!P3 IADD3.X R15, R18, R15, RZ, P4, !PT ;  /* 0x0000000f120fb210 */ /* 0x000fc600027fe4ff */
[----:B------:R-:W5:Y:S04]  /*0ad0*/  @!P2 LDG.E R34, desc[UR14][R12.64] ;  /* 0x0000000e0c22a981 */ /* 0x000f68000c1e1900 */
[----:B------:R-:W5:Y:S01]  /*0ae0*/  @!P3 LDG.E R36, desc[UR14][R14.64] ;  /* 0x0000000e0e24b981 */ /* 0x000f62000c1e1900 */
[----:B------:R-:W-:Y:S01]  /*0af0*/  HFMA2.MMA R6, -RZ, RZ, 0, 0 ;  /* 0x00000000ff067435 */ /* 0x000fe200000001ff */
[----:B0-----:R-:W-:Y:S01]  /*0b00*/  @!P3 IADD3 R8, P5, R19, R8, RZ ;  /* 0x000000081308b210 */ /* 0x001fe20007fbe0ff */
[----:B------:R-:W-:-:S03]  /*0b10*/  UMOV UR16, 0x3f800000 ;  /* 0x3f80000000107882 */ /* 0x000fc60000000000 */
[----:B------:R-:W-:Y:S01]  /*0b20*/  @!P3 IADD3.X R9, R18, R9, RZ, P5, !PT ;  /* 0x000000091209b210 */ /* 0x000fe20002ffe4ff */
[----:B------:R-:W-:Y:S04]  /*0b30*/  BSSY B0, `(.L_x_1034) ;  /* 0x000001b000007945 */ /* 0x000fe80003800000 */
[----:B------:R0:W5:Y:S02]  /*0b40*/  @!P3 LDG.E R6, desc[UR14][R8.64] ;  /* 0x0000000e0806b981 */ /* 0x000164000c1e1900 */
[----:B0-----:R-:W-:Y:S02]  /*0b50*/  CS2R R8, SRZ ;  /* 0x0000000000087805 */ /* 0x001fe4000001ff00 */
[----:B--2---:R-:W-:-:S13]  /*0b60*/  R2UR UR19, R10 ;  /* 0x000000000a1372ca */ /* 0x004fda00000e0000 */
        /* <DEDUP_REMOVED lines=23> */
.L_x_1035:
[----:B------:R-:W-:Y:S05]  /*0ce0*/  BSYNC B0 ;  /* 0x0000000000007941 */ /* 0x000fea0003800000 */
.L_x_1034:
[----:B------:R-:W-:Y:S01]  /*0cf0*/  ISETP.NE.AND P3, PT, RZ, UR18, PT ;  /* 0x00000012ff007c0c */ /* 0x000fe2000bf65270 */
[--C-:B0----5:R-:W-:Y:S02]  /*0d00*/  HADD2.F32 R12, -RZ, R39.reuse.H0_H0 ;  /* 0x20000027ff0c7230 */ /* 0x121fe40000004100 */
[----:B------:R-:W-:Y:S02]  /*0d10*/  HADD2.F32 R13, -RZ, R39.H1_H1 ;  /* 0x30000027ff0d7230 */ /* 0x000fe40000004100 */
[----:B------:R-:W-:Y:S02]  /*0d20*/  HADD2.F32 R19, -RZ, R40.H0_H0 ;  /* 0x20000028ff137230 */ /* 0x000fe40000004100 */
[----:B------:R-:W-:Y:S01]  /*0d30*/  FADD.FTZ R12, R12, -UR19 ;  /* 0x800000130c0c7e21 */ /* 0x000fe20008010000 */
[--C-:B------:R-:W-:Y:S02]  /*0d40*/  HADD2.F32 R14, -RZ, R38.reuse.H0_H0 ;  /* 0x20000026ff0e7230 */ /* 0x100fe40000004100 */
[----:B------:R-:W-:Y:S01]  /*0d50*/  FADD.FTZ R20, R13, -UR19 ;  /* 0x800000130d147e21 */ /* 0x000fe20008010000 */
[----:B------:R-:W-:-:S02]  /*0d60*/  HADD2.F32 R15, -RZ, R38.H1_H1 ;  /* 0x30000026ff0f7230 */ /* 0x000fc40000004100 */
[----:B------:R-:W-:Y:S01]  /*0d70*/  FMUL.FTZ R13, R12, UR16 ;  /* 0x000000100c0d7c20 */ /* 0x000fe20008410000 */
[----:B------:R-:W-:Y:S02]  /*0d80*/  HADD2.F32 R18, -RZ, R40.H1_H1 ;  /* 0x30000028ff127230 */ /* 0x000fe40000004100 */
[----:B------:R-:W-:Y:S01]  /*0d90*/  FADD.FTZ R19, R19, -UR19 ;  /* 0x8000001313137e21 */ /* 0x000fe20008010000 */
[--C-:B------:R-:W-:Y:S02]  /*0da0*/  HADD2.F32 R17, -RZ, R37.reuse.H0_H0 ;  /* 0x20000025ff117230 */ /* 0x100fe40000004100 */
[----:B------:R-:W-:Y:S01]  /*0db0*/  FMUL.FTZ R12, R20, UR16 ;  /* 0x00000010140c7c20 */ /* 0x000fe20008410000 */
[----:B------:R-:W-:Y:S01]  /*0dc0*/  HADD2.F32 R16, -RZ, R37.H1_H1 ;  /* 0x30000025ff107230 */ /* 0x000fe20000004100 */
        /* <DEDUP_REMOVED lines=19> */
.L_x_1036:
[----:B------:R-:W-:Y:S01]  /*0f00*/  FMUL.FTZ R20, R14, R8 ;  /* 0x000000080e147220 */ /* 0x000fe20000410000 */
[----:B------:R-:W-:Y:S01]  /*0f10*/  FADD.FTZ R18, R18, -UR19 ;  /* 0x8000001312127e21 */ /* 0x000fe20008010000 */
[----:B------:R-:W-:Y:S01]  /*0f20*/  FMUL.FTZ R19, R19, UR16 ;  /* 0x0000001013137c20 */ /* 0x000fe20008410000 */
        /* <DEDUP_REMOVED lines=23> */
.L_x_1037:
[----:B------:R-:W-:Y:S01]  /*10a0*/  FFMA.FTZ R24, R12, R21, R23 ;  /* 0x000000150c187223 */ /* 0x000fe20000010017 */
[----:B------:R-:W-:Y:S01]  /*10b0*/  FMUL.FTZ R22, R17, R8 ;  /* 0x0000000811167220 */ /* 0x000fe20000410000 */
[----:B------:R-:W-:Y:S01]  /*10c0*/  FADD.FTZ R23, R21, R20 ;  /* 0x0000001415177221 */ /* 0x000fe20000010000 */
[--C-:B------:R-:W-:Y:S02]  /*10d0*/  HADD2.F32 R20, -RZ, R35.reuse.H0_H0 ;  /* 0x20000023ff147230 */ /* 0x100fe40000004100 */
[----:B------:R-:W-:Y:S01]  /*10e0*/  FMUL.FTZ R25, R16, R9 ;  /* 0x0000000910197220 */ /* 0x000fe20000410000 */
[----:B------:R-:W-:Y:S01]  /*10f0*/  FFMA.FTZ R21, R19, R22, R24 ;  /* 0x0000001613157223 */ /* 0x000fe20000010018 */
[----:B------:R-:W-:Y:S01]  /*1100*/  FADD.FTZ R22, R23, R22 ;  /* 0x0000001617167221 */ /* 0x000fe20000010000 */
[----:B------:R-:W-:Y:S02]  /*1110*/  HADD2.F32 R23, -RZ, R35.H1_H1 ;  /* 0x30000023ff177230 */ /* 0x000fe40000004100 */
[----:B------:R-:W-:Y:S01]  /*1120*/  FADD.FTZ R20, R20, -UR19 ;  /* 0x8000001314147e21 */ /* 0x000fe20008010000 */
[----:B------:R-:W-:Y:S01]  /*1130*/  FFMA.FTZ R24, R18, R25, R21 ;  /* 0x0000001912187223 */ /* 0x000fe20000010015 */
[----:B------:R-:W-:Y:S01]  /*1140*/  FADD.FTZ R25, R25, R22 ;  /* 0x0000001619197221 */ /* 0x000fe20000010000 */
[----:B------:R-:W-:-:S02]  /*1150*/  HADD2.F32 R22, -RZ, R34.H1_H1 ;  /* 0x30000022ff167230 */ /* 0x000fc40000004100 */
[----:B------:R-:W-:Y:S01]  /*1160*/  FADD.FTZ R26, R23, -UR19 ;  /* 0x80000013171a7e21 */ /* 0x000fe20008010000 */
[----:B------:R-:W-:Y:S01]  /*1170*/  FMUL.FTZ R21, R20, UR16 ;  /* 0x0000001014157c20 */ /* 0x000fe20008410000 */
[----:B------:R-:W-:Y:S02]  /*1180*/  HADD2.F32 R23, -RZ, R34.H0_H0 ;  /* 0x20000022ff177230 */ /* 0x000fe40000004100 */
        /* <DEDUP_REMOVED lines=20> */
.L_x_1038:
[--C-:B------:R-:W-:Y:S02]  /*12d0*/  HADD2.F32 R26, -RZ, R36.reuse.H0_H0 ;  /* 0x20000024ff1a7230 */ /* 0x100fe40000004100 */
[----:B------:R-:W-:Y:S01]  /*12e0*/  FMUL.FTZ R28, R23, R8 ;  /* 0x00000008171c7220 */ /* 0x000fe20000410000 */
[----:B------:R-:W-:Y:S02]  /*12f0*/  HADD2.F32 R27, -RZ, R36.H1_H1 ;  /* 0x30000024ff1b7230 */ /* 0x000fe40000004100 */
[----:B------:R-:W-:Y:S01]  /*1300*/  FMUL.FTZ R31, R22, R9 ;  /* 0x00000009161f7220 */ /* 0x000fe20000410000 */
[----:B------:R-:W-:Y:S01]  /*1310*/  FADD.FTZ R26, R26, -UR19 ;  /* 0x800000131a1a7e21 */ /* 0x000fe20008010000 */
[----:B------:R-:W-:Y:S01]  /*1320*/  FFMA.FTZ R29, R21, R28, R24 ;  /* 0x0000001c151d7223 */ /* 0x000fe20000010018 */
[----:B------:R-:W-:Y:S01]  /*1330*/  FADD.FTZ R30, R27, -UR19 ;  /* 0x800000131b1e7e21 */ /* 0x000fe20008010000 */
[----:B------:R-:W-:Y:S01]  /*1340*/  FADD.FTZ R28, R25, R28 ;  /* 0x0000001c191c7221 */ /* 0x000fe20000010000 */
[----:B------:R-:W-:Y:S01]  /*1350*/  FMUL.FTZ R27, R26, UR16 ;  /* 0x000000101a1b7c20 */ /* 0x000fe20008410000 */
[----:B------:R-:W-:-:S02]  /*1360*/  HADD2.F32 R25, -RZ, R6.H0_H0 ;  /* 0x20000006ff197230 */ /* 0x000fc40000004100 */
        /* <DEDUP_REMOVED lines=21> */
.L_x_1039:
[----:B------:R-:W-:Y:S01]  /*14c0*/  FFMA.FTZ R30, R20, R31, R29 ;  /* 0x0000001f141e7223 */ /* 0x000fe2000001001d */
[----:B------:R-:W-:Y:S01]  /*14d0*/  FADD.FTZ R33, R31, R28 ;  /* 0x0000001c1f217221 */ /* 0x000fe20000010000 */
[----:B------:R-:W-:Y:S01]  /*14e0*/  FMUL.FTZ R28, R25, R8 ;  /* 0x00000008191c7220 */ /* 0x000fe20000410000 */
[----:B------:R-:W-:Y:S01]  /*14f0*/  MOV R29, 0xffffffe0 ;  /* 0xffffffe0001d7802 */ /* 0x000fe20000000f00 */
[----:B------:R-:W0:Y:S01]  /*1500*/  S2R R52, SR_CgaCtaId ;  /* 0x0000000000347919 */ /* 0x000e220000008800 */
[----:B------:R-:W-:Y:S01]  /*1510*/  ISETP.GT.AND P0, PT, R45, 0x21f, PT ;  /* 0x0000021f2d00780c */ /* 0x000fe20003f04270 */
[----:B------:R-:W-:Y:S01]  /*1520*/  FFMA.FTZ R31, R27, R28, R30 ;  /* 0x0000001c1b1f7223 */ /* 0x000fe2000001001e */
[----:B------:R-:W-:Y:S01]  /*1530*/  FADD.FTZ R28, R33, R28 ;  /* 0x0000001c211c7221 */ /* 0x000fe20000010000 */
[----:B------:R-:W-:Y:S02]  /*1540*/  IMAD R29, R0, R29, 0x22f ;  /* 0x0000022f001d7424 */ /* 0x000fe400078e021d */
[----:B------:R-:W-:Y:S01]  /*1550*/  FMUL.FTZ R33, R24, R9 ;  /* 0x0000000918217220 */ /* 0x000fe20000410000 */
[C---:B------:R-:W-:Y:S01]  /*1560*/  IADD3 R30, R4.reuse, 0x2, RZ ;  /* 0x00000002041e7810 */ /* 0x040fe20007ffe0ff */
[----:B------:R-:W-:Y:S01]  /*1570*/  BSSY B0, `(.L_x_1040) ;  /* 0x0000069000007945 */ /* 0x000fe20003800000 */
[----:B------:R-:W-:Y:S01]  /*1580*/  ISETP.NE.AND P4, PT, R4, RZ, PT ;  /* 0x000000ff0400720c */ /* 0x000fe20003f85270 */
[----:B------:R-:W-:Y:S01]  /*1590*/  FFMA.FTZ R32, R26, R33, R31 ;  /* 0x000000211a207223 */ /* 0x000fe2000001001f */
[----:B------:R-:W-:Y:S01]  /*15a0*/  SEL R29, R29, 0x1f, P0 ;  /* 0x0000001f1d1d7807 */ /* 0x000fe20000000000 */
[----:B------:R-:W-:Y:S01]  /*15b0*/  FADD.FTZ R33, R33, R28 ;  /* 0x0000001c21217221 */ /* 0x000fe20000010000 */
[----:B------:R-:W-:-:S02]  /*15c0*/  ISETP.NE.AND P2, PT, R45, RZ, PT ;  /* 0x000000ff2d00720c */ /* 0x000fc40003f45270 */
[----:B------:R-:W-:Y:S01]  /*15d0*/  ISETP.GE.AND P0, PT, R4, R29, PT ;  /* 0x0000001d0400720c */ /* 0x000fe20003f06270 */
[----:B------:R-:W1:Y:S01]  /*15e0*/  SHFL.DOWN PT, R31, R32, 0x1, R29 ;  /* 0x08200000201f7989 */ /* 0x000e6200000e001d */
[----:B------:R-:W-:-:S03]  /*15f0*/  ISETP.GT.U32.AND P5, PT, R45, 0x22, PT ;  /* 0x000000222d00780c */ /* 0x000fc60003fa4070 */
[----:B------:R-:W2:Y:S08]  /*1600*/  SHFL.DOWN PT, R28, R33, 0x1, R29 ;  /* 0x08200000211c7989 */ /* 0x000eb000000e001d */
        /* <DEDUP_REMOVED lines=21> */
[----:B------:R-:W-:Y:S01]  /*1760*/  ISETP.GT.AND P0, PT, R30, R29, PT ;  /* 0x0000001d1e00720c */ /* 0x000fe20003f04270 */
[----:B------:R-:W-:Y:S01]  /*1770*/  FFMA.FTZ R30, R13, R14, RZ ;  /* 0x0000000e0d1e7223 */ /* 0x000fe200000100ff */
[----:B------:R-:W-:Y:S01]  /*1780*/  FFMA.FTZ R13, R12, R15, RZ ;  /* 0x0000000f0c0d7223 */ /* 0x000fe200000100ff */
[----:B------:R2:W3:Y:S01]  /*1790*/  SHFL.DOWN PT, R28, R33, 0x10, R29 ;  /* 0x0a000000211c7989 */ /* 0x0004e200000e001d */
[----:B------:R-:W-:Y:S01]  /*17a0*/  FADD.FTZ R15, RZ, R15 ;  /* 0x0000000fff0f7221 */ /* 0x000fe20000010000 */
[----:B------:R-:W-:Y:S01]  /*17b0*/  FADD.FTZ R14, RZ, R14 ;  /* 0x0000000eff0e7221 */ /* 0x000fe20000010000 */
[----:B------:R-:W-:Y:S01]  /*17c0*/  FFMA.FTZ R13, R18, R16, R13 ;  /* 0x00000010120d7223 */ /* 0x000fe2000001000d */
[----:B------:R-:W-:Y:S01]  /*17d0*/  FFMA.FTZ R30, R19, R17, R30 ;  /* 0x00000011131e7223 */ /* 0x000fe2000001001e */
[----:B------:R-:W-:Y:S01]  /*17e0*/  FADD.FTZ R15, R15, R16 ;  /* 0x000000100f0f7221 */ /* 0x000fe20000010000 */
[----:B------:R-:W-:-:S02]  /*17f0*/  FADD.FTZ R14, R14, R17 ;  /* 0x000000110e0e7221 */ /* 0x000fc40000010000 */
[----:B------:R-:W-:Y:S01]  /*1800*/  FFMA.FTZ R30, R21, R23, R30 ;  /* 0x00000017151e7223 */ /* 0x000fe2000001001e */
[----:B------:R-:W-:Y:S01]  /*1810*/  FADD.FTZ R17, R15, R22 ;  /* 0x000000160f117221 */ /* 0x000fe20000010000 */
[----:B--2---:R-:W-:Y:S01]  /*1820*/  FFMA.FTZ R29, R20, R22, R13 ;  /* 0x00000016141d7223 */ /* 0x004fe2000001000d */
[----:B------:R-:W-:Y:S01]  /*1830*/  MOV R13, 0x400 ;  /* 0x00000400000d7802 */ /* 0x000fe20000000f00 */
[----:B------:R-:W-:Y:S02]  /*1840*/  FADD.FTZ R14, R14, R23 ;  /* 0x000000170e0e7221 */ /* 0x000fe40000010000 */
[----:B------:R-:W-:Y:S01]  /*1850*/  FFMA.FTZ R29, R26, R24, R29 ;  /* 0x000000181a1d7223 */ /* 0x000fe2000001001d */
[----:B------:R-:W-:-:S04]  /*1860*/  IADD3 R15, R13, 0xc0, RZ ;  /* 0x000000c00d0f7810 */ /* 0x000fc80007ffe0ff */
[----:B0-----:R-:W-:Y:S01]  /*1870*/  LEA R12, R52, R15, 0x18 ;  /* 0x0000000f340c7211 */ /* 0x001fe200078ec0ff */
[----:B-1----:R-:W-:Y:S01]  /*1880*/  @!P0 FADD.FTZ R32, R32, R31 ;  /* 0x0000001f20208221 */ /* 0x002fe20000010000 */
[----:B------:R-:W-:Y:S01]  /*1890*/  FADD.FTZ R31, R17, R24 ;  /* 0x00000018111f7221 */ /* 0x000fe20000010000 */
[----:B------:R-:W-:Y:S01]  /*18a0*/  @!P4 LEA R17, R52, R13, 0x18 ;  /* 0x0000000d3411c211 */ /* 0x000fe200078ec0ff */
[----:B---3--:R-:W-:Y:S01]  /*18b0*/  @!P0 FADD.FTZ R33, R33, R28 ;  /* 0x0000001c21218221 */ /* 0x008fe20000010000 */
[----:B------:R-:W-:Y:S01]  /*18c0*/  FFMA.FTZ R28, R27, R25, R30 ;  /* 0x000000191b1c7223 */ /* 0x000fe2000001001e */
[----:B------:R-:W-:Y:S01]  /*18d0*/  FADD.FTZ R30, R14, R25 ;  /* 0x000000190e1e7221 */ /* 0x000fe20000010000 */
[----:B------:R-:W-:Y:S02]  /*18e0*/  LEA R47, R45, R12, 0x4 ;  /* 0x0000000c2d2f7211 */ /* 0x000fe400078e20ff */
[----:B------:R-:W-:-:S03]  /*18f0*/  @!P4 LEA R17, R0, R17, 0x3 ;  /* 0x000000110011c211 */ /* 0x000fc600078e18ff */
[----:B------:R0:W-:Y:S04]  /*1900*/  STS.128 [R47], R28 ;  /* 0x0000001c2f007388 */ /* 0x0001e80000000c00 */
[----:B------:R0:W-:Y:S01]  /*1910*/  @!P4 STS.64 [R17+0x18], R32 ;  /* 0x000018201100c388 */ /* 0x0001e20000000a00 */
[----:B------:R-:W-:Y:S06]  /*1920*/  BAR.SYNC.DEFER_BLOCKING 0x0 ;  /* 0x0000000000007b1d */ /* 0x000fec0000010000 */
[----:B------:R-:W-:Y:S05]  /*1930*/  @P2 BRA `(.L_x_1041) ;  /* 0x0000000000b02947 */ /* 0x000fea0003800000 */
[----:B------:R-:W-:-:S05]  /*1940*/  LEA R52, R52, R13, 0x18 ;  /* 0x0000000d34347211 */ /* 0x000fca00078ec0ff */
[----:B------:R-:W1:Y:S04]  /*1950*/  LDS.128 R12, [R52+0x20] ;  /* 0x00002000340c7984 */ /* 0x000e680000000c00 */
[----:B0-----:R-:W0:Y:S04]  /*1960*/  LDS.128 R16, [R52+0x30] ;  /* 0x0000300034107984 */ /* 0x001e280000000c00 */
[----:B------:R-:W2:Y:S04]  /*1970*/  LDS.128 R20, [R52+0x40] ;  /* 0x0000400034147984 */ /* 0x000ea80000000c00 */
[----:B------:R-:W3:Y:S01]  /*1980*/  LDS.128 R24, [R52+0x50] ;  /* 0x0000500034187984 */ /* 0x000ee20000000c00 */
        /* <DEDUP_REMOVED lines=15> */
[----:B---3--:R-:W-:Y:S01]  /*1a80*/  FADD.FTZ R53, R53, R24 ;  /* 0x0000001835357221 */ /* 0x008fe20000010000 */
[----:B------:R-:W-:-:S03]  /*1a90*/  FADD.FTZ R32, R32, R25 ;  /* 0x0000001920207221 */ /* 0x000fc60000010000 */
[----:B------:R-:W-:Y:S01]  /*1aa0*/  FADD.FTZ R53, R53, R26 ;  /* 0x0000001a35357221 */ /* 0x000fe20000010000 */
[----:B------:R-:W-:Y:S02]  /*1ab0*/  FADD.FTZ R32, R32, R27 ;  /* 0x0000001b20207221 */ /* 0x000fe40000010000 */
[----:B------:R-:W3:Y:S01]  /*1ac0*/  LDS.128 R24, [R52+0x90] ;  /* 0x0000900034187984 */ /* 0x000ee20000000c00 */
[----:B-1----:R-:W-:Y:S01]  /*1ad0*/  FADD.FTZ R53, R53, R12 ;  /* 0x0000000c35357221 */ /* 0x002fe20000010000 */
[----:B------:R-:W-:Y:S02]  /*1ae0*/  FADD.FTZ R12, R32, R13 ;  /* 0x0000000d200c7221 */ /* 0x000fe40000010000 */
[----:B------:R-:W1:Y:S01]  /*1af0*/  LDS.64 R32, [R52+0xa0] ;  /* 0x0000a00034207984 */ /* 0x000e620000000a00 */
[----:B------:R-:W-:Y:S01]  /*1b00*/  FADD.FTZ R53, R53, R14 ;  /* 0x0000000e35357221 */ /* 0x000fe20000010000 */
[----:B------:R-:W-:-:S03]  /*1b10*/  FADD.FTZ R12, R12, R15 ;  /* 0x0000000f0c0c7221 */ /* 0x000fc60000010000 */
[----:B0-----:R-:W-:Y:S01]  /*1b20*/  FADD.FTZ R53, R53, R16 ;  /* 0x0000001035357221 */ /* 0x001fe20000010000 */
        /* <DEDUP_REMOVED lines=12> */
[----:B------:R-:W-:-:S07]  /*1bf0*/  FADD.FTZ R33, R12, R33 ;  /* 0x000000210c217221 */ /* 0x000fce0000010000 */
.L_x_1041:
[----:B------:R-:W-:Y:S05]  /*1c00*/  BSYNC B0 ;  /* 0x0000000000007941 */ /* 0x000fea0003800000 */
.L_x_1040:
[----:B------:R-:W-:Y:S06]  /*1c10*/  BAR.SYNC.DEFER_BLOCKING 0x0 ;  /* 0x0000000000007b1d */ /* 0x000fec0000010000 */
[----:B------:R-:W-:Y:S04]  /*1c20*/  BSSY B0, `(.L_x_1042) ;  /* 0x000004d000007945 */ /* 0x000fe80003800000 */
[----:B------:R-:W-:Y:S05]  /*1c30*/  @P5 BRA `(.L_x_1043) ;  /* 0x00000004002c5947 */ /* 0x000fea0003800000 */
[----:B0-----:R-:W0:Y:S04]  /*1c40*/  LDS.128 R16, [R47+0x230] ;  /* 0x000230002f107984 */ /* 0x001e280000000c00 */
        /* <DEDUP_REMOVED lines=11> */
[----:B------:R-:W1:Y:S01]  /*1d00*/  LDS.128 R24, [R47+0xaf0] ;  /* 0x000af0002f187984 */ /* 0x000e620000000c00 */
[----:B--2---:R-:W-:Y:S01]  /*1d10*/  FADD.FTZ R29, R29, R12 ;  /* 0x0000000c1d1d7221 */ /* 0x004fe20000010000 */
[----:B------:R-:W-:Y:S01]  /*1d20*/  FADD.FTZ R28, R28, R13 ;  /* 0x0000000d1c1c7221 */ /* 0x000fe20000010000 */
[----:B------:R-:W-:Y:S01]  /*1d30*/  FADD.FTZ R31, R31, R14 ;  /* 0x0000000e1f1f7221 */ /* 0x000fe20000010000 */
[----:B------:R-:W2:Y:S01]  /*1d40*/  LDS.128 R20, [R47+0xd20] ;  /* 0x000d20002f147984 */ /* 0x000ea20000000c00 */
[----:B------:R-:W-:-:S03]  /*1d50*/  FADD.FTZ R30, R30, R15 ;  /* 0x0000000f1e1e7221 */ /* 0x000fc60000010000 */
[----:B------:R-:W3:Y:S01]  /*1d60*/  LDS.128 R12, [R47+0xf50] ;  /* 0x000f50002f0c7984 */ /* 0x000ee20000000c00 */
        /* <DEDUP_REMOVED lines=13> */
[----:B------:R-:W-:Y:S01]  /*1e40*/  FADD.FTZ R30, R30, R23 ;  /* 0x000000171e1e7221 */ /* 0x000fe20000010000 */
[----:B---3--:R-:W-:Y:S01]  /*1e50*/  FADD.FTZ R29, R29, R12 ;  /* 0x0000000c1d1d7221 */ /* 0x008fe20000010000 */
[----:B------:R-:W2:Y:S01]  /*1e60*/  LDS.128 R20, [R47+0x15e0] ;  /* 0x0015e0002f147984 */ /* 0x000ea20000000c00 */
[----:B------:R-:W-:Y:S01]  /*1e70*/  FADD.FTZ R28, R28, R13 ;  /* 0x0000000d1c1c7221 */ /* 0x000fe20000010000 */
[----:B------:R-:W-:Y:S01]  /*1e80*/  FADD.FTZ R31, R31, R14 ;  /* 0x0000000e1f1f7221 */ /* 0x000fe20000010000 */
[----:B------:R-:W-:-:S02]  /*1e90*/  FADD.FTZ R30, R30, R15 ;  /* 0x0000000f1e1e7221 */ /* 0x000fc40000010000 */
[----:B------:R-:W3:Y:S01]  /*1ea0*/  LDS.128 R12, [R47+0x1810] ;  /* 0x001810002f0c7984 */ /* 0x000ee20000000c00 */
        /* <DEDUP_REMOVED lines=8> */
[----:B------:R-:W0:Y:S01]  /*1f30*/  LDS.128 R16, [R47+0x1a40] ;  /* 0x001a40002f107984 */ /* 0x000e220000000c00 */
[----:B--2---:R-:W-:Y:S01]  /*1f40*/  FADD.FTZ R29, R29, R20 ;  /* 0x000000141d1d7221 */ /* 0x004fe20000010000 */
        /* <DEDUP_REMOVED lines=26> */
.L_x_1043:
[----:B------:R-:W-:Y:S05]  /*20f0*/  BSYNC B0 ;  /* 0x0000000000007941 */ /* 0x000fea0003800000 */
.L_x_1042:
[----:B------:R-:W1:Y:S01]  /*2100*/  LDC R20, c[0x0][0xc] ;  /* 0x00000300ff147b82 */ /* 0x000e620000000800 */
[----:B------:R-:W-:Y:S01]  /*2110*/  IMAD R13, R2, 0x23, R45 ;  /* 0x00000023020d7824 */ /* 0x000fe200078e022d */
[----:B------:R-:W-:Y:S06]  /*2120*/  BSSY B0, `(.L_x_1044) ;  /* 0x0000012000007945 */ /* 0x000fec0003800000 */
[----:B------:R-:W2:Y:S01]  /*2130*/  LDC.64 R14, c[0x0][0x268] ;  /* 0x00009a00ff0e7b82 */ /* 0x000ea20000000a00 */
[----:B-1----:R-:W-:Y:S01]  /*2140*/  ISETP.GE.U32.AND P0, PT, R20, 0x2, PT ;  /* 0x000000021400780c */ /* 0x002fe20003f06070 */
[----:B--2---:R-:W-:Y:S01]  /*2150*/  IMAD.WIDE R14, R13, 0x4, R14 ;  /* 0x000000040d0e7825 */ /* 0x004fe200078e020e */
[----:B------:R-:W-:Y:S11]  /*2160*/  @P5 BRA `(.L_x_1045) ;  /* 0x0000000000345947 */ /* 0x000ff60003800000 */
        /* <DEDUP_REMOVED lines=13> */
.L_x_1045:
[----:B------:R-:W-:Y:S05]  /*2240*/  BSYNC B0 ;  /* 0x0000000000007941 */ /* 0x000fea0003800000 */
.L_x_1044:
[----:B------:R-:W-:Y:S05]  /*2250*/  @!P0 BRA `(.L_x_1046) ;  /* 0x0000001000908947 */ /* 0x000fea0003800000 */
[----:B------:R-:W2:Y:S01]  /*2260*/  LDC R21, c[0x0][0x10] ;  /* 0x00000400ff157b82 */ /* 0x000ea20000000800 */
[----:B------:R-:W1:Y:S01]  /*2270*/  S2R R2, SR_CTAID.Y ;  /* 0x0000000000027919 */ /* 0x000e620000002600 */
[----:B------:R-:W-:-:S06]  /*2280*/  ULOP3.LUT UR8, UR4, 0x1, URZ, 0xc0, !UPT ;  /* 0x0000000104087892 */ /* 0x000fcc000f8ec03f */
[----:B------:R-:W3:Y:S08]  /*2290*/  LDC.64 R12, c[0x0][0x258] ;  /* 0x00009600ff0c7b82 */ /* 0x000ef00000000a00 */
[----:B------:R-:W4:Y:S01]  /*22a0*/  LDC.64 R24, c[0x0][0x260] ;  /* 0x00009800ff187b82 */ /* 0x000f220000000a00 */
[----:B--2---:R-:W-:-:S04]  /*22b0*/  IMAD R15, R21, UR8, RZ ;  /* 0x00000008150f7c24 */ /* 0x004fc8000f8e02ff */
[C---:B------:R-:W-:Y:S01]  /*22c0*/  IMAD R14, R15.reuse, R20, RZ ;  /* 0x000000140f0e7224 */ /* 0x040fe200078e02ff */
[----:B-1----:R-:W-:-:S04]  /*22d0*/  IADD3 R15, R15, R2, RZ ;  /* 0x000000020f0f7210 */ /* 0x002fc80007ffe0ff */
[----:B0-----:R-:W-:Y:S01]  /*22e0*/  SHF.L.U32 R17, R14, 0x1, RZ ;  /* 0x000000010e117819 */ /* 0x001fe200000006ff */
[----:B---3--:R-:W-:-:S04]  /*22f0*/  IMAD.WIDE.U32 R12, R15, 0x4, R12 ;  /* 0x000000040f0c7825 */ /* 0x008fc800078e000c */
[----:B----4-:R-:W-:Y:S01]  /*2300*/  IMAD.WIDE R24, R17, 0x4, R24 ;  /* 0x0000000411187825 */ /* 0x010fe200078e0218 */
        /* <DEDUP_REMOVED lines=22> */
.L_x_1048:
[----:B------:R-:W2:Y:S04]  /*2470*/  LDG.E.STRONG.GPU R14, desc[UR14][R12.64] ;  /* 0x0000000e0c0e7981 */ /* 0x000ea8000c1ef900 */
[----:B--2---:R-:W-:Y:S01]  /*2480*/  CCTL.IVALL ;  /* 0x00000000ff00798f */ /* 0x004fe20002000000 */
[----:B------:R-:W-:Y:S05]  /*2490*/  YIELD ;  /* 0x0000000000007946 */ /* 0x000fea0003800000 */
[----:B------:R-:W-:-:S13]  /*24a0*/  ISETP.NE.AND P0, PT, R14, R17, PT ;  /* 0x000000110e00720c */ /* 0x000fda0003f05270 */
[----:B------:R-:W-:Y:S05]  /*24b0*/  @P0 BRA `(.L_x_1048) ;  /* 0xfffffffc00ec0947 */ /* 0x000fea000383ffff */
.L_x_1047:
        /* <DEDUP_REMOVED lines=17> */
.L_x_1052:
        /* <DEDUP_REMOVED lines=115> */
.L_x_1051:
        /* <DEDUP_REMOVED lines=61> */
.L_x_1053:
[----:B------:R-:W-:-:S13]  /*30d0*/  ISETP.NE.OR P0, PT, R22, RZ, P0 ;  /* 0x000000ff1600720c */ /* 0x000fda0000705670 */
[----:B------:R-:W-:Y:S05]  /*30e0*/  @!P0 BRA `(.L_x_1049) ;  /* 0x00000000007c8947 */ /* 0x000fea0003800000 */
.L_x_1050:
        /* <DEDUP_REMOVED lines=31> */
.L_x_1049:
        /* <DEDUP_REMOVED lines=11> */
.L_x_1055:
[----:B------:R-:W-:Y:S05]  /*3390*/  BSYNC B0 ;  /* 0x0000000000007941 */ /* 0x000fea0003800000 */
.L_x_1054:
        /* <DEDUP_REMOVED lines=16> */
.L_x_1046:
[----:B------:R-:W1:Y:S01]  /*34a0*/  S2UR UR9, SR_CgaCtaId ;  /* 0x00000000000979c3 */ /* 0x000e620000008800 */
[----:B------:R-:W-:Y:S01]  /*34b0*/  UMOV UR8, 0x400 ;  /* 0x0000040000087882 */ /* 0x000fe20000000000 */
[----:B--2---:R-:W-:Y:S01]  /*34c0*/  SHF.R.S32.HI R16, RZ, 0x1f, R43 ;  /* 0x0000001fff107819 */ /* 0x004fe2000001142b */
[--C-:B------:R-:W-:Y:S02]  /*34d0*/  HADD2.F32 R18, -RZ, R40.reuse.H0_H0 ;  /* 0x20000028ff127230 */ /* 0x100fe40000004100 */
[----:B------:R-:W-:Y:S01]  /*34e0*/  HADD2.F32 R40, -RZ, R40.H1_H1 ;  /* 0x30000028ff287230 */ /* 0x000fe20000004100 */
[----:B-1----:R-:W-:-:S09]  /*34f0*/  ULEA UR8, UR9, UR8, 0x18 ;  /* 0x0000000809087291 */ /* 0x002fd2000f8ec03f */
[----:B------:R-:W-:Y:S01]  /*3500*/  @!P2 STS.64 [UR8+0xb0], R32 ;  /* 0x0000b020ff00a988 */ /* 0x000fe20008000a08 */
[----:B------:R-:W-:Y:S06]  /*3510*/  BAR.SYNC.DEFER_BLOCKING 0x0 ;  /* 0x0000000000007b1d */ /* 0x000fec0000010000 */
[----:B------:R-:W1:Y:S01]  /*3520*/  LDS.64 R12, [UR8+0xb0] ;  /* 0x0000b008ff0c7984 */ /* 0x000e620008000a00 */
[----:B------:R-:W-:Y:S02]  /*3530*/  ULDC.64 UR8, c[0x0][0x290] ;  /* 0x0000a40000087ab9 */ /* 0x000fe40000000a00 */
[----:B------:R-:W-:-:S02]  /*3540*/  ISETP.GE.U32.AND P0, PT, R43, UR8, PT ;  /* 0x000000082b007c0c */ /* 0x000fc4000bf06070 */
[----:B------:R-:W-:Y:S02]  /*3550*/  ISETP.GE.U32.AND P2, PT, R42, UR8, PT ;  /* 0x000000082a007c0c */ /* 0x000fe4000bf46070 */
[----:B------:R-:W-:Y:S01]  /*3560*/  ISETP.GE.U32.AND P5, PT, R41, UR8, PT ;  /* 0x0000000829007c0c */ /* 0x000fe2000bfa6070 */
[----:B------:R-:W-:Y:S01]  /*3570*/  ULDC UR8, c[0x0][0x2bc] ;  /* 0x0000af0000087ab9 */ /* 0x000fe20000000800 */
[----:B------:R-:W-:Y:S02]  /*3580*/  ISETP.GE.AND.EX P4, PT, R16, UR9, PT, P0 ;  /* 0x0000000910007c0c */ /* 0x000fe4000bf86300 */
[----:B------:R-:W-:Y:S02]  /*3590*/  ISETP.GE.AND.EX P0, PT, R5, UR9, PT, P2 ;  /* 0x0000000905007c0c */ /* 0x000fe4000bf06320 */
[----:B------:R-:W-:Y:S02]  /*35a0*/  ISETP.GE.AND.EX P2, PT, R7, UR9, PT, P5 ;  /* 0x0000000907007c0c */ /* 0x000fe4000bf46350 */
[----:B------:R-:W-:Y:S01]  /*35b0*/  ISETP.GT.U32.OR P4, PT, R45, 0x22f, P4 ;  /* 0x0000022f2d00780c */ /* 0x000fe20002784470 */
[----:B-1----:R-:W-:Y:S01]  /*35c0*/  FMUL.FTZ R2, R12, UR8 ;  /* 0x000000080c027c20 */ /* 0x002fe20008410000 */
[----:B------:R-:W-:-:S02]  /*35d0*/  HADD2.F32 R12, -RZ, R39.H0_H0 ;  /* 0x20000027ff0c7230 */ /* 0x000fc40000004100 */
[----:B0-----:R-:W-:Y:S01]  /*35e0*/  FMUL.FTZ R17, R13, UR8 ;  /* 0x000000080d117c20 */ /* 0x001fe20008410000 */
[----:B------:R-:W-:Y:S02]  /*35f0*/  HADD2.F32 R39, -RZ, R39.H1_H1 ;  /* 0x30000027ff277230 */ /* 0x000fe40000004100 */
[--C-:B------:R-:W-:Y:S02]  /*3600*/  HADD2.F32 R13, -RZ, R38.reuse.H0_H0 ;  /* 0x20000026ff0d7230 */ /* 0x100fe40000004100 */
[----:B------:R-:W-:Y:S01]  /*3610*/  FADD.FTZ R12, R12, -UR19 ;  /* 0x800000130c0c7e21 */ /* 0x000fe20008010000 */
[----:B------:R-:W-:Y:S02]  /*3620*/  HADD2.F32 R38, -RZ, R38.H1_H1 ;  /* 0x30000026ff267230 */ /* 0x000fe40000004100 */
[----:B------:R-:W-:Y:S01]  /*3630*/  FADD.FTZ R39, R39, -UR19 ;  /* 0x8000001327277e21 */ /* 0x000fe20008010000 */
[----:B------:R-:W-:-:S03]  /*3640*/  FMUL.FTZ R29, R12, UR16 ;  /* 0x000000100c1d7c20 */ /* 0x000fc60008410000 */
        /* <DEDUP_REMOVED lines=20> */
.L_x_1056:
        /* <DEDUP_REMOVED lines=15> */
[----:B------:R-:W-:Y:S02]  /*3880*/  F2FP.F16.F32.PACK_AB R19, R19, R20 ;  /* 0x000000141313723e */ /* 0x000fe400000000ff */
[----:B------:R-:W-:Y:S02]  /*3890*/  LEA R14, P5, R12, UR8, 0x1 ;  /* 0x000000080c0e7c11 */ /* 0x000fe4000f8a08ff */
[----:B------:R-:W-:-:S04]  /*38a0*/  IADD3 R21, R13, R21, RZ ;  /* 0x000000150d157210 */ /* 0x000fc80007ffe0ff */
[----:B------:R-:W-:-:S05]  /*38b0*/  LEA.HI.X R15, R12, UR9, R21, 0x1, P5 ;  /* 0x000000090c0f7c11 */ /* 0x000fca000a8f0c15 */
[----:B------:R0:W-:Y:S02]  /*38c0*/  STG.E desc[UR14][R14.64], R19 ;  /* 0x000000130e007986 */ /* 0x0001e4000c10190e */
.L_x_1058:
[----:B------:R-:W-:Y:S05]  /*38d0*/  BSYNC B0 ;  /* 0x0000000000007941 */ /* 0x000fea0003800000 */
.L_x_1057:
[----:B------:R-:W-:Y:S01]  /*38e0*/  FADD.FTZ R18, R18, -UR19 ;  /* 0x8000001312127e21 */ /* 0x000fe20008010000 */
[----:B------:R-:W-:Y:S01]  /*38f0*/  FADD.FTZ R40, R40, -UR19 ;  /* 0x8000001328287e21 */ /* 0x000fe20008010000 */
[--C-:B------:R-:W-:Y:S02]  /*3900*/  HADD2.F32 R13, -RZ, R37.reuse.H0_H0 ;  /* 0x20000025ff0d7230 */ /* 0x100fe40000004100 */
[----:B------:R-:W-:Y:S02]  /*3910*/  HADD2.F32 R12, -RZ, R37.H1_H1 ;  /* 0x30000025ff0c7230 */ /* 0x000fe40000004100 */
[----:B------:R-:W-:Y:S01]  /*3920*/  FMUL.FTZ R27, R18, UR16 ;  /* 0x00000010121b7c20 */ /* 0x000fe20008410000 */
[----:B------:R-:W-:Y:S01]  /*3930*/  FMUL.FTZ R40, R40, UR16 ;  /* 0x0000001028287c20 */ /* 0x000fe20008410000 */
        /* <DEDUP_REMOVED lines=19> */
.L_x_1059:
[----:B------:R-:W-:Y:S04]  /*3a70*/  BSSY B0, `(.L_x_1060) ;  /* 0x0000014000007945 */ /* 0x000fe80003800000 */
[----:B------:R-:W-:Y:S05]  /*3a80*/  @P4 BRA `(.L_x_1061) ;  /* 0x0000000000484947 */ /* 0x000fea0003800000 */
[C-C-:B0-----:R-:W-:Y:S01]  /*3a90*/  FFMA.FTZ R14, R2.reuse, R27, R17.reuse ;  /* 0x0000001b020e7223 */ /* 0x141fe20000010011 */
[----:B------:R-:W-:Y:S01]  /*3aa0*/  FFMA.FTZ R15, R2, R40, R17 ;  /* 0x00000028020f7223 */ /* 0x000fe20000010011 */
[----:B------:R-:W-:Y:S02]  /*3ab0*/  ULDC.64 UR8, c[0x0][0x288] ;  /* 0x0000a20000087ab9 */ /* 0x000fe40000000a00 */
[----:B------:R-:W-:Y:S01]  /*3ac0*/  FFMA.FTZ R14, R13, R8, -R14 ;  /* 0x000000080d0e7223 */ /* 0x000fe2000001080e */
[----:B------:R-:W-:Y:S01]  /*3ad0*/  FFMA.FTZ R15, R12, R9, -R15 ;  /* 0x000000090c0f7223 */ /* 0x000fe2000001080f */
[----:B------:R-:W-:Y:S01]  /*3ae0*/  MOV R12, R48 ;  /* 0x00000030000c7202 */ /* 0x000fe20000000f00 */
[----:B------:R-:W-:Y:S01]  /*3af0*/  IMAD R16, R16, UR8, RZ ;  /* 0x0000000810107c24 */ /* 0x000fe2000f8e02ff */
[----:B------:R-:W-:Y:S01]  /*3b00*/  MOV R13, R51 ;  /* 0x00000033000d7202 */ /* 0x000fe20000000f00 */
[----:B------:R-:W-:Y:S02]  /*3b10*/  FMUL.FTZ R19, R14, UR16 ;  /* 0x000000100e137c20 */ /* 0x000fe40008410000 */
[----:B------:R-:W-:-:S02]  /*3b20*/  IMAD R21, R43, UR9, R16 ;  /* 0x000000092b157c24 */ /* 0x000fc4000f8e0210 */
[----:B------:R-:W-:Y:S01]  /*3b30*/  FMUL.FTZ R16, R15, UR16 ;  /* 0x000000100f107c20 */ /* 0x000fe20008410000 */
[----:B------:R-:W-:Y:S01]  /*3b40*/  IMAD.WIDE.U32 R12, R43, UR8, R12 ;  /* 0x000000082b0c7c25 */ /* 0x000fe2000f8e000c */
[----:B------:R-:W-:Y:S02]  /*3b50*/  ULDC.64 UR8, c[0x0][0x210] ;  /* 0x0000840000087ab9 */ /* 0x000fe40000000a00 */
[----:B------:R-:W-:Y:S02]  /*3b60*/  LEA R14, P4, R12, UR8, 0x1 ;  /* 0x000000080c0e7c11 */ /* 0x000fe4000f8808ff */
[----:B------:R-:W-:Y:S02]  /*3b70*/  IADD3 R21, R13, R21, RZ ;  /* 0x000000150d157210 */ /* 0x000fe40007ffe0ff */
[----:B------:R-:W-:Y:S02]  /*3b80*/  F2FP.F16.F32.PACK_AB R13, R16, R19 ;  /* 0x00000013100d723e */ /* 0x000fe400000000ff */
[----:B------:R-:W-:-:S05]  /*3b90*/  LEA.HI.X R15, R12, UR9, R21, 0x1, P4 ;  /* 0x000000090c0f7c11 */ /* 0x000fca000a0f0c15 */
[----:B------:R1:W-:Y:S02]  /*3ba0*/  STG.E desc[UR14][R14.64], R13 ;  /* 0x0000000d0e007986 */ /* 0x0003e4000c10190e */
.L_x_1061:
[----:B------:R-:W-:Y:S05]  /*3bb0*/  BSYNC B0 ;  /* 0x0000000000007941 */ /* 0x000fea0003800000 */
.L_x_1060:
[--C-:B------:R-:W-:Y:S01]  /*3bc0*/  HADD2.F32 R12, -RZ, R35.reuse.H0_H0 ;  /* 0x20000023ff0c7230 */ /* 0x100fe20000004100 */
[C---:B------:R-:W-:Y:S01]  /*3bd0*/  ISETP.GT.U32.OR P0, PT, R45.reuse, 0x22f, P0 ;  /* 0x0000022f2d00780c */ /* 0x040fe20000704470 */
[----:B------:R-:W-:Y:S01]  /*3be0*/  HADD2.F32 R35, -RZ, R35.H1_H1 ;  /* 0x30000023ff237230 */ /* 0x000fe20000004100 */
[----:B------:R-:W-:Y:S01]  /*3bf0*/  ISETP.GT.U32.OR P2, PT, R45, 0x22f, P2 ;  /* 0x0000022f2d00780c */ /* 0x000fe20001744470 */
[----:B-1----:R-:W-:Y:S02]  /*3c00*/  HADD2.F32 R13, -RZ, R34.H0_H0 ;  /* 0x20000022ff0d7230 */ /* 0x002fe40000004100 */
[----:B0-----:R-:W-:Y:S01]  /*3c10*/  FADD.FTZ R14, R12, -UR19 ;  /* 0x800000130c0e7e21 */ /* 0x001fe20008010000 */
[----:B------:R-:W-:Y:S02]  /*3c20*/  HADD2.F32 R12, -RZ, R36.H0_H0 ;  /* 0x20000024ff0c7230 */ /* 0x000fe40000004100 */
[----:B------:R-:W-:Y:S01]  /*3c30*/  FADD.FTZ R35, R35, -UR19 ;  /* 0x8000001323237e21 */ /* 0x000fe20008010000 */
[----:B------:R-:W-:-:S02]  /*3c40*/  HADD2.F32 R34, -RZ, R34.H1_H1 ;  /* 0x30000022ff227230 */ /* 0x000fc40000004100 */
[----:B------:R-:W-:Y:S01]  /*3c50*/  FMUL.FTZ R25, R14, UR16 ;  /* 0x000000100e197c20 */ /* 0x000fe20008410000 */
[----:B------:R-:W-:Y:S02]  /*3c60*/  HADD2.F32 R36, -RZ, R36.H1_H1 ;  /* 0x30000024ff247230 */ /* 0x000fe40000004100 */
        /* <DEDUP_REMOVED lines=20> */
.L_x_1062:
[----:B------:R-:W-:Y:S04]  /*3db0*/  BSSY B0, `(.L_x_1063) ;  /* 0x0000014000007945 */ /* 0x000fe80003800000 */
[----:B------:R-:W-:Y:S05]  /*3dc0*/  @P0 BRA `(.L_x_1064) ;  /* 0x0000000000480947 */ /* 0x000fea0003800000 */
[C-C-:B------:R-:W-:Y:S01]  /*3dd0*/  FFMA.FTZ R14, R2.reuse, R25, R17.reuse ;  /* 0x00000019020e7223 */ /* 0x140fe20000010011 */
        /* <DEDUP_REMOVED lines=17> */
.L_x_1064:
[----:B------:R-:W-:Y:S05]  /*3ef0*/  BSYNC B0 ;  /* 0x0000000000007941 */ /* 0x000fea0003800000 */
.L_x_1063:
[----:B------:R-:W-:Y:S01]  /*3f00*/  FADD.FTZ R12, R12, -UR19 ;  /* 0x800000130c0c7e21 */ /* 0x000fe20008010000 */
[----:B------:R-:W-:Y:S01]  /*3f10*/  FADD.FTZ R36, R36, -UR19 ;  /* 0x8000001324247e21 */ /* 0x000fe20008010000 */
[--C-:B0-----:R-:W-:Y:S02]  /*3f20*/  HADD2.F32 R5, -RZ, R6.reuse.H0_H0 ;  /* 0x20000006ff057230 */ /* 0x101fe40000004100 */
[----:B------:R-:W-:Y:S02]  /*3f30*/  HADD2.F32 R6, -RZ, R6.H1_H1 ;  /* 0x30000006ff067230 */ /* 0x000fe40000004100 */
        /* <DEDUP_REMOVED lines=21> */
.L_x_1065:
[----:B------:R-:W-:Y:S04]  /*4090*/  BSSY B0, `(.L_x_1066) ;  /* 0x0000013000007945 */ /* 0x000fe80003800000 */
[----:B------:R-:W-:Y:S05]  /*40a0*/  @P2 BRA `(.L_x_1067) ;  /* 0x0000000000442947 */ /* 0x000fea0003800000 */
[C-C-:B------:R-:W-:Y:S01]  /*40b0*/  FFMA.FTZ R10, R2.reuse, R23, R17.reuse ;  /* 0x00000017020a7223 */ /* 0x140fe20000010011 */
[----:B------:R-:W-:Y:S01]  /*40c0*/  ULDC.64 UR8, c[0x0][0x288] ;  /* 0x0000a20000087ab9 */ /* 0x000fe20000000a00 */
[----:B------:R-:W-:Y:S01]  /*40d0*/  FFMA.FTZ R17, R2, R36, R17 ;  /* 0x0000002402117223 */ /* 0x000fe20000010011 */
[----:B------:R-:W-:Y:S01]  /*40e0*/  MOV R49, R51 ;  /* 0x0000003300317202 */ /* 0x000fe20000000f00 */
[----:B------:R-:W-:Y:S02]  /*40f0*/  IMAD R2, R7, UR8, RZ ;  /* 0x0000000807027c24 */ /* 0x000fe4000f8e02ff */
[----:B------:R-:W-:Y:S01]  /*4100*/  FFMA.FTZ R10, R5, R8, -R10 ;  /* 0x00000008050a7223 */ /* 0x000fe2000001080a */
[----:B------:R-:W-:Y:S01]  /*4110*/  FFMA.FTZ R17, R6, R9, -R17 ;  /* 0x0000000906117223 */ /* 0x000fe20000010811 */
[----:B------:R-:W-:-:S04]  /*4120*/  IMAD.WIDE.U32 R48, R41, UR8, R48 ;  /* 0x0000000829307c25 */ /* 0x000fc8000f8e0030 */
[----:B------:R-:W-:Y:S01]  /*4130*/  FMUL.FTZ R5, R10, UR16 ;  /* 0x000000100a057c20 */ /* 0x000fe20008410000 */
[----:B------:R-:W-:Y:S01]  /*4140*/  IMAD R7, R41, UR9, R2 ;  /* 0x0000000929077c24 */ /* 0x000fe2000f8e0202 */
[----:B------:R-:W-:Y:S01]  /*4150*/  ULDC.64 UR8, c[0x0][0x210] ;  /* 0x0000840000087ab9 */ /* 0x000fe20000000a00 */
[----:B------:R-:W-:Y:S01]  /*4160*/  FMUL.FTZ R2, R17, UR16 ;  /* 0x0000001011027c20 */ /* 0x000fe20008410000 */
[----:B------:R-:W-:Y:S02]  /*4170*/  LEA R6, P0, R48, UR8, 0x1 ;  /* 0x0000000830067c11 */ /* 0x000fe4000f8008ff */
[----:B------:R-:W-:Y:S02]  /*4180*/  IADD3 R7, R49, R7, RZ ;  /* 0x0000000731077210 */ /* 0x000fe40007ffe0ff */
[----:B------:R-:W-:Y:S02]  /*4190*/  F2FP.F16.F32.PACK_AB R5, R2, R5 ;  /* 0x000000050205723e */ /* 0x000fe400000000ff */
[----:B------:R-:W-:-:S05]  /*41a0*/  LEA.HI.X R7, R48, UR9, R7, 0x1, P0 ;  /* 0x0000000930077c11 */ /* 0x000fca00080f0c07 */
[----:B------:R0:W-:Y:S02]  /*41b0*/  STG.E desc[UR14][R6.64], R5 ;  /* 0x0000000506007986 */ /* 0x0001e4000c10190e */
.L_x_1067:
[----:B------:R-:W-:Y:S05]  /*41c0*/  BSYNC B0 ;  /* 0x0000000000007941 */ /* 0x000fea0003800000 */
.L_x_1066:
[----:B------:R-:W-:Y:S01]  /*41d0*/  ULDC UR8, c[0x0][0x10] ;  /* 0x0000040000087ab9 */ /* 0x000fe20000000800 */
[----:B------:R-:W-:Y:S02]  /*41e0*/  UIADD3 UR4, UR4, 0x1, URZ ;  /* 0x0000000104047890 */ /* 0x000fe4000fffe03f */
[----:B------:R-:W-:-:S04]  /*41f0*/  UIADD3 UR6, UR8, UR6, URZ ;  /* 0x0000000608067290 */ /* 0x000fc8000fffe03f */
[----:B------:R-:W-:-:S06]  /*4200*/  UISETP.GE.AND UP0, UPT, UR6, UR5, UPT ;  /* 0x000000050600728c */ /* 0x000fcc000bf06270 */
[----:B------:R-:W-:-:S13]  /*4210*/  PLOP3.LUT P0, PT, PT, PT, UP0, 0x80, 0x0 ;  /* 0x000000000000781c */ /* 0x000fda0003f0f008 */
[----:B------:R-:W-:Y:S05]  /*4220*/  @!P0 BRA `(.L_x_1068) ;  /* 0xffffffc000308947 */ /* 0x000fea000383ffff */
.L_x_1033:
[----:B------:R-:W1:Y:S01]  /*4230*/  LDC R4, c[0x0][0xc] ;  /* 0x00000300ff047b82 */ /* 0x000e620000000800 */
[----:B------:R-:W-:Y:S01]  /*4240*/  ISETP.NE.AND P1, PT, R45, RZ, PT ;  /* 0x000000ff2d00720c */ /* 0x000fe20003f25270 */
[----:B------:R-:W-:Y:S06]  /*4250*/  BSSY B0, `(.L_x_1069) ;  /* 0x0000011000007945 */ /* 0x000fec0003800000 */
[----:B0-----:R-:W0:Y:S08]  /*4260*/  LDC R7, c[0x0][0x10] ;  /* 0x00000400ff077b82 */ /* 0x001e300000000800 */
[----:B------:R-:W2:Y:S01]  /*4270*/  LDC.64 R2, c[0x0][0x258] ;  /* 0x00009600ff027b82 */ /* 0x000ea20000000a00 */
[----:B-1----:R-:W-:-:S02]  /*4280*/  ISETP.NE.AND P0, PT, R4, 0x1, PT ;  /* 0x000000010400780c */ /* 0x002fc40003f05270 */
[----:B0-----:R-:W-:-:S04]  /*4290*/  SHF.L.U32 R0, R7, 0x1, RZ ;  /* 0x0000000107007819 */ /* 0x001fc800000006ff */
        /* <DEDUP_REMOVED lines=12> */
.L_x_1070:
[----:B------:R-:W-:Y:S05]  /*4360*/  BSYNC B0 ;  /* 0x0000000000007941 */ /* 0x000fea0003800000 */
.L_x_1069:
        /* <DEDUP_REMOVED lines=11> */
.L_x_1072:
[----:B------:R-:W2:Y:S04]  /*4420*/  LDG.E.STRONG.GPU R5, desc[UR14][R2.64] ;  /* 0x0000000e02057981 */ /* 0x000ea8000c1ef900 */
[----:B--2---:R-:W-:Y:S01]  /*4430*/  CCTL.IVALL ;  /* 0x00000000ff00798f */ /* 0x004fe20002000000 */
[----:B------:R-:W-:Y:S05]  /*4440*/  YIELD ;  /* 0x0000000000007946 */ /* 0x000fea0003800000 */
[----:B------:R-:W-:-:S13]  /*4450*/  ISETP.NE.AND P0, PT, R5, R0, PT ;  /* 0x000000000500720c */ /* 0x000fda0003f05270 */
[----:B------:R-:W-:Y:S05]  /*4460*/  @P0 BRA `(.L_x_1072) ;  /* 0xfffffffc00ec0947 */ /* 0x000fea000383ffff */
.L_x_1071:
        /* <DEDUP_REMOVED lines=24> */
.L_x_1073:
        /* <DEDUP_REMOVED lines=23> */
.L_x_1074:
        /* <DEDUP_REMOVED lines=10> */
.L_x_5126:


//--------------------- .text._Z35group_norm_nhwc_bwd_one_pass_kernelI11Fp16IOFp32WLi128ELi70ELi560EEv26Group_norm_nhwc_bwd_params --------------------------
	.section	.text._Z35group_norm_nhwc_bwd_one_pass_kernelI11Fp16IOFp32WLi128ELi70ELi560EEv26Group_norm_nhwc_bwd_params,"ax",@progbits
	.align	128
        .global         _Z35group_norm_nhwc_bwd_one_pass_kernelI11Fp16IOFp32WLi128ELi70ELi560EEv26Group_norm_nhwc_bwd_params
        .type           _Z35group_norm_nhwc_bwd_one_pass_kernelI11Fp16IOFp32WLi128ELi70ELi560EEv26Group_norm_nhwc_bwd_params,@function
        .size           _Z35group_norm_nhwc_bwd_one_pass_kernelI11Fp16IOFp32WLi128ELi70ELi560EEv26Group_norm_nhwc_bwd_params,(.L_x_5127 - _Z35group_norm_nhwc_bwd_one_pass_kernelI11Fp16IOFp32WLi128ELi70ELi560EEv26Group_norm_nhwc_bwd_params)
        .other          _Z35group_norm_nhwc_bwd_one_pass_kernelI11Fp16IOFp32WLi128ELi70ELi560EEv26Group_norm_nhwc_bwd_params,@"STO_CUDA_ENTRY STV_DEFAULT"
_Z35group_norm_nhwc_bwd_one_pass_kernelI11Fp16IOFp32WLi128ELi70ELi560EEv26Group_norm_nhwc_bwd_params:
.text._Z35group_norm_nhwc_bwd_one_pass_kernelI11Fp16IOFp32WLi128ELi70ELi560EEv26Group_norm_nhwc_bwd_params:
        /* <DEDUP_REMOVED lines=15> */
[----:B------:R-:W-:Y:S01]  /*00f0*/  SHF.R.U32.HI R2, RZ, 0x5, R2 ;  /* 0x00000005ff027819 */ /* 0x000fe20000011602 */
[----:B------:R-:W-:Y:S02]  /*0100*/  UIMAD.WIDE.U32 UR8, UR10, 0x3, URZ ;  /* 0x000000030a0878a5 */ /* 0x000fe4000f8e003f */
[----:B------:R-:W-:Y:S02]  /*0110*/  ULEA.HI UR7, UP0, UR11, UR10, URZ, 0x1 ;  /* 0x0000000a0b077291 */ /* 0x000fe4000f81083f */
[----:B------:R-:W-:Y:S01]  /*0120*/  UIMAD UR10, UR11, 0x3, URZ ;  /* 0x000000030b0a78a4 */ /* 0x000fe2000f8e023f */
[----:B------:R-:W0:Y:S01]  /*0130*/  LDC R3, c[0x0][0x2ac] ;  /* 0x0000ab00ff037b82 */ /* 0x000e220000000800 */
[----:B------:R-:W-:Y:S01]  /*0140*/  IMAD R44, R2, -0x23, R0 ;  /* 0xffffffdd022c7824 */ /* 0x000fe200078e0200 */
[----:B------:R-:W-:-:S02]  /*0150*/  UIADD3.X UR4, URZ, UR11, URZ, UP0, !UPT ;  /* 0x0000000b3f047290 */ /* 0x000fc400087fe43f */
[----:B------:R-:W-:Y:S01]  /*0160*/  UIADD3 UR10, UR9, UR10, URZ ;  /* 0x0000000a090a7290 */ /* 0x000fe2000fffe03f */
[----:B------:R-:W-:Y:S01]  /*0170*/  ULDC.64 UR12, c[0x0][0x290] ;  /* 0x0000a400000c7ab9 */ /* 0x000fe20000000a00 */
[----:B------:R-:W-:Y:S01]  /*0180*/  USHF.R.S64 UR7, UR7, 0x1, UR4 ;  /* 0x0000000107077899 */ /* 0x000fe20008001004 */
[----:B------:R-:W-:Y:S01]  /*0190*/  SHF.L.U32 R44, R44, 0x1, RZ ;  /* 0x000000012c2c7819 */ /* 0x000fe200000006ff */
[----:B------:R-:W-:Y:S02]  /*01a0*/  ULEA.HI UR8, UP0, UR10, UR8, URZ, 0x1 ;  /* 0x000000080a087291 */ /* 0x000fe4000f81083f */
[----:B------:R-:W-:Y:S02]  /*01b0*/  USHF.R.S32.HI UR9, URZ, 0x1, UR4 ;  /* 0x000000013f097899 */ /* 0x000fe40008011404 */
[----:B------:R-:W-:Y:S02]  /*01c0*/  UIADD3.X UR10, URZ, UR10, URZ, UP0, !UPT ;  /* 0x0000000a3f0a7290 */ /* 0x000fe400087fe43f */
[----:B------:R-:W-:-:S02]  /*01d0*/  USHF.L.U64.HI UR9, UR7, 0x2, UR9 ;  /* 0x0000000207097899 */ /* 0x000fc40008010209 */
[----:B------:R-:W-:Y:S02]  /*01e0*/  USHF.R.S64 UR8, UR8, 0x1, UR10 ;  /* 0x0000000108087899 */ /* 0x000fe4000800100a */
[----:B------:R-:W-:Y:S01]  /*01f0*/  USHF.R.S32.HI UR10, URZ, 0x1, UR10 ;  /* 0x000000013f0a7899 */ /* 0x000fe2000801140a */
[----:B------:R-:W-:Y:S01]  /*0200*/  ULDC.U8 UR17, c[0x0][0x2a4] ;  /* 0x0000a90000117ab9 */ /* 0x000fe20000000000 */
[----:B------:R-:W-:Y:S02]  /*0210*/  UMOV UR4, URZ ;  /* 0x0000003f00047c82 */ /* 0x000fe40008000000 */
        /* <DEDUP_REMOVED lines=9> */
[----:B------:R-:W-:Y:S02]  /*02b0*/  IADD3 R49, R2, 0x20, RZ ;  /* 0x0000002002317810 */ /* 0x000fe40007ffe0ff */
[----:B------:R-:W-:Y:S02]  /*02c0*/  ISETP.LT.U32.AND P1, PT, R0, 0x230, !P1 ;  /* 0x000002300000780c */ /* 0x000fe40004f21070 */
[C---:B------:R-:W-:Y:S02]  /*02d0*/  IADD3 R48, R2.reuse, 0x30, RZ ;  /* 0x0000003002307810 */ /* 0x040fe40007ffe0ff */
[C---:B------:R-:W-:Y:S02]  /*02e0*/  IADD3 R47, R2.reuse, 0x40, RZ ;  /* 0x00000040022f7810 */ /* 0x040fe40007ffe0ff */
[C---:B------:R-:W-:Y:S02]  /*02f0*/  IADD3 R46, R2.reuse, 0x50, RZ ;  /* 0x00000050022e7810 */ /* 0x040fe40007ffe0ff */
[----:B------:R-:W-:-:S02]  /*0300*/  IADD3 R45, R2, 0x60, RZ ;  /* 0x00000060022d7810 */ /* 0x000fc40007ffe0ff */
[----:B------:R-:W-:-:S07]  /*0310*/  IADD3 R50, R2, 0x70, RZ ;  /* 0x0000007002327810 */ /* 0x000fce0007ffe0ff */
.L_x_1126:
[----:B0-----:R-:W0:Y:S01]  /*0320*/  LDC R8, c[0x0][0x2a0] ;  /* 0x0000a800ff087b82 */ /* 0x001e220000000800 */
[----:B------:R-:W-:Y:S01]  /*0330*/  IABS R9, UR6 ;  /* 0x0000000600097c13 */ /* 0x000fe20008000000 */
[----:B------:R-:W-:Y:S01]  /*0340*/  ULDC.64 UR18, c[0x0][0x290] ;  /* 0x0000a40000127ab9 */ /* 0x000fe20000000a00 */
[----:B------:R-:W-:Y:S01]  /*0350*/  ISETP.LE.AND P5, PT, RZ, UR6, PT ;  /* 0x00000006ff007c0c */ /* 0x000fe2000bfa3270 */
[----:B------:R-:W-:Y:S01]  /*0360*/  ULDC.64 UR12, c[0x0][0x298] ;  /* 0x0000a600000c7ab9 */ /* 0x000fe20000000a00 */
[----:B------:R-:W-:Y:S02]  /*0370*/  SHF.R.S32.HI R53, RZ, 0x1f, R51 ;  /* 0x0000001fff357819 */ /* 0x000fe40000011433 */
[----:B------:R-:W-:Y:S02]  /*0380*/  CS2R R32, SRZ ;  /* 0x0000000000207805 */ /* 0x000fe4000001ff00 */
[----:B------:R-:W-:Y:S01]  /*0390*/  SHF.R.S32.HI R24, RZ, 0x1f, R49 ;  /* 0x0000001fff187819 */ /* 0x000fe20000011431 */
[----:B-1----:R-:W1:Y:S01]  /*03a0*/  @P1 LDC.64 R10, c[0x0][0x288] ;  /* 0x0000a200ff0a1b82 */ /* 0x002e620000000a00 */
[----:B------:R-:W-:-:S02]  /*03b0*/  SHF.R.S32.HI R16, RZ, 0x1f, R2 ;  /* 0x0000001fff107819 */ /* 0x000fc40000011402 */
[----:B------:R-:W-:-:S05]  /*03c0*/  SHF.R.S32.HI R26, RZ, 0x1f, R48 ;  /* 0x0000001fff1a7819 */ /* 0x000fca0000011430 */
[----:B------:R-:W2:Y:S01]  /*03d0*/  @P1 LDC.64 R12, c[0x0][0x230] ;  /* 0x00008c00ff0c1b82 */ /* 0x000ea20000000a00 */
[----:B0-----:R-:W-:-:S07]  /*03e0*/  IABS R6, R8 ;  /* 0x0000000800067213 */ /* 0x001fce0000000000 */
[----:B------:R-:W0:Y:S01]  /*03f0*/  @P1 LDC.64 R22, c[0x0][0x228] ;  /* 0x00008a00ff161b82 */ /* 0x000e220000000a00 */
[----:B------:R-:W3:Y:S08]  /*0400*/  I2F.RP R3, R6 ;  /* 0x0000000600037306 */ /* 0x000ef00000209400 */
[----:B---3--:R-:W3:Y:S02]  /*0410*/  MUFU.RCP R3, R3 ;  /* 0x0000000300037308 */ /* 0x008ee40000001000 */
[----:B---3--:R-:W-:-:S06]  /*0420*/  IADD3 R4, R3, 0xffffffe, RZ ;  /* 0x0ffffffe03047810 */ /* 0x008fcc0007ffe0ff */
[----:B------:R3:W4:Y:S02]  /*0430*/  F2I.FTZ.U32.TRUNC.NTZ R5, R4 ;  /* 0x0000000400057305 */ /* 0x000724000021f000 */
[----:B---3--:R-:W-:Y:S01]  /*0440*/  HFMA2.MMA R4, -RZ, RZ, 0, 0 ;  /* 0x00000000ff047435 */ /* 0x008fe200000001ff */
[----:B----4-:R-:W-:-:S05]  /*0450*/  IADD3 R7, RZ, -R5, RZ ;  /* 0x80000005ff077210 */ /* 0x010fca0007ffe0ff */
[----:B------:R-:W-:-:S04]  /*0460*/  IMAD R7, R7, R6, RZ ;  /* 0x0000000607077224 */ /* 0x000fc800078e02ff */
[----:B------:R-:W-:Y:S01]  /*0470*/  IMAD.HI.U32 R5, R5, R7, R4 ;  /* 0x0000000705057227 */ /* 0x000fe200078e0004 */
[----:B------:R-:W-:-:S05]  /*0480*/  MOV R7, R9 ;  /* 0x0000000900077202 */ /* 0x000fca0000000f00 */
[----:B------:R-:W-:-:S05]  /*0490*/  IMAD.HI.U32 R5, R5, R7, RZ ;  /* 0x0000000705057227 */ /* 0x000fca00078e00ff */
[----:B------:R-:W-:-:S05]  /*04a0*/  IADD3 R3, -R5, RZ, RZ ;  /* 0x000000ff05037210 */ /* 0x000fca0007ffe1ff */
[----:B------:R-:W-:Y:S01]  /*04b0*/  IMAD R3, R6, R3, R7 ;  /* 0x0000000306037224 */ /* 0x000fe200078e0207 */
[----:B------:R-:W-:-:S04]  /*04c0*/  LOP3.LUT R7, R8, UR6, RZ, 0x3c, !PT ;  /* 0x0000000608077c12 */ /* 0x000fc8000f8e3cff */
[----:B------:R-:W-:Y:S02]  /*04d0*/  ISETP.GT.U32.AND P3, PT, R6, R3, PT ;  /* 0x000000030600720c */ /* 0x000fe40003f64070 */
[----:B------:R-:W-:-:S11]  /*04e0*/  ISETP.GE.AND P0, PT, R7, RZ, PT ;  /* 0x000000ff0700720c */ /* 0x000fd60003f06270 */
[-C--:B------:R-:W-:Y:S02]  /*04f0*/  @!P3 IADD3 R3, R3, -R6.reuse, RZ ;  /* 0x800000060303b210 */ /* 0x080fe40007ffe0ff */
[----:B------:R-:W-:Y:S02]  /*0500*/  @!P3 IADD3 R5, R5, 0x1, RZ ;  /* 0x000000010505b810 */ /* 0x000fe40007ffe0ff */
[CC--:B------:R-:W-:Y:S02]  /*0510*/  ISETP.GE.U32.AND P2, PT, R3.reuse, R6.reuse, PT ;  /* 0x000000060300720c */ /* 0x0c0fe40003f46070 */
[----:B------:R-:W-:Y:S02]  /*0520*/  ISETP.GT.U32.AND P4, PT, R6, R3, PT ;  /* 0x000000030600720c */ /* 0x000fe40003f84070 */
[----:B------:R-:W-:Y:S02]  /*0530*/  IADD3 R4, R3, -R6, RZ ;  /* 0x8000000603047210 */ /* 0x000fe40007ffe0ff */
[----:B------:R-:W-:-:S02]  /*0540*/  ISETP.NE.AND P3, PT, R8, RZ, PT ;  /* 0x000000ff0800720c */ /* 0x000fc40003f65270 */
[----:B------:R-:W-:Y:S02]  /*0550*/  SEL R3, R4, R3, !P4 ;  /* 0x0000000304037207 */ /* 0x000fe40006000000 */
[----:B------:R-:W-:Y:S02]  /*0560*/  LOP3.LUT R4, RZ, R8, RZ, 0x33, !PT ;  /* 0x00000008ff047212 */ /* 0x000fe400078e33ff */
[----:B------:R-:W-:Y:S02]  /*0570*/  @!P5 IADD3 R3, -R3, RZ, RZ ;  /* 0x000000ff0303d210 */ /* 0x000fe40007ffe1ff */
[----:B------:R-:W-:Y:S02]  /*0580*/  @P2 IADD3 R5, R5, 0x1, RZ ;  /* 0x0000000105052810 */ /* 0x000fe40007ffe0ff */
[----:B------:R-:W-:Y:S02]  /*0590*/  ISETP.GE.U32.AND P2, PT, R51, UR18, PT ;  /* 0x0000001233007c0c */ /* 0x000fe4000bf46070 */
[----:B------:R-:W-:-:S02]  /*05a0*/  MOV R7, R5 ;  /* 0x0000000500077202 */ /* 0x000fc40000000f00 */
[----:B------:R-:W-:Y:S02]  /*05b0*/  ISETP.GE.AND.EX P2, PT, R53, UR19, PT, P2 ;  /* 0x0000001335007c0c */ /* 0x000fe4000bf46320 */
[----:B------:R-:W-:Y:S02]  /*05c0*/  SEL R38, R4, R3, !P3 ;  /* 0x0000000304267207 */ /* 0x000fe40005800000 */
[----:B------:R-:W-:Y:S02]  /*05d0*/  @!P0 IADD3 R7, -R7, RZ, RZ ;  /* 0x000000ff07078210 */ /* 0x000fe40007ffe1ff */
[----:B------:R-:W-:Y:S01]  /*05e0*/  ISETP.GT.U32.OR P2, PT, R0, 0x22f, P2 ;  /* 0x0000022f0000780c */ /* 0x000fe20001744470 */
[----:B------:R-:W-:Y:S01]  /*05f0*/  IMAD R5, R38, 0x46, RZ ;  /* 0x0000004626057824 */ /* 0x000fe200078e02ff */
[----:B------:R-:W-:Y:S02]  /*0600*/  SEL R3, R4, R7, !P3 ;  /* 0x0000000704037207 */ /* 0x000fe40005800000 */
[----:B------:R-:W-:-:S02]  /*0610*/  SHF.R.S32.HI R8, RZ, 0x1f, R44 ;  /* 0x0000001fff087819 */ /* 0x000fc4000001142c */
[----:B------:R-:W-:Y:S02]  /*0620*/  IADD3 R6, P0, R44, R5, RZ ;  /* 0x000000052c067210 */ /* 0x000fe40007f1e0ff */
[----:B------:R-:W-:Y:S02]  /*0630*/  SHF.R.S32.HI R4, RZ, 0x1f, R3 ;  /* 0x0000001fff047819 */ /* 0x000fe40000011403 */
[----:B------:R-:W-:Y:S02]  /*0640*/  ISETP.GE.U32.AND P4, PT, R49, UR18, PT ;  /* 0x0000001231007c0c */ /* 0x000fe4000bf86070 */
[----:B------:R-:W-:Y:S01]  /*0650*/  LEA.HI.X.SX32 R7, R5, R8, 0x1, P0 ;  /* 0x0000000805077211 */ /* 0x000fe200000f0eff */
[----:B------:R-:W-:Y:S01]  /*0660*/  IMAD R4, R4, UR12, RZ ;  /* 0x0000000c04047c24 */ /* 0x000fe2000f8e02ff */
[----:B------:R-:W3:Y:S01]  /*0670*/  @!P2 LDC.64 R14, c[0x0][0x288] ;  /* 0x0000a200ff0eab82 */ /* 0x000ee20000000a00 */
[----:B------:R-:W-:Y:S02]  /*0680*/  ISETP.GE.AND.EX P4, PT, R24, UR19, PT, P4 ;  /* 0x0000001318007c0c */ /* 0x000fe4000bf86340 */
[C---:B------:R-:W-:Y:S01]  /*0690*/  IMAD R9, R3.reuse, UR13, R4 ;  /* 0x0000000d03097c24 */ /* 0x040fe2000f8e0204 */
[----:B------:R-:W-:Y:S01]  /*06a0*/  ISETP.GE.U32.AND P0, PT, R48, UR18, PT ;  /* 0x0000001230007c0c */ /* 0x000fe2000bf06070 */
[----:B------:R-:W-:Y:S01]  /*06b0*/  IMAD.WIDE.U32 R6, R3, UR12, R6 ;  /* 0x0000000c03067c25 */ /* 0x000fe2000f8e0006 */
[----:B------:R-:W-:-:S02]  /*06c0*/  ISETP.GT.U32.OR P4, PT, R0, 0x22f, P4 ;  /* 0x0000022f0000780c */ /* 0x000fc40002784470 */
[----:B------:R-:W-:Y:S01]  /*06d0*/  CS2R R40, SRZ ;  /* 0x0000000000287805 */ /* 0x000fe2000001ff00 */
[----:B------:R-:W4:Y:S01]  /*06e0*/  @!P2 LDC.64 R18, c[0x0][0x230] ;  /* 0x00008c00ff12ab82 */ /* 0x000f220000000a00 */
[----:B-1----:R-:W-:Y:S01]  /*06f0*/  @P1 IMAD R3, R16, R10, RZ ;  /* 0x0000000a10031224 */ /* 0x002fe200078e02ff */
[----:B------:R-:W-:Y:S01]  /*0700*/  IADD3 R9, R7, R9, RZ ;  /* 0x0000000907097210 */ /* 0x000fe20007ffe0ff */
[----:B------:R-:W-:Y:S01]  /*0710*/  ULDC.64 UR12, c[0x0][0x248] ;  /* 0x00009200000c7ab9 */ /* 0x000fe20000000a00 */
[-C--:B------:R-:W-:Y:S01]  /*0720*/  @P1 MOV R8, R6.reuse ;  /* 0x0000000600081202 */ /* 0x080fe20000000f00 */
[C---:B------:R-:W-:Y:S01]  /*0730*/  @P1 IMAD R3, R2.reuse, R11, R3 ;  /* 0x0000000b02031224 */ /* 0x040fe200078e0203 */
[----:B------:R-:W-:Y:S02]  /*0740*/  @!P2 MOV R16, R6 ;  /* 0x000000060010a202 */ /* 0x000fe40000000f00 */
[----:B------:R-:W-:Y:S01]  /*0750*/  @!P2 MOV R17, R9 ;  /* 0x000000090011a202 */ /* 0x000fe20000000f00 */
[----:B------:R-:W-:Y:S01]  /*0760*/  @P1 IMAD.WIDE.U32 R10, R2, R10, R8 ;  /* 0x0000000a020a1225 */ /* 0x000fe200078e0008 */
[----:B------:R-:W-:Y:S01]  /*0770*/  ISETP.GE.AND.EX P0, PT, R26, UR19, PT, P0 ;  /* 0x000000131a007c0c */ /* 0x000fe2000bf06300 */
[----:B------:R-:W1:Y:S03]  /*0780*/  @!P4 LDC.64 R20, c[0x0][0x288] ;  /* 0x0000a200ff14cb82 */ /* 0x000e660000000a00 */
[----:B------:R-:W-:-:S02]  /*0790*/  @P1 IADD3 R11, R11, R3, RZ ;  /* 0x000000030b0b1210 */ /* 0x000fc40007ffe0ff */
[C---:B------:R-:W-:Y:S01]  /*07a0*/  @P1 SHF.L.U32 R3, R10.reuse, 0x1, RZ ;  /* 0x000000010a031819 */ /* 0x040fe200000006ff */
[----:B---3--:R-:W-:Y:S01]  /*07b0*/  @!P2 IMAD.WIDE.U32 R16, R51, R14, R16 ;  /* 0x0000000e3310a225 */ /* 0x008fe200078e0010 */
[----:B------:R-:W-:Y:S02]  /*07c0*/  @P1 SHF.L.U64.HI R4, R10, 0x1, R11 ;  /* 0x000000010a041819 */ /* 0x000fe4000001020b */
[----:B--2---:R-:W-:Y:S01]  /*07d0*/  @P1 IADD3 R12, P5, R3, R12, RZ ;  /* 0x0000000c030c1210 */ /* 0x004fe20007fbe0ff */
[----:B------:R-:W-:Y:S01]  /*07e0*/  @!P2 IMAD R10, R53, R14, RZ ;  /* 0x0000000e350aa224 */ /* 0x000fe200078e02ff */
[----:B------:R-:W-:Y:S02]  /*07f0*/  ISETP.GT.U32.OR P0, PT, R0, 0x22f, P0 ;  /* 0x0000022f0000780c */ /* 0x000fe40000704470 */
[----:B------:R-:W-:Y:S01]  /*0800*/  @P1 IADD3.X R13, R4, R13, RZ, P5, !PT ;  /* 0x0000000d040d1210 */ /* 0x000fe20002ffe4ff */
[----:B------:R-:W-:Y:S01]  /*0810*/  @!P2 IMAD R15, R51, R15, R10 ;  /* 0x0000000f330fa224 */ /* 0x000fe200078e020a */
[----:B0-----:R-:W-:Y:S01]  /*0820*/  @P1 IADD3 R22, P3, R3, R22, RZ ;  /* 0x0000001603161210 */ /* 0x001fe20007f7e0ff */
[----:B------:R-:W0:Y:S02]  /*0830*/  @!P2 LDC.64 R10, c[0x0][0x228] ;  /* 0x00008a00ff0aab82 */ /* 0x000e240000000a00 */
[----:B------:R2:W5:Y:S01]  /*0840*/  @P1 LDG.E R32, desc[UR14][R12.64] ;  /* 0x0000000e0c201981 */ /* 0x000562000c1e1900 */
[----:B------:R-:W-:Y:S01]  /*0850*/  @!P2 IADD3 R15, R17, R15, RZ ;  /* 0x0000000f110fa210 */ /* 0x000fe20007ffe0ff */
[----:B------:R-:W-:Y:S01]  /*0860*/  HFMA2.MMA R42, -RZ, RZ, 0, 0 ;  /* 0x00000000ff2a7435 */ /* 0x000fe200000001ff */
[----:B------:R-:W-:-:S02]  /*0870*/  @!P2 SHF.L.U32 R3, R16, 0x1, RZ ;  /* 0x000000011003a819 */ /* 0x000fc400000006ff */
[----:B------:R-:W-:Y:S01]  /*0880*/  @P1 IADD3.X R23, R4, R23, RZ, P3, !PT ;  /* 0x0000001704171210 */ /* 0x000fe20001ffe4ff */
[----:B-1----:R-:W-:Y:S01]  /*0890*/  @!P4 IMAD R14, R24, R20, RZ ;  /* 0x00000014180ec224 */ /* 0x002fe200078e02ff */
[----:B------:R-:W-:Y:S02]  /*08a0*/  @!P2 SHF.L.U64.HI R4, R16, 0x1, R15 ;  /* 0x000000011004a819 */ /* 0x000fe4000001020f */
[----:B------:R-:W-:Y:S01]  /*08b0*/  @!P4 MOV R16, R6 ;  /* 0x000000060010c202 */ /* 0x000fe20000000f00 */
[----:B--2---:R-:W1:Y:S01]  /*08c0*/  @!P4 LDC.64 R12, c[0x0][0x230] ;  /* 0x00008c00ff0ccb82 */ /* 0x004e620000000a00 */
[----:B------:R-:W-:Y:S01]  /*08d0*/  @!P4 IMAD R25, R49, R21, R14 ;  /* 0x000000153119c224 */ /* 0x000fe200078e020e */
[----:B------:R-:W-:Y:S02]  /*08e0*/  @!P4 MOV R17, R9 ;  /* 0x000000090011c202 */ /* 0x000fe40000000f00 */
[----:B------:R-:W-:Y:S02]  /*08f0*/  CS2R R30, SRZ ;  /* 0x00000000001e7805 */ /* 0x000fe4000001ff00 */
[----:B----4-:R-:W-:Y:S01]  /*0900*/  @!P2 IADD3 R18, P3, R3, R18, RZ ;  /* 0x000000120312a210 */ /* 0x010fe20007f7e0ff */
[----:B------:R-:W-:Y:S01]  /*0910*/  UIMAD.WIDE UR12, UR6, 0x8, UR12 ;  /* 0x00000008060c78a5 */ /* 0x000fe2000f8e020c */
[----:B------:R-:W-:Y:S01]  /*0920*/  SHF.R.S32.HI R28, RZ, 0x1f, R46 ;  /* 0x0000001fff1c7819 */ /* 0x000fe2000001142e */
[----:B------:R-:W-:Y:S01]  /*0930*/  @!P4 IMAD.WIDE.U32 R20, R49, R20, R16 ;  /* 0x000000143114c225 */ /* 0x000fe200078e0010 */
[----:B------:R-:W2:Y:S01]  /*0940*/  @!P4 LDC.64 R14, c[0x0][0x228] ;  /* 0x00008a00ff0ecb82 */ /* 0x000ea20000000a00 */
[----:B------:R-:W-:-:S02]  /*0950*/  @!P2 IADD3.X R19, R4, R19, RZ, P3, !PT ;  /* 0x000000130413a210 */ /* 0x000fc40001ffe4ff */
[----:B------:R-:W-:Y:S02]  /*0960*/  SHF.R.S32.HI R29, RZ, 0x1f, R45 ;  /* 0x0000001fff1d7819 */ /* 0x000fe4000001142d */
[----:B------:R-:W-:Y:S01]  /*0970*/  SHF.R.S32.HI R34, RZ, 0x1f, R50 ;  /* 0x0000001fff227819 */ /* 0x000fe20000011432 */
[----:B------:R-:W5:Y:S01]  /*0980*/  @!P2 LDG.E R33, desc[UR14][R18.64] ;  /* 0x0000000e1221a981 */ /* 0x000f62000c1e1900 */
[----:B0-----:R-:W-:Y:S01]  /*0990*/  @!P2 IADD3 R10, P3, R3, R10, RZ ;  /* 0x0000000a030aa210 */ /* 0x001fe20007f7e0ff */
[----:B------:R-:W0:Y:S01]  /*09a0*/  @!P0 LDC.64 R16, c[0x0][0x288] ;  /* 0x0000a200ff108b82 */ /* 0x000e220000000a00 */
[----:B------:R-:W-:Y:S01]  /*09b0*/  SHF.R.S32.HI R24, RZ, 0x1f, R47 ;  /* 0x0000001fff187819 */ /* 0x000fe2000001142f */
[----:B------:R-:W-:Y:S01]  /*09c0*/  HFMA2.MMA R39, -RZ, RZ, 0, 0 ;  /* 0x00000000ff277435 */ /* 0x000fe200000001ff */
[----:B------:R-:W-:Y:S01]  /*09d0*/  @!P2 IADD3.X R11, R4, R11, RZ, P3, !PT ;  /* 0x0000000b040ba210 */ /* 0x000fe20001ffe4ff */
[----:B------:R-:W5:Y:S01]  /*09e0*/  @P1 LDG.E R42, desc[UR14][R22.64] ;  /* 0x0000000e162a1981 */ /* 0x000f62000c1e1900 */
[----:B------:R-:W-:-:S02]  /*09f0*/  ISETP.GE.U32.AND P3, PT, R47, UR18, PT ;  /* 0x000000122f007c0c */ /* 0x000fc4000bf66070 */
[----:B------:R-:W-:Y:S01]  /*0a00*/  @!P4 IADD3 R21, R21, R25, RZ ;  /* 0x000000191515c210 */ /* 0x000fe20007ffe0ff */
[----:B------:R3:W5:Y:S01]  /*0a10*/  @!P2 LDG.E R41, desc[UR14][R10.64] ;  /* 0x0000000e0a29a981 */ /* 0x000762000c1e1900 */
[----:B------:R-:W-:Y:S02]  /*0a20*/  @!P4 SHF.L.U32 R3, R20, 0x1, RZ ;  /* 0x000000011403c819 */ /* 0x000fe400000006ff */
[----:B------:R-:W-:Y:S02]  /*0a30*/  ISETP.GE.AND.EX P3, PT, R24, UR19, PT, P3 ;  /* 0x0000001318007c0c */ /* 0x000fe4000bf66330 */
[----:B------:R-:W-:Y:S02]  /*0a40*/  @!P4 SHF.L.U64.HI R4, R20, 0x1, R21 ;  /* 0x000000011404c819 */ /* 0x000fe40000010215 */
[----:B-1----:R-:W-:Y:S01]  /*0a50*/  @!P4 IADD3 R12, P5, R3, R12, RZ ;  /* 0x0000000c030cc210 */ /* 0x002fe20007fbe0ff */
[----:B------:R-:W1:Y:S01]  /*0a60*/  @!P0 LDC.64 R20, c[0x0][0x228] ;  /* 0x00008a00ff148b82 */ /* 0x000e620000000a00 */
[----:B------:R-:W-:-:S02]  /*0a70*/  ISETP.GT.U32.OR P3, PT, R0, 0x22f, P3 ;  /* 0x0000022f0000780c */ /* 0x000fc40001f64470 */
[----:B------:R-:W-:Y:S02]  /*0a80*/  @!P4 IADD3.X R13, R4, R13, RZ, P5, !PT ;  /* 0x0000000d040dc210 */ /* 0x000fe40002ffe4ff */
[----:B--2---:R-:W-:-:S03]  /*0a90*/  @!P4 IADD3 R14, P2, R3, R14, RZ ;  /* 0x0000000e030ec210 */ /* 0x004fc60007f5e0ff */
[----:B---3--:R-:W2:Y:S01]  /*0aa0*/  @!P0 LDC.64 R10, c[0x0][0x230] ;  /* 0x00008c00ff0a8b82 */ /* 0x008ea20000000a00 */
[----:B------:R-:W-:Y:S01]  /*0ab0*/  ISETP.GE.U32.AND P5, PT, R46, UR18, PT ;  /* 0x000000122e007c0c */ /* 0x000fe2000bfa6070 */
[----:B------:R3:W5:Y:S01]  /*0ac0*/  @!P4 LDG.E R30, desc[UR14][R12.64] ;  /* 0x0000000e0c1ec981 */ /* 0x000762000c1e1900 */
[----:B------:R-:W-:Y:S01]  /*0ad0*/  @!P4 IADD3.X R15, R4, R15, RZ, P2, !PT ;  /* 0x0000000f040fc210 */ /* 0x000fe200017fe4ff */
[----:B0-----:R-:W-:Y:S01]  /*0ae0*/  @!P0 IMAD R3, R26, R16, RZ ;  /* 0x000000101a038224 */ /* 0x001fe200078e02ff */
[----:B------:R-:W-:Y:S02]  /*0af0*/  ISETP.GE.AND.EX P2, PT, R28, UR19, PT, P5 ;  /* 0x000000131c007c0c */ /* 0x000fe4000bf46350 */
[----:B------:R-:W-:Y:S01]  /*0b00*/  @!P0 MOV R18, R6 ;  /* 0x0000000600128202 */ /* 0x000fe20000000f00 */
[----:B------:R-:W0:Y:S01]  /*0b10*/  @!P3 LDC.64 R26, c[0x0][0x288] ;  /* 0x0000a200ff1abb82 */ /* 0x000e220000000a00 */
[----:B------:R-:W-:Y:S02]  /*0b20*/  @!P0 MOV R19, R9 ;  /* 0x0000000900138202 */ /* 0x000fe40000000f00 */
[----:B---3--:R-:W-:-:S02]  /*0b30*/  MOV R12, UR12 ;  /* 0x0000000c000c7c02 */ /* 0x008fc40008000f00 */
[----:B------:R-:W-:Y:S01]  /*0b40*/  MOV R13, UR13 ;  /* 0x0000000d000d7c02 */ /* 0x000fe20008000f00 */
[----:B------:R-:W-:Y:S01]  /*0b50*/  @!P0 IMAD R3, R48, R17, R3 ;  /* 0x0000001130038224 */ /* 0x000fe200078e0203 */
[----:B------:R-:W-:Y:S01]  /*0b60*/  ISETP.GT.U32.OR P2, PT, R0, 0x22f, P2 ;  /* 0x0000022f0000780c */ /* 0x000fe20001744470 */
[----:B------:R-:W-:Y:S01]  /*0b70*/  @!P0 IMAD.WIDE.U32 R16, R48, R16, R18 ;  /* 0x0000001030108225 */ /* 0x000fe200078e0012 */
[----:B------:R3:W5:Y:S04]  /*0b80*/  @!P4 LDG.E R40, desc[UR14][R14.64] ;  /* 0x0000000e0e28c981 */ /* 0x000768000c1e1900 */
[----:B------:R-:W4:Y:S01]  /*0b90*/  LDG.E.64 R12, desc[UR14][R12.64] ;  /* 0x0000000e0c0c7981 */ /* 0x000f22000c1e1b00 */
[----:B------:R-:W-:Y:S02]  /*0ba0*/  ISETP.GE.U32.AND P4, PT, R45, UR18, PT ;  /* 0x000000122d007c0c */ /* 0x000fe4000bf86070 */
[----:B------:R-:W-:-:S02]  /*0bb0*/  @!P0 IADD3 R3, R17, R3, RZ ;  /* 0x0000000311038210 */ /* 0x000fc40007ffe0ff */
[C---:B------:R-:W-:Y:S01]  /*0bc0*/  @!P0 SHF.L.U32 R17, R16.reuse, 0x1, RZ ;  /* 0x0000000110118819 */ /* 0x040fe200000006ff */
[----:B---3--:R-:W3:Y:S01]  /*0bd0*/  @!P3 LDC.64 R14, c[0x0][0x228] ;  /* 0x00008a00ff0ebb82 */ /* 0x008ee20000000a00 */
[----:B------:R-:W-:Y:S02]  /*0be0*/  ISETP.GE.AND.EX P4, PT, R29, UR19, PT, P4 ;  /* 0x000000131d007c0c */ /* 0x000fe4000bf86340 */
[----:B------:R-:W-:Y:S02]  /*0bf0*/  @!P0 SHF.L.U64.HI R3, R16, 0x1, R3 ;  /* 0x0000000110038819 */ /* 0x000fe40000010203 */
[C---:B--2---:R-:W-:Y:S02]  /*0c00*/  @!P0 IADD3 R10, P5, R17.reuse, R10, RZ ;  /* 0x0000000a110a8210 */ /* 0x044fe40007fbe0ff */
[----:B-1----:R-:W-:Y:S01]  /*0c10*/  @!P0 IADD3 R20, P6, R17, R20, RZ ;  /* 0x0000001411148210 */ /* 0x002fe20007fde0ff */
[----:B------:R-:W1:Y:S01]  /*0c20*/  @!P2 LDC.64 R18, c[0x0][0x288] ;  /* 0x0000a200ff12ab82 */ /* 0x000e620000000a00 */
[----:B------:R-:W-:-:S02]  /*0c30*/  ISETP.GT.U32.OR P4, PT, R0, 0x22f, P4 ;  /* 0x0000022f0000780c */ /* 0x000fc40002784470 */
[----:B------:R-:W-:-:S05]  /*0c40*/  @!P0 IADD3.X R11, R3, R11, RZ, P5, !PT ;  /* 0x0000000b030b8210 */ /* 0x000fca0002ffe4ff */
[----:B------:R-:W2:Y:S01]  /*0c50*/  @!P3 LDC.64 R16, c[0x0][0x230] ;  /* 0x00008c00ff10bb82 */ /* 0x000ea20000000a00 */
[----:B------:R0:W5:Y:S02]  /*0c60*/  @!P0 LDG.E R31, desc[UR14][R10.64] ;  /* 0x0000000e0a1f8981 */ /* 0x000164000c1e1900 */
[----:B0-----:R-:W-:Y:S01]  /*0c70*/  @!P3 IMAD R4, R24, R26, RZ ;  /* 0x0000001a1804b224 */ /* 0x001fe200078e02ff */
[----:B------:R-:W-:Y:S02]  /*0c80*/  ISETP.GE.U32.AND P5, PT, R50, UR18, PT ;  /* 0x0000001232007c0c */ /* 0x000fe4000bfa6070 */
[----:B------:R-:W-:Y:S01]  /*0c90*/  @!P0 IADD3.X R21, R3, R21, RZ, P6, !PT ;  /* 0x0000001503158210 */ /* 0x000fe200037fe4ff */
[----:B------:R-:W-:Y:S01]  /*0ca0*/  @!P3 IMAD R3, R47, R27, R4 ;  /* 0x0000001b2f03b224 */ /* 0x000fe200078e0204 */
[----:B------:R-:W0:Y:S01]  /*0cb0*/  @!P4 LDC.64 R24, c[0x0][0x288] ;  /* 0x0000a200ff18cb82 */ /* 0x000e220000000a00 */
[----:B------:R-:W-:Y:S02]  /*0cc0*/  @!P3 MOV R10, R6 ;  /* 0x00000006000ab202 */ /* 0x000fe40000000f00 */
[----:B------:R3:W5:Y:S01]  /*0cd0*/  @!P0 LDG.E R39, desc[UR14][R20.64] ;  /* 0x0000000e14278981 */ /* 0x000762000c1e1900 */
[----:B------:R-:W-:-:S02]  /*0ce0*/  @!P3 MOV R11, R9 ;  /* 0x00000009000bb202 */ /* 0x000fc40000000f00 */
[----:B------:R-:W-:Y:S02]  /*0cf0*/  ISETP.GE.AND.EX P5, PT, R34, UR19, PT, P5 ;  /* 0x0000001322007c0c */ /* 0x000fe4000bfa6350 */
[----:B------:R-:W0:Y:S01]  /*0d00*/  @!P2 LDC.64 R22, c[0x0][0x228] ;  /* 0x00008a00ff16ab82 */ /* 0x000e220000000a00 */
[----:B------:R-:W-:Y:S01]  /*0d10*/  @!P3 IMAD.WIDE.U32 R26, R47, R26, R10 ;  /* 0x0000001a2f1ab225 */ /* 0x000fe200078e000a */
[----:B------:R-:W-:-:S06]  /*0d20*/  ISETP.GT.U32.OR P5, PT, R0, 0x22f, P5 ;  /* 0x0000022f0000780c */ /* 0x000fcc0002fa4470 */
[----:B------:R-:W0:Y:S01]  /*0d30*/  @!P2 LDC.64 R10, c[0x0][0x230] ;  /* 0x00008c00ff0aab82 */ /* 0x000e220000000a00 */
[----:B------:R-:W-:Y:S02]  /*0d40*/  @!P3 IADD3 R27, R27, R3, RZ ;  /* 0x000000031b1bb210 */ /* 0x000fe40007ffe0ff */
[----:B------:R-:W-:Y:S01]  /*0d50*/  @!P3 SHF.L.U32 R3, R26, 0x1, RZ ;  /* 0x000000011a03b819 */ /* 0x000fe200000006ff */
[----:B-1----:R-:W-:Y:S01]  /*0d60*/  @!P2 IMAD R4, R28, R18, RZ ;  /* 0x000000121c04a224 */ /* 0x002fe200078e02ff */
[----:B------:R-:W-:Y:S01]  /*0d70*/  @!P3 SHF.L.U64.HI R26, R26, 0x1, R27 ;  /* 0x000000011a1ab819 */ /* 0x000fe2000001021b */
[----:B------:R-:W-:Y:S01]  /*0d80*/  HFMA2.MMA R28, -RZ, RZ, 0, 0 ;  /* 0x00000000ff1c7435 */ /* 0x000fe200000001ff */
[----:B--2---:R-:W-:Y:S02]  /*0d90*/  @!P3 IADD3 R16, P0, R3, R16, RZ ;  /* 0x000000100310b210 */ /* 0x004fe40007f1e0ff */
[----:B---3--:R-:W-:Y:S02]  /*0da0*/  @!P2 MOV R20, R6 ;  /* 0x000000060014a202 */ /* 0x008fe40000000f00 */
[----:B------:R-:W-:Y:S01]  /*0db0*/  @!P2 MOV R21, R9 ;  /* 0x000000090015a202 */ /* 0x000fe20000000f00 */
[----:B------:R-:W-:Y:S01]  /*0dc0*/  @!P2 IMAD R4, R46, R19, R4 ;  /* 0x000000132e04a224 */ /* 0x000fe200078e0204 */
[----:B------:R-:W-:-:S02]  /*0dd0*/  @!P3 IADD3.X R17, R26, R17, RZ, P0, !PT ;  /* 0x000000111a11b210 */ /* 0x000fc400007fe4ff */
[----:B------:R-:W-:Y:S01]  /*0de0*/  @!P3 IADD3 R14, P0, R3, R14, RZ ;  /* 0x0000000e030eb210 */ /* 0x000fe20007f1e0ff */
[----:B------:R-:W-:Y:S01]  /*0df0*/  @!P2 IMAD.WIDE.U32 R18, R46, R18, R20 ;  /* 0x000000122e12a225 */ /* 0x000fe200078e0014 */
[----:B------:R-:W-:Y:S01]  /*0e00*/  CS2R R36, SRZ ;  /* 0x0000000000247805 */ /* 0x000fe2000001ff00 */
[----:B------:R-:W1:Y:S01]  /*0e10*/  @!P5 LDC.64 R20, c[0x0][0x288] ;  /* 0x0000a200ff14db82 */ /* 0x000e620000000a00 */
[----:B------:R-:W-:Y:S01]  /*0e20*/  @!P3 IADD3.X R15, R26, R15, RZ, P0, !PT ;  /* 0x0000000f1a0fb210 */ /* 0x000fe200007fe4ff */
[----:B------:R2:W5:Y:S01]  /*0e30*/  @!P3 LDG.E R28, desc[UR14][R16.64] ;  /* 0x0000000e101cb981 */ /* 0x000562000c1e1900 */
[----:B------:R-:W-:Y:S02]  /*0e40*/  @!P2 IADD3 R3, R19, R4, RZ ;  /* 0x000000041303a210 */ /* 0x000fe40007ffe0ff */
[C---:B------:R-:W-:Y:S01]  /*0e50*/  @!P2 SHF.L.U32 R4, R18.reuse, 0x1, RZ ;  /* 0x000000011204a819 */ /* 0x040fe200000006ff */
[----:B------:R3:W5:Y:S01]  /*0e60*/  @!P3 LDG.E R37, desc[UR14][R14.64] ;  /* 0x0000000e0e25b981 */ /* 0x000762000c1e1900 */
[----:B------:R-:W-:-:S02]  /*0e70*/  @!P2 SHF.L.U64.HI R3, R18, 0x1, R3 ;  /* 0x000000011203a819 */ /* 0x000fc40000010203 */
[C---:B0-----:R-:W-:Y:S01]  /*0e80*/  @!P2 IADD3 R10, P0, R4.reuse, R10, RZ ;  /* 0x0000000a040aa210 */ /* 0x041fe20007f1e0ff */
[----:B------:R-:W0:Y:S01]  /*0e90*/  @!P4 LDC.64 R18, c[0x0][0x230] ;  /* 0x00008c00ff12cb82 */ /* 0x000e220000000a00 */
[----:B--2---:R-:W-:Y:S01]  /*0ea0*/  @!P4 IMAD R16, R29, R24, RZ ;  /* 0x000000181d10c224 */ /* 0x004fe200078e02ff */
[----:B------:R-:W-:Y:S02]  /*0eb0*/  @!P2 IADD3 R22, P3, R4, R22, RZ ;  /* 0x000000160416a210 */ /* 0x000fe40007f7e0ff */
[----:B------:R-:W-:Y:S01]  /*0ec0*/  @!P4 MOV R17, R9 ;  /* 0x000000090011c202 */ /* 0x000fe20000000f00 */
[C---:B------:R-:W-:Y:S01]  /*0ed0*/  @!P4 IMAD R4, R45.reuse, R25, R16 ;  /* 0x000000192d04c224 */ /* 0x040fe200078e0210 */
[----:B------:R-:W-:Y:S02]  /*0ee0*/  @!P4 MOV R16, R6 ;  /* 0x000000060010c202 */ /* 0x000fe40000000f00 */
[----:B---3--:R-:W2:Y:S03]  /*0ef0*/  @!P4 LDC.64 R14, c[0x0][0x228] ;  /* 0x00008a00ff0ecb82 */ /* 0x008ea60000000a00 */
[----:B------:R-:W-:-:S05]  /*0f00*/  @!P4 IMAD.WIDE.U32 R24, R45, R24, R16 ;  /* 0x000000182d18c225 */ /* 0x000fca00078e0010 */
[----:B------:R-:W3:Y:S01]  /*0f10*/  @!P5 LDC.64 R16, c[0x0][0x230] ;  /* 0x00008c00ff10db82 */ /* 0x000ee20000000a00 */
[----:B------:R-:W-:Y:S02]  /*0f20*/  @!P4 IADD3 R4, R25, R4, RZ ;  /* 0x000000041904c210 */ /* 0x000fe40007ffe0ff */
[C---:B------:R-:W-:Y:S02]  /*0f30*/  @!P2 IADD3.X R11, R3.reuse, R11, RZ, P0, !PT ;  /* 0x0000000b030ba210 */ /* 0x040fe400007fe4ff */
[----:B------:R-:W-:Y:S01]  /*0f40*/  @!P2 IADD3.X R23, R3, R23, RZ, P3, !PT ;  /* 0x000000170317a210 */ /* 0x000fe20001ffe4ff */
[----:B-1----:R-:W-:Y:S01]  /*0f50*/  @!P5 IMAD R3, R34, R20, RZ ;  /* 0x000000142203d224 */ /* 0x002fe200078e02ff */
[C---:B------:R-:W-:Y:S02]  /*0f60*/  @!P4 SHF.L.U64.HI R4, R24.reuse, 0x1, R4 ;  /* 0x000000011804c819 */ /* 0x040fe40000010204 */
[----:B------:R-:W-:Y:S01]  /*0f70*/  @!P4 SHF.L.U32 R26, R24, 0x1, RZ ;  /* 0x00000001181ac819 */ /* 0x000fe200000006ff */
[----:B------:R1:W5:Y:S01]  /*0f80*/  @!P2 LDG.E R36, desc[UR14][R22.64] ;  /* 0x0000000e1624a981 */ /* 0x000362000c1e1900 */
[----:B------:R-:W-:-:S02]  /*0f90*/  @!P5 MOV R24, R6 ;  /* 0x000000060018d202 */ /* 0x000fc40000000f00 */
[----:B------:R-:W-:Y:S01]  /*0fa0*/  @!P5 MOV R25, R9 ;  /* 0x000000090019d202 */ /* 0x000fe20000000f00 */
[C---:B------:R-:W-:Y:S01]  /*0fb0*/  @!P5 IMAD R3, R50.reuse, R21, R3 ;  /* 0x000000153203d224 */ /* 0x040fe200078e0203 */
[----:B------:R-:W-:Y:S01]  /*0fc0*/  MOV R29, RZ ;  /* 0x000000ff001d7202 */ /* 0x000fe20000000f00 */
[----:B------:R-:W-:Y:S01]  /*0fd0*/  @!P5 IMAD.WIDE.U32 R20, R50, R20, R24 ;  /* 0x000000143214d225 */ /* 0x000fe200078e0018 */
[----:B0-----:R-:W-:-:S04]  /*0fe0*/  @!P4 IADD3 R18, P0, R26, R18, RZ ;  /* 0x000000121a12c210 */ /* 0x001fc80007f1e0ff */
[----:B------:R0:W5:Y:S01]  /*0ff0*/  @!P2 LDG.E R29, desc[UR14][R10.64] ;  /* 0x0000000e0a1da981 */ /* 0x000162000c1e1900 */
[----:B-1----:R-:W-:Y:S02]  /*1000*/  @!P5 IADD3 R22, R21, R3, RZ ;  /* 0x000000031516d210 */ /* 0x002fe40007ffe0ff */
[----:B------:R-:W-:Y:S02]  /*1010*/  @!P5 SHF.L.U32 R21, R20, 0x1, RZ ;  /* 0x000000011415d819 */ /* 0x000fe400000006ff */
[----:B------:R-:W-:Y:S02]  /*1020*/  @!P4 IADD3.X R19, R4, R19, RZ, P0, !PT ;  /* 0x000000130413c210 */ /* 0x000fe400007fe4ff */
[----:B--2---:R-:W-:Y:S02]  /*1030*/  @!P4 IADD3 R14, P0, R26, R14, RZ ;  /* 0x0000000e1a0ec210 */ /* 0x004fe40007f1e0ff */
[----:B------:R-:W-:Y:S02]  /*1040*/  @!P5 SHF.L.U64.HI R20, R20, 0x1, R22 ;  /* 0x000000011414d819 */ /* 0x000fe40000010216 */
[----:B------:R-:W-:-:S02]  /*1050*/  CS2R R34, SRZ ;  /* 0x0000000000227805 */ /* 0x000fc4000001ff00 */
[----:B---3--:R-:W-:Y:S01]  /*1060*/  @!P5 IADD3 R16, P2, R21, R16, RZ ;  /* 0x000000101510d210 */ /* 0x008fe20007f5e0ff */
[----:B0-----:R-:W0:Y:S01]  /*1070*/  @!P5 LDC.64 R10, c[0x0][0x228] ;  /* 0x00008a00ff0adb82 */ /* 0x001e220000000a00 */
[----:B------:R-:W-:Y:S02]  /*1080*/  @!P4 IADD3.X R15, R4, R15, RZ, P0, !PT ;  /* 0x0000000f040fc210 */ /* 0x000fe400007fe4ff */
[----:B------:R-:W-:Y:S02]  /*1090*/  MOV R4, RZ ;  /* 0x000000ff00047202 */ /* 0x000fe40000000f00 */
[----:B------:R-:W-:Y:S01]  /*10a0*/  @!P5 IADD3.X R17, R20, R17, RZ, P2, !PT ;  /* 0x000000111411d210 */ /* 0x000fe200017fe4ff */
[----:B------:R-:W5:Y:S04]  /*10b0*/  @!P4 LDG.E R35, desc[UR14][R14.64] ;  /* 0x0000000e0e23c981 */ /* 0x000f68000c1e1900 */
[----:B------:R-:W5:Y:S01]  /*10c0*/  @!P5 LDG.E R4, desc[UR14][R16.64] ;  /* 0x0000000e1004d981 */ /* 0x000f62000c1e1900 */
[----:B------:R-:W-:-:S10]  /*10d0*/  HFMA2.MMA R3, -RZ, RZ, 0, 0 ;  /* 0x00000000ff037435 */ /* 0x000fd400000001ff */
[----:B------:R-:W5:Y:S01]  /*10e0*/  @!P4 LDG.E R3, desc[UR14][R18.64] ;  /* 0x0000000e1203c981 */ /* 0x000f62000c1e1900 */
[----:B0-----:R-:W-:Y:S01]  /*10f0*/  @!P5 IADD3 R10, P3, R21, R10, RZ ;  /* 0x0000000a150ad210 */ /* 0x001fe20007f7e0ff */
        /* <DEDUP_REMOVED lines=24> */
[----:B0-----:R-:W-:-:S06]  /*1280*/  IMAD.WIDE R10, R5, 0x4, R10 ;  /* 0x00000004050a7825 */ /* 0x001fcc00078e020a */
[----:B------:R-:W5:Y:S01]  /*1290*/  LDG.E.64 R10, desc[UR14][R10.64] ;  /* 0x0000000e0a0a7981 */ /* 0x000f62000c1e1b00 */
[----:B-1----:R-:W-:-:S04]  /*12a0*/  @P0 LEA R14, P2, R5, R14, 0x2 ;  /* 0x0000000e050e0211 */ /* 0x002fc800078410ff */
[----:B------:R-:W-:-:S05]  /*12b0*/  @P0 LEA.HI.X R15, R5, R15, R16, 0x2, P2 ;  /* 0x0000000f050f0211 */ /* 0x000fca00010f1410 */
[----:B------:R0:W5:Y:S04]  /*12c0*/  @P0 LDG.E.64 R12, desc[UR14][R14.64] ;  /* 0x0000000e0e0c0981 */ /* 0x000168000c1e1b00 */
.L_x_1077:
[----:B------:R-:W-:Y:S05]  /*12d0*/  BSYNC B0 ;  /* 0x0000000000007941 */ /* 0x000fea0003800000 */
.L_x_1076:
[----:B------:R-:W-:Y:S01]  /*12e0*/  ISETP.NE.AND P5, PT, RZ, UR17, PT ;  /* 0x00000011ff007c0c */ /* 0x000fe2000bfa5270 */
[--C-:B-----5:R-:W-:Y:S02]  /*12f0*/  HADD2.F32 R22, -RZ, R32.reuse.H0_H0 ;  /* 0x20000020ff167230 */ /* 0x120fe40000004100 */
[----:B0-----:R-:W-:Y:S02]  /*1300*/  HADD2.F32 R15, -RZ, R32.H1_H1 ;  /* 0x30000020ff0f7230 */ /* 0x001fe40000004100 */
[--C-:B------:R-:W-:Y:S02]  /*1310*/  HADD2.F32 R19, -RZ, R33.reuse.H0_H0 ;  /* 0x20000021ff137230 */ /* 0x100fe40000004100 */
[----:B------:R-:W-:Y:S01]  /*1320*/  FADD.FTZ R22, R22, -UR20 ;  /* 0x8000001416167e21 */ /* 0x000fe20008010000 */
[----:B------:R-:W-:Y:S02]  /*1330*/  HADD2.F32 R17, -RZ, R33.H1_H1 ;  /* 0x30000021ff117230 */ /* 0x000fe40000004100 */
[----:B------:R-:W-:Y:S01]  /*1340*/  FADD.FTZ R15, R15, -UR20 ;  /* 0x800000140f0f7e21 */ /* 0x000fe20008010000 */
[----:B------:R-:W-:-:S02]  /*1350*/  HADD2.F32 R5, -RZ, R42.H0_H0 ;  /* 0x2000002aff057230 */ /* 0x000fc40000004100 */
[----:B------:R-:W-:Y:S01]  /*1360*/  FADD.FTZ R19, R19, -UR20 ;  /* 0x8000001413137e21 */ /* 0x000fe20008010000 */
[----:B------:R-:W-:Y:S02]  /*1370*/  HADD2.F32 R16, -RZ, R42.H1_H1 ;  /* 0x3000002aff107230 */ /* 0x000fe40000004100 */
[----:B------:R-:W-:Y:S01]  /*1380*/  FADD.FTZ R17, R17, -UR20 ;  /* 0x8000001411117e21 */ /* 0x000fe20008010000 */
[----:B------:R-:W-:Y:S02]  /*1390*/  HADD2.F32 R24, -RZ, R41.H0_H0 ;  /* 0x20000029ff187230 */ /* 0x000fe40000004100 */
[----:B------:R-:W-:Y:S01]  /*13a0*/  FMUL.FTZ R22, R22, UR13 ;  /* 0x0000000d16167c20 */ /* 0x000fe20008410000 */
        /* <DEDUP_REMOVED lines=21> */
.L_x_1078:
[----:B------:R-:W-:Y:S01]  /*1500*/  FMUL.FTZ R23, R5, R10 ;  /* 0x0000000a05177220 */ /* 0x000fe20000410000 */
[----:B------:R-:W-:Y:S01]  /*1510*/  FFMA.FTZ R20, R22, R5, RZ ;  /* 0x0000000516147223 */ /* 0x000fe200000100ff */
[----:B------:R-:W-:Y:S01]  /*1520*/  FMUL.FTZ R17, R17, UR13 ;  /* 0x0000000d11117c20 */ /* 0x000fe20008410000 */
[----:B------:R-:W-:Y:S01]  /*1530*/  FMUL.FTZ R21, R16, R11 ;  /* 0x0000000b10157220 */ /* 0x000fe20000410000 */
[----:B------:R-:W-:Y:S01]  /*1540*/  FFMA.FTZ R22, R22, R23, RZ ;  /* 0x0000001716167223 */ /* 0x000fe200000100ff */
[----:B------:R-:W-:Y:S01]  /*1550*/  FADD.FTZ R23, RZ, R23 ;  /* 0x00000017ff177221 */ /* 0x000fe20000010000 */
[----:B------:R-:W-:Y:S01]  /*1560*/  HADD2.F32 R18, -RZ, R41.H1_H1 ;  /* 0x30000029ff127230 */ /* 0x000fe20000004100 */
        /* <DEDUP_REMOVED lines=19> */
.L_x_1079:
[----:B------:R-:W-:Y:S01]  /*16a0*/  FADD.FTZ R14, RZ, R5 ;  /* 0x00000005ff0e7221 */ /* 0x000fe20000010000 */
[----:B------:R-:W-:Y:S01]  /*16b0*/  FFMA.FTZ R5, R19, R24, R20 ;  /* 0x0000001813057223 */ /* 0x000fe20000010014 */
[C---:B------:R-:W-:Y:S01]  /*16c0*/  FFMA.FTZ R22, R15.reuse, R21, R22 ;  /* 0x000000150f167223 */ /* 0x040fe20000010016 */
[----:B------:R-:W-:Y:S01]  /*16d0*/  FFMA.FTZ R15, R15, R16, RZ ;  /* 0x000000100f0f7223 */ /* 0x000fe200000100ff */
[----:B------:R-:W-:Y:S01]  /*16e0*/  FADD.FTZ R14, R14, R24 ;  /* 0x000000180e0e7221 */ /* 0x000fe20000010000 */
[----:B------:R-:W-:Y:S01]  /*16f0*/  FMUL.FTZ R24, R24, R10 ;  /* 0x0000000a18187220 */ /* 0x000fe20000410000 */
[----:B------:R-:W-:Y:S01]  /*1700*/  FADD.FTZ R16, RZ, R16 ;  /* 0x00000010ff107221 */ /* 0x000fe20000010000 */
[--C-:B------:R-:W-:Y:S02]  /*1710*/  HADD2.F32 R20, -RZ, R30.reuse.H1_H1 ;  /* 0x3000001eff147230 */ /* 0x100fe40000004100 */
[----:B------:R-:W-:Y:S01]  /*1720*/  FADD.FTZ R23, R21, R23 ;  /* 0x0000001715177221 */ /* 0x000fe20000010000 */
[----:B------:R-:W-:Y:S01]  /*1730*/  FFMA.FTZ R22, R19, R24, R22 ;  /* 0x0000001813167223 */ /* 0x000fe20000010016 */
[----:B------:R-:W-:-:S02]  /*1740*/  HADD2.F32 R19, -RZ, R30.H0_H0 ;  /* 0x2000001eff137230 */ /* 0x000fc40000004100 */
[----:B------:R-:W-:Y:S01]  /*1750*/  FFMA.FTZ R15, R17, R18, R15 ;  /* 0x00000012110f7223 */ /* 0x000fe2000001000f */
[----:B------:R-:W-:Y:S01]  /*1760*/  FADD.FTZ R16, R16, R18 ;  /* 0x0000001210107221 */ /* 0x000fe20000010000 */
[----:B------:R-:W-:Y:S01]  /*1770*/  FMUL.FTZ R18, R18, R11 ;  /* 0x0000000b12127220 */ /* 0x000fe20000410000 */
[----:B------:R-:W-:Y:S01]  /*1780*/  FADD.FTZ R23, R23, R24 ;  /* 0x0000001817177221 */ /* 0x000fe20000010000 */
[----:B------:R-:W-:Y:S01]  /*1790*/  FADD.FTZ R19, R19, -UR20 ;  /* 0x8000001413137e21 */ /* 0x000fe20008010000 */
[----:B------:R-:W-:Y:S01]  /*17a0*/  FADD.FTZ R21, R20, -UR20 ;  /* 0x8000001414157e21 */ /* 0x000fe20008010000 */
[----:B------:R-:W-:Y:S01]  /*17b0*/  FFMA.FTZ R17, R17, R18, R22 ;  /* 0x0000001211117223 */ /* 0x000fe20000010016 */
[----:B------:R-:W-:Y:S01]  /*17c0*/  FADD.FTZ R18, R18, R23 ;  /* 0x0000001712127221 */ /* 0x000fe20000010000 */
[----:B------:R-:W-:Y:S01]  /*17d0*/  FMUL.FTZ R20, R19, UR13 ;  /* 0x0000000d13147c20 */ /* 0x000fe20008410000 */
        /* <DEDUP_REMOVED lines=22> */
.L_x_1080:
[----:B------:R-:W-:Y:S01]  /*1940*/  FMUL.FTZ R21, R25, R10 ;  /* 0x0000000a19157220 */ /* 0x000fe20000410000 */
[----:B------:R-:W-:Y:S01]  /*1950*/  FADD.FTZ R16, R16, R24 ;  /* 0x0000001810107221 */ /* 0x000fe20000010000 */
[----:B------:R-:W-:Y:S01]  /*1960*/  FFMA.FTZ R15, R19, R24, R15 ;  /* 0x00000018130f7223 */ /* 0x000fe2000001000f */
[C---:B------:R-:W-:Y:S01]  /*1970*/  FFMA.FTZ R5, R20.reuse, R25, R5 ;  /* 0x0000001914057223 */ /* 0x040fe20000010005 */
[----:B------:R-:W-:Y:S01]  /*1980*/  FFMA.FTZ R17, R20, R21, R17 ;  /* 0x0000001514117223 */ /* 0x000fe20000010011 */
[----:B------:R-:W-:Y:S01]  /*1990*/  FADD.FTZ R18, R18, R21 ;  /* 0x0000001512127221 */ /* 0x000fe20000010000 */
[----:B------:R-:W-:Y:S01]  /*19a0*/  FMUL.FTZ R24, R24, R11 ;  /* 0x0000000b18187220 */ /* 0x000fe20000410000 */
[--C-:B------:R-:W-:Y:S02]  /*19b0*/  HADD2.F32 R20, -RZ, R31.reuse.H0_H0 ;  /* 0x2000001fff147230 */ /* 0x100fe40000004100 */
[----:B------:R-:W-:Y:S01]  /*19c0*/  FADD.FTZ R14, R14, R25 ;  /* 0x000000190e0e7221 */ /* 0x000fe20000010000 */
[----:B------:R-:W-:-:S02]  /*19d0*/  HADD2.F32 R21, -RZ, R31.H1_H1 ;  /* 0x3000001fff157230 */ /* 0x000fc40000004100 */
[----:B------:R-:W-:Y:S01]  /*19e0*/  FFMA.FTZ R19, R19, R24, R17 ;  /* 0x0000001813137223 */ /* 0x000fe20000010011 */
[----:B------:R-:W-:Y:S01]  /*19f0*/  FADD.FTZ R17, R24, R18 ;  /* 0x0000001218117221 */ /* 0x000fe20000010000 */
[----:B------:R-:W-:Y:S01]  /*1a00*/  FADD.FTZ R20, R20, -UR20 ;  /* 0x8000001414147e21 */ /* 0x000fe20008010000 */
[--C-:B------:R-:W-:Y:S02]  /*1a10*/  HADD2.F32 R25, -RZ, R39.reuse.H0_H0 ;  /* 0x20000027ff197230 */ /* 0x100fe40000004100 */
[----:B------:R-:W-:Y:S01]  /*1a20*/  FADD.FTZ R18, R21, -UR20 ;  /* 0x8000001415127e21 */ /* 0x000fe20008010000 */
        /* <DEDUP_REMOVED lines=22> */
.L_x_1081:
[----:B------:R-:W-:Y:S01]  /*1b90*/  FMUL.FTZ R21, R25, R10 ;  /* 0x0000000a19157220 */ /* 0x000fe20000410000 */
[----:B------:R-:W-:Y:S01]  /*1ba0*/  FFMA.FTZ R5, R20, R25, R5 ;  /* 0x0000001914057223 */ /* 0x000fe20000010005 */
[----:B------:R-:W-:Y:S01]  /*1bb0*/  FADD.FTZ R16, R16, R24 ;  /* 0x0000001810107221 */ /* 0x000fe20000010000 */
[----:B------:R-:W-:Y:S01]  /*1bc0*/  FFMA.FTZ R15, R18, R24, R15 ;  /* 0x00000018120f7223 */ /* 0x000fe2000001000f */
        /* <DEDUP_REMOVED lines=33> */
.L_x_1082:
        /* <DEDUP_REMOVED lines=37> */
.L_x_1083:
        /* <DEDUP_REMOVED lines=37> */
.L_x_1084:
[----:B------:R-:W-:Y:S01]  /*2280*/  FMUL.FTZ R21, R25, R10 ;  /* 0x0000000a19157220 */ /* 0x000fe20000410000 */
[----:B------:R-:W-:Y:S01]  /*2290*/  FFMA.FTZ R5, R20, R25, R5 ;  /* 0x0000001914057223 */ /* 0x000fe20000010005 */
[----:B------:R-:W-:Y:S01]  /*22a0*/  FADD.FTZ R14, R14, R25 ;  /* 0x000000190e0e7221 */ /* 0x000fe20000010000 */
[--C-:B------:R-:W-:Y:S02]  /*22b0*/  HADD2.F32 R25, -RZ, R4.reuse.H0_H0 ;  /* 0x20000004ff197230 */ /* 0x100fe40000004100 */
[----:B------:R-:W-:Y:S01]  /*22c0*/  FFMA.FTZ R20, R20, R21, R18 ;  /* 0x0000001514147223 */ /* 0x000fe20000010012 */
[----:B------:R-:W-:Y:S01]  /*22d0*/  FADD.FTZ R21, R17, R21 ;  /* 0x0000001511157221 */ /* 0x000fe20000010000 */
[----:B------:R-:W-:Y:S02]  /*22e0*/  HADD2.F32 R17, -RZ, R4.H1_H1 ;  /* 0x30000004ff117230 */ /* 0x000fe40000004100 */
[----:B------:R-:W-:Y:S01]  /*22f0*/  FMUL.FTZ R18, R24, R11 ;  /* 0x0000000b18127220 */ /* 0x000fe20000410000 */
[----:B------:R-:W-:Y:S01]  /*2300*/  FADD.FTZ R25, R25, -UR20 ;  /* 0x8000001419197e21 */ /* 0x000fe20008010000 */
[----:B------:R-:W-:-:S02]  /*2310*/  HADD2.F32 R22, -RZ, R34.H1_H1 ;  /* 0x30000022ff167230 */ /* 0x000fc40000004100 */
[----:B------:R-:W-:Y:S01]  /*2320*/  FADD.FTZ R17, R17, -UR20 ;  /* 0x8000001411117e21 */ /* 0x000fe20008010000 */
[----:B------:R-:W-:Y:S01]  /*2330*/  FFMA.FTZ R20, R19, R18, R20 ;  /* 0x0000001213147223 */ /* 0x000fe20000010014 */
[----:B------:R-:W-:Y:S01]  /*2340*/  FADD.FTZ R21, R18, R21 ;  /* 0x0000001512157221 */ /* 0x000fe20000010000 */
[----:B------:R-:W-:Y:S01]  /*2350*/  FMUL.FTZ R25, R25, UR13 ;  /* 0x0000000d19197c20 */ /* 0x000fe20008410000 */
[----:B------:R-:W-:Y:S01]  /*2360*/  FMUL.FTZ R17, R17, UR13 ;  /* 0x0000000d11117c20 */ /* 0x000fe20008410000 */
[----:B------:R-:W-:Y:S01]  /*2370*/  HADD2.F32 R18, -RZ, R34.H0_H0 ;  /* 0x20000022ff127230 */ /* 0x000fe20000004100 */
        /* <DEDUP_REMOVED lines=19> */
.L_x_1085:
[----:B------:R-:W-:Y:S01]  /*24b0*/  FMUL.FTZ R26, R18, R10 ;  /* 0x0000000a121a7220 */ /* 0x000fe20000410000 */
[----:B------:R-:W0:Y:S01]  /*24c0*/  S2R R27, SR_LANEID ;  /* 0x00000000001b7919 */ /* 0x000e220000000000 */
[----:B------:R-:W-:Y:S01]  /*24d0*/  ISETP.GT.AND P0, PT, R0, 0x21f, PT ;  /* 0x0000021f0000780c */ /* 0x000fe20003f04270 */
[----:B------:R-:W-:Y:S01]  /*24e0*/  BSSY B0, `(.L_x_1086) ;  /* 0x0000068000007945 */ /* 0x000fe20003800000 */
[----:B------:R-:W-:Y:S01]  /*24f0*/  FFMA.FTZ R23, R25, R26, R20 ;  /* 0x0000001a19177223 */ /* 0x000fe20000010014 */
[----:B------:R-:W-:Y:S01]  /*2500*/  FADD.FTZ R20, R21, R26 ;  /* 0x0000001a15147221 */ /* 0x000fe20000010000 */
[----:B------:R-:W-:Y:S01]  /*2510*/  MOV R26, 0xffffffe0 ;  /* 0xffffffe0001a7802 */ /* 0x000fe20000000f00 */
[----:B------:R-:W-:Y:S01]  /*2520*/  FMUL.FTZ R21, R22, R11 ;  /* 0x0000000b16157220 */ /* 0x000fe20000410000 */
[----:B------:R-:W1:Y:S01]  /*2530*/  S2R R43, SR_CgaCtaId ;  /* 0x00000000002b7919 */ /* 0x000e620000008800 */
[----:B------:R-:W-:Y:S02]  /*2540*/  ISETP.NE.AND P2, PT, R0, RZ, PT ;  /* 0x000000ff0000720c */ /* 0x000fe40003f45270 */
[----:B------:R-:W-:-:S02]  /*2550*/  IMAD R26, R52, R26, 0x22f ;  /* 0x0000022f341a7424 */ /* 0x000fc400078e021a */
[----:B------:R-:W-:Y:S01]  /*2560*/  FADD.FTZ R20, R21, R20 ;  /* 0x0000001415147221 */ /* 0x000fe20000010000 */
[----:B------:R-:W-:Y:S01]  /*2570*/  FFMA.FTZ R21, R17, R21, R23 ;  /* 0x0000001511157223 */ /* 0x000fe20000010017 */
[----:B------:R-:W-:Y:S01]  /*2580*/  FFMA.FTZ R23, R19, R24, R15 ;  /* 0x0000001813177223 */ /* 0x000fe2000001000f */
[----:B------:R-:W-:Y:S02]  /*2590*/  ISETP.GT.U32.AND P4, PT, R0, 0x22, PT ;  /* 0x000000220000780c */ /* 0x000fe40003f84070 */
[----:B------:R-:W-:Y:S01]  /*25a0*/  SEL R26, R26, 0x1f, P0 ;  /* 0x0000001f1a1a7807 */ /* 0x000fe20000000000 */
[----:B------:R-:W-:Y:S01]  /*25b0*/  FFMA.FTZ R17, R17, R22, R23 ;  /* 0x0000001611117223 */ /* 0x000fe20000010017 */
[----:B------:R-:W-:-:S03]  /*25c0*/  MOV R23, 0x400 ;  /* 0x0000040000177802 */ /* 0x000fc60000000f00 */
[----:B------:R-:W2:Y:S04]  /*25d0*/  SHFL.DOWN PT, R15, R20, 0x1, R26 ;  /* 0x08200000140f7989 */ /* 0x000ea800000e001a */
[----:B------:R-:W3:Y:S01]  /*25e0*/  SHFL.DOWN PT, R19, R21, 0x1, R26 ;  /* 0x0820000015137989 */ /* 0x000ee200000e001a */
[C---:B0-----:R-:W-:Y:S02]  /*25f0*/  ISETP.GE.AND P0, PT, R27.reuse, R26, PT ;  /* 0x0000001a1b00720c */ /* 0x041fe40003f06270 */
[----:B------:R-:W-:-:S11]  /*2600*/  ISETP.NE.AND P3, PT, R27, RZ, PT ;  /* 0x000000ff1b00720c */ /* 0x000fd60003f65270 */
[----:B--2---:R-:W-:Y:S01]  /*2610*/  @!P0 FADD.FTZ R20, R20, R15 ;  /* 0x0000000f14148221 */ /* 0x004fe20000010000 */
[----:B------:R-:W-:Y:S01]  /*2620*/  IADD3 R15, R27, 0x2, RZ ;  /* 0x000000021b0f7810 */ /* 0x000fe20007ffe0ff */
[----:B---3--:R-:W-:-:S03]  /*2630*/  @!P0 FADD.FTZ R21, R21, R19 ;  /* 0x0000001315158221 */ /* 0x008fc60000010000 */
[----:B------:R-:W-:Y:S02]  /*2640*/  ISETP.GT.AND P0, PT, R15, R26, PT ;  /* 0x0000001a0f00720c */ /* 0x000fe40003f04270 */
[----:B------:R-:W0:Y:S04]  /*2650*/  SHFL.DOWN PT, R15, R20, 0x2, R26 ;  /* 0x08400000140f7989 */ /* 0x000e2800000e001a */
[----:B------:R-:W2:Y:S07]  /*2660*/  SHFL.DOWN PT, R19, R21, 0x2, R26 ;  /* 0x0840000015137989 */ /* 0x000eae00000e001a */
[----:B0-----:R-:W-:Y:S01]  /*2670*/  @!P0 FADD.FTZ R20, R20, R15 ;  /* 0x0000000f14148221 */ /* 0x001fe20000010000 */
[----:B------:R-:W-:Y:S01]  /*2680*/  IADD3 R15, R27, 0x4, RZ ;  /* 0x000000041b0f7810 */ /* 0x000fe20007ffe0ff */
[----:B--2---:R-:W-:-:S03]  /*2690*/  @!P0 FADD.FTZ R21, R21, R19 ;  /* 0x0000001315158221 */ /* 0x004fc60000010000 */
        /* <DEDUP_REMOVED lines=12> */
[----:B------:R-:W-:Y:S01]  /*2760*/  ISETP.GT.AND P0, PT, R15, R26, PT ;  /* 0x0000001a0f00720c */ /* 0x000fe20003f04270 */
[----:B------:R-:W-:Y:S01]  /*2770*/  FADD.FTZ R19, R16, R24 ;  /* 0x0000001810137221 */ /* 0x000fe20000010000 */
[----:B------:R-:W-:Y:S01]  /*2780*/  FFMA.FTZ R16, R25, R18, R5 ;  /* 0x0000001219107223 */ /* 0x000fe20000010005 */
[----:B------:R-:W-:Y:S01]  /*2790*/  IADD3 R5, R23, 0xc0, RZ ;  /* 0x000000c017057810 */ /* 0x000fe20007ffe0ff */
[----:B------:R-:W0:Y:S01]  /*27a0*/  SHFL.DOWN PT, R15, R21, 0x10, R26 ;  /* 0x0a000000150f7989 */ /* 0x000e2200000e001a */
[----:B------:R-:W-:Y:S01]  /*27b0*/  FADD.FTZ R19, R19, R22 ;  /* 0x0000001613137221 */ /* 0x000fe20000010000 */
[C---:B-1----:R-:W-:Y:S01]  /*27c0*/  @!P3 LEA R22, R43.reuse, R23, 0x18 ;  /* 0x000000172b16b211 */ /* 0x042fe200078ec0ff */
[----:B------:R-:W-:Y:S01]  /*27d0*/  FADD.FTZ R18, R14, R18 ;  /* 0x000000120e127221 */ /* 0x000fe20000010000 */
[----:B------:R-:W1:Y:S01]  /*27e0*/  SHFL.DOWN PT, R26, R20, 0x10, R26 ;  /* 0x0a000000141a7989 */ /* 0x000e6200000e001a */
[----:B------:R-:W-:Y:S02]  /*27f0*/  LEA R5, R43, R5, 0x18 ;  /* 0x000000052b057211 */ /* 0x000fe400078ec0ff */
[----:B------:R-:W-:-:S02]  /*2800*/  @!P3 LEA R22, R52, R22, 0x3 ;  /* 0x000000163416b211 */ /* 0x000fc400078e18ff */
[----:B------:R-:W-:-:S05]  /*2810*/  LEA R5, R0, R5, 0x4 ;  /* 0x0000000500057211 */ /* 0x000fca00078e20ff */
[----:B------:R2:W-:Y:S01]  /*2820*/  STS.128 [R5], R16 ;  /* 0x0000001005007388 */ /* 0x0005e20000000c00 */
[----:B0-----:R-:W-:Y:S01]  /*2830*/  @!P0 FADD.FTZ R21, R21, R15 ;  /* 0x0000000f15158221 */ /* 0x001fe20000010000 */
[----:B-1----:R-:W-:-:S04]  /*2840*/  @!P0 FADD.FTZ R20, R20, R26 ;  /* 0x0000001a14148221 */ /* 0x002fc80000010000 */
[----:B------:R-:W-:Y:S02]  /*2850*/  MOV R14, R21 ;  /* 0x00000015000e7202 */ /* 0x000fe40000000f00 */
[----:B------:R-:W-:-:S05]  /*2860*/  MOV R15, R20 ;  /* 0x00000014000f7202 */ /* 0x000fca0000000f00 */
[----:B------:R2:W-:Y:S01]  /*2870*/  @!P3 STS.64 [R22+0x18], R14 ;  /* 0x0000180e1600b388 */ /* 0x0005e20000000a00 */
[----:B------:R-:W-:Y:S06]  /*2880*/  BAR.SYNC.DEFER_BLOCKING 0x0 ;  /* 0x0000000000007b1d */ /* 0x000fec0000010000 */
[----:B------:R-:W-:Y:S05]  /*2890*/  @P2 BRA `(.L_x_1087) ;  /* 0x0000000000b02947 */ /* 0x000fea0003800000 */
[----:B------:R-:W-:-:S05]  /*28a0*/  LEA R43, R43, R23, 0x18 ;  /* 0x000000172b2b7211 */ /* 0x000fca00078ec0ff */
[----:B--2---:R-:W0:Y:S04]  /*28b0*/  LDS.128 R20, [R43+0x20] ;  /* 0x000020002b147984 */ /* 0x004e280000000c00 */
[----:B------:R-:W1:Y:S01]  /*28c0*/  LDS.128 R24, [R43+0x30] ;  /* 0x000030002b187984 */ /* 0x000e620000000c00 */
[----:B0-----:R-:W-:Y:S01]  /*28d0*/  FADD.FTZ R20, R14, R20 ;  /* 0x000000140e147221 */ /* 0x001fe20000010000 */
[----:B------:R-:W-:Y:S02]  /*28e0*/  FADD.FTZ R21, R15, R21 ;  /* 0x000000150f157221 */ /* 0x000fe40000010000 */
        /* <DEDUP_REMOVED lines=8> */
[----:B0-----:R-:W-:Y:S01]  /*2970*/  FADD.FTZ R20, R24, R20 ;  /* 0x0000001418147221 */ /* 0x001fe20000010000 */
        /* <DEDUP_REMOVED lines=25> */
[----:B------:R-:W-:-:S03]  /*2b10*/  FADD.FTZ R21, R21, R25 ;  /* 0x0000001915157221 */ /* 0x000fc60000010000 */
[----:B------:R-:W-:Y:S01]  /*2b20*/  FADD.FTZ R22, R22, R26 ;  /* 0x0000001a16167221 */ /* 0x000fe20000010000 */
[----:B------:R-:W-:-:S03]  /*2b30*/  FADD.FTZ R21, R21, R27 ;  /* 0x0000001b15157221 */ /* 0x000fc60000010000 */
[----:B------:R-:W-:Y:S01]  /*2b40*/  FADD.FTZ R14, R22, R14 ;  /* 0x0000000e160e7221 */ /* 0x000fe20000010000 */
[----:B------:R-:W-:-:S07]  /*2b50*/  FADD.FTZ R15, R21, R15 ;  /* 0x0000000f150f7221 */ /* 0x000fce0000010000 */
.L_x_1087:
[----:B------:R-:W-:Y:S05]  /*2b60*/  BSYNC B0 ;  /* 0x0000000000007941 */ /* 0x000fea0003800000 */
.L_x_1086:
[----:B------:R-:W-:Y:S06]  /*2b70*/  BAR.SYNC.DEFER_BLOCKING 0x0 ;  /* 0x0000000000007b1d */ /* 0x000fec0000010000 */
[----:B------:R-:W-:Y:S04]  /*2b80*/  BSSY B0, `(.L_x_1088) ;  /* 0x000004d000007945 */ /* 0x000fe80003800000 */
[----:B------:R-:W-:Y:S05]  /*2b90*/  @P4 BRA `(.L_x_1089) ;  /* 0x00000004002c4947 */ /* 0x000fea0003800000 */
[----:B--2---:R-:W0:Y:S04]  /*2ba0*/  LDS.128 R20, [R5+0x230] ;  /* 0x0002300005147984 */ /* 0x004e280000000c00 */
[----:B------:R-:W1:Y:S01]  /*2bb0*/  LDS.128 R24, [R5+0x460] ;  /* 0x0004600005187984 */ /* 0x000e620000000c00 */
        /* <DEDUP_REMOVED lines=9> */
[----:B0-----:R-:W-:Y:S01]  /*2c50*/  FADD.FTZ R16, R20, R16 ;  /* 0x0000001014107221 */ /* 0x001fe20000010000 */
[----:B------:R-:W-:Y:S01]  /*2c60*/  FADD.FTZ R25, R25, R17 ;  /* 0x0000001119197221 */ /* 0x000fe20000010000 */
[----:B------:R-:W0:Y:S01]  /*2c70*/  LDS.128 R20, [R5+0x8c0] ;  /* 0x0008c00005147984 */ /* 0x000e220000000c00 */
        /* <DEDUP_REMOVED lines=49> */
[----:B------:R-:W-:Y:S01]  /*2f90*/  FADD.FTZ R26, R26, R18 ;  /* 0x000000121a1a7221 */ /* 0x000fe20000010000 */
[----:B------:R-:W-:Y:S01]  /*2fa0*/  FADD.FTZ R27, R27, R19 ;  /* 0x000000131b1b7221 */ /* 0x000fe20000010000 */
[----:B------:R-:W-:Y:S04]  /*2fb0*/  LDS.128 R20, [R5+0x20d0] ;  /* 0x0020d00005147984 */ /* 0x000fe80000000c00 */
[----:B------:R-:W0:Y:S02]  /*2fc0*/  LDS.128 R16, [R5+0x1ea0] ;  /* 0x001ea00005107984 */ /* 0x000e240000000c00 */
[----:B0-----:R-:W-:Y:S01]  /*2fd0*/  FADD.FTZ R16, R24, R16 ;  /* 0x0000001018107221 */ /* 0x001fe20000010000 */
[----:B------:R-:W-:Y:S01]  /*2fe0*/  FADD.FTZ R17, R25, R17 ;  /* 0x0000001119117221 */ /* 0x000fe20000010000 */
[----:B------:R-:W-:Y:S01]  /*2ff0*/  FADD.FTZ R18, R26, R18 ;  /* 0x000000121a127221 */ /* 0x000fe20000010000 */
[----:B------:R-:W-:Y:S01]  /*3000*/  FADD.FTZ R19, R27, R19 ;  /* 0x000000131b137221 */ /* 0x000fe20000010000 */
[----:B------:R-:W-:Y:S01]  /*3010*/  FADD.FTZ R16, R16, R20 ;  /* 0x0000001410107221 */ /* 0x000fe20000010000 */
[----:B------:R-:W-:Y:S01]  /*3020*/  FADD.FTZ R17, R17, R21 ;  /* 0x0000001511117221 */ /* 0x000fe20000010000 */
[----:B------:R-:W-:Y:S01]  /*3030*/  FADD.FTZ R18, R18, R22 ;  /* 0x0000001612127221 */ /* 0x000fe20000010000 */
[----:B------:R-:W-:-:S07]  /*3040*/  FADD.FTZ R19, R19, R23 ;  /* 0x0000001713137221 */ /* 0x000fce0000010000 */
.L_x_1089:
[----:B------:R-:W-:Y:S05]  /*3050*/  BSYNC B0 ;  /* 0x0000000000007941 */ /* 0x000fea0003800000 */
.L_x_1088:
[----:B--2---:R-:W0:Y:S01]  /*3060*/  LDC R5, c[0x0][0xc] ;  /* 0x00000300ff057b82 */ /* 0x004e220000000800 */
[----:B------:R-:W-:Y:S01]  /*3070*/  IMAD R38, R38, 0x23, R0 ;  /* 0x0000002326267824 */ /* 0x000fe200078e0200 */
[----:B------:R-:W-:Y:S06]  /*3080*/  BSSY B0, `(.L_x_1090) ;  /* 0x0000012000007945 */ /* 0x000fec0003800000 */
[----:B------:R-:W1:Y:S01]  /*3090*/  LDC.64 R20, c[0x0][0x268] ;  /* 0x00009a00ff147b82 */ /* 0x000e620000000a00 */
[----:B0-----:R-:W-:Y:S01]  /*30a0*/  ISETP.GE.U32.AND P0, PT, R5, 0x2, PT ;  /* 0x000000020500780c */ /* 0x001fe20003f06070 */
[----:B-1----:R-:W-:Y:S01]  /*30b0*/  IMAD.WIDE R20, R38, 0x4, R20 ;  /* 0x0000000426147825 */ /* 0x002fe200078e0214 */
[----:B------:R-:W-:Y:S11]  /*30c0*/  @P4 BRA `(.L_x_1091) ;  /* 0x0000000000344947 */ /* 0x000ff60003800000 */
[----:B------:R-:W0:Y:S01]  /*30d0*/  LDC.64 R24, c[0x0][0x288] ;  /* 0x0000a200ff187b82 */ /* 0x000e220000000a00 */
[----:B------:R1:W-:Y:S02]  /*30e0*/  REDG.E.ADD.F32.FTZ.RN.STRONG.GPU desc[UR14][R20.64], R16 ;  /* 0x00000010140079a6 */ /* 0x0003e4000c10f38e */
[----:B-1----:R-:W-:Y:S02]  /*30f0*/  MOV R16, UR7 ;  /* 0x0000000700107c02 */ /* 0x002fe40008000f00 */
[----:B0-----:R-:W-:-:S04]  /*3100*/  LEA R22, P3, R24, R20, 0x2 ;  /* 0x0000001418167211 */ /* 0x001fc800078610ff */
[----:B------:R-:W-:Y:S02]  /*3110*/  LEA.HI.X R23, R24, R21, R25, 0x2, P3 ;  /* 0x0000001518177211 */ /* 0x000fe400018f1419 */
[----:B------:R-:W-:Y:S02]  /*3120*/  MOV R25, UR8 ;  /* 0x0000000800197c02 */ /* 0x000fe40008000f00 */
[-C--:B------:R-:W-:Y:S02]  /*3130*/  LEA R24, P3, R16, R20.reuse, 0x2 ;  /* 0x0000001410187211 */ /* 0x080fe400078610ff */
[----:B------:R-:W-:Y:S02]  /*3140*/  LEA R20, P4, R25, R20, 0x2 ;  /* 0x0000001419147211 */ /* 0x000fe400078810ff */
[C---:B------:R-:W-:Y:S02]  /*3150*/  IADD3.X R25, R21.reuse, UR9, RZ, P3, !PT ;  /* 0x0000000915197c10 */ /* 0x040fe40009ffe4ff */
[----:B------:R-:W-:-:S03]  /*3160*/  IADD3.X R21, R21, UR10, RZ, P4, !PT ;  /* 0x0000000a15157c10 */ /* 0x000fc6000a7fe4ff */
[----:B------:R0:W-:Y:S04]  /*3170*/  REDG.E.ADD.F32.FTZ.RN.STRONG.GPU desc[UR14][R24.64], R17 ;  /* 0x00000011180079a6 */ /* 0x0001e8000c10f38e */
[----:B------:R0:W-:Y:S04]  /*3180*/  REDG.E.ADD.F32.FTZ.RN.STRONG.GPU desc[UR14][R22.64], R18 ;  /* 0x00000012160079a6 */ /* 0x0001e8000c10f38e */
[----:B------:R0:W-:Y:S02]  /*3190*/  REDG.E.ADD.F32.FTZ.RN.STRONG.GPU desc[UR14][R20.64], R19 ;  /* 0x00000013140079a6 */ /* 0x0001e4000c10f38e */
.L_x_1091:
[----:B------:R-:W-:Y:S05]  /*31a0*/  BSYNC B0 ;  /* 0x0000000000007941 */ /* 0x000fea0003800000 */
.L_x_1090:
[----:B------:R-:W-:Y:S05]  /*31b0*/  @!P0 BRA `(.L_x_1092) ;  /* 0x0000001000908947 */ /* 0x000fea0003800000 */
[----:B------:R-:W1:Y:S01]  /*31c0*/  LDC R16, c[0x0][0x10] ;  /* 0x00000400ff107b82 */ /* 0x000e620000000800 */
[----:B0-----:R-:W0:Y:S01]  /*31d0*/  S2R R17, SR_CTAID.Y ;  /* 0x0000000000117919 */ /* 0x001e220000002600 */
[----:B------:R-:W-:-:S06]  /*31e0*/  ULOP3.LUT UR11, UR4, 0x1, URZ, 0xc0, !UPT ;  /* 0x00000001040b7892 */ /* 0x000fcc000f8ec03f */
[----:B------:R-:W2:Y:S08]  /*31f0*/  LDC.64 R18, c[0x0][0x258] ;  /* 0x00009600ff127b82 */ /* 0x000eb00000000a00 */
[----:B------:R-:W3:Y:S01]  /*3200*/  LDC.64 R22, c[0x0][0x260] ;  /* 0x00009800ff167b82 */ /* 0x000ee20000000a00 */
[----:B-1----:R-:W-:-:S04]  /*3210*/  IMAD R21, R16, UR11, RZ ;  /* 0x0000000b10157c24 */ /* 0x002fc8000f8e02ff */
[C---:B------:R-:W-:Y:S01]  /*3220*/  IMAD R20, R21.reuse, R5, RZ ;  /* 0x0000000515147224 */ /* 0x040fe200078e02ff */
[----:B0-----:R-:W-:-:S04]  /*3230*/  IADD3 R21, R21, R17, RZ ;  /* 0x0000001115157210 */ /* 0x001fc80007ffe0ff */
[----:B------:R-:W-:Y:S01]  /*3240*/  SHF.L.U32 R20, R20, 0x1, RZ ;  /* 0x0000000114147819 */ /* 0x000fe200000006ff */
[----:B--2---:R-:W-:-:S04]  /*3250*/  IMAD.WIDE.U32 R18, R21, 0x4, R18 ;  /* 0x0000000415127825 */ /* 0x004fc800078e0012 */
[----:B---3--:R-:W-:Y:S01]  /*3260*/  IMAD.WIDE R20, R20, 0x4, R22 ;  /* 0x0000000414147825 */ /* 0x008fe200078e0216 */
[----:B------:R-:W-:Y:S06]  /*3270*/  @P2 BRA `(.L_x_1093) ;  /* 0x0000000000682947 */ /* 0x000fec0003800000 */
[----:B------:R-:W0:Y:S01]  /*3280*/  S2R R22, SR_LANEID ;  /* 0x0000000000167919 */ /* 0x000e220000000000 */
[----:B------:R-:W-:Y:S01]  /*3290*/  VOTEU.ANY UR12, UPT, PT ;  /* 0x00000000000c7886 */ /* 0x000fe200038e0100 */
[----:B------:R-:W-:Y:S02]  /*32a0*/  ULOP3.LUT UP0, URZ, UR4, 0x2, URZ, 0xc0, !UPT ;  /* 0x00000002043f7892 */ /* 0x000fe4000f80c03f */
[----:B------:R-:W-:Y:S01]  /*32b0*/  UFLO.U32 UR18, UR12 ;  /* 0x0000000c001272bd */ /* 0x000fe200080e0000 */
[----:B------:R-:W-:Y:S01]  /*32c0*/  UMOV UR11, 0x1 ;  /* 0x00000001000b7882 */ /* 0x000fe20000000000 */
[----:B------:R-:W-:Y:S02]  /*32d0*/  UPOPC UR12, UR12 ;  /* 0x0000000c000c72bf */ /* 0x000fe40008000000 */
[----:B------:R-:W-:-:S04]  /*32e0*/  USEL UR11, UR11, 0xffffffff, !UP0 ;  /* 0xffffffff0b0b7887 */ /* 0x000fc8000c000000 */
[----:B------:R-:W-:-:S06]  /*32f0*/  UIMAD UR11, UR11, UR12, URZ ;  /* 0x0000000c0b0b72a4 */ /* 0x000fcc000f8e023f */
[----:B------:R-:W-:Y:S02]  /*3300*/  MOV R24, UR11 ;  /* 0x0000000b00187c02 */ /* 0x000fe40008000f00 */
[----:B0-----:R-:W-:Y:S01]  /*3310*/  ISETP.EQ.U32.AND P0, PT, R22, UR18, PT ;  /* 0x0000001216007c0c */ /* 0x001fe2000bf02070 */
[----:B------:R-:W-:-:S04]  /*3320*/  IMAD R22, R16, UR16, R17 ;  /* 0x0000001010167c24 */ /* 0x000fc8000f8e0211 */
[----:B------:R-:W-:-:S05]  /*3330*/  IMAD.WIDE.U32 R22, R22, 0x8, R20 ;  /* 0x0000000816167825 */ /* 0x000fca00078e0014 */
[----:B------:R0:W-:Y:S03]  /*3340*/  STG.E.64 desc[UR14][R22.64], R14 ;  /* 0x0000000e16007986 */ /* 0x0001e6000c101b0e */
[----:B------:R-:W-:Y:S06]  /*3350*/  @P0 MEMBAR.ALL.GPU ;  /* 0x0000000000000992 */ /* 0x000fec000000a000 */
[----:B------:R-:W-:-:S00]  /*3360*/  @P0 ERRBAR ;  /* 0x00000000000009ab */ /* 0x000fc00000000000 */
[----:B------:R-:W-:Y:S06]  /*3370*/  @P0 CGAERRBAR ;  /* 0x00000000000005ab */ /* 0x000fec0000000000 */
[----:B------:R1:W-:Y:S01]  /*3380*/  @P0 REDG.E.ADD.S32.STRONG.GPU desc[UR14][R18.64], R24 ;  /* 0x000000181200098e */ /* 0x0003e2000c10e38e */
[----:B------:R-:W-:-:S04]  /*3390*/  PLOP3.LUT P0, PT, PT, PT, UP0, 0x80, 0x0 ;  /* 0x000000000000781c */ /* 0x000fc80003f0f008 */
[----:B0-----:R-:W-:-:S04]  /*33a0*/  SEL R22, R5, RZ, !P0 ;  /* 0x000000ff05167207 */ /* 0x001fc80004000000 */
[----:B------:R-:W-:-:S13]  /*33b0*/  ISETP.NE.AND P0, PT, R22, -0x1, PT ;  /* 0xffffffff1600780c */ /* 0x000fda0003f05270 */
[----:B-1----:R-:W-:Y:S05]  /*33c0*/  @!P0 BRA `(.L_x_1093) ;  /* 0x0000000000148947 */ /* 0x002fea0003800000 */
.L_x_1094:
[----:B------:R-:W2:Y:S04]  /*33d0*/  LDG.E.STRONG.GPU R23, desc[UR14][R18.64] ;  /* 0x0000000e12177981 */ /* 0x000ea8000c1ef900 */
[----:B--2---:R-:W-:Y:S01]  /*33e0*/  CCTL.IVALL ;  /* 0x00000000ff00798f */ /* 0x004fe20002000000 */
[----:B------:R-:W-:Y:S05]  /*33f0*/  YIELD ;  /* 0x0000000000007946 */ /* 0x000fea0003800000 */
[----:B------:R-:W-:-:S13]  /*3400*/  ISETP.NE.AND P0, PT, R23, R22, PT ;  /* 0x000000161700720c */ /* 0x000fda0003f05270 */
[----:B------:R-:W-:Y:S05]  /*3410*/  @P0 BRA `(.L_x_1094) ;  /* 0xfffffffc00ec0947 */ /* 0x000fea000383ffff */
.L_x_1093:
[----:B------:R-:W-:Y:S01]  /*3420*/  ISETP.NE.AND P0, PT, R5, RZ, PT ;  /* 0x000000ff0500720c */ /* 0x000fe20003f05270 */
[----:B------:R-:W-:Y:S05]  /*3430*/  WARPSYNC.ALL ;  /* 0x0000000000007948 */ /* 0x000fea0003800000 */
[----:B------:R-:W-:Y:S07]  /*3440*/  BAR.SYNC.DEFER_BLOCKING 0x0 ;  /* 0x0000000000007b1d */ /* 0x000fee0000010000 */
[----:B------:R-:W-:Y:S05]  /*3450*/  @!P0 BRA `(.L_x_1092) ;  /* 0x0000000c00e88947 */ /* 0x000fea0003800000 */
[----:B------:R-:W-:-:S04]  /*3460*/  IADD3 R18, R5, -0x1, RZ ;  /* 0xffffffff05127810 */ /* 0x000fc80007ffe0ff */
[----:B------:R-:W-:Y:S01]  /*3470*/  ISETP.GE.U32.AND P0, PT, R18, 0x3, PT ;  /* 0x000000031200780c */ /* 0x000fe20003f06070 */
[----:B------:R-:W-:-:S12]  /*3480*/  HFMA2.MMA R18, -RZ, RZ, 0, 0 ;  /* 0x00000000ff127435 */ /* 0x000fd800000001ff */
[----:B------:R-:W-:Y:S05]  /*3490*/  @!P0 BRA `(.L_x_1095) ;  /* 0x0000000c00688947 */ /* 0x000fea0003800000 */
[----:B------:R-:W-:-:S04]  /*34a0*/  LOP3.LUT R18, R5, 0x3, RZ, 0xc0, !PT ;  /* 0x0000000305127812 */ /* 0x000fc800078ec0ff */
[----:B------:R-:W-:Y:S02]  /*34b0*/  IADD3 R19, -R18, R5, RZ ;  /* 0x0000000512137210 */ /* 0x000fe40007ffe1ff */
[----:B------:R-:W-:Y:S02]  /*34c0*/  MOV R18, RZ ;  /* 0x000000ff00127202 */ /* 0x000fe40000000f00 */
[----:B------:R-:W-:-:S13]  /*34d0*/  ISETP.GT.AND P0, PT, R19, RZ, PT ;  /* 0x000000ff1300720c */ /* 0x000fda0003f04270 */
[----:B------:R-:W-:Y:S05]  /*34e0*/  @!P0 BRA `(.L_x_1096) ;  /* 0x0000000800d88947 */ /* 0x000fea0003800000 */
[----:B------:R-:W-:Y:S02]  /*34f0*/  ISETP.GT.AND P3, PT, R19, 0xc, PT ;  /* 0x0000000c1300780c */ /* 0x000fe40003f64270 */
[----:B------:R-:W-:-:S11]  /*3500*/  PLOP3.LUT P0, PT, PT, PT, PT, 0x80, 0x0 ;  /* 0x000000000000781c */ /* 0x000fd60003f0f070 */
[----:B------:R-:W-:Y:S05]  /*3510*/  @!P3 BRA `(.L_x_1097) ;  /* 0x0000000400d0b947 */ /* 0x000fea0003800000 */
[----:B------:R-:W-:-:S13]  /*3520*/  PLOP3.LUT P0, PT, PT, PT, PT, 0x8, 0x0 ;  /* 0x000000000000781c */ /* 0x000fda0003f0e170 */
.L_x_1098:
[----:B------:R-:W-:-:S13]  /*3530*/  ISETP.EQ.OR P3, PT, R18, UR16, P2 ;  /* 0x0000001012007c0c */ /* 0x000fda0009762670 */
[----:B------:R-:W-:-:S04]  /*3540*/  @!P3 IMAD R22, R16, R18, R17 ;  /* 0x000000121016b224 */ /* 0x000fc800078e0211 */
[----:B------:R-:W-:-:S06]  /*3550*/  @!P3 IMAD.WIDE.U32 R22, R22, 0x8, R20 ;  /* 0x000000081616b825 */ /* 0x000fcc00078e0014 */
[----:B------:R-:W2:Y:S01]  /*3560*/  @!P3 LDG.E.64 R22, desc[UR14][R22.64] ;  /* 0x0000000e1616b981 */ /* 0x000ea2000c1e1b00 */
[----:B------:R-:W-:-:S04]  /*3570*/  IADD3 R26, R18, 0x3, RZ ;  /* 0x00000003121a7810 */ /* 0x000fc80007ffe0ff */
[----:B------:R-:W-:-:S13]  /*3580*/  ISETP.EQ.OR P6, PT, R26, UR16, P2 ;  /* 0x000000101a007c0c */ /* 0x000fda00097c2670 */
[----:B------:R-:W-:-:S04]  /*3590*/  @!P6 IMAD R26, R16, R26, R17 ;  /* 0x0000001a101ae224 */ /* 0x000fc800078e0211 */
[----:B------:R-:W-:-:S06]  /*35a0*/  @!P6 IMAD.WIDE.U32 R26, R26, 0x8, R20 ;  /* 0x000000081a1ae825 */ /* 0x000fcc00078e0014 */
[----:B------:R-:W3:Y:S01]  /*35b0*/  @!P6 LDG.E.64 R26, desc[UR14][R26.64] ;  /* 0x0000000e1a1ae981 */ /* 0x000ee2000c1e1b00 */
[----:B--2---:R-:W-:Y:S01]  /*35c0*/  @!P3 FADD.FTZ R14, R14, R22 ;  /* 0x000000160e0eb221 */ /* 0x004fe20000010000 */
[C---:B------:R-:W-:Y:S01]  /*35d0*/  IADD3 R22, R18.reuse, 0x1, RZ ;  /* 0x0000000112167810 */ /* 0x040fe20007ffe0ff */
[----:B------:R-:W-:Y:S01]  /*35e0*/  @!P3 FADD.FTZ R15, R15, R23 ;  /* 0x000000170f0fb221 */ /* 0x000fe20000010000 */
[----:B------:R-:W-:Y:S02]  /*35f0*/  IADD3 R23, R18, 0x2, RZ ;  /* 0x0000000212177810 */ /* 0x000fe40007ffe0ff */
[----:B------:R-:W-:Y:S02]  /*3600*/  ISETP.EQ.OR P3, PT, R22, UR16, P2 ;  /* 0x0000001016007c0c */ /* 0x000fe40009762670 */
[----:B------:R-:W-:-:S11]  /*3610*/  ISETP.EQ.OR P4, PT, R23, UR16, P2 ;  /* 0x0000001017007c0c */ /* 0x000fd60009782670 */
[C-C-:B------:R-:W-:Y:S02]  /*3620*/  @!P3 IMAD R24, R16.reuse, R22, R17.reuse ;  /* 0x000000161018b224 */ /* 0x140fe400078e0211 */
[----:B------:R-:W-:Y:S02]  /*3630*/  @!P4 IMAD R22, R16, R23, R17 ;  /* 0x000000171016c224 */ /* 0x000fe400078e0211 */
[----:B------:R-:W-:-:S04]  /*3640*/  @!P3 IMAD.WIDE.U32 R24, R24, 0x8, R20 ;  /* 0x000000081818b825 */ /* 0x000fc800078e0014 */
[----:B------:R-:W-:Y:S02]  /*3650*/  @!P4 IMAD.WIDE.U32 R22, R22, 0x8, R20 ;  /* 0x000000081616c825 */ /* 0x000fe400078e0014 */
[----:B------:R-:W2:Y:S04]  /*3660*/  @!P3 LDG.E.64 R24, desc[UR14][R24.64] ;  /* 0x0000000e1818b981 */ /* 0x000ea8000c1e1b00 */
[----:B------:R-:W4:Y:S01]  /*3670*/  @!P4 LDG.E.64 R22, desc[UR14][R22.64] ;  /* 0x0000000e1616c981 */ /* 0x000f22000c1e1b00 */
[----:B--2---:R-:W-:Y:S01]  /*3680*/  @!P3 FADD.FTZ R14, R14, R24 ;  /* 0x000000180e0eb221 */ /* 0x004fe20000010000 */
[----:B------:R-:W-:-:S03]  /*3690*/  @!P3 FADD.FTZ R15, R15, R25 ;  /* 0x000000190f0fb221 */ /* 0x000fc60000010000 */
[----:B----4-:R-:W-:Y:S01]  /*36a0*/  @!P4 FADD.FTZ R14, R14, R22 ;  /* 0x000000160e0ec221 */ /* 0x010fe20000010000 */
        /* <DEDUP_REMOVED lines=9> */
[----:B------:R-:W2:Y:S02]  /*3740*/  @!P3 LDG.E.64 R24, desc[UR14][R24.64] ;  /* 0x0000000e1818b981 */ /* 0x000ea4000c1e1b00 */
[----:B---3--:R-:W-:Y:S01]  /*3750*/  @!P6 FADD.FTZ R14, R14, R26 ;  /* 0x0000001a0e0ee221 */ /* 0x008fe20000010000 */
[----:B------:R-:W-:Y:S01]  /*3760*/  IADD3 R26, R18, 0x6, RZ ;  /* 0x00000006121a7810 */ /* 0x000fe20007ffe0ff */
[----:B------:R-:W3:Y:S01]  /*3770*/  @!P4 LDG.E.64 R22, desc[UR14][R22.64] ;  /* 0x0000000e1616c981 */ /* 0x000ee2000c1e1b00 */
[----:B------:R-:W-:Y:S02]  /*3780*/  @!P6 FADD.FTZ R15, R15, R27 ;  /* 0x0000001b0f0fe221 */ /* 0x000fe40000010000 */
[----:B------:R-:W-:-:S13]  /*3790*/  ISETP.EQ.OR P6, PT, R26, UR16, P2 ;  /* 0x000000101a007c0c */ /* 0x000fda00097c2670 */
[----:B------:R-:W-:-:S04]  /*37a0*/  @!P6 IMAD R26, R16, R26, R17 ;  /* 0x0000001a101ae224 */ /* 0x000fc800078e0211 */
[----:B------:R-:W-:-:S06]  /*37b0*/  @!P6 IMAD.WIDE.U32 R26, R26, 0x8, R20 ;  /* 0x000000081a1ae825 */ /* 0x000fcc00078e0014 */
[----:B------:R-:W4:Y:S01]  /*37c0*/  @!P6 LDG.E.64 R26, desc[UR14][R26.64] ;  /* 0x0000000e1a1ae981 */ /* 0x000f22000c1e1b00 */
[----:B--2---:R-:W-:Y:S01]  /*37d0*/  @!P3 FADD.FTZ R14, R14, R24 ;  /* 0x000000180e0eb221 */ /* 0x004fe20000010000 */
[----:B------:R-:W-:-:S03]  /*37e0*/  @!P3 FADD.FTZ R15, R15, R25 ;  /* 0x000000190f0fb221 */ /* 0x000fc60000010000 */
[----:B---3--:R-:W-:Y:S01]  /*37f0*/  @!P4 FADD.FTZ R14, R14, R22 ;  /* 0x000000160e0ec221 */ /* 0x008fe20000010000 */
        /* <DEDUP_REMOVED lines=8> */
[----:B------:R-:W-:-:S04]  /*3880*/  @!P4 IMAD.WIDE.U32 R22, R22, 0x8, R20 ;  /* 0x000000081616c825 */ /* 0x000fc800078e0014 */
[----:B----4-:R-:W-:Y:S01]  /*3890*/  @!P6 FADD.FTZ R14, R14, R26 ;  /* 0x0000001a0e0ee221 */ /* 0x010fe20000010000 */
[----:B------:R-:W2:Y:S01]  /*38a0*/  @!P3 LDG.E.64 R24, desc[UR14][R24.64] ;  /* 0x0000000e1818b981 */ /* 0x000ea2000c1e1b00 */
[----:B------:R-:W-:Y:S01]  /*38b0*/  IADD3 R26, R18, 0x9, RZ ;  /* 0x00000009121a7810 */ /* 0x000fe20007ffe0ff */
[----:B------:R-:W-:Y:S02]  /*38c0*/  @!P6 FADD.FTZ R15, R15, R27 ;  /* 0x0000001b0f0fe221 */ /* 0x000fe40000010000 */
[----:B------:R-:W3:Y:S01]  /*38d0*/  @!P4 LDG.E.64 R22, desc[UR14][R22.64] ;  /* 0x0000000e1616c981 */ /* 0x000ee2000c1e1b00 */
        /* <DEDUP_REMOVED lines=15> */
[----:B----4-:R-:W-:Y:S01]  /*39d0*/  @!P6 FADD.FTZ R14, R14, R26 ;  /* 0x0000001a0e0ee221 */ /* 0x010fe20000010000 */
[----:B------:R-:W-:Y:S01]  /*39e0*/  IADD3 R26, R18, 0xc, RZ ;  /* 0x0000000c121a7810 */ /* 0x000fe20007ffe0ff */
[----:B------:R-:W-:-:S04]  /*39f0*/  @!P4 IMAD.WIDE.U32 R22, R22, 0x8, R20 ;  /* 0x000000081616c825 */ /* 0x000fc800078e0014 */
[----:B------:R-:W-:Y:S01]  /*3a00*/  @!P6 FADD.FTZ R15, R15, R27 ;  /* 0x0000001b0f0fe221 */ /* 0x000fe20000010000 */
[----:B------:R-:W2:Y:S01]  /*3a10*/  @!P3 LDG.E.64 R24, desc[UR14][R24.64] ;  /* 0x0000000e1818b981 */ /* 0x000ea2000c1e1b00 */
[----:B------:R-:W-:-:S03]  /*3a20*/  ISETP.EQ.OR P6, PT, R26, UR16, P2 ;  /* 0x000000101a007c0c */ /* 0x000fc600097c2670 */
[----:B------:R-:W3:Y:S10]  /*3a30*/  @!P4 LDG.E.64 R22, desc[UR14][R22.64] ;  /* 0x0000000e1616c981 */ /* 0x000ef4000c1e1b00 */
[----:B------:R-:W-:-:S04]  /*3a40*/  @!P6 IMAD R26, R16, R26, R17 ;  /* 0x0000001a101ae224 */ /* 0x000fc800078e0211 */
[----:B------:R-:W-:-:S06]  /*3a50*/  @!P6 IMAD.WIDE.U32 R26, R26, 0x8, R20 ;  /* 0x000000081a1ae825 */ /* 0x000fcc00078e0014 */
[----:B------:R-:W4:Y:S01]  /*3a60*/  @!P6 LDG.E.64 R26, desc[UR14][R26.64] ;  /* 0x0000000e1a1ae981 */ /* 0x000f22000c1e1b00 */
[----:B--2---:R-:W-:Y:S01]  /*3a70*/  @!P3 FADD.FTZ R15, R15, R25 ;  /* 0x000000190f0fb221 */ /* 0x004fe20000010000 */
[----:B------:R-:W-:-:S03]  /*3a80*/  @!P3 FADD.FTZ R14, R14, R24 ;  /* 0x000000180e0eb221 */ /* 0x000fc60000010000 */
[----:B---3--:R-:W-:Y:S01]  /*3a90*/  @!P4 FADD.FTZ R15, R15, R23 ;  /* 0x000000170f0fc221 */ /* 0x008fe20000010000 */
[----:B------:R-:W-:Y:S01]  /*3aa0*/  IADD3 R23, R18, 0xd, RZ ;  /* 0x0000000d12177810 */ /* 0x000fe20007ffe0ff */
[----:B------:R-:W-:Y:S01]  /*3ab0*/  @!P4 FADD.FTZ R14, R14, R22 ;  /* 0x000000160e0ec221 */ /* 0x000fe20000010000 */
[----:B------:R-:W-:Y:S02]  /*3ac0*/  IADD3 R22, R18, 0xe, RZ ;  /* 0x0000000e12167810 */ /* 0x000fe40007ffe0ff */
[----:B------:R-:W-:Y:S02]  /*3ad0*/  ISETP.EQ.OR P4, PT, R23, UR16, P2 ;  /* 0x0000001017007c0c */ /* 0x000fe40009782670 */
[----:B------:R-:W-:-:S11]  /*3ae0*/  ISETP.EQ.OR P3, PT, R22, UR16, P2 ;  /* 0x0000001016007c0c */ /* 0x000fd60009762670 */
[----:B------:R-:W-:Y:S02]  /*3af0*/  @!P4 IMAD R24, R16, R23, R17 ;  /* 0x000000171018c224 */ /* 0x000fe400078e0211 */
[----:B----4-:R-:W-:Y:S01]  /*3b00*/  @!P6 FADD.FTZ R14, R14, R26 ;  /* 0x0000001a0e0ee221 */ /* 0x010fe20000010000 */
[----:B------:R-:W-:Y:S01]  /*3b10*/  IADD3 R26, R18, 0xf, RZ ;  /* 0x0000000f121a7810 */ /* 0x000fe20007ffe0ff */
[----:B------:R-:W-:-:S04]  /*3b20*/  @!P4 IMAD.WIDE.U32 R24, R24, 0x8, R20 ;  /* 0x000000081818c825 */ /* 0x000fc800078e0014 */
[----:B------:R-:W-:Y:S01]  /*3b30*/  @!P6 FADD.FTZ R15, R15, R27 ;  /* 0x0000001b0f0fe221 */ /* 0x000fe20000010000 */
[----:B------:R-:W-:Y:S01]  /*3b40*/  @!P3 IMAD R22, R16, R22, R17 ;  /* 0x000000161016b224 */ /* 0x000fe200078e0211 */
[----:B------:R-:W-:Y:S01]  /*3b50*/  ISETP.EQ.OR P6, PT, R26, UR16, P2 ;  /* 0x000000101a007c0c */ /* 0x000fe200097c2670 */
[----:B------:R-:W2:Y:S02]  /*3b60*/  @!P4 LDG.E.64 R24, desc[UR14][R24.64] ;  /* 0x0000000e1818c981 */ /* 0x000ea4000c1e1b00 */
[----:B------:R-:W-:-:S06]  /*3b70*/  @!P3 IMAD.WIDE.U32 R22, R22, 0x8, R20 ;  /* 0x000000081616b825 */ /* 0x000fcc00078e0014 */
[----:B------:R-:W3:Y:S04]  /*3b80*/  @!P3 LDG.E.64 R22, desc[UR14][R22.64] ;  /* 0x0000000e1616b981 */ /* 0x000ee8000c1e1b00 */
[----:B------:R-:W-:-:S04]  /*3b90*/  @!P6 IMAD R26, R16, R26, R17 ;  /* 0x0000001a101ae224 */ /* 0x000fc800078e0211 */
[----:B------:R-:W-:-:S06]  /*3ba0*/  @!P6 IMAD.WIDE.U32 R26, R26, 0x8, R20 ;  /* 0x000000081a1ae825 */ /* 0x000fcc00078e0014 */
[----:B------:R-:W4:Y:S01]  /*3bb0*/  @!P6 LDG.E.64 R26, desc[UR14][R26.64] ;  /* 0x0000000e1a1ae981 */ /* 0x000f22000c1e1b00 */
[----:B------:R-:W-:Y:S02]  /*3bc0*/  IADD3 R19, R19, -0x10, RZ ;  /* 0xfffffff013137810 */ /* 0x000fe40007ffe0ff */
[----:B------:R-:W-:Y:S01]  /*3bd0*/  IADD3 R18, R18, 0x10, RZ ;  /* 0x0000001012127810 */ /* 0x000fe20007ffe0ff */
[----:B--2---:R-:W-:Y:S01]  /*3be0*/  @!P4 FADD.FTZ R14, R14, R24 ;  /* 0x000000180e0ec221 */ /* 0x004fe20000010000 */
[----:B------:R-:W-:-:S03]  /*3bf0*/  @!P4 FADD.FTZ R15, R15, R25 ;  /* 0x000000190f0fc221 */ /* 0x000fc60000010000 */
[----:B---3--:R-:W-:Y:S01]  /*3c00*/  @!P3 FADD.FTZ R14, R14, R22 ;  /* 0x000000160e0eb221 */ /* 0x008fe20000010000 */
[----:B------:R-:W-:Y:S01]  /*3c10*/  @!P3 FADD.FTZ R15, R15, R23 ;  /* 0x000000170f0fb221 */ /* 0x000fe20000010000 */
[----:B------:R-:W-:Y:S02]  /*3c20*/  ISETP.GT.AND P3, PT, R19, 0xc, PT ;  /* 0x0000000c1300780c */ /* 0x000fe40003f64270 */
[----:B----4-:R-:W-:Y:S01]  /*3c30*/  @!P6 FADD.FTZ R14, R14, R26 ;  /* 0x0000001a0e0ee221 */ /* 0x010fe20000010000 */
[----:B------:R-:W-:-:S10]  /*3c40*/  @!P6 FADD.FTZ R15, R15, R27 ;  /* 0x0000001b0f0fe221 */ /* 0x000fd40000010000 */
[----:B------:R-:W-:Y:S05]  /*3c50*/  @P3 BRA `(.L_x_1098) ;  /* 0xfffffff800343947 */ /* 0x000fea000383ffff */
.L_x_1097:
[----:B------:R-:W-:-:S13]  /*3c60*/  ISETP.GT.AND P3, PT, R19, 0x4, PT ;  /* 0x000000041300780c */ /* 0x000fda0003f64270 */
[----:B------:R-:W-:Y:S05]  /*3c70*/  @!P3 BRA `(.L_x_1099) ;  /* 0x0000000000ecb947 */ /* 0x000fea0003800000 */
[C---:B------:R-:W-:Y:S02]  /*3c80*/  ISETP.EQ.OR P0, PT, R18.reuse, UR16, P2 ;  /* 0x0000001012007c0c */ /* 0x040fe40009702670 */
[----:B------:R-:W-:-:S04]  /*3c90*/  IADD3 R22, R18, 0x1, RZ ;  /* 0x0000000112167810 */ /* 0x000fc80007ffe0ff */
[----:B------:R-:W-:-:S07]  /*3ca0*/  ISETP.EQ.OR P3, PT, R22, UR16, P2 ;  /* 0x0000001016007c0c */ /* 0x000fce0009762670 */
[----:B------:R-:W-:-:S04]  /*3cb0*/  @!P0 IMAD R24, R18, R16, R17 ;  /* 0x0000001012188224 */ /* 0x000fc800078e0211 */
[----:B------:R-:W-:-:S06]  /*3cc0*/  @!P0 IMAD.WIDE.U32 R24, R24, 0x8, R20 ;  /* 0x0000000818188825 */ /* 0x000fcc00078e0014 */
[----:B------:R-:W2:Y:S01]  /*3cd0*/  @!P0 LDG.E.64 R24, desc[UR14][R24.64] ;  /* 0x0000000e18188981 */ /* 0x000ea2000c1e1b00 */
[----:B------:R-:W-:-:S04]  /*3ce0*/  @!P3 IMAD R22, R16, R22, R17 ;  /* 0x000000161016b224 */ /* 0x000fc800078e0211 */
[----:B------:R-:W-:-:S06]  /*3cf0*/  @!P3 IMAD.WIDE.U32 R22, R22, 0x8, R20 ;  /* 0x000000081616b825 */ /* 0x000fcc00078e0014 */
[----:B------:R-:W3:Y:S01]  /*3d00*/  @!P3 LDG.E.64 R22, desc[UR14][R22.64] ;  /* 0x0000000e1616b981 */ /* 0x000ee2000c1e1b00 */
[C---:B------:R-:W-:Y:S02]  /*3d10*/  IADD3 R27, R18.reuse, 0x2, RZ ;  /* 0x00000002121b7810 */ /* 0x040fe40007ffe0ff */
[----:B------:R-:W-:Y:S02]  /*3d20*/  IADD3 R26, R18, 0x3, RZ ;  /* 0x00000003121a7810 */ /* 0x000fe40007ffe0ff */
[----:B------:R-:W-:Y:S02]  /*3d30*/  ISETP.EQ.OR P4, PT, R27, UR16, P2 ;  /* 0x000000101b007c0c */ /* 0x000fe40009782670 */
[----:B------:R-:W-:Y:S02]  /*3d40*/  ISETP.EQ.OR P6, PT, R26, UR16, P2 ;  /* 0x000000101a007c0c */ /* 0x000fe400097c2670 */
[----:B------:R-:W-:-:S11]  /*3d50*/  IADD3 R18, R18, 0x4, RZ ;  /* 0x0000000412127810 */ /* 0x000fd60007ffe0ff */
[--C-:B------:R-:W-:Y:S02]  /*3d60*/  @!P6 IMAD R26, R16, R26, R17.reuse ;  /* 0x0000001a101ae224 */ /* 0x100fe400078e0211 */
[----:B--2---:R-:W-:Y:S01]  /*3d70*/  @!P0 FADD.FTZ R14, R14, R24 ;  /* 0x000000180e0e8221 */ /* 0x004fe20000010000 */
[----:B------:R-:W-:Y:S02]  /*3d80*/  @!P4 IMAD R24, R16, R27, R17 ;  /* 0x0000001b1018c224 */ /* 0x000fe400078e0211 */
[----:B------:R-:W-:Y:S01]  /*3d90*/  @!P0 FADD.FTZ R15, R15, R25 ;  /* 0x000000190f0f8221 */ /* 0x000fe20000010000 */
[----:B------:R-:W-:Y:S01]  /*3da0*/  ISETP.EQ.OR P0, PT, R18, UR16, P2 ;  /* 0x0000001012007c0c */ /* 0x000fe20009702670 */
[----:B------:R-:W-:-:S04]  /*3db0*/  @!P4 IMAD.WIDE.U32 R24, R24, 0x8, R20 ;  /* 0x000000081818c825 */ /* 0x000fc800078e0014 */
[----:B------:R-:W-:Y:S02]  /*3dc0*/  @!P6 IMAD.WIDE.U32 R26, R26, 0x8, R20 ;  /* 0x000000081a1ae825 */ /* 0x000fe400078e0014 */
[----:B------:R-:W2:Y:S02]  /*3dd0*/  @!P4 LDG.E.64 R24, desc[UR14][R24.64] ;  /* 0x0000000e1818c981 */ /* 0x000ea4000c1e1b00 */
[----:B---3--:R-:W-:Y:S02]  /*3de0*/  @!P3 FADD.FTZ R14, R14, R22 ;  /* 0x000000160e0eb221 */ /* 0x008fe40000010000 */
[----:B------:R-:W3:Y:S02]  /*3df0*/  @!P6 LDG.E.64 R26, desc[UR14][R26.64] ;  /* 0x0000000e1a1ae981 */ /* 0x000ee4000c1e1b00 */
[----:B------:R-:W-:Y:S02]  /*3e00*/  @!P0 IMAD R22, R16, R18, R17 ;  /* 0x0000001210168224 */ /* 0x000fe400078e0211 */
[----:B------:R-:W-:-:S02]  /*3e10*/  @!P3 FADD.FTZ R15, R15, R23 ;  /* 0x000000170f0fb221 */ /* 0x000fc40000010000 */
[----:B------:R-:W-:-:S06]  /*3e20*/  @!P0 IMAD.WIDE.U32 R22, R22, 0x8, R20 ;  /* 0x0000000816168825 */ /* 0x000fcc00078e0014 */
[----:B------:R-:W4:Y:S01]  /*3e30*/  @!P0 LDG.E.64 R22, desc[UR14][R22.64] ;  /* 0x0000000e16168981 */ /* 0x000f22000c1e1b00 */
[----:B--2---:R-:W-:Y:S01]  /*3e40*/  @!P4 FADD.FTZ R14, R14, R24 ;  /* 0x000000180e0ec221 */ /* 0x004fe20000010000 */
[C---:B------:R-:W-:Y:S01]  /*3e50*/  IADD3 R24, R18.reuse, 0x1, RZ ;  /* 0x0000000112187810 */ /* 0x040fe20007ffe0ff */
[----:B------:R-:W-:Y:S01]  /*3e60*/  @!P4 FADD.FTZ R15, R15, R25 ;  /* 0x000000190f0fc221 */ /* 0x000fe20000010000 */
[----:B------:R-:W-:Y:S01]  /*3e70*/  IADD3 R25, R18, 0x2, RZ ;  /* 0x0000000212197810 */ /* 0x000fe20007ffe0ff */
[----:B---3--:R-:W-:Y:S01]  /*3e80*/  @!P6 FADD.FTZ R14, R14, R26 ;  /* 0x0000001a0e0ee221 */ /* 0x008fe20000010000 */
[----:B------:R-:W-:Y:S01]  /*3e90*/  ISETP.EQ.OR P4, PT, R24, UR16, P2 ;  /* 0x0000001018007c0c */ /* 0x000fe20009782670 */
[----:B------:R-:W-:Y:S01]  /*3ea0*/  @!P6 FADD.FTZ R15, R15, R27 ;  /* 0x0000001b0f0fe221 */ /* 0x000fe20000010000 */
[----:B------:R-:W-:Y:S02]  /*3eb0*/  ISETP.EQ.OR P6, PT, R25, UR16, P2 ;  /* 0x0000001019007c0c */ /* 0x000fe400097c2670 */
[----:B------:R-:W-:-:S04]  /*3ec0*/  IADD3 R26, R18, 0x3, RZ ;  /* 0x00000003121a7810 */ /* 0x000fc80007ffe0ff */
[----:B------:R-:W-:Y:S01]  /*3ed0*/  ISETP.EQ.OR P3, PT, R26, UR16, P2 ;  /* 0x000000101a007c0c */ /* 0x000fe20009762670 */
[----:B----4-:R-:W-:Y:S01]  /*3ee0*/  @!P0 FADD.FTZ R14, R14, R22 ;  /* 0x000000160e0e8221 */ /* 0x010fe20000010000 */
[----:B------:R-:W-:-:S03]  /*3ef0*/  @!P0 FADD.FTZ R15, R15, R23 ;  /* 0x000000170f0f8221 */ /* 0x000fc60000010000 */
[C-C-:B------:R-:W-:Y:S02]  /*3f00*/  @!P4 IMAD R24, R16.reuse, R24, R17.reuse ;  /* 0x000000181018c224 */ /* 0x140fe400078e0211 */
[----:B------:R-:W-:Y:S02]  /*3f10*/  @!P6 IMAD R22, R16, R25, R17 ;  /* 0x000000191016e224 */ /* 0x000fe400078e0211 */
[----:B------:R-:W-:-:S04]  /*3f20*/  @!P4 IMAD.WIDE.U32 R24, R24, 0x8, R20 ;  /* 0x000000081818c825 */ /* 0x000fc800078e0014 */
[----:B------:R-:W-:Y:S02]  /*3f30*/  @!P3 IMAD R26, R16, R26, R17 ;  /* 0x0000001a101ab224 */ /* 0x000fe400078e0211 */
[--C-:B------:R-:W-:Y:S01]  /*3f40*/  @!P6 IMAD.WIDE.U32 R22, R22, 0x8, R20.reuse ;  /* 0x000000081616e825 */ /* 0x100fe200078e0014 */
[----:B------:R-:W2:Y:S03]  /*3f50*/  @!P4 LDG.E.64 R24, desc[UR14][R24.64] ;  /* 0x0000000e1818c981 */ /* 0x000ea6000c1e1b00 */
[----:B------:R-:W-:Y:S02]  /*3f60*/  @!P3 IMAD.WIDE.U32 R26, R26, 0x8, R20 ;  /* 0x000000081a1ab825 */ /* 0x000fe400078e0014 */
[----:B------:R-:W3:Y:S04]  /*3f70*/  @!P6 LDG.E.64 R22, desc[UR14][R22.64] ;  /* 0x0000000e1616e981 */ /* 0x000ee8000c1e1b00 */
[----:B------:R-:W4:Y:S01]  /*3f80*/  @!P3 LDG.E.64 R26, desc[UR14][R26.64] ;  /* 0x0000000e1a1ab981 */ /* 0x000f22000c1e1b00 */
[----:B------:R-:W-:-:S02]  /*3f90*/  IADD3 R19, R19, -0x4, RZ ;  /* 0xfffffffc13137810 */ /* 0x000fc40007ffe0ff */
[----:B------:R-:W-:Y:S02]  /*3fa0*/  PLOP3.LUT P0, PT, PT, PT, PT, 0x8, 0x0 ;  /* 0x000000000000781c */ /* 0x000fe40003f0e170 */
[----:B------:R-:W-:Y:S02]  /*3fb0*/  IADD3 R19, R19, -0x4, RZ ;  /* 0xfffffffc13137810 */ /* 0x000fe40007ffe0ff */
[----:B------:R-:W-:Y:S01]  /*3fc0*/  IADD3 R18, R18, 0x4, RZ ;  /* 0x0000000412127810 */ /* 0x000fe20007ffe0ff */
[----:B--2---:R-:W-:Y:S01]  /*3fd0*/  @!P4 FADD.FTZ R14, R14, R24 ;  /* 0x000000180e0ec221 */ /* 0x004fe20000010000 */
[----:B------:R-:W-:-:S03]  /*3fe0*/  @!P4 FADD.FTZ R15, R15, R25 ;  /* 0x000000190f0fc221 */ /* 0x000fc60000010000 */
[----:B---3--:R-:W-:Y:S01]  /*3ff0*/  @!P6 FADD.FTZ R14, R14, R22 ;  /* 0x000000160e0ee221 */ /* 0x008fe20000010000 */
[----:B------:R-:W-:-:S03]  /*4000*/  @!P6 FADD.FTZ R15, R15, R23 ;  /* 0x000000170f0fe221 */ /* 0x000fc60000010000 */
[----:B----4-:R-:W-:Y:S01]  /*4010*/  @!P3 FADD.FTZ R14, R14, R26 ;  /* 0x0000001a0e0eb221 */ /* 0x010fe20000010000 */
[----:B------:R-:W-:-:S07]  /*4020*/  @!P3 FADD.FTZ R15, R15, R27 ;  /* 0x0000001b0f0fb221 */ /* 0x000fce0000010000 */
.L_x_1099:
[----:B------:R-:W-:-:S13]  /*4030*/  ISETP.NE.OR P0, PT, R19, RZ, P0 ;  /* 0x000000ff1300720c */ /* 0x000fda0000705670 */
[----:B------:R-:W-:Y:S05]  /*4040*/  @!P0 BRA `(.L_x_1095) ;  /* 0x00000000007c8947 */ /* 0x000fea0003800000 */
.L_x_1096:
[----:B------:R-:W-:-:S13]  /*4050*/  ISETP.EQ.OR P3, PT, R18, UR16, P2 ;  /* 0x0000001012007c0c */ /* 0x000fda0009762670 */
[----:B------:R-:W-:-:S04]  /*4060*/  @!P3 IMAD R24, R16, R18, R17 ;  /* 0x000000121018b224 */ /* 0x000fc800078e0211 */
[----:B------:R-:W-:-:S06]  /*4070*/  @!P3 IMAD.WIDE.U32 R24, R24, 0x8, R20 ;  /* 0x000000081818b825 */ /* 0x000fcc00078e0014 */
[----:B------:R-:W2:Y:S01]  /*4080*/  @!P3 LDG.E.64 R24, desc[UR14][R24.64] ;  /* 0x0000000e1818b981 */ /* 0x000ea2000c1e1b00 */
[C---:B------:R-:W-:Y:S02]  /*4090*/  IADD3 R22, R18.reuse, 0x1, RZ ;  /* 0x0000000112167810 */ /* 0x040fe40007ffe0ff */
[----:B------:R-:W-:Y:S02]  /*40a0*/  IADD3 R26, R18, 0x2, RZ ;  /* 0x00000002121a7810 */ /* 0x000fe40007ffe0ff */
[----:B------:R-:W-:Y:S02]  /*40b0*/  ISETP.EQ.OR P4, PT, R22, UR16, P2 ;  /* 0x0000001016007c0c */ /* 0x000fe40009782670 */
[----:B------:R-:W-:-:S11]  /*40c0*/  ISETP.EQ.OR P6, PT, R26, UR16, P2 ;  /* 0x000000101a007c0c */ /* 0x000fd600097c2670 */
[C-C-:B------:R-:W-:Y:S02]  /*40d0*/  @!P4 IMAD R22, R16.reuse, R22, R17.reuse ;  /* 0x000000161016c224 */ /* 0x140fe400078e0211 */
[----:B------:R-:W-:Y:S02]  /*40e0*/  @!P6 IMAD R26, R16, R26, R17 ;  /* 0x0000001a101ae224 */ /* 0x000fe400078e0211 */
[----:B------:R-:W-:-:S04]  /*40f0*/  @!P4 IMAD.WIDE.U32 R22, R22, 0x8, R20 ;  /* 0x000000081616c825 */ /* 0x000fc800078e0014 */
[----:B------:R-:W-:Y:S02]  /*4100*/  @!P6 IMAD.WIDE.U32 R26, R26, 0x8, R20 ;  /* 0x000000081a1ae825 */ /* 0x000fe400078e0014 */
[----:B------:R-:W3:Y:S04]  /*4110*/  @!P4 LDG.E.64 R22, desc[UR14][R22.64] ;  /* 0x0000000e1616c981 */ /* 0x000ee8000c1e1b00 */
[----:B------:R-:W4:Y:S01]  /*4120*/  @!P6 LDG.E.64 R26, desc[UR14][R26.64] ;  /* 0x0000000e1a1ae981 */ /* 0x000f22000c1e1b00 */
[----:B--2---:R-:W-:Y:S01]  /*4130*/  @!P3 FADD.FTZ R14, R14, R24 ;  /* 0x000000180e0eb221 */ /* 0x004fe20000010000 */
[----:B------:R-:W-:-:S04]  /*4140*/  IADD3 R24, R18, 0x3, RZ ;  /* 0x0000000312187810 */ /* 0x000fc80007ffe0ff */
[----:B------:R-:W-:Y:S01]  /*4150*/  ISETP.EQ.OR P0, PT, R24, UR16, P2 ;  /* 0x0000001018007c0c */ /* 0x000fe20009702670 */
[----:B------:R-:W-:-:S12]  /*4160*/  @!P3 FADD.FTZ R15, R15, R25 ;  /* 0x000000190f0fb221 */ /* 0x000fd80000010000 */
[----:B------:R-:W-:-:S04]  /*4170*/  @!P0 IMAD R24, R16, R24, R17 ;  /* 0x0000001810188224 */ /* 0x000fc800078e0211 */
[----:B------:R-:W-:-:S06]  /*4180*/  @!P0 IMAD.WIDE.U32 R24, R24, 0x8, R20 ;  /* 0x0000000818188825 */ /* 0x000fcc00078e0014 */
[----:B------:R-:W2:Y:S01]  /*4190*/  @!P0 LDG.E.64 R24, desc[UR14][R24.64] ;  /* 0x0000000e18188981 */ /* 0x000ea2000c1e1b00 */
[----:B------:R-:W-:-:S04]  /*41a0*/  IADD3 R19, R19, -0x4, RZ ;  /* 0xfffffffc13137810 */ /* 0x000fc80007ffe0ff */
[----:B------:R-:W-:Y:S01]  /*41b0*/  ISETP.NE.AND P3, PT, R19, RZ, PT ;  /* 0x000000ff1300720c */ /* 0x000fe20003f65270 */
[----:B---3--:R-:W-:Y:S01]  /*41c0*/  @!P4 FADD.FTZ R14, R14, R22 ;  /* 0x000000160e0ec221 */ /* 0x008fe20000010000 */
[----:B------:R-:W-:-:S03]  /*41d0*/  @!P4 FADD.FTZ R15, R15, R23 ;  /* 0x000000170f0fc221 */ /* 0x000fc60000010000 */
[----:B----4-:R-:W-:Y:S01]  /*41e0*/  @!P6 FADD.FTZ R14, R14, R26 ;  /* 0x0000001a0e0ee221 */ /* 0x010fe20000010000 */
[----:B------:R-:W-:Y:S01]  /*41f0*/  @!P6 FADD.FTZ R15, R15, R27 ;  /* 0x0000001b0f0fe221 */ /* 0x000fe20000010000 */
[----:B------:R-:W-:Y:S02]  /*4200*/  IADD3 R18, R18, 0x4, RZ ;  /* 0x0000000412127810 */ /* 0x000fe40007ffe0ff */
[----:B--2---:R-:W-:Y:S01]  /*4210*/  @!P0 FADD.FTZ R14, R14, R24 ;  /* 0x000000180e0e8221 */ /* 0x004fe20000010000 */
[----:B------:R-:W-:-:S03]  /*4220*/  @!P0 FADD.FTZ R15, R15, R25 ;  /* 0x000000190f0f8221 */ /* 0x000fc60000010000 */
[----:B------:R-:W-:Y:S05]  /*4230*/  @P3 BRA `(.L_x_1096) ;  /* 0xfffffffc00843947 */ /* 0x000fea000383ffff */
.L_x_1095:
        /* <DEDUP_REMOVED lines=11> */
.L_x_1101:
[----:B------:R-:W-:Y:S05]  /*42f0*/  BSYNC B0 ;  /* 0x0000000000007941 */ /* 0x000fea0003800000 */
.L_x_1100:
        /* <DEDUP_REMOVED lines=16> */
.L_x_1092:
[----:B------:R-:W1:Y:S01]  /*4400*/  S2UR UR12, SR_CgaCtaId ;  /* 0x00000000000c79c3 */ /* 0x000e620000008800 */
[----:B------:R-:W-:Y:S01]  /*4410*/  UMOV UR11, 0x400 ;  /* 0x00000400000b7882 */ /* 0x000fe20000000000 */
[--C-:B------:R-:W-:Y:S01]  /*4420*/  HADD2.F32 R16, -RZ, R32.reuse.H0_H0 ;  /* 0x20000020ff107230 */ /* 0x100fe20000004100 */
[----:B------:R-:W-:Y:S01]  /*4430*/  ULDC.64 UR22, c[0x0][0x290] ;  /* 0x0000a40000167ab9 */ /* 0x000fe20000000a00 */
[----:B------:R-:W-:Y:S01]  /*4440*/  HADD2.F32 R32, -RZ, R32.H1_H1 ;  /* 0x30000020ff207230 */ /* 0x000fe20000004100 */
[----:B------:R-:W-:Y:S01]  /*4450*/  ISETP.GE.U32.AND P0, PT, R51, UR22, PT ;  /* 0x0000001633007c0c */ /* 0x000fe2000bf06070 */
[----:B0-----:R-:W-:-:S03]  /*4460*/  HADD2.F32 R19, -RZ, R33.H0_H0 ;  /* 0x20000021ff137230 */ /* 0x001fc60000004100 */
[----:B------:R-:W-:Y:S01]  /*4470*/  ISETP.GE.AND.EX P0, PT, R53, UR23, PT, P0 ;  /* 0x0000001735007c0c */ /* 0x000fe2000bf06300 */
[----:B-1----:R-:W-:-:S09]  /*4480*/  ULEA UR11, UR12, UR11, 0x18 ;  /* 0x0000000b0c0b7291 */ /* 0x002fd2000f8ec03f */
[----:B------:R-:W-:Y:S01]  /*4490*/  @!P2 STS.64 [UR11+0xb0], R14 ;  /* 0x0000b00eff00a988 */ /* 0x000fe20008000a0b */
[----:B------:R-:W-:Y:S06]  /*44a0*/  BAR.SYNC.DEFER_BLOCKING 0x0 ;  /* 0x0000000000007b1d */ /* 0x000fec0000010000 */
[----:B------:R-:W0:Y:S01]  /*44b0*/  LDS.64 R14, [UR11+0xb0] ;  /* 0x0000b00bff0e7984 */ /* 0x000e220008000a00 */
[----:B------:R-:W-:Y:S02]  /*44c0*/  ULDC UR11, c[0x0][0x2bc] ;  /* 0x0000af00000b7ab9 */ /* 0x000fe40000000800 */
[----:B0-----:R-:W-:Y:S01]  /*44d0*/  FMUL.FTZ R18, R15, UR11 ;  /* 0x0000000b0f127c20 */ /* 0x001fe20008410000 */
[----:B------:R-:W-:Y:S01]  /*44e0*/  FADD.FTZ R15, R16, -UR20 ;  /* 0x80000014100f7e21 */ /* 0x000fe20008010000 */
[----:B------:R-:W-:Y:S01]  /*44f0*/  FADD.FTZ R16, R32, -UR20 ;  /* 0x8000001420107e21 */ /* 0x000fe20008010000 */
[----:B------:R-:W-:Y:S01]  /*4500*/  FMUL.FTZ R5, R14, UR11 ;  /* 0x0000000b0e057c20 */ /* 0x000fe20008410000 */
[----:B------:R-:W-:-:S02]  /*4510*/  HADD2.F32 R14, -RZ, R42.H0_H0 ;  /* 0x2000002aff0e7230 */ /* 0x000fc40000004100 */
[----:B------:R-:W-:Y:S01]  /*4520*/  FMUL.FTZ R15, R15, UR13 ;  /* 0x0000000d0f0f7c20 */ /* 0x000fe20008410000 */
[----:B------:R-:W-:Y:S02]  /*4530*/  HADD2.F32 R42, -RZ, R42.H1_H1 ;  /* 0x3000002aff2a7230 */ /* 0x000fe40000004100 */
        /* <DEDUP_REMOVED lines=20> */
.L_x_1102:
[----:B------:R-:W-:Y:S04]  /*4680*/  BSSY B0, `(.L_x_1103) ;  /* 0x0000015000007945 */ /* 0x000fe80003800000 */
[----:B------:R-:W-:Y:S05]  /*4690*/  @!P1 BRA `(.L_x_1104) ;  /* 0x00000000004c9947 */ /* 0x000fea0003800000 */
[C---:B------:R-:W-:Y:S01]  /*46a0*/  FFMA.FTZ R15, R5.reuse, R15, R18 ;  /* 0x0000000f050f7223 */ /* 0x040fe20000010012 */
[----:B------:R-:W-:Y:S01]  /*46b0*/  SHF.R.S32.HI R17, RZ, 0x1f, R2 ;  /* 0x0000001fff117819 */ /* 0x000fe20000011402 */
[----:B------:R-:W-:Y:S01]  /*46c0*/  FFMA.FTZ R21, R5, R16, R18 ;  /* 0x0000001005157223 */ /* 0x000fe20000010012 */
[----:B------:R-:W-:Y:S01]  /*46d0*/  ULDC.64 UR18, c[0x0][0x288] ;  /* 0x0000a20000127ab9 */ /* 0x000fe20000000a00 */
[----:B------:R-:W-:Y:S01]  /*46e0*/  FFMA.FTZ R16, R14, R10, -R15 ;  /* 0x0000000a0e107223 */ /* 0x000fe2000001080f */
[----:B------:R-:W-:Y:S01]  /*46f0*/  MOV R14, R6 ;  /* 0x00000006000e7202 */ /* 0x000fe20000000f00 */
[----:B------:R-:W-:Y:S01]  /*4700*/  IMAD R17, R17, UR18, RZ ;  /* 0x0000001211117c24 */ /* 0x000fe2000f8e02ff */
[----:B------:R-:W-:Y:S01]  /*4710*/  MOV R15, R9 ;  /* 0x00000009000f7202 */ /* 0x000fe20000000f00 */
[----:B------:R-:W-:Y:S01]  /*4720*/  FFMA.FTZ R42, R42, R11, -R21 ;  /* 0x0000000b2a2a7223 */ /* 0x000fe20000010815 */
[----:B------:R-:W-:Y:S01]  /*4730*/  FMUL.FTZ R20, R16, UR13 ;  /* 0x0000000d10147c20 */ /* 0x000fe20008410000 */
[----:B------:R-:W-:-:S02]  /*4740*/  IMAD R17, R2, UR19, R17 ;  /* 0x0000001302117c24 */ /* 0x000fc4000f8e0211 */
[----:B------:R-:W-:Y:S01]  /*4750*/  IMAD.WIDE.U32 R14, R2, UR18, R14 ;  /* 0x00000012020e7c25 */ /* 0x000fe2000f8e000e */
[----:B------:R-:W-:-:S03]  /*4760*/  ULDC.64 UR18, c[0x0][0x210] ;  /* 0x0000840000127ab9 */ /* 0x000fc60000000a00 */
[----:B------:R-:W-:Y:S01]  /*4770*/  FMUL.FTZ R21, R42, UR13 ;  /* 0x0000000d2a157c20 */ /* 0x000fe20008410000 */
[C---:B------:R-:W-:Y:S02]  /*4780*/  LEA R16, P2, R14.reuse, UR18, 0x1 ;  /* 0x000000120e107c11 */ /* 0x040fe4000f8408ff */
[----:B------:R-:W-:Y:S02]  /*4790*/  IADD3 R17, R15, R17, RZ ;  /* 0x000000110f117210 */ /* 0x000fe40007ffe0ff */
[----:B------:R-:W-:Y:S02]  /*47a0*/  F2FP.F16.F32.PACK_AB R21, R21, R20 ;  /* 0x000000141515723e */ /* 0x000fe400000000ff */
[----:B------:R-:W-:-:S05]  /*47b0*/  LEA.HI.X R17, R14, UR19, R17, 0x1, P2 ;  /* 0x000000130e117c11 */ /* 0x000fca00090f0c11 */
[----:B------:R0:W-:Y:S02]  /*47c0*/  STG.E desc[UR14][R16.64], R21 ;  /* 0x0000001510007986 */ /* 0x0001e4000c10190e */
.L_x_1104:
[----:B------:R-:W-:Y:S05]  /*47d0*/  BSYNC B0 ;  /* 0x0000000000007941 */ /* 0x000fea0003800000 */
.L_x_1103:
[----:B------:R-:W-:Y:S02]  /*47e0*/  HADD2.F32 R33, -RZ, R33.H1_H1 ;  /* 0x30000021ff217230 */ /* 0x000fe40000004100 */
[----:B0-----:R-:W-:Y:S01]  /*47f0*/  FADD.FTZ R17, R19, -UR20 ;  /* 0x8000001413117e21 */ /* 0x001fe20008010000 */
[----:B------:R-:W-:Y:S01]  /*4800*/  ISETP.GE.U32.AND P2, PT, R49, UR22, PT ;  /* 0x0000001631007c0c */ /* 0x000fe2000bf46070 */
[--C-:B------:R-:W-:Y:S01]  /*4810*/  HADD2.F32 R15, -RZ, R41.reuse.H0_H0 ;  /* 0x20000029ff0f7230 */ /* 0x100fe20000004100 */
[----:B------:R-:W-:Y:S01]  /*4820*/  ISETP.GT.U32.OR P0, PT, R0, 0x22f, P0 ;  /* 0x0000022f0000780c */ /* 0x000fe20000704470 */
[----:B------:R-:W-:Y:S01]  /*4830*/  FADD.FTZ R16, R33, -UR20 ;  /* 0x8000001421107e21 */ /* 0x000fe20008010000 */
[----:B------:R-:W-:Y:S02]  /*4840*/  HADD2.F32 R22, -RZ, R41.H1_H1 ;  /* 0x30000029ff167230 */ /* 0x000fe40000004100 */
[----:B------:R-:W-:Y:S01]  /*4850*/  FMUL.FTZ R17, R17, UR13 ;  /* 0x0000000d11117c20 */ /* 0x000fe20008410000 */
[----:B------:R-:W-:-:S02]  /*4860*/  HADD2.F32 R19, -RZ, R30.H0_H0 ;  /* 0x2000001eff137230 */ /* 0x000fc40000004100 */
        /* <DEDUP_REMOVED lines=20> */
.L_x_1105:
[----:B------:R-:W-:Y:S04]  /*49b0*/  BSSY B0, `(.L_x_1106) ;  /* 0x0000014000007945 */ /* 0x000fe80003800000 */
[----:B------:R-:W-:Y:S05]  /*49c0*/  @P0 BRA `(.L_x_1107) ;  /* 0x0000000000480947 */ /* 0x000fea0003800000 */
[C-C-:B------:R-:W-:Y:S01]  /*49d0*/  FFMA.FTZ R14, R5.reuse, R17, R18.reuse ;  /* 0x00000011050e7223 */ /* 0x140fe20000010012 */
[----:B------:R-:W-:Y:S01]  /*49e0*/  FFMA.FTZ R17, R5, R16, R18 ;  /* 0x0000001005117223 */ /* 0x000fe20000010012 */
[----:B------:R-:W-:Y:S02]  /*49f0*/  ULDC.64 UR18, c[0x0][0x288] ;  /* 0x0000a20000127ab9 */ /* 0x000fe40000000a00 */
        /* <DEDUP_REMOVED lines=10> */
[----:B------:R-:W-:Y:S02]  /*4aa0*/  LEA R16, P0, R14, UR18, 0x1 ;  /* 0x000000120e107c11 */ /* 0x000fe4000f8008ff */
[----:B------:R-:W-:Y:S02]  /*4ab0*/  IADD3 R23, R15, R23, RZ ;  /* 0x000000170f177210 */ /* 0x000fe40007ffe0ff */
[----:B------:R-:W-:Y:S02]  /*4ac0*/  F2FP.F16.F32.PACK_AB R15, R20, R21 ;  /* 0x00000015140f723e */ /* 0x000fe400000000ff */
[----:B------:R-:W-:-:S05]  /*4ad0*/  LEA.HI.X R17, R14, UR19, R23, 0x1, P0 ;  /* 0x000000130e117c11 */ /* 0x000fca00080f0c17 */
[----:B------:R0:W-:Y:S02]  /*4ae0*/  STG.E desc[UR14][R16.64], R15 ;  /* 0x0000000f10007986 */ /* 0x0001e4000c10190e */
.L_x_1107:
[----:B------:R-:W-:Y:S05]  /*4af0*/  BSYNC B0 ;  /* 0x0000000000007941 */ /* 0x000fea0003800000 */
.L_x_1106:
[----:B------:R-:W-:Y:S01]  /*4b00*/  HADD2.F32 R30, -RZ, R30.H1_H1 ;  /* 0x3000001eff1e7230 */ /* 0x000fe20000004100 */
[----:B------:R-:W-:Y:S01]  /*4b10*/  ISETP.GE.U32.AND P0, PT, R48, UR22, PT ;  /* 0x0000001630007c0c */ /* 0x000fe2000bf06070 */
[----:B0-----:R-:W-:Y:S01]  /*4b20*/  FADD.FTZ R17, R19, -UR20 ;  /* 0x8000001413117e21 */ /* 0x001fe20008010000 */
[----:B------:R-:W-:Y:S01]  /*4b30*/  SHF.R.S32.HI R26, RZ, 0x1f, R49 ;  /* 0x0000001fff1a7819 */ /* 0x000fe20000011431 */
[--C-:B------:R-:W-:Y:S01]  /*4b40*/  HADD2.F32 R15, -RZ, R40.reuse.H0_H0 ;  /* 0x20000028ff0f7230 */ /* 0x100fe20000004100 */
[----:B------:R-:W-:Y:S01]  /*4b50*/  SHF.R.S32.HI R32, RZ, 0x1f, R48 ;  /* 0x0000001fff207819 */ /* 0x000fe20000011430 */
[----:B------:R-:W-:Y:S01]  /*4b60*/  FADD.FTZ R14, R30, -UR20 ;  /* 0x800000141e0e7e21 */ /* 0x000fe20008010000 */
[----:B------:R-:W-:Y:S01]  /*4b70*/  ISETP.GE.AND.EX P2, PT, R26, UR23, PT, P2 ;  /* 0x000000171a007c0c */ /* 0x000fe2000bf46320 */
[--C-:B------:R-:W-:Y:S01]  /*4b80*/  HADD2.F32 R19, -RZ, R31.reuse.H0_H0 ;  /* 0x2000001fff137230 */ /* 0x100fe20000004100 */
[----:B------:R-:W-:Y:S01]  /*4b90*/  ISETP.GE.AND.EX P0, PT, R32, UR23, PT, P0 ;  /* 0x0000001720007c0c */ /* 0x000fe2000bf06300 */
[----:B------:R-:W-:Y:S01]  /*4ba0*/  HADD2.F32 R40, -RZ, R40.H1_H1 ;  /* 0x30000028ff287230 */ /* 0x000fe20000004100 */
[----:B------:R-:W-:Y:S01]  /*4bb0*/  ISETP.GE.U32.AND P3, PT, R47, UR22, PT ;  /* 0x000000162f007c0c */ /* 0x000fe2000bf66070 */
[----:B------:R-:W-:Y:S01]  /*4bc0*/  HADD2.F32 R31, -RZ, R31.H1_H1 ;  /* 0x3000001fff1f7230 */ /* 0x000fe20000004100 */
[----:B------:R-:W-:Y:S01]  /*4bd0*/  ISETP.GE.U32.AND P4, PT, R46, UR22, PT ;  /* 0x000000162e007c0c */ /* 0x000fe2000bf86070 */
[----:B------:R-:W-:Y:S01]  /*4be0*/  FMUL.FTZ R17, R17, UR13 ;  /* 0x0000000d11117c20 */ /* 0x000fe20008410000 */
[----:B------:R-:W-:Y:S01]  /*4bf0*/  ISETP.GT.U32.OR P2, PT, R0, 0x22f, P2 ;  /* 0x0000022f0000780c */ /* 0x000fe20001744470 */
[----:B------:R-:W-:Y:S01]  /*4c00*/  FMUL.FTZ R14, R14, UR13 ;  /* 0x0000000d0e0e7c20 */ /* 0x000fe20008410000 */
[----:B------:R-:W-:Y:S01]  /*4c10*/  ISETP.GT.U32.OR P0, PT, R0, 0x22f, P0 ;  /* 0x0000022f0000780c */ /* 0x000fe20000704470 */
        /* <DEDUP_REMOVED lines=19> */
.L_x_1108:
[----:B------:R-:W-:Y:S04]  /*4d50*/  BSSY B0, `(.L_x_1109) ;  /* 0x0000014000007945 */ /* 0x000fe80003800000 */
[----:B------:R-:W-:Y:S05]  /*4d60*/  @P2 BRA `(.L_x_1110) ;  /* 0x0000000000482947 */ /* 0x000fea0003800000 */
[C-C-:B------:R-:W-:Y:S01]  /*4d70*/  FFMA.FTZ R16, R5.reuse, R17, R18.reuse ;  /* 0x0000001105107223 */ /* 0x140fe20000010012 */
[----:B------:R-:W-:Y:S01]  /*4d80*/  FFMA.FTZ R17, R5, R14, R18 ;  /* 0x0000000e05117223 */ /* 0x000fe20000010012 */
[----:B------:R-:W-:Y:S01]  /*4d90*/  ULDC.64 UR18, c[0x0][0x288] ;  /* 0x0000a20000127ab9 */ /* 0x000fe20000000a00 */
        /* <DEDUP_REMOVED lines=15> */
.L_x_1110:
[----:B------:R-:W-:Y:S05]  /*4e90*/  BSYNC B0 ;  /* 0x0000000000007941 */ /* 0x000fea0003800000 */
.L_x_1109:
[----:B0-----:R-:W-:Y:S01]  /*4ea0*/  FADD.FTZ R15, R19, -UR20 ;  /* 0x80000014130f7e21 */ /* 0x001fe20008010000 */
[----:B------:R-:W-:Y:S01]  /*4eb0*/  FADD.FTZ R14, R31, -UR20 ;  /* 0x800000141f0e7e21 */ /* 0x000fe20008010000 */
[--C-:B------:R-:W-:Y:S02]  /*4ec0*/  HADD2.F32 R19, -RZ, R39.reuse.H0_H0 ;  /* 0x20000027ff137230 */ /* 0x100fe40000004100 */
        /* <DEDUP_REMOVED lines=22> */
.L_x_1111:
[----:B------:R-:W-:Y:S04]  /*5030*/  BSSY B0, `(.L_x_1112) ;  /* 0x0000014000007945 */ /* 0x000fe80003800000 */
[----:B------:R-:W-:Y:S05]  /*5040*/  @P0 BRA `(.L_x_1113) ;  /* 0x0000000000480947 */ /* 0x000fea0003800000 */
[C-C-:B------:R-:W-:Y:S01]  /*5050*/  FFMA.FTZ R16, R5.reuse, R15, R18.reuse ;  /* 0x0000000f05107223 */ /* 0x140fe20000010012 */
[----:B------:R-:W-:Y:S01]  /*5060*/  FFMA.FTZ R15, R5, R14, R18 ;  /* 0x0000000e050f7223 */ /* 0x000fe20000010012 */
        /* <DEDUP_REMOVED lines=9> */
[----:B------:R-:W-:Y:S01]  /*5100*/  F2FP.F16.F32.PACK_AB R19, R19, R20 ;  /* 0x000000141313723e */ /* 0x000fe200000000ff */
[----:B------:R-:W-:Y:S01]  /*5110*/  IMAD R17, R48, UR19, R17 ;  /* 0x0000001330117c24 */ /* 0x000fe2000f8e0211 */
[----:B------:R-:W-:Y:S02]  /*5120*/  ULDC.64 UR18, c[0x0][0x210] ;  /* 0x0000840000127ab9 */ /* 0x000fe40000000a00 */
[----:B------:R-:W-:Y:S02]  /*5130*/  LEA R16, P0, R14, UR18, 0x1 ;  /* 0x000000120e107c11 */ /* 0x000fe4000f8008ff */
[----:B------:R-:W-:-:S04]  /*5140*/  IADD3 R17, R15, R17, RZ ;  /* 0x000000110f117210 */ /* 0x000fc80007ffe0ff */
[----:B------:R-:W-:-:S05]  /*5150*/  LEA.HI.X R17, R14, UR19, R17, 0x1, P0 ;  /* 0x000000130e117c11 */ /* 0x000fca00080f0c11 */
[----:B------:R0:W-:Y:S02]  /*5160*/  STG.E desc[UR14][R16.64], R19 ;  /* 0x0000001310007986 */ /* 0x0001e4000c10190e */
.L_x_1113:
[----:B------:R-:W-:Y:S05]  /*5170*/  BSYNC B0 ;  /* 0x0000000000007941 */ /* 0x000fea0003800000 */
.L_x_1112:
[--C-:B------:R-:W-:Y:S01]  /*5180*/  HADD2.F32 R14, -RZ, R28.reuse.H0_H0 ;  /* 0x2000001cff0e7230 */ /* 0x100fe20000004100 */
[----:B------:R-:W-:Y:S01]  /*5190*/  SHF.R.S32.HI R38, RZ, 0x1f, R47 ;  /* 0x0000001fff267819 */ /* 0x000fe2000001142f */
[----:B------:R-:W-:Y:S01]  /*51a0*/  HADD2.F32 R28, -RZ, R28.H1_H1 ;  /* 0x3000001cff1c7230 */ /* 0x000fe20000004100 */
[----:B------:R-:W-:Y:S01]  /*51b0*/  SHF.R.S32.HI R33, RZ, 0x1f, R46 ;  /* 0x0000001fff217819 */ /* 0x000fe2000001142e */
[----:B0-----:R-:W-:Y:S02]  /*51c0*/  HADD2.F32 R19, -RZ, R29.H0_H0 ;  /* 0x2000001dff137230 */ /* 0x001fe40000004100 */
[----:B------:R-:W-:Y:S01]  /*51d0*/  FADD.FTZ R14, R14, -UR20 ;  /* 0x800000140e0e7e21 */ /* 0x000fe20008010000 */
[----:B------:R-:W-:Y:S01]  /*51e0*/  ISETP.GE.U32.AND P0, PT, R45, UR22, PT ;  /* 0x000000162d007c0c */ /* 0x000fe2000bf06070 */
[----:B------:R-:W-:Y:S01]  /*51f0*/  FADD.FTZ R28, R28, -UR20 ;  /* 0x800000141c1c7e21 */ /* 0x000fe20008010000 */
[----:B------:R-:W-:Y:S01]  /*5200*/  ISETP.GE.U32.AND P2, PT, R50, UR22, PT ;  /* 0x0000001632007c0c */ /* 0x000fe2000bf46070 */
[----:B------:R-:W-:Y:S01]  /*5210*/  FMUL.FTZ R17, R14, UR13 ;  /* 0x0000000d0e117c20 */ /* 0x000fe20008410000 */
[----:B------:R-:W-:Y:S01]  /*5220*/  SHF.R.S32.HI R32, RZ, 0x1f, R45 ;  /* 0x0000001fff207819 */ /* 0x000fe2000001142d */
[--C-:B------:R-:W-:Y:S01]  /*5230*/  HADD2.F32 R15, -RZ, R37.reuse.H0_H0 ;  /* 0x20000025ff0f7230 */ /* 0x100fe20000004100 */
[----:B------:R-:W-:Y:S01]  /*5240*/  SHF.R.S32.HI R30, RZ, 0x1f, R50 ;  /* 0x0000001fff1e7819 */ /* 0x000fe20000011432 */
[----:B------:R-:W-:Y:S01]  /*5250*/  HADD2.F32 R16, -RZ, R37.H1_H1 ;  /* 0x30000025ff107230 */ /* 0x000fe20000004100 */
[----:B------:R-:W-:Y:S01]  /*5260*/  ISETP.GE.AND.EX P3, PT, R38, UR23, PT, P3 ;  /* 0x0000001726007c0c */ /* 0x000fe2000bf66330 */
[----:B------:R-:W-:Y:S01]  /*5270*/  HADD2.F32 R29, -RZ, R29.H1_H1 ;  /* 0x3000001dff1d7230 */ /* 0x000fe20000004100 */
[----:B------:R-:W-:Y:S01]  /*5280*/  ISETP.GE.AND.EX P4, PT, R33, UR23, PT, P4 ;  /* 0x0000001721007c0c */ /* 0x000fe2000bf86340 */
[----:B------:R-:W-:Y:S01]  /*5290*/  FMUL.FTZ R14, R28, UR13 ;  /* 0x0000000d1c0e7c20 */ /* 0x000fe20008410000 */
[----:B------:R-:W-:-:S02]  /*52a0*/  ISETP.GE.AND.EX P0, PT, R32, UR23, PT, P0 ;  /* 0x0000001720007c0c */ /* 0x000fc4000bf06300 */
[----:B------:R-:W-:Y:S02]  /*52b0*/  ISETP.GE.AND.EX P2, PT, R30, UR23, PT, P2 ;  /* 0x000000171e007c0c */ /* 0x000fe4000bf46320 */
[C---:B------:R-:W-:Y:S02]  /*52c0*/  ISETP.GT.U32.OR P3, PT, R0.reuse, 0x22f, P3 ;  /* 0x0000022f0000780c */ /* 0x040fe40001f64470 */
        /* <DEDUP_REMOVED lines=20> */
.L_x_1114:
        /* <DEDUP_REMOVED lines=14> */
[----:B------:R-:W-:Y:S02]  /*54f0*/  ULDC.64 UR18, c[0x0][0x210] ;  /* 0x0000840000127ab9 */ /* 0x000fe40000000a00 */
[----:B------:R-:W-:Y:S02]  /*5500*/  LEA R16, P3, R14, UR18, 0x1 ;  /* 0x000000120e107c11 */ /* 0x000fe4000f8608ff */
[----:B------:R-:W-:Y:S02]  /*5510*/  IADD3 R23, R15, R23, RZ ;  /* 0x000000170f177210 */ /* 0x000fe40007ffe0ff */
[----:B------:R-:W-:Y:S02]  /*5520*/  F2FP.F16.F32.PACK_AB R15, R20, R21 ;  /* 0x00000015140f723e */ /* 0x000fe400000000ff */
[----:B------:R-:W-:-:S05]  /*5530*/  LEA.HI.X R17, R14, UR19, R23, 0x1, P3 ;  /* 0x000000130e117c11 */ /* 0x000fca00098f0c17 */
[----:B------:R0:W-:Y:S02]  /*5540*/  STG.E desc[UR14][R16.64], R15 ;  /* 0x0000000f10007986 */ /* 0x0001e4000c10190e */
.L_x_1116:
[----:B------:R-:W-:Y:S05]  /*5550*/  BSYNC B0 ;  /* 0x0000000000007941 */ /* 0x000fea0003800000 */
.L_x_1115:
        /* <DEDUP_REMOVED lines=25> */
.L_x_1117:
        /* <DEDUP_REMOVED lines=20> */
.L_x_1119:
[----:B------:R-:W-:Y:S05]  /*5830*/  BSYNC B0 ;  /* 0x0000000000007941 */ /* 0x000fea0003800000 */
.L_x_1118:
[--C-:B0-----:R-:W-:Y:S01]  /*5840*/  HADD2.F32 R16, -RZ, R3.reuse.H0_H0 ;  /* 0x20000003ff107230 */ /* 0x101fe20000004100 */
[C---:B------:R-:W-:Y:S01]  /*5850*/  ISETP.GT.U32.OR P0, PT, R0.reuse, 0x22f, P0 ;  /* 0x0000022f0000780c */ /* 0x040fe20000704470 */
[----:B------:R-:W-:Y:S01]  /*5860*/  HADD2.F32 R3, -RZ, R3.H1_H1 ;  /* 0x30000003ff037230 */ /* 0x000fe20000004100 */
[----:B------:R-:W-:Y:S01]  /*5870*/  ISETP.GT.U32.OR P2, PT, R0, 0x22f, P2 ;  /* 0x0000022f0000780c */ /* 0x000fe20001744470 */
[--C-:B------:R-:W-:Y:S02]  /*5880*/  HADD2.F32 R15, -RZ, R35.reuse.H0_H0 ;  /* 0x20000023ff0f7230 */ /* 0x100fe40000004100 */
[----:B------:R-:W-:Y:S01]  /*5890*/  FADD.FTZ R16, R16, -UR20 ;  /* 0x8000001410107e21 */ /* 0x000fe20008010000 */
[----:B------:R-:W-:Y:S02]  /*58a0*/  HADD2.F32 R14, -RZ, R35.H1_H1 ;  /* 0x30000023ff0e7230 */ /* 0x000fe40000004100 */
[----:B------:R-:W-:Y:S01]  /*58b0*/  FADD.FTZ R17, R3, -UR20 ;  /* 0x8000001403117e21 */ /* 0x000fe20008010000 */
        /* <DEDUP_REMOVED lines=23> */
.L_x_1120:
        /* <DEDUP_REMOVED lines=20> */
.L_x_1122:
[----:B------:R-:W-:Y:S05]  /*5b70*/  BSYNC B0 ;  /* 0x0000000000007941 */ /* 0x000fea0003800000 */
.L_x_1121:
[----:B------:R-:W-:Y:S01]  /*5b80*/  FADD.FTZ R14, R3, -UR20 ;  /* 0x80000014030e7e21 */ /* 0x000fe20008010000 */
        /* <DEDUP_REMOVED lines=24> */
.L_x_1123:
        /* <DEDUP_REMOVED lines=19> */
.L_x_1125:
[----:B------:R-:W-:Y:S05]  /*5e40*/  BSYNC B0 ;  /* 0x0000000000007941 */ /* 0x000fea0003800000 */
.L_x_1124:
[----:B------:R-:W-:Y:S01]  /*5e50*/  ULDC UR11, c[0x0][0x10] ;  /* 0x00000400000b7ab9 */ /* 0x000fe20000000800 */
[----:B------:R-:W-:Y:S02]  /*5e60*/  UIADD3 UR4, UR4, 0x1, URZ ;  /* 0x0000000104047890 */ /* 0x000fe4000fffe03f */
[----:B------:R-:W-:-:S04]  /*5e70*/  UIADD3 UR6, UR11, UR6, URZ ;  /* 0x000000060b067290 */ /* 0x000fc8000fffe03f */
[----:B------:R-:W-:-:S06]  /*5e80*/  UISETP.GE.AND UP0, UPT, UR6, UR5, UPT ;  /* 0x000000050600728c */ /* 0x000fcc000bf06270 */
[----:B------:R-:W-:-:S13]  /*5e90*/  PLOP3.LUT P0, PT, PT, PT, UP0, 0x80, 0x0 ;  /* 0x000000000000781c */ /* 0x000fda0003f0f008 */
[----:B------:R-:W-:Y:S05]  /*5ea0*/  @!P0 BRA `(.L_x_1126) ;  /* 0xffffffa4001c8947 */ /* 0x000fea000383ffff */
.L_x_1075:
[----:B------:R-:W2:Y:S01]  /*5eb0*/  LDC R6, c[0x0][0xc] ;  /* 0x00000300ff067b82 */ /* 0x000ea20000000800 */
[----:B------:R-:W-:Y:S01]  /*5ec0*/  ISETP.NE.AND P1, PT, R0, RZ, PT ;  /* 0x000000ff0000720c */ /* 0x000fe20003f25270 */
[----:B------:R-:W-:Y:S06]  /*5ed0*/  BSSY B0, `(.L_x_1127) ;  /* 0x0000011000007945 */ /* 0x000fec0003800000 */
[----:B------:R-:W3:Y:S08]  /*5ee0*/  LDC R7, c[0x0][0x10] ;  /* 0x00000400ff077b82 */ /* 0x000ef00000000800 */
[----:B-1----:R-:W1:Y:S01]  /*5ef0*/  LDC.64 R2, c[0x0][0x258] ;  /* 0x00009600ff027b82 */ /* 0x002e620000000a00 */
[----:B--2---:R-:W-:-:S02]  /*5f00*/  ISETP.NE.AND P0, PT, R6, 0x1, PT ;  /* 0x000000010600780c */ /* 0x004fc40003f05270 */
[----:B---3--:R-:W-:-:S04]  /*5f10*/  SHF.L.U32 R4, R7, 0x1, RZ ;  /* 0x0000000107047819 */ /* 0x008fc800000006ff */
[----:B------:R-:W-:-:S05]  /*5f20*/  SEL R5, R4, RZ, P0 ;  /* 0x000000ff04057207 */ /* 0x000fca0000000000 */
[----:B-1----:R-:W-:Y:S01]  /*5f30*/  IMAD.WIDE.U32 R2, R5, 0x4, R2 ;  /* 0x0000000405027825 */ /* 0x002fe200078e0002 */
        /* <DEDUP_REMOVED lines=10> */
.L_x_1128:
[----:B------:R-:W-:Y:S05]  /*5fe0*/  BSYNC B0 ;  /* 0x0000000000007941 */ /* 0x000fea0003800000 */
.L_x_1127:
        /* <DEDUP_REMOVED lines=11> */
.L_x_1130:
[----:B------:R-:W2:Y:S04]  /*60a0*/  LDG.E.STRONG.GPU R5, desc[UR14][R2.64] ;  /* 0x0000000e02057981 */ /* 0x000ea8000c1ef900 */
[----:B--2---:R-:W-:Y:S01]  /*60b0*/  CCTL.IVALL ;  /* 0x00000000ff00798f */ /* 0x004fe20002000000 */
[----:B------:R-:W-:Y:S05]  /*60c0*/  YIELD ;  /* 0x0000000000007946 */ /* 0x000fea0003800000 */
[----:B------:R-:W-:-:S13]  /*60d0*/  ISETP.NE.AND P0, PT, R5, R4, PT ;  /* 0x000000040500720c */ /* 0x000fda0003f05270 */
[----:B------:R-:W-:Y:S05]  /*60e0*/  @P0 BRA `(.L_x_1130) ;  /* 0xfffffffc00ec0947 */ /* 0x000fea000383ffff */
.L_x_1129:
[----:B------:R-:W-:Y:S05]  /*60f0*/  WARPSYNC.ALL ;  /* 0x0000000000007948 */ /* 0x000fea0003800000 */
[----:B------:R-:W1:Y:S01]  /*6100*/  LDC.64 R2, c[0x0][0x288] ;  /* 0x0000a200ff027b82 */ /* 0x000e620000000a00 */
[----:B------:R-:W-:-:S07]  /*6110*/  SHF.R.S32.HI R10, RZ, 0x1f, R0 ;  /* 0x0000001fff0a7819 */ /* 0x000fce0000011400 */
[----:B------:R-:W-:Y:S01]  /*6120*/  BAR.SYNC.DEFER_BLOCKING 0x0 ;  /* 0x0000000000007b1d */ /* 0x000fe20000010000 */
[----:B-1----:R-:W-:-:S04]  /*6130*/  LEA.HI R4, P0, R3, R2, RZ, 0x1 ;  /* 0x0000000203047211 */ /* 0x002fc800078108ff */
        /* <DEDUP_REMOVED lines=8> */
[----:B------:R-:W1:Y:S01]  /*61c0*/  LDC.64 R6, c[0x0][0x218] ;  /* 0x00008600ff067b82 */ /* 0x000e620000000a00 */
[----:B------:R-:W-:Y:S01]  /*61d0*/  MOV R13, R10 ;  /* 0x0000000a000d7202 */ /* 0x000fe20000000f00 */
[----:B------:R-:W-:Y:S01]  /*61e0*/  ULDC.64 UR4, c[0x0][0x268] ;  /* 0x00009a0000047ab9 */ /* 0x000fe20000000a00 */
[----:B------:R-:W-:Y:S02]  /*61f0*/  IADD3 R11, R9, R11, RZ ;  /* 0x0000000b090b7210 */ /* 0x000fe40007ffe0ff */
[----:B------:R-:W-:Y:S02]  /*6200*/  SHF.L.U64.HI R3, R2, 0x2, R3 ;  /* 0x0000000202037819 */ /* 0x000fe40000010203 */
[----:B------:R-:W-:Y:S01]  /*6210*/  LEA.HI R8, P0, R11, R8, RZ, 0x1 ;  /* 0x000000080b087211 */ /* 0x000fe200078108ff */
[----:B------:R-:W2:Y:S01]  /*6220*/  LDC.64 R4, c[0x0][0x220] ;  /* 0x00008800ff047b82 */ /* 0x000ea20000000a00 */
[----:B------:R-:W-:-:S02]  /*6230*/  SHF.L.U64.HI R31, R25, 0x2, R24 ;  /* 0x00000002191f7819 */ /* 0x000fc40000010218 */
[----:B------:R-:W-:-:S04]  /*6240*/  IADD3.X R11, RZ, R11, RZ, P0, !PT ;  /* 0x0000000bff0b7210 */ /* 0x000fc800007fe4ff */
[--C-:B------:R-:W-:Y:S02]  /*6250*/  SHF.R.S64 R27, R8, 0x1, R11.reuse ;  /* 0x00000001081b7819 */ /* 0x100fe4000000100b */
[----:B------:R-:W-:-:S04]  /*6260*/  SHF.R.S32.HI R8, RZ, 0x1, R11 ;  /* 0x00000001ff087819 */ /* 0x000fc8000001140b */
[----:B------:R-:W-:-:S07]  /*6270*/  SHF.L.U64.HI R29, R27, 0x2, R8 ;  /* 0x000000021b1d7819 */ /* 0x000fce0000010208 */
.L_x_1131:
[----:B------:R-:W-:-:S04]  /*6280*/  LEA R12, P0, R0, UR4, 0x2 ;  /* 0x00000004000c7c11 */ /* 0x000fc8000f8010ff */
[----:B------:R-:W-:Y:S02]  /*6290*/  LEA.HI.X R13, R0, UR5, R13, 0x2, P0 ;  /* 0x00000005000d7c11 */ /* 0x000fe400080f140d */
[-C--:B------:R-:W-:Y:S02]  /*62a0*/  LEA R14, P0, R25, R12.reuse, 0x2 ;  /* 0x0000000c190e7211 */ /* 0x080fe400078010ff */
[-C--:B------:R-:W-:Y:S01]  /*62b0*/  LEA R18, P1, R2, R12.reuse, 0x2 ;  /* 0x0000000c02127211 */ /* 0x080fe200078210ff */
[----:B---3--:R3:W4:Y:S01]  /*62c0*/  LDG.E R20, desc[UR14][R12.64] ;  /* 0x0000000e0c147981 */ /* 0x008722000c1e1900 */
[----:B0-----:R-:W-:Y:S02]  /*62d0*/  LEA R16, P2, R27, R12, 0x2 ;  /* 0x0000000c1b107211 */ /* 0x001fe400078410ff */
[----:B------:R-:W-:Y:S02]  /*62e0*/  IADD3.X R15, R13, R31, RZ, P0, !PT ;  /* 0x0000001f0d0f7210 */ /* 0x000fe400007fe4ff */
[----:B------:R-:W-:-:S02]  /*62f0*/  IADD3.X R19, R3, R13, RZ, P1, !PT ;  /* 0x0000000d03137210 */ /* 0x000fc40000ffe4ff */
[----:B------:R-:W-:Y:S01]  /*6300*/  IADD3.X R17, R13, R29, RZ, P2, !PT ;  /* 0x0000001d0d117210 */ /* 0x000fe200017fe4ff */
[----:B------:R-:W4:Y:S04]  /*6310*/  LDG.E R21, desc[UR14][R14.64] ;  /* 0x0000000e0e157981 */ /* 0x000f28000c1e1900 */
[----:B------:R-:W5:Y:S04]  /*6320*/  LDG.E R22, desc[UR14][R18.64] ;  /* 0x0000000e12167981 */ /* 0x000f68000c1e1900 */
[----:B------:R-:W5:Y:S01]  /*6330*/  LDG.E R23, desc[UR14][R16.64] ;  /* 0x0000000e10177981 */ /* 0x000f62000c1e1900 */
[----:B------:R-:W-:-:S02]  /*6340*/  SHF.L.U32 R11, R0, 0x1, RZ ;  /* 0x00000001000b7819 */ /* 0x000fc400000006ff */
[----:B------:R-:W-:-:S03]  /*6350*/  IADD3 R0, R0, 0x230, RZ ;  /* 0x0000023000007810 */ /* 0x000fc60007ffe0ff */
[----:B-1----:R-:W-:-:S04]  /*6360*/  IMAD.WIDE R8, R11, 0x4, R6 ;  /* 0x000000040b087825 */ /* 0x002fc800078e0206 */
[----:B--2---:R-:W-:Y:S01]  /*6370*/  IMAD.WIDE R10, R11, 0x4, R4 ;  /* 0x000000040b0a7825 */ /* 0x004fe200078e0204 */
[----:B------:R-:W-:Y:S02]  /*6380*/  ISETP.GT.U32.AND P0, PT, R25, R0, PT ;  /* 0x000000001900720c */ /* 0x000fe40003f04070 */
[----:B---3--:R-:W-:-:S04]  /*6390*/  SHF.R.S32.HI R13, RZ, 0x1f, R0 ;  /* 0x0000001fff0d7819 */ /* 0x008fc80000011400 */
[----:B------:R-:W-:Y:S01]  /*63a0*/  ISETP.GT.AND.EX P0, PT, R24, R13, PT, P0 ;  /* 0x0000000d1800720c */ /* 0x000fe20003f04300 */
[----:B----4-:R3:W-:Y:S04]  /*63b0*/  STG.E.64 desc[UR14][R8.64], R20 ;  /* 0x0000001408007986 */ /* 0x0107e8000c101b0e */
[----:B-----5:R3:W-:Y:S08]  /*63c0*/  STG.E.64 desc[UR14][R10.64], R22 ;  /* 0x000000160a007986 */ /* 0x0207f0000c101b0e */
[----:B------:R-:W-:Y:S05]  /*63d0*/  @P0 BRA `(.L_x_1131) ;  /* 0xfffffffc00a80947 */ /* 0x000fea000383ffff */
[----:B------:R-:W-:Y:S05]  /*63e0*/  EXIT ;  /* 0x000000000000794d */ /* 0x000fea0003800000 */
.L_x_1132:
        /* <DEDUP_REMOVED lines=9> */
.L_x_5127:


//--------------------- .text._Z35group_norm_nhwc_bwd_one_pass_kernelI11Fp16IOFp32WLi256ELi70ELi560EEv26Group_norm_nhwc_bwd_params --------------------------
	.section	.text._Z35group_norm_nhwc_bwd_one_pass_kernelI11Fp16IOFp32WLi256ELi70ELi560EEv26Group_norm_nhwc_bwd_params,"ax",@progbits
	.align	128
        .global         _Z35group_norm_nhwc_bwd_one_pass_kernelI11Fp16IOFp32WLi256ELi70ELi560EEv26Group_norm_nhwc_bwd_params
        .type           _Z35group_norm_nhwc_bwd_one_pass_kernelI11Fp16IOFp32WLi256ELi70ELi560EEv26Group_norm_nhwc_bwd_params,@function
        .size           _Z35group_norm_nhwc_bwd_one_pass_kernelI11Fp16IOFp32WLi256ELi70ELi560EEv26Group_norm_nhwc_bwd_params,(.L_x_5128 - _Z35group_norm_nhwc_bwd_one_pass_kernelI11Fp16IOFp32WLi256ELi70ELi560EEv26Group_norm_nhwc_bwd_params)
        .other          _Z35group_norm_nhwc_bwd_one_pass_kernelI11Fp16IOFp32WLi256ELi70ELi560EEv26Group_norm_nhwc_bwd_params,@"STO_CUDA_ENTRY STV_DEFAULT"
_Z35group_norm_nhwc_bwd_one_pass_kernelI11Fp16IOFp32WLi256ELi70ELi560EEv26Group_norm_nhwc_bwd_params:
.text._Z35group_norm_nhwc_bwd_one_pass_kernelI11Fp16IOFp32WLi256ELi70ELi560EEv26Group_norm_nhwc_bwd_params:
        /* <DEDUP_REMOVED lines=16> */
[----:B------:R-:W-:Y:S01]  /*0100*/  UIMAD.WIDE.U32 UR8, UR10, 0x3, URZ ;  /* 0x000000030a0878a5 */ /* 0x000fe2000f8e003f */
[----:B------:R-:W-:Y:S01]  /*0110*/  SHF.R.U32.HI R2, RZ, 0x5, R2 ;  /* 0x00000005ff027819 */ /* 0x000fe20000011602 */
[----:B------:R-:W-:Y:S01]  /*0120*/  ULEA.HI UR7, UP0, UR11, UR10, URZ, 0x1 ;  /* 0x0000000a0b077291 */ /* 0x000fe2000f81083f */
[--C-:B------:R-:W-:Y:S01]  /*0130*/  SHF.R.S32.HI R5, RZ, 0x1f, R66.reuse ;  /* 0x0000001fff057819 */ /* 0x100fe20000011442 */
[----:B------:R-:W-:Y:S01]  /*0140*/  UIMAD UR10, UR11, 0x3, URZ ;  /* 0x000000030b0a78a4 */ /* 0x000fe2000f8e023f */
[----:B------:R-:W0:Y:S01]  /*0150*/  LDC R65, c[0x0][0x2ac] ;  /* 0x0000ab00ff417b82 */ /* 0x000e220000000800 */
[----:B------:R-:W-:Y:S01]  /*0160*/  UIADD3.X UR4, URZ, UR11, URZ, UP0, !UPT ;  /* 0x0000000b3f047290 */ /* 0x000fe200087fe43f */
[----:B------:R-:W-:Y:S01]  /*0170*/  IMAD R67, R2, -0x23, R66 ;  /* 0xffffffdd02437824 */ /* 0x000fe200078e0242 */
[----:B------:R-:W-:Y:S01]  /*0180*/  UIADD3 UR10, UR9, UR10, URZ ;  /* 0x0000000a090a7290 */ /* 0x000fe2000fffe03f */
[----:B------:R-:W-:Y:S01]  /*0190*/  ULDC.64 UR12, c[0x0][0x290] ;  /* 0x0000a400000c7ab9 */ /* 0x000fe20000000a00 */
[----:B------:R-:W-:-:S02]  /*01a0*/  USHF.R.S64 UR7, UR7, 0x1, UR4 ;  /* 0x0000000107077899 */ /* 0x000fc40008001004 */
[----:B------:R-:W-:Y:S01]  /*01b0*/  SHF.L.U32 R67, R67, 0x1, RZ ;  /* 0x0000000143437819 */ /* 0x000fe200000006ff */
        /* <DEDUP_REMOVED lines=10> */
[----:B------:R-:W-:-:S04]  /*0260*/  LEA.HI R2, R5, R66, RZ, 0x5 ;  /* 0x0000004205027211 */ /* 0x000fc800078f28ff */
[----:B------:R-:W-:Y:S02]  /*0270*/  ISETP.GE.U32.AND P1, PT, R65, UR12, PT ;  /* 0x0000000c41007c0c */ /* 0x000fe4000bf26070 */
[----:B------:R-:W-:Y:S02]  /*0280*/  SHF.R.S32.HI R3, RZ, 0x1f, R65 ;  /* 0x0000001fff037819 */ /* 0x000fe40000011441 */
[----:B------:R-:W-:Y:S02]  /*0290*/  SHF.R.S32.HI R2, RZ, 0x5, R2 ;  /* 0x00000005ff027819 */ /* 0x000fe40000011402 */
[----:B------:R-:W-:Y:S02]  /*02a0*/  ISETP.GE.AND.EX P1, PT, R3, UR13, PT, P1 ;  /* 0x0000000d03007c0c */ /* 0x000fe4000bf26310 */
        /* <DEDUP_REMOVED lines=10> */
[----:B------:R-:W-:Y:S02]  /*0350*/  ISETP.LT.U32.AND P1, PT, R66, 0x230, !P1 ;  /* 0x000002304200780c */ /* 0x000fe40004f21070 */
[C---:B------:R-:W-:Y:S02]  /*0360*/  IADD3 R54, R65.reuse, 0xb0, RZ ;  /* 0x000000b041367810 */ /* 0x040fe40007ffe0ff */
[C---:B------:R-:W-:Y:S02]  /*0370*/  IADD3 R53, R65.reuse, 0xc0, RZ ;  /* 0x000000c041357810 */ /* 0x040fe40007ffe0ff */
[----:B------:R-:W-:-:S02]  /*0380*/  IADD3 R52, R65, 0xd0, RZ ;  /* 0x000000d041347810 */ /* 0x000fc40007ffe0ff */
[C---:B------:R-:W-:Y:S02]  /*0390*/  IADD3 R51, R65.reuse, 0xe0, RZ ;  /* 0x000000e041337810 */ /* 0x040fe40007ffe0ff */
[----:B-1----:R-:W-:-:S07]  /*03a0*/  IADD3 R50, R65, 0xf0, RZ ;  /* 0x000000f041327810 */ /* 0x002fce0007ffe0ff */
.L_x_1216:
[----:B0-----:R-:W0:Y:S01]  /*03b0*/  LDC R10, c[0x0][0x2a0] ;  /* 0x0000a800ff0a7b82 */ /* 0x001e220000000800 */
[----:B------:R-:W-:Y:S01]  /*03c0*/  ISETP.LE.AND P5, PT, RZ, UR6, PT ;  /* 0x00000006ff007c0c */ /* 0x000fe2000bfa3270 */
[----:B------:R-:W-:Y:S01]  /*03d0*/  ULDC.64 UR18, c[0x0][0x290] ;  /* 0x0000a40000127ab9 */ /* 0x000fe20000000a00 */
[----:B------:R-:W-:Y:S01]  /*03e0*/  SHF.R.S32.HI R17, RZ, 0x1f, R64 ;  /* 0x0000001fff117819 */ /* 0x000fe20000011440 */
[----:B------:R-:W-:Y:S01]  /*03f0*/  ULDC.64 UR12, c[0x0][0x298] ;  /* 0x0000a600000c7ab9 */ /* 0x000fe20000000a00 */
[----:B------:R-:W-:Y:S02]  /*0400*/  SHF.R.S32.HI R19, RZ, 0x1f, R63 ;  /* 0x0000001fff137819 */ /* 0x000fe4000001143f */
[----:B------:R-:W-:Y:S02]  /*0410*/  CS2R R48, SRZ ;  /* 0x0000000000307805 */ /* 0x000fe4000001ff00 */
[----:B------:R-:W-:Y:S01]  /*0420*/  SHF.R.S32.HI R23, RZ, 0x1f, R62 ;  /* 0x0000001fff177819 */ /* 0x000fe2000001143e */
        /* <DEDUP_REMOVED lines=26> */
[----:B------:R-:W-:Y:S02]  /*05d0*/  ISETP.GE.U32.AND P2, PT, R64, UR18, PT ;  /* 0x0000001240007c0c */ /* 0x000fe4000bf46070 */
[----:B------:R-:W-:Y:S02]  /*05e0*/  LOP3.LUT R7, RZ, R10, RZ, 0x33, !PT ;  /* 0x0000000aff077212 */ /* 0x000fe400078e33ff */
[----:B------:R-:W-:Y:S02]  /*05f0*/  @!P5 IADD3 R6, -R6, RZ, RZ ;  /* 0x000000ff0606d210 */ /* 0x000fe40007ffe1ff */
[----:B------:R-:W-:Y:S02]  /*0600*/  ISETP.GE.AND.EX P2, PT, R17, UR19, PT, P2 ;  /* 0x0000001311007c0c */ /* 0x000fe4000bf46320 */
[----:B------:R-:W-:-:S02]  /*0610*/  @P4 IADD3 R5, R5, 0x1, RZ ;  /* 0x0000000105054810 */ /* 0x000fc40007ffe0ff */
[----:B------:R-:W-:Y:S02]  /*0620*/  SEL R87, R7, R6, !P0 ;  /* 0x0000000607577207 */ /* 0x000fe40004000000 */
[----:B------:R-:W-:Y:S02]  /*0630*/  ISETP.GT.U32.OR P2, PT, R66, 0x22f, P2 ;  /* 0x0000022f4200780c */ /* 0x000fe40001744470 */
[----:B------:R-:W-:Y:S01]  /*0640*/  @!P3 IADD3 R5, -R5, RZ, RZ ;  /* 0x000000ff0505b210 */ /* 0x000fe20007ffe1ff */
[----:B------:R-:W-:Y:S01]  /*0650*/  IMAD R30, R87, 0x46, RZ ;  /* 0x00000046571e7824 */ /* 0x000fe200078e02ff */
[----:B------:R-:W-:Y:S02]  /*0660*/  ISETP.GE.U32.AND P5, PT, R63, UR18, PT ;  /* 0x000000123f007c0c */ /* 0x000fe4000bfa6070 */
[----:B------:R-:W-:Y:S02]  /*0670*/  SEL R5, R7, R5, !P0 ;  /* 0x0000000507057207 */ /* 0x000fe40004000000 */
[----:B------:R-:W-:-:S02]  /*0680*/  SHF.R.S32.HI R7, RZ, 0x1f, R67 ;  /* 0x0000001fff077819 */ /* 0x000fc40000011443 */
[----:B------:R-:W-:Y:S02]  /*0690*/  IADD3 R88, P0, R67, R30, RZ ;  /* 0x0000001e43587210 */ /* 0x000fe40007f1e0ff */
[----:B------:R-:W-:Y:S01]  /*06a0*/  SHF.R.S32.HI R4, RZ, 0x1f, R5 ;  /* 0x0000001fff047819 */ /* 0x000fe20000011405 */
[----:B------:R-:W3:Y:S01]  /*06b0*/  @!P2 LDC.64 R10, c[0x0][0x288] ;  /* 0x0000a200ff0aab82 */ /* 0x000ee20000000a00 */
[----:B------:R-:W-:Y:S02]  /*06c0*/  LEA.HI.X.SX32 R89, R30, R7, 0x1, P0 ;  /* 0x000000071e597211 */ /* 0x000fe400000f0eff */
[----:B------:R-:W-:Y:S01]  /*06d0*/  ISETP.GE.AND.EX P5, PT, R19, UR19, PT, P5 ;  /* 0x0000001313007c0c */ /* 0x000fe2000bfa6350 */
[----:B------:R-:W-:Y:S01]  /*06e0*/  IMAD R4, R4, UR12, RZ ;  /* 0x0000000c04047c24 */ /* 0x000fe2000f8e02ff */
[----:B------:R-:W-:Y:S01]  /*06f0*/  ISETP.GE.U32.AND P4, PT, R62, UR18, PT ;  /* 0x000000123e007c0c */ /* 0x000fe2000bf86070 */
[----:B------:R-:W-:Y:S01]  /*0700*/  IMAD.WIDE.U32 R88, R5, UR12, R88 ;  /* 0x0000000c05587c25 */ /* 0x000fe2000f8e0058 */
[C---:B------:R-:W-:Y:S01]  /*0710*/  ISETP.GT.U32.OR P5, PT, R66.reuse, 0x22f, P5 ;  /* 0x0000022f4200780c */ /* 0x040fe20002fa4470 */
[----:B------:R-:W4:Y:S01]  /*0720*/  @!P2 LDC.64 R8, c[0x0][0x230] ;  /* 0x00008c00ff08ab82 */ /* 0x000f220000000a00 */
[----:B------:R-:W-:Y:S01]  /*0730*/  ISETP.GE.AND.EX P4, PT, R23, UR19, PT, P4 ;  /* 0x0000001317007c0c */ /* 0x000fe2000bf86340 */
[----:B------:R-:W-:Y:S01]  /*0740*/  IMAD R91, R5, UR13, R4 ;  /* 0x0000000d055b7c24 */ /* 0x000fe2000f8e0204 */
[----:B------:R-:W-:Y:S01]  /*0750*/  @P1 MOV R90, R88 ;  /* 0x00000058005a1202 */ /* 0x000fe20000000f00 */
[----:B-1----:R-:W-:Y:S01]  /*0760*/  @P1 IMAD R4, R3, R20, RZ ;  /* 0x0000001403041224 */ /* 0x002fe200078e02ff */
[----:B------:R-:W-:-:S02]  /*0770*/  ISETP.GT.U32.OR P4, PT, R66, 0x22f, P4 ;  /* 0x0000022f4200780c */ /* 0x000fc40002784470 */
[----:B------:R-:W-:Y:S01]  /*0780*/  SHF.R.S32.HI R27, RZ, 0x1f, R61 ;  /* 0x0000001fff1b7819 */ /* 0x000fe2000001143d */
[----:B------:R-:W-:Y:S01]  /*0790*/  @P1 IMAD R21, R65, R21, R4 ;  /* 0x0000001541151224 */ /* 0x000fe200078e0204 */
[----:B------:R-:W-:Y:S01]  /*07a0*/  IADD3 R91, R89, R91, RZ ;  /* 0x0000005b595b7210 */ /* 0x000fe20007ffe0ff */
[----:B------:R-:W1:Y:S01]  /*07b0*/  @!P2 LDC.64 R4, c[0x0][0x228] ;  /* 0x00008a00ff04ab82 */ /* 0x000e620000000a00 */
[----:B------:R-:W-:Y:S02]  /*07c0*/  CS2R R46, SRZ ;  /* 0x00000000002e7805 */ /* 0x000fe4000001ff00 */
[----:B------:R-:W-:Y:S02]  /*07d0*/  SHF.R.S32.HI R29, RZ, 0x1f, R60 ;  /* 0x0000001fff1d7819 */ /* 0x000fe4000001143c */
[----:B------:R-:W-:Y:S01]  /*07e0*/  CS2R R44, SRZ ;  /* 0x00000000002c7805 */ /* 0x000fe2000001ff00 */
[----:B------:R-:W-:Y:S01]  /*07f0*/  @P1 IMAD.WIDE.U32 R14, R65, R20, R90 ;  /* 0x00000014410e1225 */ /* 0x000fe200078e005a */
[----:B------:R-:W-:-:S02]  /*0800*/  CS2R R42, SRZ ;  /* 0x00000000002a7805 */ /* 0x000fc4000001ff00 */
[----:B------:R-:W-:Y:S01]  /*0810*/  CS2R R68, SRZ ;  /* 0x0000000000447805 */ /* 0x000fe2000001ff00 */
[----:B------:R-:W-:Y:S01]  /*0820*/  ULDC.64 UR12, c[0x0][0x248] ;  /* 0x00009200000c7ab9 */ /* 0x000fe20000000a00 */
[----:B------:R-:W1:Y:S01]  /*0830*/  @!P5 LDC.64 R6, c[0x0][0x288] ;  /* 0x0000a200ff06db82 */ /* 0x000e620000000a00 */
[----:B------:R-:W-:Y:S01]  /*0840*/  @P1 IADD3 R15, R15, R21, RZ ;  /* 0x000000150f0f1210 */ /* 0x000fe20007ffe0ff */
[----:B---3--:R-:W-:Y:S01]  /*0850*/  @!P2 IMAD R16, R17, R10, RZ ;  /* 0x0000000a1110a224 */ /* 0x008fe200078e02ff */
[C---:B------:R-:W-:Y:S02]  /*0860*/  @P1 SHF.L.U32 R17, R14.reuse, 0x1, RZ ;  /* 0x000000010e111819 */ /* 0x040fe400000006ff */
[----:B------:R-:W-:Y:S01]  /*0870*/  @P1 SHF.L.U64.HI R18, R14, 0x1, R15 ;  /* 0x000000010e121819 */ /* 0x000fe2000001020f */
[----:B------:R-:W-:Y:S01]  /*0880*/  @!P2 IMAD R21, R64, R11, R16 ;  /* 0x0000000b4015a224 */ /* 0x000fe200078e0210 */
[----:B------:R-:W-:Y:S02]  /*0890*/  @!P2 MOV R14, R88 ;  /* 0x00000058000ea202 */ /* 0x000fe40000000f00 */
[----:B------:R-:W-:-:S02]  /*08a0*/  @!P2 MOV R15, R91 ;  /* 0x0000005b000fa202 */ /* 0x000fc40000000f00 */
[C---:B--2---:R-:W-:Y:S02]  /*08b0*/  @P1 IADD3 R16, P0, R17.reuse, R12, RZ ;  /* 0x0000000c11101210 */ /* 0x044fe40007f1e0ff */
[----:B0-----:R-:W-:Y:S01]  /*08c0*/  @P1 IADD3 R32, P3, R17, R32, RZ ;  /* 0x0000002011201210 */ /* 0x001fe20007f7e0ff */
[----:B------:R-:W-:Y:S01]  /*08d0*/  @!P2 IMAD.WIDE.U32 R14, R64, R10, R14 ;  /* 0x0000000a400ea225 */ /* 0x000fe200078e000e */
[C---:B------:R-:W-:Y:S01]  /*08e0*/  @P1 IADD3.X R17, R18.reuse, R13, RZ, P0, !PT ;  /* 0x0000000d12111210 */ /* 0x040fe200007fe4ff */
[----:B------:R-:W0:Y:S01]  /*08f0*/  @!P4 LDC.64 R10, c[0x0][0x288] ;  /* 0x0000a200ff0acb82 */ /* 0x000e220000000a00 */
[----:B------:R-:W-:Y:S02]  /*0900*/  @P1 IADD3.X R33, R18, R33, RZ, P3, !PT ;  /* 0x0000002112211210 */ /* 0x000fe40001ffe4ff */
[----:B------:R-:W-:Y:S01]  /*0910*/  @!P2 IADD3 R15, R15, R21, RZ ;  /* 0x000000150f0fa210 */ /* 0x000fe20007ffe0ff */
[----:B------:R2:W5:Y:S01]  /*0920*/  @P1 LDG.E R48, desc[UR14][R16.64] ;  /* 0x0000000e10301981 */ /* 0x000562000c1e1900 */
[----:B------:R-:W-:-:S02]  /*0930*/  @!P2 SHF.L.U32 R13, R14, 0x1, RZ ;  /* 0x000000010e0da819 */ /* 0x000fc400000006ff */
[----:B------:R-:W-:Y:S02]  /*0940*/  ISETP.GE.U32.AND P3, PT, R61, UR18, PT ;  /* 0x000000123d007c0c */ /* 0x000fe4000bf66070 */
[----:B------:R-:W-:Y:S02]  /*0950*/  @!P2 SHF.L.U64.HI R22, R14, 0x1, R15 ;  /* 0x000000010e16a819 */ /* 0x000fe4000001020f */
[----:B----4-:R-:W-:Y:S01]  /*0960*/  @!P2 IADD3 R20, P6, R13, R8, RZ ;  /* 0x000000080d14a210 */ /* 0x010fe20007fde0ff */
[----:B------:R-:W3:Y:S01]  /*0970*/  @!P5 LDC.64 R14, c[0x0][0x230] ;  /* 0x00008c00ff0edb82 */ /* 0x000ee20000000a00 */
[----:B------:R-:W-:Y:S02]  /*0980*/  ISETP.GE.AND.EX P3, PT, R27, UR19, PT, P3 ;  /* 0x000000131b007c0c */ /* 0x000fe4000bf66330 */
[----:B-1----:R-:W-:Y:S01]  /*0990*/  @!P2 IADD3 R12, P0, R13, R4, RZ ;  /* 0x000000040d0ca210 */ /* 0x002fe20007f1e0ff */
[----:B------:R-:W-:Y:S01]  /*09a0*/  @!P5 IMAD R4, R19, R6, RZ ;  /* 0x000000061304d224 */ /* 0x000fe200078e02ff */
[----:B------:R-:W-:-:S02]  /*09b0*/  @!P2 IADD3.X R21, R22, R9, RZ, P6, !PT ;  /* 0x000000091615a210 */ /* 0x000fc400037fe4ff */
[----:B------:R-:W-:Y:S01]  /*09c0*/  @!P5 MOV R8, R88 ;  /* 0x000000580008d202 */ /* 0x000fe20000000f00 */
[----:B------:R-:W1:Y:S01]  /*09d0*/  @!P5 LDC.64 R18, c[0x0][0x228] ;  /* 0x00008a00ff12db82 */ /* 0x000e620000000a00 */
[----:B------:R-:W-:Y:S02]  /*09e0*/  @!P5 MOV R9, R91 ;  /* 0x0000005b0009d202 */ /* 0x000fe40000000f00 */
[----:B------:R-:W-:Y:S01]  /*09f0*/  ISETP.GT.U32.OR P3, PT, R66, 0x22f, P3 ;  /* 0x0000022f4200780c */ /* 0x000fe20001f64470 */
[C---:B------:R-:W-:Y:S01]  /*0a00*/  @!P5 IMAD R25, R63.reuse, R7, R4 ;  /* 0x000000073f19d224 */ /* 0x040fe200078e0204 */
[----:B------:R-:W-:Y:S01]  /*0a10*/  @!P2 IADD3.X R13, R22, R5, RZ, P0, !PT ;  /* 0x00000005160da210 */ /* 0x000fe200007fe4ff */
[----:B------:R-:W-:Y:S01]  /*0a20*/  @!P5 IMAD.WIDE.U32 R6, R63, R6, R8 ;  /* 0x000000063f06d225 */ /* 0x000fe200078e0008 */
[----:B------:R1:W5:Y:S01]  /*0a30*/  @!P2 LDG.E R49, desc[UR14][R20.64] ;  /* 0x0000000e1431a981 */ /* 0x000362000c1e1900 */
[----:B--2---:R-:W2:Y:S03]  /*0a40*/  @!P4 LDC.64 R16, c[0x0][0x230] ;  /* 0x00008c00ff10cb82 */ /* 0x004ea60000000a00 */
[----:B------:R-:W-:Y:S01]  /*0a50*/  @!P5 IADD3 R5, R7, R25, RZ ;  /* 0x000000190705d210 */ /* 0x000fe20007ffe0ff */
[----:B0-----:R-:W-:Y:S01]  /*0a60*/  @!P4 IMAD R4, R23, R10, RZ ;  /* 0x0000000a1704c224 */ /* 0x001fe200078e02ff */
[C---:B------:R-:W-:Y:S01]  /*0a70*/  @!P5 SHF.L.U32 R23, R6.reuse, 0x1, RZ ;  /* 0x000000010617d819 */ /* 0x040fe200000006ff */
[----:B------:R0:W5:Y:S01]  /*0a80*/  @!P2 LDG.E R47, desc[UR14][R12.64] ;  /* 0x0000000e0c2fa981 */ /* 0x000162000c1e1900 */
[----:B------:R-:W-:Y:S01]  /*0a90*/  @!P5 SHF.L.U64.HI R22, R6, 0x1, R5 ;  /* 0x000000010616d819 */ /* 0x000fe20000010205 */
[----:B------:R-:W4:Y:S01]  /*0aa0*/  @!P4 LDC.64 R8, c[0x0][0x228] ;  /* 0x00008a00ff08cb82 */ /* 0x000f220000000a00 */
[----:B------:R-:W-:Y:S01]  /*0ab0*/  ISETP.GE.U32.AND P0, PT, R60, UR18, PT ;  /* 0x000000123c007c0c */ /* 0x000fe2000bf06070 */
[----:B------:R-:W-:Y:S01]  /*0ac0*/  @!P4 IMAD R25, R62, R11, R4 ;  /* 0x0000000b3e19c224 */ /* 0x000fe200078e0204 */
[----:B------:R-:W-:-:S05]  /*0ad0*/  @!P4 MOV R4, R88 ;  /* 0x000000580004c202 */ /* 0x000fca0000000f00 */
[----:B------:R-:W4:Y:S01]  /*0ae0*/  @!P3 LDC.64 R6, c[0x0][0x288] ;  /* 0x0000a200ff06bb82 */ /* 0x000f220000000a00 */
[----:B------:R-:W-:Y:S02]  /*0af0*/  @!P4 MOV R5, R91 ;  /* 0x0000005b0005c202 */ /* 0x000fe40000000f00 */
[----:B------:R-:W-:Y:S02]  /*0b00*/  ISETP.GE.AND.EX P0, PT, R29, UR19, PT, P0 ;  /* 0x000000131d007c0c */ /* 0x000fe4000bf06300 */
[C---:B-1----:R-:W-:Y:S01]  /*0b10*/  @!P5 IADD3 R20, P2, R23.reuse, R18, RZ ;  /* 0x000000121714d210 */ /* 0x042fe20007f5e0ff */
[----:B------:R-:W-:Y:S01]  /*0b20*/  @!P4 IMAD.WIDE.U32 R10, R62, R10, R4 ;  /* 0x0000000a3e0ac225 */ /* 0x000fe200078e0004 */
[----:B------:R-:W-:Y:S01]  /*0b30*/  ISETP.GT.U32.OR P0, PT, R66, 0x22f, P0 ;  /* 0x0000022f4200780c */ /* 0x000fe20000704470 */
[----:B0-----:R-:W0:Y:S01]  /*0b40*/  @!P3 LDC.64 R12, c[0x0][0x228] ;  /* 0x00008a00ff0cbb82 */ /* 0x001e220000000a00 */
[----:B---3--:R-:W-:Y:S02]  /*0b50*/  @!P5 IADD3 R14, P6, R23, R14, RZ ;  /* 0x0000000e170ed210 */ /* 0x008fe40007fde0ff */
[----:B------:R-:W-:-:S02]  /*0b60*/  @!P5 IADD3.X R21, R22, R19, RZ, P2, !PT ;  /* 0x000000131615d210 */ /* 0x000fc400017fe4ff */
[----:B------:R-:W-:Y:S02]  /*0b70*/  @!P4 IADD3 R5, R11, R25, RZ ;  /* 0x000000190b05c210 */ /* 0x000fe40007ffe0ff */
[----:B------:R-:W-:Y:S01]  /*0b80*/  @!P4 SHF.L.U32 R19, R10, 0x1, RZ ;  /* 0x000000010a13c819 */ /* 0x000fe200000006ff */
[----:B------:R-:W5:Y:S01]  /*0b90*/  @!P5 LDG.E R44, desc[UR14][R20.64] ;  /* 0x0000000e142cd981 */ /* 0x000f62000c1e1900 */
[----:B------:R-:W-:Y:S02]  /*0ba0*/  @!P5 IADD3.X R15, R22, R15, RZ, P6, !PT ;  /* 0x0000000f160fd210 */ /* 0x000fe400037fe4ff */
[----:B------:R-:W-:Y:S02]  /*0bb0*/  @!P4 SHF.L.U64.HI R10, R10, 0x1, R5 ;  /* 0x000000010a0ac819 */ /* 0x000fe40000010205 */
[C---:B--2---:R-:W-:Y:S01]  /*0bc0*/  @!P4 IADD3 R16, P2, R19.reuse, R16, RZ ;  /* 0x000000101310c210 */ /* 0x044fe20007f5e0ff */
[----:B------:R1:W5:Y:S01]  /*0bd0*/  @!P5 LDG.E R45, desc[UR14][R14.64] ;  /* 0x0000000e0e2dd981 */ /* 0x000362000c1e1900 */
[----:B----4-:R-:W-:Y:S01]  /*0be0*/  @!P4 IADD3 R18, P5, R19, R8, RZ ;  /* 0x000000081312c210 */ /* 0x010fe20007fbe0ff */
[----:B------:R-:W-:Y:S01]  /*0bf0*/  @!P3 IMAD R8, R27, R6, RZ ;  /* 0x000000061b08b224 */ /* 0x000fe200078e02ff */
[----:B------:R-:W-:Y:S01]  /*0c00*/  @!P4 IADD3.X R17, R10, R17, RZ, P2, !PT ;  /* 0x000000110a11c210 */ /* 0x000fe200017fe4ff */
[----:B------:R-:W2:Y:S01]  /*0c10*/  @!P0 LDC.64 R4, c[0x0][0x288] ;  /* 0x0000a200ff048b82 */ /* 0x000ea20000000a00 */
[----:B------:R-:W-:-:S02]  /*0c20*/  SHF.R.S32.HI R25, RZ, 0x1f, R59 ;  /* 0x0000001fff197819 */ /* 0x000fc4000001143b */
[----:B------:R-:W-:Y:S01]  /*0c30*/  ISETP.GE.U32.AND P2, PT, R59, UR18, PT ;  /* 0x000000123b007c0c */ /* 0x000fe2000bf46070 */
[----:B------:R-:W-:Y:S01]  /*0c40*/  @!P3 IMAD R11, R61, R7, R8 ;  /* 0x000000073d0bb224 */ /* 0x000fe200078e0208 */
[----:B------:R-:W-:Y:S01]  /*0c50*/  @!P4 IADD3.X R19, R10, R9, RZ, P5, !PT ;  /* 0x000000090a13c210 */ /* 0x000fe20002ffe4ff */
[----:B------:R3:W5:Y:S01]  /*0c60*/  @!P4 LDG.E R46, desc[UR14][R16.64] ;  /* 0x0000000e102ec981 */ /* 0x000762000c1e1900 */
[----:B------:R-:W-:Y:S01]  /*0c70*/  ISETP.GE.AND.EX P2, PT, R25, UR19, PT, P2 ;  /* 0x0000001319007c0c */ /* 0x000fe2000bf46320 */
[----:B-1----:R-:W1:Y:S01]  /*0c80*/  @!P3 LDC.64 R14, c[0x0][0x230] ;  /* 0x00008c00ff0ebb82 */ /* 0x002e620000000a00 */
[----:B------:R-:W-:Y:S01]  /*0c90*/  @!P3 MOV R8, R88 ;  /* 0x000000580008b202 */ /* 0x000fe20000000f00 */
[----:B------:R1:W5:Y:S01]  /*0ca0*/  @!P4 LDG.E R43, desc[UR14][R18.64] ;  /* 0x0000000e122bc981 */ /* 0x000362000c1e1900 */
[----:B------:R-:W-:Y:S02]  /*0cb0*/  @!P3 MOV R9, R91 ;  /* 0x0000005b0009b202 */ /* 0x000fe40000000f00 */
[----:B------:R-:W-:Y:S01]  /*0cc0*/  ISETP.GT.U32.OR P2, PT, R66, 0x22f, P2 ;  /* 0x0000022f4200780c */ /* 0x000fe20001744470 */
[----:B------:R-:W-:Y:S01]  /*0cd0*/  @!P3 IMAD.WIDE.U32 R6, R61, R6, R8 ;  /* 0x000000063d06b225 */ /* 0x000fe200078e0008 */
[----:B---3--:R-:W-:-:S02]  /*0ce0*/  @!P0 MOV R16, R88 ;  /* 0x0000005800108202 */ /* 0x008fc40000000f00 */
[----:B------:R-:W3:Y:S02]  /*0cf0*/  @!P0 LDC.64 R8, c[0x0][0x230] ;  /* 0x00008c00ff088b82 */ /* 0x000ee40000000a00 */
[----:B------:R-:W-:Y:S02]  /*0d00*/  @!P3 IADD3 R7, R7, R11, RZ ;  /* 0x0000000b0707b210 */ /* 0x000fe40007ffe0ff */
[C---:B------:R-:W-:Y:S02]  /*0d10*/  @!P3 SHF.L.U32 R23, R6.reuse, 0x1, RZ ;  /* 0x000000010617b819 */ /* 0x040fe400000006ff */
[----:B------:R-:W-:Y:S02]  /*0d20*/  @!P3 SHF.L.U64.HI R20, R6, 0x1, R7 ;  /* 0x000000010614b819 */ /* 0x000fe40000010207 */
[----:B------:R-:W4:Y:S01]  /*0d30*/  @!P0 LDC.64 R10, c[0x0][0x228] ;  /* 0x00008a00ff0a8b82 */ /* 0x000f220000000a00 */
[----:B------:R-:W-:Y:S01]  /*0d40*/  @!P0 MOV R17, R91 ;  /* 0x0000005b00118202 */ /* 0x000fe20000000f00 */
[----:B--2---:R-:W-:-:S06]  /*0d50*/  @!P0 IMAD R29, R29, R4, RZ ;  /* 0x000000041d1d8224 */ /* 0x004fcc00078e02ff */
[----:B------:R-:W2:Y:S01]  /*0d60*/  @!P2 LDC.64 R6, c[0x0][0x288] ;  /* 0x0000a200ff06ab82 */ /* 0x000ea20000000a00 */
[----:B-1----:R-:W-:Y:S01]  /*0d70*/  @!P3 IADD3 R18, P5, R23, R14, RZ ;  /* 0x0000000e1712b210 */ /* 0x002fe20007fbe0ff */
[C---:B------:R-:W-:Y:S01]  /*0d80*/  @!P0 IMAD R5, R60.reuse, R5, R29 ;  /* 0x000000053c058224 */ /* 0x040fe200078e021d */
[----:B------:R-:W-:Y:S01]  /*0d90*/  SHF.R.S32.HI R21, RZ, 0x1f, R58 ;  /* 0x0000001fff157819 */ /* 0x000fe2000001143a */
[----:B------:R-:W-:Y:S01]  /*0da0*/  @!P0 IMAD.WIDE.U32 R16, R60, R4, R16 ;  /* 0x000000043c108225 */ /* 0x000fe200078e0010 */
[----:B------:R-:W-:Y:S02]  /*0db0*/  ISETP.GE.U32.AND P4, PT, R58, UR18, PT ;  /* 0x000000123a007c0c */ /* 0x000fe4000bf86070 */
[----:B------:R-:W-:Y:S01]  /*0dc0*/  @!P3 IADD3.X R19, R20, R15, RZ, P5, !PT ;  /* 0x0000000f1413b210 */ /* 0x000fe20002ffe4ff */
[----:B------:R-:W1:Y:S01]  /*0dd0*/  @!P2 LDC.64 R26, c[0x0][0x228] ;  /* 0x00008a00ff1aab82 */ /* 0x000e620000000a00 */
[----:B------:R-:W-:Y:S02]  /*0de0*/  ISETP.GE.AND.EX P4, PT, R21, UR19, PT, P4 ;  /* 0x0000001315007c0c */ /* 0x000fe4000bf86340 */
[----:B0-----:R-:W-:Y:S01]  /*0df0*/  @!P3 IADD3 R12, P5, R23, R12, RZ ;  /* 0x0000000c170cb210 */ /* 0x001fe20007fbe0ff */
[----:B------:R-:W-:Y:S01]  /*0e00*/  HFMA2.MMA R4, -RZ, RZ, 0, 0 ;  /* 0x00000000ff047435 */ /* 0x000fe200000001ff */
[----:B------:R-:W-:-:S02]  /*0e10*/  @!P0 IADD3 R5, R17, R5, RZ ;  /* 0x0000000511058210 */ /* 0x000fc40007ffe0ff */
[----:B------:R-:W-:Y:S01]  /*0e20*/  ISETP.GT.U32.OR P4, PT, R66, 0x22f, P4 ;  /* 0x0000022f4200780c */ /* 0x000fe20002784470 */
[----:B------:R-:W0:Y:S01]  /*0e30*/  @!P2 LDC.64 R22, c[0x0][0x230] ;  /* 0x00008c00ff16ab82 */ /* 0x000e220000000a00 */
[----:B------:R-:W-:Y:S02]  /*0e40*/  @!P3 IADD3.X R13, R20, R13, RZ, P5, !PT ;  /* 0x0000000d140db210 */ /* 0x000fe40002ffe4ff */
[C---:B------:R-:W-:Y:S02]  /*0e50*/  @!P0 SHF.L.U64.HI R20, R16.reuse, 0x1, R5 ;  /* 0x0000000110148819 */ /* 0x040fe40000010205 */
[----:B------:R-:W-:Y:S01]  /*0e60*/  MOV R5, RZ ;  /* 0x000000ff00057202 */ /* 0x000fe20000000f00 */
[----:B------:R3:W5:Y:S01]  /*0e70*/  @!P3 LDG.E R4, desc[UR14][R18.64] ;  /* 0x0000000e1204b981 */ /* 0x000762000c1e1900 */
[----:B------:R-:W-:-:S04]  /*0e80*/  @!P0 SHF.L.U32 R17, R16, 0x1, RZ ;  /* 0x0000000110118819 */ /* 0x000fc800000006ff */
[----:B----4-:R-:W-:Y:S01]  /*0e90*/  @!P0 IADD3 R16, P6, R17, R10, RZ ;  /* 0x0000000a11108210 */ /* 0x010fe20007fde0ff */
[----:B------:R4:W5:Y:S01]  /*0ea0*/  @!P3 LDG.E R5, desc[UR14][R12.64] ;  /* 0x0000000e0c05b981 */ /* 0x000962000c1e1900 */
[----:B--2---:R-:W-:Y:S01]  /*0eb0*/  @!P2 IMAD R10, R25, R6, RZ ;  /* 0x00000006190aa224 */ /* 0x004fe200078e02ff */
[----:B------:R-:W-:Y:S01]  /*0ec0*/  SHF.R.S32.HI R25, RZ, 0x1f, R57 ;  /* 0x0000001fff197819 */ /* 0x000fe20000011439 */
[----:B------:R-:W2:Y:S01]  /*0ed0*/  @!P4 LDC.64 R14, c[0x0][0x288] ;  /* 0x0000a200ff0ecb82 */ /* 0x000ea20000000a00 */
[----:B------:R-:W-:Y:S01]  /*0ee0*/  ISETP.GE.U32.AND P3, PT, R57, UR18, PT ;  /* 0x0000001239007c0c */ /* 0x000fe2000bf66070 */
[----:B------:R-:W-:Y:S01]  /*0ef0*/  @!P2 IMAD R7, R59, R7, R10 ;  /* 0x000000073b07a224 */ /* 0x000fe200078e020a */
[----:B---3--:R-:W-:Y:S02]  /*0f00*/  @!P0 IADD3 R8, P5, R17, R8, RZ ;  /* 0x0000000811088210 */ /* 0x008fe40007fbe0ff */
[----:B------:R-:W-:Y:S02]  /*0f10*/  @!P0 IADD3.X R17, R20, R11, RZ, P6, !PT ;  /* 0x0000000b14118210 */ /* 0x000fe400037fe4ff */
[----:B------:R-:W-:Y:S01]  /*0f20*/  ISETP.GE.AND.EX P3, PT, R25, UR19, PT, P3 ;  /* 0x0000001319007c0c */ /* 0x000fe2000bf66330 */
[----:B------:R-:W3:Y:S01]  /*0f30*/  @!P4 LDC.64 R18, c[0x0][0x230] ;  /* 0x00008c00ff12cb82 */ /* 0x000ee20000000a00 */
[----:B------:R-:W-:-:S02]  /*0f40*/  @!P2 MOV R10, R88 ;  /* 0x00000058000aa202 */ /* 0x000fc40000000f00 */
[----:B------:R-:W-:Y:S02]  /*0f50*/  @!P2 MOV R11, R91 ;  /* 0x0000005b000ba202 */ /* 0x000fe40000000f00 */
[----:B------:R-:W-:Y:S01]  /*0f60*/  ISETP.GT.U32.OR P3, PT, R66, 0x22f, P3 ;  /* 0x0000022f4200780c */ /* 0x000fe20001f64470 */
[----:B------:R-:W-:Y:S01]  /*0f70*/  @!P2 IMAD.WIDE.U32 R10, R59, R6, R10 ;  /* 0x000000063b0aa225 */ /* 0x000fe200078e000a */
[----:B------:R-:W-:Y:S01]  /*0f80*/  HFMA2.MMA R6, -RZ, RZ, 0, 0 ;  /* 0x00000000ff067435 */ /* 0x000fe200000001ff */
[----:B------:R-:W-:Y:S02]  /*0f90*/  @!P0 IADD3.X R9, R20, R9, RZ, P5, !PT ;  /* 0x0000000914098210 */ /* 0x000fe40002ffe4ff */
[----:B------:R-:W-:-:S03]  /*0fa0*/  SHF.R.S32.HI R29, RZ, 0x1f, R56 ;  /* 0x0000001fff1d7819 */ /* 0x000fc60000011438 */
[----:B------:R1:W5:Y:S05]  /*0fb0*/  @!P0 LDG.E R42, desc[UR14][R8.64] ;  /* 0x0000000e082a8981 */ /* 0x00036a000c1e1900 */
[----:B----4-:R-:W4:Y:S01]  /*0fc0*/  @!P3 LDC.64 R12, c[0x0][0x288] ;  /* 0x0000a200ff0cbb82 */ /* 0x010f220000000a00 */
[----:B------:R0:W5:Y:S01]  /*0fd0*/  @!P0 LDG.E R6, desc[UR14][R16.64] ;  /* 0x0000000e10068981 */ /* 0x000162000c1e1900 */
[----:B------:R-:W-:Y:S02]  /*0fe0*/  ISETP.GE.U32.AND P0, PT, R56, UR18, PT ;  /* 0x0000001238007c0c */ /* 0x000fe4000bf06070 */
[----:B------:R-:W-:Y:S02]  /*0ff0*/  @!P2 IADD3 R11, R11, R7, RZ ;  /* 0x000000070b0ba210 */ /* 0x000fe40007ffe0ff */
[----:B------:R-:W-:Y:S01]  /*1000*/  ISETP.GE.AND.EX P0, PT, R29, UR19, PT, P0 ;  /* 0x000000131d007c0c */ /* 0x000fe2000bf06300 */
[----:B--2---:R-:W-:Y:S01]  /*1010*/  @!P4 IMAD R21, R21, R14, RZ ;  /* 0x0000000e1515c224 */ /* 0x004fe200078e02ff */
[----:B-1----:R-:W-:-:S02]  /*1020*/  @!P4 MOV R8, R88 ;  /* 0x000000580008c202 */ /* 0x002fc40000000f00 */
[----:B------:R-:W-:Y:S01]  /*1030*/  @!P4 MOV R9, R91 ;  /* 0x0000005b0009c202 */ /* 0x000fe20000000f00 */
[----:B0-----:R-:W0:Y:S01]  /*1040*/  @!P3 LDC.64 R16, c[0x0][0x230] ;  /* 0x00008c00ff10bb82 */ /* 0x001e220000000a00 */
[C---:B------:R-:W-:Y:S02]  /*1050*/  @!P2 SHF.L.U32 R7, R10.reuse, 0x1, RZ ;  /* 0x000000010a07a819 */ /* 0x040fe400000006ff */
[----:B------:R-:W-:Y:S02]  /*1060*/  @!P2 SHF.L.U64.HI R20, R10, 0x1, R11 ;  /* 0x000000010a14a819 */ /* 0x000fe4000001020b */
[----:B------:R-:W-:Y:S01]  /*1070*/  ISETP.GT.U32.OR P0, PT, R66, 0x22f, P0 ;  /* 0x0000022f4200780c */ /* 0x000fe20000704470 */
[C---:B------:R-:W-:Y:S02]  /*1080*/  @!P4 IMAD R21, R58.reuse, R15, R21 ;  /* 0x0000000f3a15c224 */ /* 0x040fe400078e0215 */
[----:B------:R-:W1:Y:S01]  /*1090*/  @!P4 LDC.64 R10, c[0x0][0x228] ;  /* 0x00008a00ff0acb82 */ /* 0x000e620000000a00 */
[----:B------:R-:W-:Y:S01]  /*10a0*/  @!P4 IMAD.WIDE.U32 R14, R58, R14, R8 ;  /* 0x0000000e3a0ec225 */ /* 0x000fe200078e0008 */
[----:B------:R-:W-:-:S02]  /*10b0*/  @!P2 IADD3 R22, P6, R7, R22, RZ ;  /* 0x000000160716a210 */ /* 0x000fc40007fde0ff */
[----:B------:R-:W-:Y:S02]  /*10c0*/  @!P2 IADD3 R26, P5, R7, R26, RZ ;  /* 0x0000001a071aa210 */ /* 0x000fe40007fbe0ff */
[----:B------:R-:W-:Y:S02]  /*10d0*/  @!P4 IADD3 R9, R15, R21, RZ ;  /* 0x000000150f09c210 */ /* 0x000fe40007ffe0ff */
[----:B------:R-:W-:Y:S02]  /*10e0*/  @!P4 SHF.L.U32 R31, R14, 0x1, RZ ;  /* 0x000000010e1fc819 */ /* 0x000fe400000006ff */
[C---:B------:R-:W-:Y:S01]  /*10f0*/  @!P2 IADD3.X R23, R20.reuse, R23, RZ, P6, !PT ;  /* 0x000000171417a210 */ /* 0x040fe200037fe4ff */
[----:B------:R-:W-:Y:S01]  /*1100*/  HFMA2.MMA R7, -RZ, RZ, 0, 0 ;  /* 0x00000000ff077435 */ /* 0x000fe200000001ff */
[----:B------:R-:W-:Y:S02]  /*1110*/  @!P2 IADD3.X R27, R20, R27, RZ, P5, !PT ;  /* 0x0000001b141ba210 */ /* 0x000fe40002ffe4ff */
[----:B------:R-:W-:Y:S01]  /*1120*/  @!P4 SHF.L.U64.HI R28, R14, 0x1, R9 ;  /* 0x000000010e1cc819 */ /* 0x000fe20000010209 */
[----:B------:R-:W2:Y:S01]  /*1130*/  @!P0 LDC.64 R20, c[0x0][0x288] ;  /* 0x0000a200ff148b82 */ /* 0x000ea20000000a00 */
[----:B---3--:R-:W-:Y:S01]  /*1140*/  @!P4 IADD3 R24, P6, R31, R18, RZ ;  /* 0x000000121f18c210 */ /* 0x008fe20007fde0ff */
[----:B----4-:R-:W-:Y:S01]  /*1150*/  @!P3 IMAD R34, R25, R12, RZ ;  /* 0x0000000c1922b224 */ /* 0x010fe200078e02ff */
[----:B------:R-:W-:-:S02]  /*1160*/  MOV R8, RZ ;  /* 0x000000ff00087202 */ /* 0x000fc40000000f00 */
[----:B------:R-:W-:Y:S01]  /*1170*/  @!P4 IADD3.X R25, R28, R19, RZ, P6, !PT ;  /* 0x000000131c19c210 */ /* 0x000fe200037fe4ff */
[----:B------:R1:W5:Y:S01]  /*1180*/  @!P2 LDG.E R7, desc[UR14][R22.64] ;  /* 0x0000000e1607a981 */ /* 0x000362000c1e1900 */
[----:B------:R-:W-:Y:S01]  /*1190*/  @!P3 MOV R18, R88 ;  /* 0x000000580012b202 */ /* 0x000fe20000000f00 */
[----:B------:R-:W3:Y:S01]  /*11a0*/  @!P3 LDC.64 R14, c[0x0][0x228] ;  /* 0x00008a00ff0ebb82 */ /* 0x000ee20000000a00 */
[----:B------:R-:W-:Y:S01]  /*11b0*/  @!P3 MOV R19, R91 ;  /* 0x0000005b0013b202 */ /* 0x000fe20000000f00 */
[----:B------:R-:W-:Y:S01]  /*11c0*/  @!P3 IMAD R13, R57, R13, R34 ;  /* 0x0000000d390db224 */ /* 0x000fe200078e0222 */
[----:B------:R-:W-:Y:S01]  /*11d0*/  SHF.R.S32.HI R9, RZ, 0x1f, R55 ;  /* 0x0000001fff097819 */ /* 0x000fe20000011437 */
[----:B------:R4:W5:Y:S01]  /*11e0*/  @!P2 LDG.E R8, desc[UR14][R26.64] ;  /* 0x0000000e1a08a981 */ /* 0x000962000c1e1900 */
[----:B------:R-:W-:Y:S01]  /*11f0*/  ISETP.GE.U32.AND P5, PT, R55, UR18, PT ;  /* 0x0000001237007c0c */ /* 0x000fe2000bfa6070 */
[----:B------:R-:W-:Y:S01]  /*1200*/  @!P3 IMAD.WIDE.U32 R18, R57, R12, R18 ;  /* 0x0000000c3912b225 */ /* 0x000fe200078e0012 */
[----:B-1----:R-:W-:-:S02]  /*1210*/  @!P4 IADD3 R22, P2, R31, R10, RZ ;  /* 0x0000000a1f16c210 */ /* 0x002fc40007f5e0ff */
[----:B------:R-:W-:Y:S02]  /*1220*/  ISETP.GE.AND.EX P5, PT, R9, UR19, PT, P5 ;  /* 0x0000001309007c0c */ /* 0x000fe4000bfa6350 */
[----:B------:R-:W-:Y:S02]  /*1230*/  @!P3 IADD3 R13, R19, R13, RZ ;  /* 0x0000000d130db210 */ /* 0x000fe40007ffe0ff */
[----:B------:R-:W-:Y:S02]  /*1240*/  @!P4 IADD3.X R23, R28, R11, RZ, P2, !PT ;  /* 0x0000000b1c17c210 */ /* 0x000fe400017fe4ff */
[----:B------:R-:W-:Y:S02]  /*1250*/  CS2R R10, SRZ ;  /* 0x00000000000a7805 */ /* 0x000fe4000001ff00 */
[----:B------:R-:W-:Y:S01]  /*1260*/  ISETP.GT.U32.OR P5, PT, R66, 0x22f, P5 ;  /* 0x0000022f4200780c */ /* 0x000fe20002fa4470 */
[----:B----4-:R-:W1:Y:S01]  /*1270*/  @!P0 LDC.64 R26, c[0x0][0x230] ;  /* 0x00008c00ff1a8b82 */ /* 0x010e620000000a00 */
[----:B------:R-:W-:-:S02]  /*1280*/  @!P3 SHF.L.U64.HI R34, R18, 0x1, R13 ;  /* 0x000000011222b819 */ /* 0x000fc4000001020d */
[----:B------:R-:W-:Y:S01]  /*1290*/  SHF.R.S32.HI R13, RZ, 0x1f, R54 ;  /* 0x0000001fff0d7819 */ /* 0x000fe20000011436 */
[----:B------:R4:W5:Y:S01]  /*12a0*/  @!P4 LDG.E R11, desc[UR14][R22.64] ;  /* 0x0000000e160bc981 */ /* 0x000962000c1e1900 */
[----:B------:R-:W-:Y:S01]  /*12b0*/  ISETP.GE.U32.AND P2, PT, R54, UR18, PT ;  /* 0x0000001236007c0c */ /* 0x000fe2000bf46070 */
[----:B--2---:R-:W-:Y:S01]  /*12c0*/  @!P0 IMAD R29, R29, R20, RZ ;  /* 0x000000141d1d8224 */ /* 0x004fe200078e02ff */
[----:B------:R-:W-:Y:S01]  /*12d0*/  @!P3 SHF.L.U32 R31, R18, 0x1, RZ ;  /* 0x00000001121fb819 */ /* 0x000fe200000006ff */
[----:B------:R2:W5:Y:S01]  /*12e0*/  @!P4 LDG.E R10, desc[UR14][R24.64] ;  /* 0x0000000e180ac981 */ /* 0x000562000c1e1900 */
[----:B------:R-:W-:Y:S02]  /*12f0*/  ISETP.GE.AND.EX P2, PT, R13, UR19, PT, P2 ;  /* 0x000000130d007c0c */ /* 0x000fe4000bf46320 */
[----:B----4-:R-:W-:Y:S02]  /*1300*/  @!P0 MOV R22, R88 ;  /* 0x0000005800168202 */ /* 0x010fe40000000f00 */
[----:B------:R-:W-:Y:S01]  /*1310*/  @!P0 MOV R23, R91 ;  /* 0x0000005b00178202 */ /* 0x000fe20000000f00 */
[----:B------:R-:W-:Y:S01]  /*1320*/  @!P0 IMAD R29, R56, R21, R29 ;  /* 0x00000015381d8224 */ /* 0x000fe200078e021d */
[----:B------:R-:W-:Y:S01]  /*1330*/  ISETP.GT.U32.OR P2, PT, R66, 0x22f, P2 ;  /* 0x0000022f4200780c */ /* 0x000fe20001744470 */
[----:B------:R-:W4:Y:S01]  /*1340*/  @!P5 LDC.64 R18, c[0x0][0x288] ;  /* 0x0000a200ff12db82 */ /* 0x000f220000000a00 */
[----:B0-----:R-:W-:Y:S01]  /*1350*/  @!P3 IADD3 R36, P6, R31, R16, RZ ;  /* 0x000000101f24b210 */ /* 0x001fe20007fde0ff */
[----:B------:R-:W-:-:S06]  /*1360*/  @!P0 IMAD.WIDE.U32 R22, R56, R20, R22 ;  /* 0x0000001438168225 */ /* 0x000fcc00078e0016 */
[----:B------:R-:W0:Y:S01]  /*1370*/  @!P0 LDC.64 R20, c[0x0][0x228] ;  /* 0x00008a00ff148b82 */ /* 0x000e220000000a00 */
[----:B------:R-:W-:Y:S02]  /*1380*/  @!P3 IADD3.X R37, R34, R17, RZ, P6, !PT ;  /* 0x000000112225b210 */ /* 0x000fe400037fe4ff */
[----:B------:R-:W-:-:S04]  /*1390*/  @!P0 IADD3 R17, R23, R29, RZ ;  /* 0x0000001d17118210 */ /* 0x000fc80007ffe0ff */
[C---:B------:R-:W-:Y:S01]  /*13a0*/  @!P0 SHF.L.U64.HI R38, R22.reuse, 0x1, R17 ;  /* 0x0000000116268819 */ /* 0x040fe20000010211 */
[----:B------:R-:W-:Y:S01]  /*13b0*/  HFMA2.MMA R12, -RZ, RZ, 0, 0 ;  /* 0x00000000ff0c7435 */ /* 0x000fe200000001ff */
[----:B------:R-:W0:Y:S01]  /*13c0*/  @!P2 LDC.64 R16, c[0x0][0x288] ;  /* 0x0000a200ff10ab82 */ /* 0x000e220000000a00 */
[----:B---3--:R-:W-:Y:S02]  /*13d0*/  @!P3 IADD3 R28, P4, R31, R14, RZ ;  /* 0x0000000e1f1cb210 */ /* 0x008fe40007f9e0ff */
[----:B------:R-:W-:Y:S02]  /*13e0*/  @!P0 SHF.L.U32 R31, R22, 0x1, RZ ;  /* 0x00000001161f8819 */ /* 0x000fe400000006ff */
[----:B------:R-:W-:-:S03]  /*13f0*/  MOV R14, RZ ;  /* 0x000000ff000e7202 */ /* 0x000fc60000000f00 */
[----:B------:R-:W3:Y:S01]  /*1400*/  @!P5 LDC.64 R22, c[0x0][0x230] ;  /* 0x00008c00ff16db82 */ /* 0x000ee20000000a00 */
[----:B------:R-:W-:Y:S01]  /*1410*/  @!P3 IADD3.X R29, R34, R15, RZ, P4, !PT ;  /* 0x0000000f221db210 */ /* 0x000fe200027fe4ff */
[----:B------:R-:W5:Y:S01]  /*1420*/  @!P3 LDG.E R12, desc[UR14][R36.64] ;  /* 0x0000000e240cb981 */ /* 0x000f62000c1e1900 */
[----:B-1----:R-:W-:-:S05]  /*1430*/  @!P0 IADD3 R34, P4, R31, R26, RZ ;  /* 0x0000001a1f228210 */ /* 0x002fca0007f9e0ff */
[----:B--2---:R-:W1:Y:S01]  /*1440*/  @!P5 LDC.64 R24, c[0x0][0x228] ;  /* 0x00008a00ff18db82 */ /* 0x004e620000000a00 */
[----:B------:R0:W5:Y:S01]  /*1450*/  @!P3 LDG.E R14, desc[UR14][R28.64] ;  /* 0x0000000e1c0eb981 */ /* 0x000162000c1e1900 */
[----:B------:R-:W-:Y:S01]  /*1460*/  @!P0 IADD3.X R35, R38, R27, RZ, P4, !PT ;  /* 0x0000001b26238210 */ /* 0x000fe200027fe4ff */
[----:B----4-:R-:W-:Y:S01]  /*1470*/  @!P5 IMAD R40, R9, R18, RZ ;  /* 0x000000120928d224 */ /* 0x010fe200078e02ff */
[----:B------:R-:W-:Y:S02]  /*1480*/  SHF.R.S32.HI R15, RZ, 0x1f, R53 ;  /* 0x0000001fff0f7819 */ /* 0x000fe40000011435 */
[----:B------:R-:W-:Y:S02]  /*1490*/  ISETP.GE.U32.AND P3, PT, R53, UR18, PT ;  /* 0x0000001235007c0c */ /* 0x000fe4000bf66070 */
[----:B------:R-:W-:Y:S02]  /*14a0*/  @!P5 MOV R26, R88 ;  /* 0x00000058001ad202 */ /* 0x000fe40000000f00 */
[----:B------:R-:W-:-:S02]  /*14b0*/  @!P5 MOV R27, R91 ;  /* 0x0000005b001bd202 */ /* 0x000fc40000000f00 */
[----:B0-----:R-:W-:Y:S01]  /*14c0*/  @!P0 IADD3 R28, P4, R31, R20, RZ ;  /* 0x000000141f1c8210 */ /* 0x001fe20007f9e0ff */
[----:B------:R-:W-:Y:S01]  /*14d0*/  @!P5 IMAD R37, R55, R19, R40 ;  /* 0x000000133725d224 */ /* 0x000fe200078e0228 */
[----:B------:R-:W-:Y:S01]  /*14e0*/  ISETP.GE.AND.EX P3, PT, R15, UR19, PT, P3 ;  /* 0x000000130f007c0c */ /* 0x000fe2000bf66330 */
[----:B------:R-:W-:Y:S01]  /*14f0*/  UIMAD.WIDE UR12, UR6, 0x8, UR12 ;  /* 0x00000008060c78a5 */ /* 0x000fe2000f8e020c */
[----:B------:R-:W-:Y:S01]  /*1500*/  @!P0 IADD3.X R29, R38, R21, RZ, P4, !PT ;  /* 0x00000015261d8210 */ /* 0x000fe200027fe4ff */
[----:B------:R-:W-:Y:S01]  /*1510*/  @!P5 IMAD.WIDE.U32 R18, R55, R18, R26 ;  /* 0x000000123712d225 */ /* 0x000fe200078e001a */
[----:B------:R-:W-:Y:S01]  /*1520*/  ISETP.GT.U32.OR P3, PT, R66, 0x22f, P3 ;  /* 0x0000022f4200780c */ /* 0x000fe20001f64470 */
[----:B------:R-:W5:Y:S02]  /*1530*/  @!P0 LDG.E R68, desc[UR14][R34.64] ;  /* 0x0000000e22448981 */ /* 0x000f64000c1e1900 */
[----:B------:R-:W-:Y:S02]  /*1540*/  @!P2 IMAD R31, R13, R16, RZ ;  /* 0x000000100d1fa224 */ /* 0x000fe400078e02ff */
[----:B------:R0:W5:Y:S01]  /*1550*/  @!P0 LDG.E R69, desc[UR14][R28.64] ;  /* 0x0000000e1c458981 */ /* 0x000162000c1e1900 */
[----:B------:R-:W-:-:S02]  /*1560*/  @!P5 IADD3 R27, R19, R37, RZ ;  /* 0x00000025131bd210 */ /* 0x000fc40007ffe0ff */
[----:B------:R-:W-:Y:S01]  /*1570*/  @!P5 SHF.L.U32 R19, R18, 0x1, RZ ;  /* 0x000000011213d819 */ /* 0x000fe200000006ff */
[----:B------:R-:W-:Y:S01]  /*1580*/  @!P2 IMAD R17, R54, R17, R31 ;  /* 0x000000113611a224 */ /* 0x000fe200078e021f */
[----:B0-----:R-:W-:Y:S02]  /*1590*/  @!P2 MOV R28, R88 ;  /* 0x00000058001ca202 */ /* 0x001fe40000000f00 */
[----:B------:R-:W-:Y:S02]  /*15a0*/  @!P2 MOV R29, R91 ;  /* 0x0000005b001da202 */ /* 0x000fe40000000f00 */
[----:B------:R-:W-:Y:S02]  /*15b0*/  @!P5 SHF.L.U64.HI R20, R18, 0x1, R27 ;  /* 0x000000011214d819 */ /* 0x000fe4000001021b */
[C---:B---3--:R-:W-:Y:S01]  /*15c0*/  @!P5 IADD3 R26, P4, R19.reuse, R22, RZ ;  /* 0x00000016131ad210 */ /* 0x048fe20007f9e0ff */
[----:B------:R-:W-:Y:S01]  /*15d0*/  @!P2 IMAD.WIDE.U32 R28, R54, R16, R28 ;  /* 0x00000010361ca225 */ /* 0x000fe200078e001c */
[----:B-1----:R-:W-:-:S02]  /*15e0*/  @!P5 IADD3 R18, P6, R19, R24, RZ ;  /* 0x000000181312d210 */ /* 0x002fc40007fde0ff */
[C---:B------:R-:W-:Y:S02]  /*15f0*/  @!P5 IADD3.X R27, R20.reuse, R23, RZ, P4, !PT ;  /* 0x00000017141bd210 */ /* 0x040fe400027fe4ff */
[----:B------:R-:W-:Y:S01]  /*1600*/  @!P2 IADD3 R17, R29, R17, RZ ;  /* 0x000000111d11a210 */ /* 0x000fe20007ffe0ff */
[----:B------:R-:W0:Y:S01]  /*1610*/  @!P2 LDC.64 R22, c[0x0][0x230] ;  /* 0x00008c00ff16ab82 */ /* 0x000e220000000a00 */
[----:B------:R-:W-:Y:S02]  /*1620*/  @!P5 IADD3.X R19, R20, R25, RZ, P6, !PT ;  /* 0x000000191413d210 */ /* 0x000fe400037fe4ff */
[----:B------:R-:W-:Y:S02]  /*1630*/  @!P2 SHF.L.U64.HI R38, R28, 0x1, R17 ;  /* 0x000000011c26a819 */ /* 0x000fe40000010211 */
[----:B------:R-:W-:-:S03]  /*1640*/  MOV R16, UR12 ;  /* 0x0000000c00107c02 */ /* 0x000fc60008000f00 */
[----:B------:R-:W1:Y:S01]  /*1650*/  @!P3 LDC.64 R24, c[0x0][0x288] ;  /* 0x0000a200ff18bb82 */ /* 0x000e620000000a00 */
[----:B------:R-:W-:Y:S02]  /*1660*/  MOV R17, UR13 ;  /* 0x0000000d00117c02 */ /* 0x000fe40008000f00 */
[----:B------:R-:W-:Y:S02]  /*1670*/  CS2R R70, SRZ ;  /* 0x0000000000467805 */ /* 0x000fe4000001ff00 */
[----:B------:R-:W-:Y:S02]  /*1680*/  SHF.R.S32.HI R75, RZ, 0x1f, R52 ;  /* 0x0000001fff4b7819 */ /* 0x000fe40000011434 */
[----:B------:R-:W-:Y:S01]  /*1690*/  ISETP.GE.U32.AND P0, PT, R52, UR18, PT ;  /* 0x0000001234007c0c */ /* 0x000fe2000bf06070 */
[----:B------:R-:W2:Y:S01]  /*16a0*/  LDG.E.64 R16, desc[UR14][R16.64] ;  /* 0x0000000e10107981 */ /* 0x000ea2000c1e1b00 */
[----:B------:R-:W3:Y:S02]  /*16b0*/  @!P2 LDC.64 R20, c[0x0][0x228] ;  /* 0x00008a00ff14ab82 */ /* 0x000ee40000000a00 */
[----:B------:R-:W-:Y:S01]  /*16c0*/  ISETP.GE.AND.EX P0, PT, R75, UR19, PT, P0 ;  /* 0x000000134b007c0c */ /* 0x000fe2000bf06300 */
[----:B------:R4:W5:Y:S03]  /*16d0*/  @!P5 LDG.E R70, desc[UR14][R18.64] ;  /* 0x0000000e1246d981 */ /* 0x000966000c1e1900 */
[----:B------:R-:W-:-:S02]  /*16e0*/  ISETP.GT.U32.OR P0, PT, R66, 0x22f, P0 ;  /* 0x0000022f4200780c */ /* 0x000fc40000704470 */
[----:B------:R-:W-:Y:S01]  /*16f0*/  SHF.R.S32.HI R73, RZ, 0x1f, R51 ;  /* 0x0000001fff497819 */ /* 0x000fe20000011433 */
[----:B------:R1:W5:Y:S01]  /*1700*/  @!P5 LDG.E R71, desc[UR14][R26.64] ;  /* 0x0000000e1a47d981 */ /* 0x000362000c1e1900 */
[----:B------:R-:W-:Y:S01]  /*1710*/  ISETP.GE.U32.AND P4, PT, R51, UR18, PT ;  /* 0x0000001233007c0c */ /* 0x000fe2000bf86070 */
[----:B----4-:R-:W4:Y:S01]  /*1720*/  @!P3 LDC.64 R18, c[0x0][0x230] ;  /* 0x00008c00ff12bb82 */ /* 0x010f220000000a00 */
[----:B------:R-:W-:Y:S02]  /*1730*/  @!P2 SHF.L.U32 R35, R28, 0x1, RZ ;  /* 0x000000011c23a819 */ /* 0x000fe400000006ff */
[----:B------:R-:W-:Y:S02]  /*1740*/  ISETP.GE.AND.EX P4, PT, R73, UR19, PT, P4 ;  /* 0x0000001349007c0c */ /* 0x000fe4000bf86340 */
[----:B0-----:R-:W-:Y:S01]  /*1750*/  @!P2 IADD3 R40, P6, R35, R22, RZ ;  /* 0x000000162328a210 */ /* 0x001fe20007fde0ff */
[----:B-1----:R-:W-:Y:S01]  /*1760*/  @!P3 IMAD R26, R15, R24, RZ ;  /* 0x000000180f1ab224 */ /* 0x002fe200078e02ff */
[----:B------:R-:W-:Y:S01]  /*1770*/  @!P3 MOV R36, R88 ;  /* 0x000000580024b202 */ /* 0x000fe20000000f00 */
[----:B------:R-:W0:Y:S01]  /*1780*/  @!P3 LDC.64 R28, c[0x0][0x228] ;  /* 0x00008a00ff1cbb82 */ /* 0x000e220000000a00 */
[----:B------:R-:W-:-:S02]  /*1790*/  @!P3 MOV R37, R91 ;  /* 0x0000005b0025b202 */ /* 0x000fc40000000f00 */
[----:B------:R-:W-:Y:S01]  /*17a0*/  ISETP.GT.U32.OR P4, PT, R66, 0x22f, P4 ;  /* 0x0000022f4200780c */ /* 0x000fe20002784470 */
[----:B------:R-:W-:Y:S01]  /*17b0*/  @!P3 IMAD R27, R53, R25, R26 ;  /* 0x00000019351bb224 */ /* 0x000fe200078e021a */
[----:B---3--:R-:W-:Y:S01]  /*17c0*/  @!P2 IADD3 R34, P5, R35, R20, RZ ;  /* 0x000000142322a210 */ /* 0x008fe20007fbe0ff */
[----:B------:R-:W-:Y:S01]  /*17d0*/  @!P3 IMAD.WIDE.U32 R36, R53, R24, R36 ;  /* 0x000000183524b225 */ /* 0x000fe200078e0024 */
[----:B------:R-:W-:Y:S01]  /*17e0*/  @!P2 IADD3.X R41, R38, R23, RZ, P6, !PT ;  /* 0x000000172629a210 */ /* 0x000fe200037fe4ff */
[----:B------:R-:W1:Y:S01]  /*17f0*/  @!P0 LDC.64 R24, c[0x0][0x288] ;  /* 0x0000a200ff188b82 */ /* 0x000e620000000a00 */
[----:B------:R-:W-:Y:S02]  /*1800*/  SHF.R.S32.HI R77, RZ, 0x1f, R50 ;  /* 0x0000001fff4d7819 */ /* 0x000fe40000011432 */
[----:B------:R-:W-:Y:S02]  /*1810*/  ISETP.GE.U32.AND P6, PT, R50, UR18, PT ;  /* 0x0000001232007c0c */ /* 0x000fe4000bfc6070 */
[----:B------:R-:W-:-:S02]  /*1820*/  @!P2 IADD3.X R35, R38, R21, RZ, P5, !PT ;  /* 0x000000152623a210 */ /* 0x000fc40002ffe4ff */
[----:B------:R-:W-:Y:S02]  /*1830*/  ISETP.GE.AND.EX P5, PT, R77, UR19, PT, P6 ;  /* 0x000000134d007c0c */ /* 0x000fe4000bfa6360 */
[----:B------:R-:W-:Y:S02]  /*1840*/  @!P3 IADD3 R21, R37, R27, RZ ;  /* 0x0000001b2515b210 */ /* 0x000fe40007ffe0ff */
[----:B------:R-:W-:Y:S01]  /*1850*/  @!P3 SHF.L.U32 R37, R36, 0x1, RZ ;  /* 0x000000012425b819 */ /* 0x000fe200000006ff */
[----:B------:R-:W3:Y:S01]  /*1860*/  @!P4 LDC.64 R26, c[0x0][0x288] ;  /* 0x0000a200ff1acb82 */ /* 0x000ee20000000a00 */
[----:B------:R-:W-:Y:S02]  /*1870*/  ISETP.GT.U32.OR P5, PT, R66, 0x22f, P5 ;  /* 0x0000022f4200780c */ /* 0x000fe40002fa4470 */
[----:B------:R-:W-:Y:S02]  /*1880*/  @!P3 SHF.L.U64.HI R80, R36, 0x1, R21 ;  /* 0x000000012450b819 */ /* 0x000fe40000010215 */
[----:B----4-:R-:W-:Y:S01]  /*1890*/  @!P3 IADD3 R38, P6, R37, R18, RZ ;  /* 0x000000122526b210 */ /* 0x010fe20007fde0ff */
[----:B------:R-:W-:-:S02]  /*18a0*/  HFMA2.MMA R72, -RZ, RZ, 0, 0 ;  /* 0x00000000ff487435 */ /* 0x000fc400000001ff */
[----:B------:R-:W4:Y:S01]  /*18b0*/  @!P0 LDC.64 R20, c[0x0][0x228] ;  /* 0x00008a00ff148b82 */ /* 0x000f220000000a00 */
[----:B------:R-:W-:-:S07]  /*18c0*/  @!P3 IADD3.X R39, R80, R19, RZ, P6, !PT ;  /* 0x000000135027b210 */ /* 0x000fce00037fe4ff */
[----:B------:R-:W4:Y:S01]  /*18d0*/  @!P0 LDC.64 R18, c[0x0][0x230] ;  /* 0x00008c00ff128b82 */ /* 0x000f220000000a00 */
[----:B------:R0:W5:Y:S01]  /*18e0*/  @P1 LDG.E R72, desc[UR14][R32.64] ;  /* 0x0000000e20481981 */ /* 0x000162000c1e1900 */
[----:B------:R-:W-:Y:S02]  /*18f0*/  MOV R74, RZ ;  /* 0x000000ff004a7202 */ /* 0x000fe40000000f00 */
[----:B------:R-:W-:Y:S01]  /*1900*/  CS2R R78, SRZ ;  /* 0x00000000004e7805 */ /* 0x000fe2000001ff00 */
[----:B-1----:R-:W-:-:S03]  /*1910*/  @!P0 IMAD R31, R75, R24, RZ ;  /* 0x000000184b1f8224 */ /* 0x002fc600078e02ff */
[----:B------:R-:W1:Y:S01]  /*1920*/  @!P5 LDC.64 R22, c[0x0][0x288] ;  /* 0x0000a200ff16db82 */ /* 0x000e620000000a00 */
[----:B------:R-:W-:Y:S01]  /*1930*/  HFMA2.MMA R76, -RZ, RZ, 0, 0 ;  /* 0x00000000ff4c7435 */ /* 0x000fe200000001ff */
[----:B------:R-:W5:Y:S01]  /*1940*/  @!P2 LDG.E R74, desc[UR14][R40.64] ;  /* 0x0000000e284aa981 */ /* 0x000f62000c1e1900 */
[----:B0-----:R-:W-:Y:S02]  /*1950*/  @!P0 MOV R32, R88 ;  /* 0x0000005800208202 */ /* 0x001fe40000000f00 */
[----:B------:R-:W-:Y:S01]  /*1960*/  @!P0 MOV R33, R91 ;  /* 0x0000005b00218202 */ /* 0x000fe20000000f00 */
[----:B------:R0:W5:Y:S01]  /*1970*/  @!P2 LDG.E R78, desc[UR14][R34.64] ;  /* 0x0000000e224ea981 */ /* 0x000162000c1e1900 */
[C---:B------:R-:W-:Y:S01]  /*1980*/  @!P0 IMAD R31, R52.reuse, R25, R31 ;  /* 0x00000019341f8224 */ /* 0x040fe200078e021f */
[----:B------:R-:W-:Y:S01]  /*1990*/  @!P3 IADD3 R36, P2, R37, R28, RZ ;  /* 0x0000001c2524b210 */ /* 0x000fe20007f5e0ff */
[----:B------:R-:W-:Y:S02]  /*19a0*/  @!P0 IMAD.WIDE.U32 R32, R52, R24, R32 ;  /* 0x0000001834208225 */ /* 0x000fe400078e0020 */
[----:B------:R4:W5:Y:S01]  /*19b0*/  @!P3 LDG.E R76, desc[UR14][R38.64] ;  /* 0x0000000e264cb981 */ /* 0x000962000c1e1900 */
[----:B------:R-:W-:Y:S01]  /*19c0*/  @!P3 IADD3.X R37, R80, R29, RZ, P2, !PT ;  /* 0x0000001d5025b210 */ /* 0x000fe200017fe4ff */
[----:B------:R-:W1:Y:S01]  /*19d0*/  @!P4 LDC.64 R24, c[0x0][0x230] ;  /* 0x00008c00ff18cb82 */ /* 0x000e620000000a00 */
[----:B---3--:R-:W-:Y:S01]  /*19e0*/  @!P4 IMAD R28, R73, R26, RZ ;  /* 0x0000001a491cc224 */ /* 0x008fe200078e02ff */
[----:B------:R-:W-:-:S02]  /*19f0*/  @!P0 IADD3 R31, R33, R31, RZ ;  /* 0x0000001f211f8210 */ /* 0x000fc40007ffe0ff */
[----:B0-----:R-:W-:Y:S01]  /*1a00*/  @!P4 MOV R34, R88 ;  /* 0x000000580022c202 */ /* 0x001fe20000000f00 */
[----:B------:R0:W5:Y:S01]  /*1a10*/  @!P3 LDG.E R79, desc[UR14][R36.64] ;  /* 0x0000000e244fb981 */ /* 0x000162000c1e1900 */
[----:B------:R-:W-:Y:S02]  /*1a20*/  @!P4 MOV R35, R91 ;  /* 0x0000005b0023c202 */ /* 0x000fe40000000f00 */
[C---:B------:R-:W-:Y:S02]  /*1a30*/  @!P0 SHF.L.U32 R29, R32.reuse, 0x1, RZ ;  /* 0x00000001201d8819 */ /* 0x040fe400000006ff */
[----:B----4-:R-:W-:Y:S01]  /*1a40*/  @!P0 SHF.L.U64.HI R38, R32, 0x1, R31 ;  /* 0x0000000120268819 */ /* 0x010fe2000001021f */
[----:B------:R-:W-:Y:S01]  /*1a50*/  @!P4 IMAD R31, R51, R27, R28 ;  /* 0x0000001b331fc224 */ /* 0x000fe200078e021c */
[----:B------:R-:W-:Y:S01]  /*1a60*/  @!P0 IADD3 R32, P2, R29, R18, RZ ;  /* 0x000000121d208210 */ /* 0x000fe20007f5e0ff */
[----:B------:R-:W-:Y:S01]  /*1a70*/  @!P4 IMAD.WIDE.U32 R34, R51, R26, R34 ;  /* 0x0000001a3322c225 */ /* 0x000fe200078e0022 */
[----:B------:R-:W-:Y:S01]  /*1a80*/  @!P0 IADD3 R20, P3, R29, R20, RZ ;  /* 0x000000141d148210 */ /* 0x000fe20007f7e0ff */
[----:B------:R-:W3:Y:S03]  /*1a90*/  @!P4 LDC.64 R26, c[0x0][0x228] ;  /* 0x00008a00ff1acb82 */ /* 0x000ee60000000a00 */
[----:B------:R-:W-:Y:S01]  /*1aa0*/  @!P4 IADD3 R31, R35, R31, RZ ;  /* 0x0000001f231fc210 */ /* 0x000fe20007ffe0ff */
[----:B-1----:R-:W-:-:S04]  /*1ab0*/  @!P5 IMAD R35, R77, R22, RZ ;  /* 0x000000164d23d224 */ /* 0x002fc800078e02ff */
[----:B------:R-:W1:Y:S01]  /*1ac0*/  @!P5 LDC.64 R28, c[0x0][0x230] ;  /* 0x00008c00ff1cdb82 */ /* 0x000e620000000a00 */
[----:B0-----:R-:W-:Y:S01]  /*1ad0*/  @!P4 SHF.L.U64.HI R36, R34, 0x1, R31 ;  /* 0x000000012224c819 */ /* 0x001fe2000001021f */
[----:B------:R-:W-:Y:S01]  /*1ae0*/  @!P5 IMAD R31, R50, R23, R35 ;  /* 0x00000017321fd224 */ /* 0x000fe200078e0223 */
[----:B------:R-:W-:Y:S02]  /*1af0*/  @!P4 SHF.L.U32 R37, R34, 0x1, RZ ;  /* 0x000000012225c819 */ /* 0x000fe400000006ff */
[----:B------:R-:W-:Y:S02]  /*1b00*/  @!P5 MOV R34, R88 ;  /* 0x000000580022d202 */ /* 0x000fe40000000f00 */
[----:B------:R-:W-:Y:S02]  /*1b10*/  @!P5 MOV R35, R91 ;  /* 0x0000005b0023d202 */ /* 0x000fe40000000f00 */
[----:B------:R-:W-:Y:S01]  /*1b20*/  CS2R R80, SRZ ;  /* 0x0000000000507805 */ /* 0x000fe2000001ff00 */
[----:B------:R-:W-:Y:S01]  /*1b30*/  @!P5 IMAD.WIDE.U32 R22, R50, R22, R34 ;  /* 0x000000163216d225 */ /* 0x000fe200078e0022 */
[----:B------:R-:W-:-:S02]  /*1b40*/  @!P0 IADD3.X R33, R38, R19, RZ, P2, !PT ;  /* 0x0000001326218210 */ /* 0x000fc400017fe4ff */
[----:B------:R-:W-:Y:S02]  /*1b50*/  @!P0 IADD3.X R21, R38, R21, RZ, P3, !PT ;  /* 0x0000001526158210 */ /* 0x000fe40001ffe4ff */
[----:B------:R-:W-:Y:S02]  /*1b60*/  CS2R R82, SRZ ;  /* 0x0000000000527805 */ /* 0x000fe4000001ff00 */
[----:B------:R-:W-:Y:S01]  /*1b70*/  @!P4 IADD3 R24, P2, R37, R24, RZ ;  /* 0x000000182518c210 */ /* 0x000fe20007f5e0ff */
[----:B------:R-:W5:Y:S01]  /*1b80*/  @!P0 LDG.E R80, desc[UR14][R32.64] ;  /* 0x0000000e20508981 */ /* 0x000f62000c1e1900 */
[----:B------:R-:W-:Y:S02]  /*1b90*/  @!P5 IADD3 R31, R23, R31, RZ ;  /* 0x0000001f171fd210 */ /* 0x000fe40007ffe0ff */
[----:B------:R-:W-:Y:S02]  /*1ba0*/  CS2R R84, SRZ ;  /* 0x0000000000547805 */ /* 0x000fe4000001ff00 */
[----:B------:R-:W-:Y:S01]  /*1bb0*/  @!P5 SHF.L.U32 R23, R22, 0x1, RZ ;  /* 0x000000011617d819 */ /* 0x000fe200000006ff */
[----:B------:R-:W5:Y:S01]  /*1bc0*/  @!P0 LDG.E R81, desc[UR14][R20.64] ;  /* 0x0000000e14518981 */ /* 0x000f62000c1e1900 */
[----:B------:R-:W-:Y:S01]  /*1bd0*/  @!P4 IADD3.X R25, R36, R25, RZ, P2, !PT ;  /* 0x000000192419c210 */ /* 0x000fe200017fe4ff */
[----:B------:R-:W0:Y:S01]  /*1be0*/  @!P5 LDC.64 R18, c[0x0][0x228] ;  /* 0x00008a00ff12db82 */ /* 0x000e220000000a00 */
[----:B---3--:R-:W-:-:S02]  /*1bf0*/  @!P4 IADD3 R26, P0, R37, R26, RZ ;  /* 0x0000001a251ac210 */ /* 0x008fc40007f1e0ff */
[----:B------:R-:W-:Y:S01]  /*1c00*/  @!P5 SHF.L.U64.HI R22, R22, 0x1, R31 ;  /* 0x000000011616d819 */ /* 0x000fe2000001021f */
[----:B------:R-:W5:Y:S01]  /*1c10*/  @!P4 LDG.E R82, desc[UR14][R24.64] ;  /* 0x0000000e1852c981 */ /* 0x000f62000c1e1900 */
[----:B-1----:R-:W-:Y:S02]  /*1c20*/  @!P5 IADD3 R28, P2, R23, R28, RZ ;  /* 0x0000001c171cd210 */ /* 0x002fe40007f5e0ff */
[----:B------:R-:W-:Y:S02]  /*1c30*/  @!P4 IADD3.X R27, R36, R27, RZ, P0, !PT ;  /* 0x0000001b241bc210 */ /* 0x000fe400007fe4ff */
[----:B------:R-:W-:-:S03]  /*1c40*/  @!P5 IADD3.X R29, R22, R29, RZ, P2, !PT ;  /* 0x0000001d161dd210 */ /* 0x000fc600017fe4ff */
[----:B------:R-:W5:Y:S04]  /*1c50*/  @!P4 LDG.E R83, desc[UR14][R26.64] ;  /* 0x0000000e1a53c981 */ /* 0x000f68000c1e1900 */
[----:B------:R-:W5:Y:S01]  /*1c60*/  @!P5 LDG.E R85, desc[UR14][R28.64] ;  /* 0x0000000e1c55d981 */ /* 0x000f62000c1e1900 */
[----:B------:R-:W-:Y:S01]  /*1c70*/  UMOV UR20, 0x3f800000 ;  /* 0x3f80000000147882 */ /* 0x000fe20000000000 */
[----:B0-----:R-:W-:Y:S01]  /*1c80*/  @!P5 IADD3 R18, P3, R23, R18, RZ ;  /* 0x000000121712d210 */ /* 0x001fe20007f7e0ff */
[----:B------:R-:W-:Y:S03]  /*1c90*/  BSSY B0, `(.L_x_1134) ;  /* 0x000001c000007945 */ /* 0x000fe60003800000 */
[----:B------:R-:W-:-:S05]  /*1ca0*/  @!P5 IADD3.X R19, R22, R19, RZ, P3, !PT ;  /* 0x000000131613d210 */ /* 0x000fca0001ffe4ff */
        /* <DEDUP_REMOVED lines=26> */
.L_x_1135:
[----:B------:R-:W-:Y:S05]  /*1e50*/  BSYNC B0 ;  /* 0x0000000000007941 */ /* 0x000fea0003800000 */
.L_x_1134:
[----:B------:R-:W-:Y:S01]  /*1e60*/  ISETP.NE.AND P5, PT, RZ, UR17, PT ;  /* 0x00000011ff007c0c */ /* 0x000fe2000bfa5270 */
[--C-:B0----5:R-:W-:Y:S02]  /*1e70*/  HADD2.F32 R20, -RZ, R48.reuse.H0_H0 ;  /* 0x20000030ff147230 */ /* 0x121fe40000004100 */
[----:B------:R-:W-:Y:S02]  /*1e80*/  HADD2.F32 R21, -RZ, R48.H1_H1 ;  /* 0x30000030ff157230 */ /* 0x000fe40000004100 */
[--C-:B------:R-:W-:Y:S02]  /*1e90*/  HADD2.F32 R28, -RZ, R49.reuse.H0_H0 ;  /* 0x20000031ff1c7230 */ /* 0x100fe40000004100 */
[----:B------:R-:W-:Y:S01]  /*1ea0*/  FADD.FTZ R20, R20, -UR13 ;  /* 0x8000000d14147e21 */ /* 0x000fe20008010000 */
[----:B------:R-:W-:Y:S02]  /*1eb0*/  HADD2.F32 R27, -RZ, R49.H1_H1 ;  /* 0x30000031ff1b7230 */ /* 0x000fe40000004100 */
[----:B------:R-:W-:Y:S01]  /*1ec0*/  FADD.FTZ R22, R21, -UR13 ;  /* 0x8000000d15167e21 */ /* 0x000fe20008010000 */
[----:B------:R-:W-:-:S02]  /*1ed0*/  HADD2.F32 R26, -RZ, R72.H0_H0 ;  /* 0x20000048ff1a7230 */ /* 0x000fc40000004100 */
[----:B------:R-:W-:Y:S01]  /*1ee0*/  FMUL.FTZ R21, R20, UR20 ;  /* 0x0000001414157c20 */ /* 0x000fe20008410000 */
[----:B------:R-:W-:Y:S02]  /*1ef0*/  HADD2.F32 R23, -RZ, R72.H1_H1 ;  /* 0x30000048ff177230 */ /* 0x000fe40000004100 */
[----:B------:R-:W-:Y:S01]  /*1f00*/  FADD.FTZ R28, R28, -UR13 ;  /* 0x8000000d1c1c7e21 */ /* 0x000fe20008010000 */
[--C-:B------:R-:W-:Y:S02]  /*1f10*/  HADD2.F32 R25, -RZ, R47.reuse.H0_H0 ;  /* 0x2000002fff197230 */ /* 0x100fe40000004100 */
[----:B------:R-:W-:Y:S01]  /*1f20*/  FADD.FTZ R27, R27, -UR13 ;  /* 0x8000000d1b1b7e21 */ /* 0x000fe20008010000 */
        /* <DEDUP_REMOVED lines=21> */
.L_x_1136:
[----:B------:R-:W-:Y:S01]  /*2080*/  FMUL.FTZ R22, R26, R16 ;  /* 0x000000101a167220 */ /* 0x000fe20000410000 */
[----:B------:R-:W-:Y:S01]  /*2090*/  FMUL.FTZ R29, R28, UR20 ;  /* 0x000000141c1d7c20 */ /* 0x000fe20008410000 */
        /* <DEDUP_REMOVED lines=24> */
.L_x_1137:
[C---:B------:R-:W-:Y:S01]  /*2220*/  FFMA.FTZ R21, R20.reuse, R31, R21 ;  /* 0x0000001f14157223 */ /* 0x040fe20000010015 */
[----:B------:R-:W-:Y:S01]  /*2230*/  FMUL.FTZ R32, R25, R16 ;  /* 0x0000001019207220 */ /* 0x000fe20000410000 */
[----:B------:R-:W-:Y:S01]  /*2240*/  FADD.FTZ R33, R31, R30 ;  /* 0x0000001e1f217221 */ /* 0x000fe20000010000 */
[C---:B------:R-:W-:Y:S01]  /*2250*/  FFMA.FTZ R28, R29.reuse, R25, R28 ;  /* 0x000000191d1c7223 */ /* 0x040fe2000001001c */
[----:B------:R-:W-:Y:S01]  /*2260*/  FFMA.FTZ R31, R20, R23, RZ ;  /* 0x00000017141f7223 */ /* 0x000fe200000100ff */
[----:B------:R-:W-:Y:S01]  /*2270*/  FFMA.FTZ R30, R29, R32, R21 ;  /* 0x000000201d1e7223 */ /* 0x000fe20000010015 */
[--C-:B------:R-:W-:Y:S02]  /*2280*/  HADD2.F32 R27, -RZ, R45.reuse.H0_H0 ;  /* 0x2000002dff1b7230 */ /* 0x100fe40000004100 */
[----:B------:R-:W-:Y:S01]  /*2290*/  FMUL.FTZ R21, R24, R17 ;  /* 0x0000001118157220 */ /* 0x000fe20000410000 */
[----:B------:R-:W-:Y:S02]  /*22a0*/  HADD2.F32 R29, -RZ, R45.H1_H1 ;  /* 0x3000002dff1d7230 */ /* 0x000fe40000004100 */
[C---:B------:R-:W-:Y:S01]  /*22b0*/  FFMA.FTZ R20, R22.reuse, R24, R31 ;  /* 0x0000001816147223 */ /* 0x040fe2000001001f */
[----:B------:R-:W-:Y:S01]  /*22c0*/  FADD.FTZ R26, RZ, R26 ;  /* 0x0000001aff1a7221 */ /* 0x000fe20000010000 */
[----:B------:R-:W-:Y:S01]  /*22d0*/  FADD.FTZ R23, RZ, R23 ;  /* 0x00000017ff177221 */ /* 0x000fe20000010000 */
[----:B------:R-:W-:Y:S01]  /*22e0*/  FFMA.FTZ R22, R22, R21, R30 ;  /* 0x0000001516167223 */ /* 0x000fe2000001001e */
[----:B------:R-:W-:Y:S01]  /*22f0*/  FADD.FTZ R27, R27, -UR13 ;  /* 0x8000000d1b1b7e21 */ /* 0x000fe20008010000 */
[----:B------:R-:W-:Y:S01]  /*2300*/  FADD.FTZ R30, R29, -UR13 ;  /* 0x8000000d1d1e7e21 */ /* 0x000fe20008010000 */
[----:B------:R-:W-:Y:S01]  /*2310*/  FADD.FTZ R25, R26, R25 ;  /* 0x000000191a197221 */ /* 0x000fe20000010000 */
[----:B------:R-:W-:Y:S01]  /*2320*/  FADD.FTZ R24, R23, R24 ;  /* 0x0000001817187221 */ /* 0x000fe20000010000 */
[----:B------:R-:W-:Y:S01]  /*2330*/  FADD.FTZ R26, R33, R32 ;  /* 0x00000020211a7221 */ /* 0x000fe20000010000 */
        /* <DEDUP_REMOVED lines=23> */
.L_x_1138:
[----:B------:R-:W-:Y:S01]  /*24b0*/  FMUL.FTZ R31, R29, R16 ;  /* 0x000000101d1f7220 */ /* 0x000fe20000410000 */
[----:B------:R-:W-:Y:S01]  /*24c0*/  FADD.FTZ R32, R21, R26 ;  /* 0x0000001a15207221 */ /* 0x000fe20000010000 */
[----:B------:R-:W-:Y:S01]  /*24d0*/  FADD.FTZ R25, R25, R29 ;  /* 0x0000001d19197221 */ /* 0x000fe20000010000 */
[C---:B------:R-:W-:Y:S01]  /*24e0*/  FFMA.FTZ R28, R27.reuse, R29, R28 ;  /* 0x0000001d1b1c7223 */ /* 0x040fe2000001001c */
[----:B------:R-:W-:Y:S01]  /*24f0*/  FFMA.FTZ R26, R27, R31, R22 ;  /* 0x0000001f1b1a7223 */ /* 0x000fe20000010016 */
[--C-:B------:R-:W-:Y:S02]  /*2500*/  HADD2.F32 R27, -RZ, R46.reuse.H0_H0 ;  /* 0x2000002eff1b7230 */ /* 0x100fe40000004100 */
[----:B------:R-:W-:Y:S01]  /*2510*/  FMUL.FTZ R21, R23, R17 ;  /* 0x0000001117157220 */ /* 0x000fe20000410000 */
[----:B------:R-:W-:Y:S02]  /*2520*/  HADD2.F32 R29, -RZ, R46.H1_H1 ;  /* 0x3000002eff1d7230 */ /* 0x000fe40000004100 */
[----:B------:R-:W-:Y:S01]  /*2530*/  FFMA.FTZ R20, R30, R23, R20 ;  /* 0x000000171e147223 */ /* 0x000fe20000010014 */
[----:B------:R-:W-:Y:S01]  /*2540*/  FADD.FTZ R24, R24, R23 ;  /* 0x0000001718187221 */ /* 0x000fe20000010000 */
[----:B------:R-:W-:Y:S01]  /*2550*/  FFMA.FTZ R30, R30, R21, R26 ;  /* 0x000000151e1e7223 */ /* 0x000fe2000001001a */
[----:B------:R-:W-:Y:S01]  /*2560*/  FADD.FTZ R27, R27, -UR13 ;  /* 0x8000000d1b1b7e21 */ /* 0x000fe20008010000 */
[----:B------:R-:W-:Y:S01]  /*2570*/  FADD.FTZ R26, R29, -UR13 ;  /* 0x8000000d1d1a7e21 */ /* 0x000fe20008010000 */
        /* <DEDUP_REMOVED lines=24> */
.L_x_1139:
        /* <DEDUP_REMOVED lines=37> */
.L_x_1140:
        /* <DEDUP_REMOVED lines=37> */
.L_x_1141:
        /* <DEDUP_REMOVED lines=37> */
.L_x_1142:
        /* <DEDUP_REMOVED lines=37> */
.L_x_1143:
[----:B------:R-:W-:Y:S01]  /*3040*/  FMUL.FTZ R31, R29, R16 ;  /* 0x000000101d1f7220 */ /* 0x000fe20000410000 */
[----:B------:R-:W-:Y:S01]  /*3050*/  FADD.FTZ R32, R21, R22 ;  /* 0x0000001615207221 */ /* 0x000fe20000010000 */
[C---:B------:R-:W-:Y:S01]  /*3060*/  FFMA.FTZ R28, R27.reuse, R29, R28 ;  /* 0x0000001d1b1c7223 */ /* 0x040fe2000001001c */
[--C-:B------:R-:W-:Y:S02]  /*3070*/  HADD2.F32 R22, -RZ, R12.reuse.H0_H0 ;  /* 0x2000000cff167230 */ /* 0x100fe40000004100 */
[----:B------:R-:W-:Y:S01]  /*3080*/  FFMA.FTZ R30, R27, R31, R30 ;  /* 0x0000001f1b1e7223 */ /* 0x000fe2000001001e */
[----:B------:R-:W-:Y:S02]  /*3090*/  HADD2.F32 R27, -RZ, R12.H1_H1 ;  /* 0x3000000cff1b7230 */ /* 0x000fe40000004100 */
[----:B------:R-:W-:Y:S01]  /*30a0*/  FMUL.FTZ R21, R23, R17 ;  /* 0x0000001117157220 */ /* 0x000fe20000410000 */
[----:B------:R-:W-:Y:S01]  /*30b0*/  FADD.FTZ R24, R24, R23 ;  /* 0x0000001718187221 */ /* 0x000fe20000010000 */
[----:B------:R-:W-:Y:S01]  /*30c0*/  FFMA.FTZ R23, R26, R23, R20 ;  /* 0x000000171a177223 */ /* 0x000fe20000010014 */
[----:B------:R-:W-:Y:S01]  /*30d0*/  FADD.FTZ R20, R32, R31 ;  /* 0x0000001f20147221 */ /* 0x000fe20000010000 */
[----:B------:R-:W-:Y:S01]  /*30e0*/  FADD.FTZ R22, R22, -UR13 ;  /* 0x8000000d16167e21 */ /* 0x000fe20008010000 */
[----:B------:R-:W-:Y:S01]  /*30f0*/  FADD.FTZ R31, R27, -UR13 ;  /* 0x8000000d1b1f7e21 */ /* 0x000fe20008010000 */
[----:B------:R-:W-:Y:S01]  /*3100*/  FADD.FTZ R25, R25, R29 ;  /* 0x0000001d19197221 */ /* 0x000fe20000010000 */
[----:B------:R-:W-:Y:S01]  /*3110*/  FFMA.FTZ R26, R26, R21, R30 ;  /* 0x000000151a1a7223 */ /* 0x000fe2000001001e */
        /* <DEDUP_REMOVED lines=23> */
.L_x_1144:
        /* <DEDUP_REMOVED lines=8> */
[----:B------:R-:W-:Y:S01]  /*3310*/  FADD.FTZ R20, R24, R27 ;  /* 0x0000001b18147221 */ /* 0x000fe20000010000 */
[C---:B------:R-:W-:Y:S01]  /*3320*/  FFMA.FTZ R24, R22.reuse, R27, R23 ;  /* 0x0000001b16187223 */ /* 0x040fe20000010017 */
        /* <DEDUP_REMOVED lines=27> */
.L_x_1145:
[----:B------:R-:W-:Y:S01]  /*34e0*/  FADD.FTZ R34, R29, R26 ;  /* 0x0000001a1d227221 */ /* 0x000fe20000010000 */
[----:B------:R-:W-:Y:S01]  /*34f0*/  FMUL.FTZ R31, R27, R16 ;  /* 0x000000101b1f7220 */ /* 0x000fe20000410000 */
[----:B------:R-:W-:Y:S01]  /*3500*/  FADD.FTZ R32, R21, R27 ;  /* 0x0000001b15207221 */ /* 0x000fe20000010000 */
[C---:B------:R-:W-:Y:S01]  /*3510*/  FFMA.FTZ R28, R23.reuse, R27, R28 ;  /* 0x0000001b171c7223 */ /* 0x040fe2000001001c */
[--C-:B------:R-:W-:Y:S02]  /*3520*/  HADD2.F32 R26, -RZ, R71.reuse.H0_H0 ;  /* 0x20000047ff1a7230 */ /* 0x100fe40000004100 */
[----:B------:R-:W-:Y:S01]  /*3530*/  FFMA.FTZ R22, R23, R31, R22 ;  /* 0x0000001f17167223 */ /* 0x000fe20000010016 */
[----:B------:R-:W-:Y:S02]  /*3540*/  HADD2.F32 R27, -RZ, R71.H1_H1 ;  /* 0x30000047ff1b7230 */ /* 0x000fe40000004100 */
[----:B------:R-:W-:Y:S01]  /*3550*/  FMUL.FTZ R23, R25, R17 ;  /* 0x0000001119177220 */ /* 0x000fe20000410000 */
[----:B------:R-:W-:Y:S01]  /*3560*/  FFMA.FTZ R21, R30, R25, R24 ;  /* 0x000000191e157223 */ /* 0x000fe20000010018 */
[----:B------:R-:W-:Y:S01]  /*3570*/  FADD.FTZ R26, R26, -UR13 ;  /* 0x8000000d1a1a7e21 */ /* 0x000fe20008010000 */
[----:B------:R-:W-:Y:S01]  /*3580*/  FADD.FTZ R34, R34, R31 ;  /* 0x0000001f22227221 */ /* 0x000fe20000010000 */
[----:B------:R-:W-:Y:S01]  /*3590*/  FADD.FTZ R24, R27, -UR13 ;  /* 0x8000000d1b187e21 */ /* 0x000fe20008010000 */
        /* <DEDUP_REMOVED lines=24> */
.L_x_1146:
[----:B------:R-:W-:Y:S01]  /*3720*/  FMUL.FTZ R31, R27, R16 ;  /* 0x000000101b1f7220 */ /* 0x000fe20000410000 */
[----:B------:R-:W-:Y:S01]  /*3730*/  FADD.FTZ R34, R23, R34 ;  /* 0x0000002217227221 */ /* 0x000fe20000010000 */
[C---:B------:R-:W-:Y:S01]  /*3740*/  FFMA.FTZ R24, R29.reuse, R27, R28 ;  /* 0x0000001b1d187223 */ /* 0x040fe2000001001c */
[----:B------:R-:W-:Y:S01]  /*3750*/  FMUL.FTZ R23, R22, R17 ;  /* 0x0000001116177220 */ /* 0x000fe20000410000 */
[----:B------:R-:W-:Y:S01]  /*3760*/  FFMA.FTZ R29, R29, R31, R30 ;  /* 0x0000001f1d1d7223 */ /* 0x000fe2000001001e */
[----:B------:R-:W-:Y:S01]  /*3770*/  FADD.FTZ R28, R34, R31 ;  /* 0x0000001f221c7221 */ /* 0x000fe20000010000 */
[--C-:B------:R-:W-:Y:S02]  /*3780*/  HADD2.F32 R30, -RZ, R74.reuse.H0_H0 ;  /* 0x2000004aff1e7230 */ /* 0x100fe40000004100 */
[----:B------:R-:W-:Y:S01]  /*3790*/  FADD.FTZ R32, R32, R27 ;  /* 0x0000001b20207221 */ /* 0x000fe20000010000 */
[----:B------:R-:W-:Y:S02]  /*37a0*/  HADD2.F32 R31, -RZ, R74.H1_H1 ;  /* 0x3000004aff1f7230 */ /* 0x000fe40000004100 */
[----:B------:R-:W-:Y:S01]  /*37b0*/  FADD.FTZ R25, R20, R25 ;  /* 0x0000001914197221 */ /* 0x000fe20000010000 */
[----:B------:R-:W-:Y:S01]  /*37c0*/  FFMA.FTZ R20, R26, R23, R29 ;  /* 0x000000171a147223 */ /* 0x000fe2000001001d */
[----:B------:R-:W-:Y:S01]  /*37d0*/  FADD.FTZ R30, R30, -UR13 ;  /* 0x8000000d1e1e7e21 */ /* 0x000fe20008010000 */
[----:B------:R-:W-:Y:S01]  /*37e0*/  FADD.FTZ R23, R23, R28 ;  /* 0x0000001c17177221 */ /* 0x000fe20000010000 */
        /* <DEDUP_REMOVED lines=24> */
.L_x_1147:
[----:B------:R-:W-:Y:S01]  /*3970*/  FFMA.FTZ R29, R26, R22, R21 ;  /* 0x000000161a1d7223 */ /* 0x000fe20000010015 */
[----:B------:R-:W-:Y:S01]  /*3980*/  FMUL.FTZ R34, R31, R16 ;  /* 0x000000101f227220 */ /* 0x000fe20000410000 */
[--C-:B------:R-:W-:Y:S02]  /*3990*/  HADD2.F32 R27, -RZ, R76.reuse.H0_H0 ;  /* 0x2000004cff1b7230 */ /* 0x100fe40000004100 */
[----:B------:R-:W-:Y:S01]  /*39a0*/  FMUL.FTZ R37, R28, R17 ;  /* 0x000000111c257220 */ /* 0x000fe20000410000 */
[----:B------:R-:W-:Y:S02]  /*39b0*/  HADD2.F32 R21, -RZ, R76.H1_H1 ;  /* 0x3000004cff157230 */ /* 0x000fe40000004100 */
[----:B------:R-:W-:Y:S01]  /*39c0*/  FFMA.FTZ R35, R33, R34, R20 ;  /* 0x0000002221237223 */ /* 0x000fe20000010014 */
[----:B------:R-:W-:Y:S01]  /*39d0*/  FADD.FTZ R26, R23, R34 ;  /* 0x00000022171a7221 */ /* 0x000fe20000010000 */
[----:B------:R-:W-:Y:S01]  /*39e0*/  FADD.FTZ R27, R27, -UR13 ;  /* 0x8000000d1b1b7e21 */ /* 0x000fe20008010000 */
[----:B------:R-:W-:-:S02]  /*39f0*/  HADD2.F32 R23, -RZ, R79.H0_H0 ;  /* 0x2000004fff177230 */ /* 0x000fc40000004100 */
        /* <DEDUP_REMOVED lines=23> */
.L_x_1148:
[----:B------:R-:W-:Y:S01]  /*3b70*/  FFMA.FTZ R38, R30, R37, R35 ;  /* 0x000000251e267223 */ /* 0x000fe20000010023 */
[----:B------:R-:W-:Y:S01]  /*3b80*/  FMUL.FTZ R36, R23, R16 ;  /* 0x0000001017247220 */ /* 0x000fe20000410000 */
[----:B------:R-:W-:Y:S01]  /*3b90*/  FADD.FTZ R37, R37, R26 ;  /* 0x0000001a25257221 */ /* 0x000fe20000010000 */
        /* <DEDUP_REMOVED lines=11> */
[--C-:B------:R-:W-:Y:S02]  /*3c50*/  HADD2.F32 R24, -RZ, R81.reuse.H1_H1 ;  /* 0x30000051ff187230 */ /* 0x100fe40000004100 */
[----:B------:R-:W-:Y:S01]  /*3c60*/  FADD.FTZ R22, R26, -UR13 ;  /* 0x8000000d1a167e21 */ /* 0x000fe20008010000 */
[----:B------:R-:W-:Y:S02]  /*3c70*/  HADD2.F32 R26, -RZ, R81.H0_H0 ;  /* 0x20000051ff1a7230 */ /* 0x000fe40000004100 */
        /* <DEDUP_REMOVED lines=21> */
.L_x_1149:
[----:B------:R-:W-:Y:S01]  /*3dd0*/  FMUL.FTZ R38, R26, R16 ;  /* 0x000000101a267220 */ /* 0x000fe20000410000 */
[----:B------:R-:W-:Y:S01]  /*3de0*/  FFMA.FTZ R29, R30, R28, R29 ;  /* 0x0000001c1e1d7223 */ /* 0x000fe2000001001d */
[----:B------:R-:W-:Y:S01]  /*3df0*/  FADD.FTZ R28, R35, R28 ;  /* 0x0000001c231c7221 */ /* 0x000fe20000010000 */
[--C-:B------:R-:W-:Y:S02]  /*3e00*/  HADD2.F32 R35, -RZ, R82.reuse.H0_H0 ;  /* 0x20000052ff237230 */ /* 0x100fe40000004100 */
[----:B------:R-:W-:Y:S01]  /*3e10*/  FFMA.FTZ R33, R25, R38, R36 ;  /* 0x0000002619217223 */ /* 0x000fe20000010024 */
[----:B------:R-:W-:Y:S01]  /*3e20*/  FADD.FTZ R36, R31, R38 ;  /* 0x000000261f247221 */ /* 0x000fe20000010000 */
[----:B------:R-:W-:Y:S01]  /*3e30*/  FMUL.FTZ R31, R24, R17 ;  /* 0x00000011181f7220 */ /* 0x000fe20000410000 */
[----:B------:R-:W-:Y:S02]  /*3e40*/  HADD2.F32 R37, -RZ, R82.H1_H1 ;  /* 0x30000052ff257230 */ /* 0x000fe40000004100 */
[----:B------:R-:W-:Y:S01]  /*3e50*/  FFMA.FTZ R30, R27, R23, R34 ;  /* 0x000000171b1e7223 */ /* 0x000fe20000010022 */
[----:B------:R-:W-:Y:S01]  /*3e60*/  FADD.FTZ R27, R35, -UR13 ;  /* 0x8000000d231b7e21 */ /* 0x000fe20008010000 */
[----:B------:R-:W-:Y:S01]  /*3e70*/  FFMA.FTZ R38, R22, R31, R33 ;  /* 0x0000001f16267223 */ /* 0x000fe20000010021 */
        /* <DEDUP_REMOVED lines=25> */
.L_x_1150:
[----:B------:R-:W-:Y:S01]  /*4010*/  FMUL.FTZ R40, R31, R16 ;  /* 0x000000101f287220 */ /* 0x000fe20000410000 */
[----:B------:R-:W-:Y:S01]  /*4020*/  FMUL.FTZ R37, R34, R17 ;  /* 0x0000001122257220 */ /* 0x000fe20000410000 */
[----:B------:R-:W-:Y:S02]  /*4030*/  HADD2.F32 R86, -RZ, R84.H1_H1 ;  /* 0x30000054ff567230 */ /* 0x000fe40000004100 */
[----:B------:R-:W-:Y:S01]  /*4040*/  FFMA.FTZ R35, R27, R40, R38 ;  /* 0x000000281b237223 */ /* 0x000fe20000010026 */
[----:B------:R-:W-:Y:S01]  /*4050*/  FADD.FTZ R38, R33, R40 ;  /* 0x0000002821267221 */ /* 0x000fe20000010000 */
[--C-:B------:R-:W-:Y:S02]  /*4060*/  HADD2.F32 R33, -RZ, R85.reuse.H0_H0 ;  /* 0x20000055ff217230 */ /* 0x100fe40000004100 */
[----:B------:R-:W-:Y:S01]  /*4070*/  FFMA.FTZ R40, R36, R37, R35 ;  /* 0x0000002524287223 */ /* 0x000fe20000010023 */
[----:B------:R-:W-:Y:S02]  /*4080*/  HADD2.F32 R35, -RZ, R85.H1_H1 ;  /* 0x30000055ff237230 */ /* 0x000fe40000004100 */
[----:B------:R-:W-:Y:S01]  /*4090*/  FADD.FTZ R37, R37, R38 ;  /* 0x0000002625257221 */ /* 0x000fe20000010000 */
[----:B------:R-:W-:-:S02]  /*40a0*/  FADD.FTZ R33, R33, -UR13 ;  /* 0x8000000d21217e21 */ /* 0x000fc40008010000 */
[----:B------:R-:W-:Y:S02]  /*40b0*/  FADD.FTZ R38, R35, -UR13 ;  /* 0x8000000d23267e21 */ /* 0x000fe40008010000 */
[----:B------:R-:W-:Y:S01]  /*40c0*/  FMUL.FTZ R35, R33, UR20 ;  /* 0x0000001421237c20 */ /* 0x000fe20008410000 */
[----:B------:R-:W-:Y:S02]  /*40d0*/  HADD2.F32 R33, -RZ, R84.H0_H0 ;  /* 0x20000054ff217230 */ /* 0x000fe40000004100 */
[----:B------:R-:W-:Y:S01]  /*40e0*/  FMUL.FTZ R38, R38, UR20 ;  /* 0x0000001426267c20 */ /* 0x000fe20008410000 */
        /* <DEDUP_REMOVED lines=19> */
.L_x_1151:
        /* <DEDUP_REMOVED lines=8> */
[----:B------:R-:W-:Y:S01]  /*42a0*/  FFMA.FTZ R29, R20, R21, R29 ;  /* 0x00000015141d7223 */ /* 0x000fe2000001001d */
[----:B------:R-:W-:Y:S01]  /*42b0*/  FADD.FTZ R21, R28, R21 ;  /* 0x000000151c157221 */ /* 0x000fe20000010000 */
[----:B------:R-:W-:Y:S01]  /*42c0*/  ISETP.NE.AND P3, PT, R0, RZ, PT ;  /* 0x000000ff0000720c */ /* 0x000fe20003f65270 */
[----:B------:R-:W-:Y:S01]  /*42d0*/  FADD.FTZ R41, R40, R37 ;  /* 0x0000002528297221 */ /* 0x000fe20000010000 */
[----:B------:R-:W-:Y:S01]  /*42e0*/  SEL R37, R92, 0x1f, P0 ;  /* 0x0000001f5c257807 */ /* 0x000fe20000000000 */
[----:B------:R-:W-:Y:S01]  /*42f0*/  FFMA.FTZ R40, R38, R40, R39 ;  /* 0x0000002826287223 */ /* 0x000fe20000010027 */
[----:B------:R-:W0:Y:S01]  /*4300*/  S2R R92, SR_CgaCtaId ;  /* 0x00000000005c7919 */ /* 0x000e220000008800 */
[----:B------:R-:W-:Y:S01]  /*4310*/  FADD.FTZ R21, R21, R24 ;  /* 0x0000001815157221 */ /* 0x000fe20000010000 */
[----:B------:R-:W-:Y:S01]  /*4320*/  ISETP.GE.AND P0, PT, R0, R37, PT ;  /* 0x000000250000720c */ /* 0x000fe20003f06270 */
[----:B------:R-:W-:Y:S01]  /*4330*/  FFMA.FTZ R30, R25, R26, R30 ;  /* 0x0000001a191e7223 */ /* 0x000fe2000001001e */
[----:B------:R-:W1:Y:S01]  /*4340*/  SHFL.DOWN PT, R32, R41, 0x1, R37 ;  /* 0x0820000029207989 */ /* 0x000e6200000e0025 */
[----:B------:R-:W-:Y:S01]  /*4350*/  FADD.FTZ R25, R21, R34 ;  /* 0x0000002215197221 */ /* 0x000fe20000010000 */
[----:B------:R-:W-:Y:S01]  /*4360*/  MOV R21, 0x400 ;  /* 0x0000040000157802 */ /* 0x000fe20000000f00 */
[----:B------:R-:W-:Y:S01]  /*4370*/  FADD.FTZ R26, R23, R26 ;  /* 0x0000001a171a7221 */ /* 0x000fe20000010000 */
[----:B------:R-:W2:Y:S01]  /*4380*/  SHFL.DOWN PT, R39, R40, 0x1, R37 ;  /* 0x0820000028277989 */ /* 0x000ea200000e0025 */
[----:B------:R-:W-:Y:S01]  /*4390*/  FFMA.FTZ R29, R22, R24, R29 ;  /* 0x00000018161d7223 */ /* 0x000fe2000001001d */
[----:B------:R-:W-:Y:S01]  /*43a0*/  IADD3 R23, R21, 0xc0, RZ ;  /* 0x000000c015177810 */ /* 0x000fe20007ffe0ff */
[----:B------:R-:W-:Y:S01]  /*43b0*/  FFMA.FTZ R30, R27, R31, R30 ;  /* 0x0000001f1b1e7223 */ /* 0x000fe2000001001e */
[----:B------:R-:W-:Y:S01]  /*43c0*/  ISETP.NE.AND P2, PT, R66, RZ, PT ;  /* 0x000000ff4200720c */ /* 0x000fe20003f45270 */
[----:B------:R-:W-:Y:S01]  /*43d0*/  FFMA.FTZ R29, R36, R34, R29 ;  /* 0x00000022241d7223 */ /* 0x000fe2000001001d */
[----:B------:R-:W-:Y:S01]  /*43e0*/  FADD.FTZ R26, R26, R31 ;  /* 0x0000001f1a1a7221 */ /* 0x000fe20000010000 */
[----:B------:R-:W-:Y:S01]  /*43f0*/  FFMA.FTZ R36, R35, R33, R30 ;  /* 0x0000002123247223 */ /* 0x000fe2000001001e */
[----:B------:R-:W-:Y:S01]  /*4400*/  BSSY B0, `(.L_x_1152) ;  /* 0x0000053000007945 */ /* 0x000fe20003800000 */
[----:B------:R-:W-:Y:S01]  /*4410*/  ISETP.GT.U32.AND P4, PT, R66, 0x22, PT ;  /* 0x000000224200780c */ /* 0x000fe20003f84070 */
[----:B-1----:R-:W-:Y:S01]  /*4420*/  @!P0 FADD.FTZ R41, R41, R32 ;  /* 0x0000002029298221 */ /* 0x002fe20000010000 */
[----:B------:R-:W-:Y:S01]  /*4430*/  IADD3 R32, R0, 0x2, RZ ;  /* 0x0000000200207810 */ /* 0x000fe20007ffe0ff */
[----:B--2---:R-:W-:-:S03]  /*4440*/  @!P0 FADD.FTZ R40, R40, R39 ;  /* 0x0000002728288221 */ /* 0x004fc60000010000 */
[----:B------:R-:W-:Y:S02]  /*4450*/  ISETP.GT.AND P0, PT, R32, R37, PT ;  /* 0x000000252000720c */ /* 0x000fe40003f04270 */
[----:B------:R-:W1:Y:S01]  /*4460*/  SHFL.DOWN PT, R32, R41, 0x2, R37 ;  /* 0x0840000029207989 */ /* 0x000e6200000e0025 */
[----:B0-----:R-:W-:-:S03]  /*4470*/  LEA R23, R92, R23, 0x18 ;  /* 0x000000175c177211 */ /* 0x001fc600078ec0ff */
[----:B------:R-:W0:Y:S07]  /*4480*/  SHFL.DOWN PT, R39, R40, 0x2, R37 ;  /* 0x0840000028277989 */ /* 0x000e2e00000e0025 */
[----:B-1----:R-:W-:Y:S01]  /*4490*/  @!P0 FADD.FTZ R41, R41, R32 ;  /* 0x0000002029298221 */ /* 0x002fe20000010000 */
[----:B------:R-:W-:Y:S01]  /*44a0*/  IADD3 R32, R0, 0x4, RZ ;  /* 0x0000000400207810 */ /* 0x000fe20007ffe0ff */
[----:B0-----:R-:W-:-:S03]  /*44b0*/  @!P0 FADD.FTZ R40, R40, R39 ;  /* 0x0000002728288221 */ /* 0x001fc60000010000 */
        /* <DEDUP_REMOVED lines=14> */
[----:B------:R1:W2:Y:S02]  /*45a0*/  SHFL.DOWN PT, R39, R40, 0x10, R37 ;  /* 0x0a00000028277989 */ /* 0x0002a400000e0025 */
[----:B-1----:R-:W-:Y:S01]  /*45b0*/  FFMA.FTZ R37, R38, R86, R29 ;  /* 0x0000005626257223 */ /* 0x002fe2000001001d */
[----:B------:R-:W-:-:S04]  /*45c0*/  FADD.FTZ R38, R26, R33 ;  /* 0x000000211a267221 */ /* 0x000fc80000010000 */
[----:B0-----:R-:W-:Y:S01]  /*45d0*/  @!P0 FADD.FTZ R41, R41, R32 ;  /* 0x0000002029298221 */ /* 0x001fe20000010000 */
[----:B--2---:R-:W-:Y:S01]  /*45e0*/  @!P0 FADD.FTZ R40, R40, R39 ;  /* 0x0000002728288221 */ /* 0x004fe20000010000 */
[----:B------:R-:W-:Y:S01]  /*45f0*/  FADD.FTZ R39, R25, R86 ;  /* 0x0000005619277221 */ /* 0x000fe20000010000 */
[----:B------:R-:W-:Y:S02]  /*4600*/  @!P3 LEA R25, R92, R21, 0x18 ;  /* 0x000000155c19b211 */ /* 0x000fe400078ec0ff */
        /* <DEDUP_REMOVED lines=8> */
[----:B------:R-:W2:Y:S04]  /*4690*/  LDS.128 R28, [R92+0x30] ;  /* 0x000030005c1c7984 */ /* 0x000ea80000000c00 */
[----:B0-----:R-:W0:Y:S04]  /*46a0*/  LDS.128 R24, [R92+0x40] ;  /* 0x000040005c187984 */ /* 0x001e280000000c00 */
[----:B------:R-:W3:Y:S01]  /*46b0*/  LDS.128 R32, [R92+0x50] ;  /* 0x000050005c207984 */ /* 0x000ee20000000c00 */
        /* <DEDUP_REMOVED lines=10> */
[----:B0-----:R-:W-:Y:S01]  /*4760*/  FADD.FTZ R93, R93, R24 ;  /* 0x000000185d5d7221 */ /* 0x001fe20000010000 */
[----:B------:R-:W-:-:S03]  /*4770*/  FADD.FTZ R28, R28, R25 ;  /* 0x000000191c1c7221 */ /* 0x000fc60000010000 */
[----:B------:R-:W-:Y:S01]  /*4780*/  FADD.FTZ R93, R93, R26 ;  /* 0x0000001a5d5d7221 */ /* 0x000fe20000010000 */
[----:B------:R-:W-:Y:S02]  /*4790*/  FADD.FTZ R28, R28, R27 ;  /* 0x0000001b1c1c7221 */ /* 0x000fe40000010000 */
[----:B------:R-:W0:Y:S01]  /*47a0*/  LDS.128 R24, [R92+0x70] ;  /* 0x000070005c187984 */ /* 0x000e220000000c00 */
[----:B---3--:R-:W-:Y:S01]  /*47b0*/  FADD.FTZ R93, R93, R32 ;  /* 0x000000205d5d7221 */ /* 0x008fe20000010000 */
[----:B------:R-:W-:-:S03]  /*47c0*/  FADD.FTZ R28, R28, R33 ;  /* 0x000000211c1c7221 */ /* 0x000fc60000010000 */
[----:B------:R-:W-:Y:S01]  /*47d0*/  FADD.FTZ R93, R93, R34 ;  /* 0x000000225d5d7221 */ /* 0x000fe20000010000 */
[----:B------:R-:W-:Y:S02]  /*47e0*/  FADD.FTZ R32, R28, R35 ;  /* 0x000000231c207221 */ /* 0x000fe40000010000 */
[----:B------:R-:W2:Y:S01]  /*47f0*/  LDS.128 R28, [R92+0x80] ;  /* 0x000080005c1c7984 */ /* 0x000ea20000000c00 */
[----:B-1----:R-:W-:Y:S01]  /*4800*/  FADD.FTZ R93, R93, R20 ;  /* 0x000000145d5d7221 */ /* 0x002fe20000010000 */
[----:B------:R-:W-:Y:S02]  /*4810*/  FADD.FTZ R20, R32, R21 ;  /* 0x0000001520147221 */ /* 0x000fe40000010000 */
[----:B------:R-:W1:Y:S01]  /*4820*/  LDS.128 R32, [R92+0x90] ;  /* 0x000090005c207984 */ /* 0x000e620000000c00 */
        /* <DEDUP_REMOVED lines=16> */
.L_x_1153:
[----:B------:R-:W-:Y:S05]  /*4930*/  BSYNC B0 ;  /* 0x0000000000007941 */ /* 0x000fea0003800000 */
.L_x_1152:
[----:B------:R-:W-:Y:S06]  /*4940*/  BAR.SYNC.DEFER_BLOCKING 0x0 ;  /* 0x0000000000007b1d */ /* 0x000fec0000010000 */
[----:B------:R-:W-:Y:S04]  /*4950*/  BSSY B0, `(.L_x_1154) ;  /* 0x000004d000007945 */ /* 0x000fe80003800000 */
[----:B------:R-:W-:Y:S05]  /*4960*/  @P4 BRA `(.L_x_1155) ;  /* 0x00000004002c4947 */ /* 0x000fea0003800000 */
[----:B------:R-:W1:Y:S04]  /*4970*/  LDS.128 R28, [R86+0x230] ;  /* 0x00023000561c7984 */ /* 0x000e680000000c00 */
[----:B0-----:R-:W0:Y:S04]  /*4980*/  LDS.128 R24, [R86+0x460] ;  /* 0x0004600056187984 */ /* 0x001e280000000c00 */
[----:B------:R-:W2:Y:S01]  /*4990*/  LDS.128 R20, [R86+0x690] ;  /* 0x0006900056147984 */ /* 0x000ea20000000c00 */
[----:B-1----:R-:W-:Y:S01]  /*49a0*/  FADD.FTZ R33, R36, R28 ;  /* 0x0000001c24217221 */ /* 0x002fe20000010000 */
        /* <DEDUP_REMOVED lines=8> */
[----:B--2---:R-:W-:Y:S01]  /*4a30*/  FADD.FTZ R36, R28, R21 ;  /* 0x000000151c247221 */ /* 0x004fe20000010000 */
[----:B------:R-:W-:Y:S01]  /*4a40*/  LDS.128 R24, [R86+0xd20] ;  /* 0x000d200056187984 */ /* 0x000fe20000000c00 */
        /* <DEDUP_REMOVED lines=8> */
[----:B------:R-:W-:-:S02]  /*4ad0*/  FADD.FTZ R38, R38, R35 ;  /* 0x0000002326267221 */ /* 0x000fc40000010000 */
[----:B------:R-:W0:Y:S01]  /*4ae0*/  LDS.128 R32, [R86+0x1180] ;  /* 0x0011800056207984 */ /* 0x000e220000000c00 */
        /* <DEDUP_REMOVED lines=8> */
[----:B------:R-:W-:Y:S01]  /*4b70*/  LDS.128 R28, [R86+0x15e0] ;  /* 0x0015e000561c7984 */ /* 0x000fe20000000c00 */
        /* <DEDUP_REMOVED lines=9> */
[----:B------:R-:W-:Y:S02]  /*4c10*/  FADD.FTZ R38, R38, R35 ;  /* 0x0000002326267221 */ /* 0x000fe40000010000 */
[----:B------:R-:W-:Y:S01]  /*4c20*/  LDS.128 R32, [R86+0x1ea0] ;  /* 0x001ea00056207984 */ /* 0x000fe20000000c00 */
[----:B-1----:R-:W-:Y:S01]  /*4c30*/  FADD.FTZ R37, R37, R24 ;  /* 0x0000001825257221 */ /* 0x002fe20000010000 */
        /* <DEDUP_REMOVED lines=30> */
.L_x_1155:
[----:B------:R-:W-:Y:S05]  /*4e20*/  BSYNC B0 ;  /* 0x0000000000007941 */ /* 0x000fea0003800000 */
.L_x_1154:
        /* <DEDUP_REMOVED lines=20> */
.L_x_1157:
[----:B------:R-:W-:Y:S05]  /*4f70*/  BSYNC B0 ;  /* 0x0000000000007941 */ /* 0x000fea0003800000 */
.L_x_1156:
[----:B------:R-:W-:Y:S05]  /*4f80*/  @!P0 BRA `(.L_x_1158) ;  /* 0x0000001000908947 */ /* 0x000fea0003800000 */
[----:B--2---:R-:W1:Y:S01]  /*4f90*/  LDC R30, c[0x0][0x10] ;  /* 0x00000400ff1e7b82 */ /* 0x004e620000000800 */
[----:B------:R-:W2:Y:S01]  /*4fa0*/  S2R R29, SR_CTAID.Y ;  /* 0x00000000001d7919 */ /* 0x000ea20000002600 */
[----:B------:R-:W-:-:S06]  /*4fb0*/  ULOP3.LUT UR11, UR4, 0x1, URZ, 0xc0, !UPT ;  /* 0x00000001040b7892 */ /* 0x000fcc000f8ec03f */
[----:B------:R-:W3:Y:S08]  /*4fc0*/  LDC.64 R20, c[0x0][0x258] ;  /* 0x00009600ff147b82 */ /* 0x000ef00000000a00 */
[----:B------:R-:W4:Y:S01]  /*4fd0*/  LDC.64 R34, c[0x0][0x260] ;  /* 0x00009800ff227b82 */ /* 0x000f220000000a00 */
[----:B-1----:R-:W-:-:S04]  /*4fe0*/  IMAD R22, R30, UR11, RZ ;  /* 0x0000000b1e167c24 */ /* 0x002fc8000f8e02ff */
[C---:B------:R-:W-:Y:S01]  /*4ff0*/  IMAD R24, R22.reuse, R28, RZ ;  /* 0x0000001c16187224 */ /* 0x040fe200078e02ff */
[----:B--2---:R-:W-:-:S04]  /*5000*/  IADD3 R23, R22, R29, RZ ;  /* 0x0000001d16177210 */ /* 0x004fc80007ffe0ff */
        /* <DEDUP_REMOVED lines=25> */
.L_x_1160:
[----:B------:R-:W2:Y:S04]  /*51a0*/  LDG.E.STRONG.GPU R22, desc[UR14][R20.64] ;  /* 0x0000000e14167981 */ /* 0x000ea8000c1ef900 */
[----:B--2---:R-:W-:Y:S01]  /*51b0*/  CCTL.IVALL ;  /* 0x00000000ff00798f */ /* 0x004fe20002000000 */
[----:B------:R-:W-:Y:S05]  /*51c0*/  YIELD ;  /* 0x0000000000007946 */ /* 0x000fea0003800000 */
[----:B------:R-:W-:-:S13]  /*51d0*/  ISETP.NE.AND P0, PT, R22, R25, PT ;  /* 0x000000191600720c */ /* 0x000fda0003f05270 */
[----:B------:R-:W-:Y:S05]  /*51e0*/  @P0 BRA `(.L_x_1160) ;  /* 0xfffffffc00ec0947 */ /* 0x000fea000383ffff */
.L_x_1159:
        /* <DEDUP_REMOVED lines=17> */
.L_x_1164:
[----:B------:R-:W-:-:S13]  /*5300*/  ISETP.EQ.OR P6, PT, R32, UR16, P2 ;  /* 0x0000001020007c0c */ /* 0x000fda00097c2670 */
[----:B------:R-:W-:-:S04]  /*5310*/  @!P6 IMAD R21, R30, R32, R29 ;  /* 0x000000201e15e224 */ /* 0x000fc800078e021d */
[----:B------:R-:W-:-:S06]  /*5320*/  @!P6 IMAD.WIDE.U32 R20, R21, 0x8, R34 ;  /* 0x000000081514e825 */ /* 0x000fcc00078e0022 */
[----:B------:R-:W2:Y:S01]  /*5330*/  @!P6 LDG.E.64 R20, desc[UR14][R20.64] ;  /* 0x0000000e1414e981 */ /* 0x000ea2000c1e1b00 */
[C---:B------:R-:W-:Y:S02]  /*5340*/  IADD3 R23, R32.reuse, 0x1, RZ ;  /* 0x0000000120177810 */ /* 0x040fe40007ffe0ff */
[C---:B------:R-:W-:Y:S02]  /*5350*/  IADD3 R25, R32.reuse, 0x2, RZ ;  /* 0x0000000220197810 */ /* 0x040fe40007ffe0ff */
        /* <DEDUP_REMOVED lines=109> */
.L_x_1163:
[----:B------:R-:W-:-:S13]  /*5a30*/  ISETP.GT.AND P3, PT, R31, 0x4, PT ;  /* 0x000000041f00780c */ /* 0x000fda0003f64270 */
[----:B------:R-:W-:Y:S05]  /*5a40*/  @!P3 BRA `(.L_x_1165) ;  /* 0x0000000000ecb947 */ /* 0x000fea0003800000 */
[C---:B------:R-:W-:Y:S02]  /*5a50*/  IADD3 R23, R32.reuse, 0x1, RZ ;  /* 0x0000000120177810 */ /* 0x040fe40007ffe0ff */
[C---:B------:R-:W-:Y:S02]  /*5a60*/  ISETP.EQ.OR P0, PT, R32.reuse, UR16, P2 ;  /* 0x0000001020007c0c */ /* 0x040fe40009702670 */
        /* <DEDUP_REMOVED lines=57> */
.L_x_1165:
[----:B------:R-:W-:-:S13]  /*5e00*/  ISETP.NE.OR P0, PT, R31, RZ, P0 ;  /* 0x000000ff1f00720c */ /* 0x000fda0000705670 */
[----:B------:R-:W-:Y:S05]  /*5e10*/  @!P0 BRA `(.L_x_1161) ;  /* 0x00000000007c8947 */ /* 0x000fea0003800000 */
.L_x_1162:
[C---:B------:R-:W-:Y:S02]  /*5e20*/  ISETP.EQ.OR P4, PT, R32.reuse, UR16, P2 ;  /* 0x0000001020007c0c */ /* 0x040fe40009782670 */
[C---:B------:R-:W-:Y:S02]  /*5e30*/  IADD3 R23, R32.reuse, 0x1, RZ ;  /* 0x0000000120177810 */ /* 0x040fe40007ffe0ff */
[C---:B------:R-:W-:Y:S02]  /*5e40*/  IADD3 R25, R32.reuse, 0x2, RZ ;  /* 0x0000000220197810 */ /* 0x040fe40007ffe0ff */
        /* <DEDUP_REMOVED lines=28> */
.L_x_1161:
        /* <DEDUP_REMOVED lines=11> */
.L_x_1167:
[----:B------:R-:W-:Y:S05]  /*60c0*/  BSYNC B0 ;  /* 0x0000000000007941 */ /* 0x000fea0003800000 */
.L_x_1166:
        /* <DEDUP_REMOVED lines=16> */
.L_x_1158:
[----:B------:R-:W1:Y:S01]  /*61d0*/  S2UR UR12, SR_CgaCtaId ;  /* 0x00000000000c79c3 */ /* 0x000e620000008800 */
[----:B------:R-:W-:Y:S01]  /*61e0*/  UMOV UR11, 0x400 ;  /* 0x00000400000b7882 */ /* 0x000fe20000000000 */
[----:B------:R-:W-:Y:S01]  /*61f0*/  ULDC.64 UR18, c[0x0][0x290] ;  /* 0x0000a40000127ab9 */ /* 0x000fe20000000a00 */
[----:B0-2---:R-:W-:Y:S01]  /*6200*/  SHF.R.S32.HI R25, RZ, 0x1f, R64 ;  /* 0x0000001fff197819 */ /* 0x005fe20000011440 */
[----:B------:R-:W-:Y:S01]  /*6210*/  HADD2.F32 R26, -RZ, R49.H0_H0 ;  /* 0x20000031ff1a7230 */ /* 0x000fe20000004100 */
[----:B------:R-:W-:-:S04]  /*6220*/  ISETP.GE.U32.AND P0, PT, R64, UR18, PT ;  /* 0x0000001240007c0c */ /* 0x000fc8000bf06070 */
[----:B------:R-:W-:Y:S01]  /*6230*/  ISETP.GE.AND.EX P0, PT, R25, UR19, PT, P0 ;  /* 0x0000001319007c0c */ /* 0x000fe2000bf06300 */
[----:B-1----:R-:W-:-:S03]  /*6240*/  ULEA UR11, UR12, UR11, 0x18 ;  /* 0x0000000b0c0b7291 */ /* 0x002fc6000f8ec03f */
[----:B------:R-:W-:-:S06]  /*6250*/  ULDC UR12, c[0x0][0x2bc] ;  /* 0x0000af00000c7ab9 */ /* 0x000fcc0000000800 */
[----:B------:R-:W-:Y:S01]  /*6260*/  @!P2 STS.64 [UR11+0xb0], R40 ;  /* 0x0000b028ff00a988 */ /* 0x000fe20008000a0b */
[----:B------:R-:W-:Y:S06]  /*6270*/  BAR.SYNC.DEFER_BLOCKING 0x0 ;  /* 0x0000000000007b1d */ /* 0x000fec0000010000 */
[----:B------:R-:W0:Y:S02]  /*6280*/  LDS.64 R20, [UR11+0xb0] ;  /* 0x0000b00bff147984 */ /* 0x000e240008000a00 */
[----:B0-----:R-:W-:Y:S01]  /*6290*/  FMUL.FTZ R20, R20, UR12 ;  /* 0x0000000c14147c20 */ /* 0x001fe20008410000 */
[----:B------:R-:W-:Y:S01]  /*62a0*/  FMUL.FTZ R24, R21, UR12 ;  /* 0x0000000c15187c20 */ /* 0x000fe20008410000 */
[----:B------:R-:W-:-:S02]  /*62b0*/  HADD2.F32 R21, -RZ, R72.H0_H0 ;  /* 0x20000048ff157230 */ /* 0x000fc40000004100 */
[----:B------:R-:W-:Y:S01]  /*62c0*/  HADD2.F32 R72, -RZ, R72.H1_H1 ;  /* 0x30000048ff487230 */ /* 0x000fe20000004100 */
[----:B------:R-:W-:Y:S01]  /*62d0*/  R2UR UR11, R20 ;  /* 0x00000000140b72ca */ /* 0x000fe200000e0000 */
[--C-:B------:R-:W-:Y:S02]  /*62e0*/  HADD2.F32 R20, -RZ, R48.reuse.H0_H0 ;  /* 0x20000030ff147230 */ /* 0x100fe40000004100 */
[----:B------:R-:W-:-:S03]  /*62f0*/  HADD2.F32 R48, -RZ, R48.H1_H1 ;  /* 0x30000030ff307230 */ /* 0x000fc60000004100 */
[----:B------:R-:W-:Y:S02]  /*6300*/  FADD.FTZ R20, R20, -UR13 ;  /* 0x8000000d14147e21 */ /* 0x000fe40008010000 */
[----:B------:R-:W-:Y:S02]  /*6310*/  FADD.FTZ R48, R48, -UR13 ;  /* 0x8000000d30307e21 */ /* 0x000fe40008010000 */
[----:B------:R-:W-:Y:S02]  /*6320*/  FMUL.FTZ R37, R20, UR20 ;  /* 0x0000001414257c20 */ /* 0x000fe40008410000 */
        /* <DEDUP_REMOVED lines=20> */
.L_x_1168:
        /* <DEDUP_REMOVED lines=20> */
.L_x_1170:
[----:B------:R-:W-:Y:S05]  /*65b0*/  BSYNC B0 ;  /* 0x0000000000007941 */ /* 0x000fea0003800000 */
.L_x_1169:
[----:B------:R-:W-:Y:S02]  /*65c0*/  HADD2.F32 R49, -RZ, R49.H1_H1 ;  /* 0x30000031ff317230 */ /* 0x000fe40000004100 */
[----:B0-----:R-:W-:Y:S01]  /*65d0*/  FADD.FTZ R22, R26, -UR13 ;  /* 0x8000000d1a167e21 */ /* 0x001fe20008010000 */
[----:B------:R-:W-:Y:S01]  /*65e0*/  ISETP.GE.U32.AND P2, PT, R63, UR18, PT ;  /* 0x000000123f007c0c */ /* 0x000fe2000bf46070 */
[--C-:B------:R-:W-:Y:S01]  /*65f0*/  HADD2.F32 R21, -RZ, R47.reuse.H0_H0 ;  /* 0x2000002fff157230 */ /* 0x100fe20000004100 */
[----:B------:R-:W-:Y:S01]  /*6600*/  ISETP.GT.U32.OR P0, PT, R66, 0x22f, P0 ;  /* 0x0000022f4200780c */ /* 0x000fe20000704470 */
[----:B------:R-:W-:Y:S01]  /*6610*/  FADD.FTZ R49, R49, -UR13 ;  /* 0x8000000d31317e21 */ /* 0x000fe20008010000 */
[----:B------:R-:W-:Y:S01]  /*6620*/  HADD2.F32 R20, -RZ, R47.H1_H1 ;  /* 0x3000002fff147230 */ /* 0x000fe20000004100 */
[----:B------:R-:W-:Y:S01]  /*6630*/  SHF.R.S32.HI R26, RZ, 0x1f, R63 ;  /* 0x0000001fff1a7819 */ /* 0x000fe2000001143f */
[----:B------:R-:W-:Y:S01]  /*6640*/  FMUL.FTZ R35, R22, UR20 ;  /* 0x0000001416237c20 */ /* 0x000fe20008410000 */
        /* <DEDUP_REMOVED lines=20> */
.L_x_1171:
        /* <DEDUP_REMOVED lines=20> */
.L_x_1173:
[----:B------:R-:W-:Y:S05]  /*68d0*/  BSYNC B0 ;  /* 0x0000000000007941 */ /* 0x000fea0003800000 */
.L_x_1172:
[--C-:B------:R-:W-:Y:S01]  /*68e0*/  HADD2.F32 R20, -RZ, R45.reuse.H0_H0 ;  /* 0x2000002dff147230 */ /* 0x100fe20000004100 */
[----:B0-----:R-:W-:Y:S01]  /*68f0*/  SHF.R.S32.HI R25, RZ, 0x1f, R62 ;  /* 0x0000001fff197819 */ /* 0x001fe2000001143e */
[----:B------:R-:W-:Y:S01]  /*6900*/  HADD2.F32 R45, -RZ, R45.H1_H1 ;  /* 0x3000002dff2d7230 */ /* 0x000fe20000004100 */
[----:B------:R-:W-:Y:S01]  /*6910*/  ISETP.GE.U32.AND P0, PT, R62, UR18, PT ;  /* 0x000000123e007c0c */ /* 0x000fe2000bf06070 */
[--C-:B------:R-:W-:Y:S01]  /*6920*/  HADD2.F32 R21, -RZ, R44.reuse.H0_H0 ;  /* 0x2000002cff157230 */ /* 0x100fe20000004100 */
[----:B------:R-:W-:Y:S01]  /*6930*/  ISETP.GE.AND.EX P2, PT, R26, UR19, PT, P2 ;  /* 0x000000131a007c0c */ /* 0x000fe2000bf46320 */
[----:B------:R-:W-:Y:S01]  /*6940*/  FADD.FTZ R20, R20, -UR13 ;  /* 0x8000000d14147e21 */ /* 0x000fe20008010000 */
[----:B------:R-:W-:Y:S01]  /*6950*/  FADD.FTZ R45, R45, -UR13 ;  /* 0x8000000d2d2d7e21 */ /* 0x000fe20008010000 */
[----:B------:R-:W-:Y:S01]  /*6960*/  ISETP.GE.AND.EX P0, PT, R25, UR19, PT, P0 ;  /* 0x0000001319007c0c */ /* 0x000fe2000bf06300 */
[----:B------:R-:W-:Y:S01]  /*6970*/  HADD2.F32 R44, -RZ, R44.H1_H1 ;  /* 0x3000002cff2c7230 */ /* 0x000fe20000004100 */
[----:B------:R-:W-:Y:S01]  /*6980*/  ISETP.GT.U32.OR P2, PT, R66, 0x22f, P2 ;  /* 0x0000022f4200780c */ /* 0x000fe20001744470 */
[----:B------:R-:W-:-:S02]  /*6990*/  HADD2.F32 R27, -RZ, R46.H0_H0 ;  /* 0x2000002eff1b7230 */ /* 0x000fc40000004100 */
[----:B------:R-:W-:Y:S01]  /*69a0*/  FMUL.FTZ R37, R20, UR20 ;  /* 0x0000001414257c20 */ /* 0x000fe20008410000 */
[----:B------:R-:W-:Y:S01]  /*69b0*/  FMUL.FTZ R32, R45, UR20 ;  /* 0x000000142d207c20 */ /* 0x000fe20008410000 */
        /* <DEDUP_REMOVED lines=19> */
.L_x_1174:
        /* <DEDUP_REMOVED lines=17> */
[----:B------:R-:W-:Y:S02]  /*6c00*/  F2FP.F16.F32.PACK_AB R21, R26, R29 ;  /* 0x0000001d1a15723e */ /* 0x000fe400000000ff */
[----:B------:R-:W-:-:S05]  /*6c10*/  LEA.HI.X R23, R20, UR23, R31, 0x1, P2 ;  /* 0x0000001714177c11 */ /* 0x000fca00090f0c1f */
[----:B------:R0:W-:Y:S02]  /*6c20*/  STG.E desc[UR14][R22.64], R21 ;  /* 0x0000001516007986 */ /* 0x0001e4000c10190e */
.L_x_1176:
[----:B------:R-:W-:Y:S05]  /*6c30*/  BSYNC B0 ;  /* 0x0000000000007941 */ /* 0x000fea0003800000 */
.L_x_1175:
[----:B------:R-:W-:Y:S02]  /*6c40*/  HADD2.F32 R46, -RZ, R46.H1_H1 ;  /* 0x3000002eff2e7230 */ /* 0x000fe40000004100 */
[----:B------:R-:W-:Y:S01]  /*6c50*/  FADD.FTZ R27, R27, -UR13 ;  /* 0x8000000d1b1b7e21 */ /* 0x000fe20008010000 */
[----:B------:R-:W-:Y:S01]  /*6c60*/  ISETP.GE.U32.AND P2, PT, R61, UR18, PT ;  /* 0x000000123d007c0c */ /* 0x000fe2000bf46070 */
[--C-:B0-----:R-:W-:Y:S01]  /*6c70*/  HADD2.F32 R21, -RZ, R43.reuse.H0_H0 ;  /* 0x2000002bff157230 */ /* 0x101fe20000004100 */
        /* <DEDUP_REMOVED lines=25> */
.L_x_1177:
        /* <DEDUP_REMOVED lines=20> */
.L_x_1179:
[----:B------:R-:W-:Y:S05]  /*6f50*/  BSYNC B0 ;  /* 0x0000000000007941 */ /* 0x000fea0003800000 */
.L_x_1178:
        /* <DEDUP_REMOVED lines=33> */
.L_x_1180:
        /* <DEDUP_REMOVED lines=20> */
.L_x_1182:
[----:B------:R-:W-:Y:S05]  /*72b0*/  BSYNC B0 ;  /* 0x0000000000007941 */ /* 0x000fea0003800000 */
.L_x_1181:
[----:B------:R-:W-:Y:S02]  /*72c0*/  HADD2.F32 R42, -RZ, R42.H1_H1 ;  /* 0x3000002aff2a7230 */ /* 0x000fe40000004100 */
[----:B------:R-:W-:Y:S01]  /*72d0*/  FADD.FTZ R23, R23, -UR13 ;  /* 0x8000000d17177e21 */ /* 0x000fe20008010000 */
[--C-:B------:R-:W-:Y:S01]  /*72e0*/  HADD2.F32 R5, -RZ, R6.reuse.H0_H0 ;  /* 0x20000006ff057230 */ /* 0x100fe20000004100 */
[----:B------:R-:W-:Y:S01]  /*72f0*/  ISETP.GE.U32.AND P2, PT, R59, UR18, PT ;  /* 0x000000123b007c0c */ /* 0x000fe2000bf46070 */
[----:B------:R-:W-:Y:S02]  /*7300*/  HADD2.F32 R4, -RZ, R6.H1_H1 ;  /* 0x30000006ff047230 */ /* 0x000fe40000004100 */
[----:B------:R-:W-:Y:S01]  /*7310*/  FADD.FTZ R42, R42, -UR13 ;  /* 0x8000000d2a2a7e21 */ /* 0x000fe20008010000 */
[----:B------:R-:W-:Y:S01]  /*7320*/  ISETP.GT.U32.OR P0, PT, R66, 0x22f, P0 ;  /* 0x0000022f4200780c */ /* 0x000fe20000704470 */
[----:B------:R-:W-:Y:S01]  /*7330*/  FMUL.FTZ R33, R23, UR20 ;  /* 0x0000001417217c20 */ /* 0x000fe20008410000 */
[----:B------:R-:W-:Y:S01]  /*7340*/  SHF.R.S32.HI R6, RZ, 0x1f, R59 ;  /* 0x0000001fff067819 */ /* 0x000fe2000001143b */
[----:B------:R-:W-:Y:S01]  /*7350*/  FMUL.FTZ R42, R42, UR20 ;  /* 0x000000142a2a7c20 */ /* 0x000fe20008410000 */
[----:B------:R-:W-:Y:S09]  /*7360*/  @!P5 BRA `(.L_x_1183) ;  /* 0x000000000048d947 */ /* 0x000ff20003800000 */
        /* <DEDUP_REMOVED lines=18> */
.L_x_1183:
[----:B------:R-:W-:Y:S04]  /*7490*/  BSSY B0, `(.L_x_1184) ;  /* 0x0000014000007945 */ /* 0x000fe80003800000 */
[----:B------:R-:W-:Y:S05]  /*74a0*/  @P0 BRA `(.L_x_1185) ;  /* 0x0000000000480947 */ /* 0x000fea0003800000 */
[--C-:B0-----:R-:W-:Y:S01]  /*74b0*/  FFMA.FTZ R20, R33, UR11, R24.reuse ;  /* 0x0000000b21147c23 */ /* 0x101fe20008010018 */
        /* <DEDUP_REMOVED lines=17> */
.L_x_1185:
[----:B------:R-:W-:Y:S05]  /*75d0*/  BSYNC B0 ;  /* 0x0000000000007941 */ /* 0x000fea0003800000 */
.L_x_1184:
[--C-:B------:R-:W-:Y:S01]  /*75e0*/  HADD2.F32 R4, -RZ, R7.reuse.H0_H0 ;  /* 0x20000007ff047230 */ /* 0x100fe20000004100 */
[----:B01----:R-:W-:Y:S01]  /*75f0*/  SHF.R.S32.HI R20, RZ, 0x1f, R58 ;  /* 0x0000001fff147819 */ /* 0x003fe2000001143a */
[----:B------:R-:W-:Y:S01]  /*7600*/  HADD2.F32 R7, -RZ, R7.H1_H1 ;  /* 0x30000007ff077230 */ /* 0x000fe20000004100 */
[----:B------:R-:W-:Y:S01]  /*7610*/  ISETP.GE.U32.AND P0, PT, R58, UR18, PT ;  /* 0x000000123a007c0c */ /* 0x000fe2000bf06070 */
[--C-:B------:R-:W-:Y:S01]  /*7620*/  HADD2.F32 R5, -RZ, R8.reuse.H0_H0 ;  /* 0x20000008ff057230 */ /* 0x100fe20000004100 */
[----:B------:R-:W-:Y:S01]  /*7630*/  ISETP.GE.AND.EX P2, PT, R6, UR19, PT, P2 ;  /* 0x0000001306007c0c */ /* 0x000fe2000bf46320 */
[----:B------:R-:W-:Y:S01]  /*7640*/  FADD.FTZ R21, R4, -UR13 ;  /* 0x8000000d04157e21 */ /* 0x000fe20008010000 */
[----:B------:R-:W-:Y:S01]  /*7650*/  FADD.FTZ R7, R7, -UR13 ;  /* 0x8000000d07077e21 */ /* 0x000fe20008010000 */
[----:B------:R-:W-:Y:S01]  /*7660*/  HADD2.F32 R4, -RZ, R8.H1_H1 ;  /* 0x30000008ff047230 */ /* 0x000fe20000004100 */
[----:B------:R-:W-:Y:S01]  /*7670*/  ISETP.GE.AND.EX P0, PT, R20, UR19, PT, P0 ;  /* 0x0000001314007c0c */ /* 0x000fe2000bf06300 */
[----:B------:R-:W-:Y:S01]  /*7680*/  HADD2.F32 R8, -RZ, R10.H0_H0 ;  /* 0x2000000aff087230 */ /* 0x000fe20000004100 */
[----:B------:R-:W-:Y:S01]  /*7690*/  ISETP.GT.U32.OR P2, PT, R66, 0x22f, P2 ;  /* 0x0000022f4200780c */ /* 0x000fe20001744470 */
[----:B------:R-:W-:Y:S01]  /*76a0*/  FMUL.FTZ R29, R21, UR20 ;  /* 0x00000014151d7c20 */ /* 0x000fe20008410000 */
[----:B------:R-:W-:Y:S01]  /*76b0*/  FMUL.FTZ R32, R7, UR20 ;  /* 0x0000001407207c20 */ /* 0x000fe20008410000 */
        /* <DEDUP_REMOVED lines=19> */
.L_x_1186:
        /* <DEDUP_REMOVED lines=12> */
[----:B------:R-:W-:-:S02]  /*78b0*/  IMAD R23, R59, UR23, R6 ;  /* 0x000000173b177c24 */ /* 0x000fc4000f8e0206 */
[----:B------:R-:W-:Y:S01]  /*78c0*/  IMAD.WIDE.U32 R4, R59, UR22, R4 ;  /* 0x000000163b047c25 */ /* 0x000fe2000f8e0004 */
[----:B------:R-:W-:Y:S01]  /*78d0*/  ULDC.64 UR22, c[0x0][0x210] ;  /* 0x0000840000167ab9 */ /* 0x000fe20000000a00 */
[----:B------:R-:W-:Y:S02]  /*78e0*/  F2FP.F16.F32.PACK_AB R21, R21, R22 ;  /* 0x000000161515723e */ /* 0x000fe400000000ff */
[----:B------:R-:W-:Y:S02]  /*78f0*/  LEA R6, P2, R4, UR22, 0x1 ;  /* 0x0000001604067c11 */ /* 0x000fe4000f8408ff */
[----:B------:R-:W-:-:S04]  /*7900*/  IADD3 R23, R5, R23, RZ ;  /* 0x0000001705177210 */ /* 0x000fc80007ffe0ff */
[----:B------:R-:W-:-:S05]  /*7910*/  LEA.HI.X R7, R4, UR23, R23, 0x1, P2 ;  /* 0x0000001704077c11 */ /* 0x000fca00090f0c17 */
[----:B------:R0:W-:Y:S02]  /*7920*/  STG.E desc[UR14][R6.64], R21 ;  /* 0x0000001506007986 */ /* 0x0001e4000c10190e */
.L_x_1188:
[----:B------:R-:W-:Y:S05]  /*7930*/  BSYNC B0 ;  /* 0x0000000000007941 */ /* 0x000fea0003800000 */
.L_x_1187:
        /* <DEDUP_REMOVED lines=29> */
.L_x_1189:
        /* <DEDUP_REMOVED lines=20> */
.L_x_1191:
[----:B------:R-:W-:Y:S05]  /*7c50*/  BSYNC B0 ;  /* 0x0000000000007941 */ /* 0x000fea0003800000 */
.L_x_1190:
[--C-:B------:R-:W-:Y:S01]  /*7c60*/  HADD2.F32 R4, -RZ, R12.reuse.H0_H0 ;  /* 0x2000000cff047230 */ /* 0x100fe20000004100 */
[----:B------:R-:W-:Y:S01]  /*7c70*/  SHF.R.S32.HI R10, RZ, 0x1f, R56 ;  /* 0x0000001fff0a7819 */ /* 0x000fe20000011438 */
[----:B------:R-:W-:Y:S01]  /*7c80*/  HADD2.F32 R12, -RZ, R12.H1_H1 ;  /* 0x3000000cff0c7230 */ /* 0x000fe20000004100 */
[----:B------:R-:W-:Y:S01]  /*7c90*/  ISETP.GE.U32.AND P0, PT, R56, UR18, PT ;  /* 0x0000001238007c0c */ /* 0x000fe2000bf06070 */
[--C-:B0-----:R-:W-:Y:S01]  /*7ca0*/  HADD2.F32 R5, -RZ, R14.reuse.H0_H0 ;  /* 0x2000000eff057230 */ /* 0x101fe20000004100 */
        /* <DEDUP_REMOVED lines=28> */
.L_x_1192:
        /* <DEDUP_REMOVED lines=20> */
.L_x_1194:
[----:B------:R-:W-:Y:S05]  /*7fb0*/  BSYNC B0 ;  /* 0x0000000000007941 */ /* 0x000fea0003800000 */
.L_x_1193:
[----:B------:R-:W-:Y:S02]  /*7fc0*/  HADD2.F32 R68, -RZ, R68.H1_H1 ;  /* 0x30000044ff447230 */ /* 0x000fe40000004100 */
[----:B------:R-:W-:Y:S01]  /*7fd0*/  FADD.FTZ R26, R26, -UR13 ;  /* 0x8000000d1a1a7e21 */ /* 0x000fe20008010000 */
[----:B------:R-:W-:Y:S01]  /*7fe0*/  ISETP.GE.U32.AND P2, PT, R55, UR18, PT ;  /* 0x0000001237007c0c */ /* 0x000fe2000bf46070 */
[--C-:B0-----:R-:W-:Y:S01]  /*7ff0*/  HADD2.F32 R5, -RZ, R69.reuse.H0_H0 ;  /* 0x20000045ff057230 */ /* 0x101fe20000004100 */
        /* <DEDUP_REMOVED lines=25> */
.L_x_1195:
        /* <DEDUP_REMOVED lines=20> */
.L_x_1197:
[----:B------:R-:W-:Y:S05]  /*82d0*/  BSYNC B0 ;  /* 0x0000000000007941 */ /* 0x000fea0003800000 */
.L_x_1196:
[----:B------:R-:W-:Y:S01]  /*82e0*/  HADD2.F32 R71, -RZ, R71.H1_H1 ;  /* 0x30000047ff477230 */ /* 0x000fe20000004100 */
[----:B------:R-:W-:Y:S01]  /*82f0*/  ISETP.GE.U32.AND P0, PT, R54, UR18, PT ;  /* 0x0000001236007c0c */ /* 0x000fe2000bf06070 */
[----:B------:R-:W-:Y:S01]  /*8300*/  FADD.FTZ R27, R27, -UR13 ;  /* 0x8000000d1b1b7e21 */ /* 0x000fe20008010000 */
[----:B------:R-:W-:Y:S01]  /*8310*/  ISETP.GE.AND.EX P2, PT, R9, UR19, PT, P2 ;  /* 0x0000001309007c0c */ /* 0x000fe2000bf46320 */
[----:B0-----:R-:W-:Y:S01]  /*8320*/  HADD2.F32 R5, -RZ, R70.H0_H0 ;  /* 0x20000046ff057230 */ /* 0x001fe20000004100 */
[----:B------:R-:W-:Y:S01]  /*8330*/  ISETP.GE.AND.EX P0, PT, R13, UR19, PT, P0 ;  /* 0x000000130d007c0c */ /* 0x000fe2000bf06300 */
[----:B------:R-:W-:Y:S01]  /*8340*/  FADD.FTZ R71, R71, -UR13 ;  /* 0x8000000d47477e21 */ /* 0x000fe20008010000 */
[----:B------:R-:W-:Y:S01]  /*8350*/  HADD2.F32 R14, -RZ, R74.H0_H0 ;  /* 0x2000004aff0e7230 */ /* 0x000fe20000004100 */
[----:B------:R-:W-:Y:S01]  /*8360*/  ISETP.GE.U32.AND P3, PT, R53, UR18, PT ;  /* 0x0000001235007c0c */ /* 0x000fe2000bf66070 */
[----:B------:R-:W-:Y:S01]  /*8370*/  HADD2.F32 R70, -RZ, R70.H1_H1 ;  /* 0x30000046ff467230 */ /* 0x000fe20000004100 */
[----:B------:R-:W-:Y:S01]  /*8380*/  ISETP.GE.U32.AND P4, PT, R52, UR18, PT ;  /* 0x0000001234007c0c */ /* 0x000fe2000bf86070 */
[----:B------:R-:W-:Y:S01]  /*8390*/  HADD2.F32 R74, -RZ, R74.H1_H1 ;  /* 0x3000004aff4a7230 */ /* 0x000fe20000004100 */
[C---:B------:R-:W-:Y:S01]  /*83a0*/  ISETP.GT.U32.OR P2, PT, R66.reuse, 0x22f, P2 ;  /* 0x0000022f4200780c */ /* 0x040fe20001744470 */
[----:B------:R-:W-:Y:S01]  /*83b0*/  FMUL.FTZ R27, R27, UR20 ;  /* 0x000000141b1b7c20 */ /* 0x000fe20008410000 */
[----:B------:R-:W-:Y:S01]  /*83c0*/  ISETP.GT.U32.OR P0, PT, R66, 0x22f, P0 ;  /* 0x0000022f4200780c */ /* 0x000fe20000704470 */
[----:B------:R-:W-:Y:S01]  /*83d0*/  FMUL.FTZ R12, R71, UR20 ;  /* 0x00000014470c7c20 */ /* 0x000fe20008410000 */
[----:B------:R-:W-:Y:S11]  /*83e0*/  @!P5 BRA `(.L_x_1198) ;  /* 0x000000000048d947 */ /* 0x000ff60003800000 */
        /* <DEDUP_REMOVED lines=18> */
.L_x_1198:
        /* <DEDUP_REMOVED lines=20> */
.L_x_1200:
[----:B------:R-:W-:Y:S05]  /*8650*/  BSYNC B0 ;  /* 0x0000000000007941 */ /* 0x000fea0003800000 */
.L_x_1199:
        /* <DEDUP_REMOVED lines=25> */
.L_x_1201:
        /* <DEDUP_REMOVED lines=20> */
.L_x_1203:
[----:B------:R-:W-:Y:S05]  /*8930*/  BSYNC B0 ;  /* 0x0000000000007941 */ /* 0x000fea0003800000 */
.L_x_1202:
[--C-:B0-----:R-:W-:Y:S01]  /*8940*/  HADD2.F32 R6, -RZ, R76.reuse.H0_H0 ;  /* 0x2000004cff067230 */ /* 0x101fe20000004100 */
[----:B------:R-:W-:Y:S01]  /*8950*/  ISETP.GE.U32.AND P0, PT, R51, UR18, PT ;  /* 0x0000001233007c0c */ /* 0x000fe2000bf06070 */
[----:B------:R-:W-:Y:S01]  /*8960*/  HADD2.F32 R76, -RZ, R76.H1_H1 ;  /* 0x3000004cff4c7230 */ /* 0x000fe20000004100 */
[----:B------:R-:W-:Y:S01]  /*8970*/  ISETP.GE.U32.AND P2, PT, R50, UR18, PT ;  /* 0x0000001232007c0c */ /* 0x000fe2000bf46070 */
[--C-:B------:R-:W-:Y:S01]  /*8980*/  HADD2.F32 R20, -RZ, R80.reuse.H0_H0 ;  /* 0x20000050ff147230 */ /* 0x100fe20000004100 */
[----:B------:R-:W-:Y:S01]  /*8990*/  ISETP.GE.AND.EX P3, PT, R15, UR19, PT, P3 ;  /* 0x000000130f007c0c */ /* 0x000fe2000bf66330 */
[----:B------:R-:W-:Y:S01]  /*89a0*/  FADD.FTZ R6, R6, -UR13 ;  /* 0x8000000d06067e21 */ /* 0x000fe20008010000 */
[----:B------:R-:W-:Y:S01]  /*89b0*/  ISETP.GE.AND.EX P4, PT, R75, UR19, PT, P4 ;  /* 0x000000134b007c0c */ /* 0x000fe2000bf86340 */
[----:B------:R-:W-:Y:S01]  /*89c0*/  FADD.FTZ R76, R76, -UR13 ;  /* 0x8000000d4c4c7e21 */ /* 0x000fe20008010000 */
[----:B------:R-:W-:Y:S01]  /*89d0*/  ISETP.GE.AND.EX P0, PT, R73, UR19, PT, P0 ;  /* 0x0000001349007c0c */ /* 0x000fe2000bf06300 */
[--C-:B------:R-:W-:Y:S01]  /*89e0*/  HADD2.F32 R5, -RZ, R79.reuse.H0_H0 ;  /* 0x2000004fff057230 */ /* 0x100fe20000004100 */
[----:B------:R-:W-:Y:S01]  /*89f0*/  ISETP.GE.AND.EX P2, PT, R77, UR19, PT, P2 ;  /* 0x000000134d007c0c */ /* 0x000fe2000bf46320 */
[----:B------:R-:W-:Y:S01]  /*8a00*/  HADD2.F32 R4, -RZ, R79.H1_H1 ;  /* 0x3000004fff047230 */ /* 0x000fe20000004100 */
[C---:B------:R-:W-:Y:S01]  /*8a10*/  ISETP.GT.U32.OR P3, PT, R66.reuse, 0x22f, P3 ;  /* 0x0000022f4200780c */ /* 0x040fe20001f64470 */
[----:B------:R-:W-:Y:S01]  /*8a20*/  HADD2.F32 R80, -RZ, R80.H1_H1 ;  /* 0x30000050ff507230 */ /* 0x000fe20000004100 */
        /* <DEDUP_REMOVED lines=22> */
.L_x_1204:
        /* <DEDUP_REMOVED lines=17> */
[----:B------:R-:W-:Y:S02]  /*8ca0*/  F2FP.F16.F32.PACK_AB R7, R8, R9 ;  /* 0x000000090807723e */ /* 0x000fe400000000ff */
[----:B------:R-:W-:-:S05]  /*8cb0*/  LEA.HI.X R5, R6, UR19, R5, 0x1, P3 ;  /* 0x0000001306057c11 */ /* 0x000fca00098f0c05 */
[----:B------:R0:W-:Y:S02]  /*8cc0*/  STG.E desc[UR14][R4.64], R7 ;  /* 0x0000000704007986 */ /* 0x0001e4000c10190e */
.L_x_1206:
[----:B------:R-:W-:Y:S05]  /*8cd0*/  BSYNC B0 ;  /* 0x0000000000007941 */ /* 0x000fea0003800000 */
.L_x_1205:
        /* <DEDUP_REMOVED lines=25> */
.L_x_1207:
        /* <DEDUP_REMOVED lines=14> */
[----:B------:R-:W-:Y:S02]  /*8f50*/  ULDC.64 UR18, c[0x0][0x210] ;  /* 0x0000840000127ab9 */ /* 0x000fe40000000a00 */
[----:B------:R-:W-:Y:S02]  /*8f60*/  LEA R4, P3, R6, UR18, 0x1 ;  /* 0x0000001206047c11 */ /* 0x000fe4000f8608ff */
[----:B------:R-:W-:Y:S02]  /*8f70*/  IADD3 R75, R7, R75, RZ ;  /* 0x0000004b074b7210 */ /* 0x000fe40007ffe0ff */
[----:B------:R-:W-:Y:S02]  /*8f80*/  F2FP.F16.F32.PACK_AB R7, R8, R9 ;  /* 0x000000090807723e */ /* 0x000fe400000000ff */
[----:B------:R-:W-:-:S05]  /*8f90*/  LEA.HI.X R5, R6, UR19, R75, 0x1, P3 ;  /* 0x0000001306057c11 */ /* 0x000fca00098f0c4b */
[----:B------:R0:W-:Y:S02]  /*8fa0*/  STG.E desc[UR14][R4.64], R7 ;  /* 0x0000000704007986 */ /* 0x0001e4000c10190e */
.L_x_1209:
[----:B------:R-:W-:Y:S05]  /*8fb0*/  BSYNC B0 ;  /* 0x0000000000007941 */ /* 0x000fea0003800000 */
.L_x_1208:
[--C-:B------:R-:W-:Y:S01]  /*8fc0*/  HADD2.F32 R6, -RZ, R82.reuse.H0_H0 ;  /* 0x20000052ff067230 */ /* 0x100fe20000004100 */
[C---:B------:R-:W-:Y:S01]  /*8fd0*/  ISETP.GT.U32.OR P0, PT, R66.reuse, 0x22f, P0 ;  /* 0x0000022f4200780c */ /* 0x040fe20000704470 */
[----:B------:R-:W-:Y:S01]  /*8fe0*/  HADD2.F32 R82, -RZ, R82.H1_H1 ;  /* 0x30000052ff527230 */ /* 0x000fe20000004100 */
[----:B------:R-:W-:Y:S01]  /*8ff0*/  ISETP.GT.U32.OR P2, PT, R66, 0x22f, P2 ;  /* 0x0000022f4200780c */ /* 0x000fe20001744470 */
[----:B------:R-:W-:Y:S02]  /*9000*/  HADD2.F32 R20, -RZ, R85.H0_H0 ;  /* 0x20000055ff147230 */ /* 0x000fe40000004100 */
[----:B------:R-:W-:Y:S01]  /*9010*/  FADD.FTZ R6, R6, -UR13 ;  /* 0x8000000d06067e21 */ /* 0x000fe20008010000 */
[--C-:B0-----:R-:W-:Y:S02]  /*9020*/  HADD2.F32 R5, -RZ, R83.reuse.H0_H0 ;  /* 0x20000053ff057230 */ /* 0x101fe40000004100 */
        /* <DEDUP_REMOVED lines=24> */
.L_x_1210:
        /* <DEDUP_REMOVED lines=20> */
.L_x_1212:
[----:B------:R-:W-:Y:S05]  /*92f0*/  BSYNC B0 ;  /* 0x0000000000007941 */ /* 0x000fea0003800000 */
.L_x_1211:
        /* <DEDUP_REMOVED lines=25> */
.L_x_1213:
        /* <DEDUP_REMOVED lines=16> */
[----:B------:R-:W-:Y:S02]  /*9590*/  F2FP.F16.F32.PACK_AB R7, R7, R6 ;  /* 0x000000060707723e */ /* 0x000fe400000000ff */
[----:B------:R-:W-:-:S05]  /*95a0*/  LEA.HI.X R5, R88, UR13, R77, 0x1, P0 ;  /* 0x0000000d58057c11 */ /* 0x000fca00080f0c4d */
[----:B------:R0:W-:Y:S02]  /*95b0*/  STG.E desc[UR14][R4.64], R7 ;  /* 0x0000000704007986 */ /* 0x0001e4000c10190e */
.L_x_1215:
[----:B------:R-:W-:Y:S05]  /*95c0*/  BSYNC B0 ;  /* 0x0000000000007941 */ /* 0x000fea0003800000 */
.L_x_1214:
[----:B------:R-:W-:Y:S01]  /*95d0*/  ULDC UR11, c[0x0][0x10] ;  /* 0x00000400000b7ab9 */ /* 0x000fe20000000800 */
[----:B------:R-:W-:Y:S02]  /*95e0*/  UIADD3 UR4, UR4, 0x1, URZ ;  /* 0x0000000104047890 */ /* 0x000fe4000fffe03f */
[----:B------:R-:W-:-:S04]  /*95f0*/  UIADD3 UR6, UR11, UR6, URZ ;  /* 0x000000060b067290 */ /* 0x000fc8000fffe03f */
[----:B------:R-:W-:-:S06]  /*9600*/  UISETP.GE.AND UP0, UPT, UR6, UR5, UPT ;  /* 0x000000050600728c */ /* 0x000fcc000bf06270 */
[----:B------:R-:W-:-:S13]  /*9610*/  PLOP3.LUT P0, PT, PT, PT, UP0, 0x80, 0x0 ;  /* 0x000000000000781c */ /* 0x000fda0003f0f008 */
[----:B------:R-:W-:Y:S05]  /*9620*/  @!P0 BRA `(.L_x_1216) ;  /* 0xffffff6c00608947 */ /* 0x000fea000383ffff */
.L_x_1133:
        /* <DEDUP_REMOVED lines=19> */
.L_x_1218:
[----:B------:R-:W-:Y:S05]  /*9760*/  BSYNC B0 ;  /* 0x0000000000007941 */ /* 0x000fea0003800000 */
.L_x_1217:
        /* <DEDUP_REMOVED lines=11> */
.L_x_1220:
[----:B------:R-:W2:Y:S04]  /*9820*/  LDG.E.STRONG.GPU R5, desc[UR14][R2.64] ;  /* 0x0000000e02057981 */ /* 0x000ea8000c1ef900 */
[----:B--2---:R-:W-:Y:S01]  /*9830*/  CCTL.IVALL ;  /* 0x00000000ff00798f */ /* 0x004fe20002000000 */
[----:B------:R-:W-:Y:S05]  /*9840*/  YIELD ;  /* 0x0000000000007946 */ /* 0x000fea0003800000 */
[----:B------:R-:W-:-:S13]  /*9850*/  ISETP.NE.AND P0, PT, R5, R0, PT ;  /* 0x000000000500720c */ /* 0x000fda0003f05270 */
[----:B------:R-:W-:Y:S05]  /*9860*/  @P0 BRA `(.L_x_1220) ;  /* 0xfffffffc00ec0947 */ /* 0x000fea000383ffff */
.L_x_1219:
[----:B------:R-:W-:Y:S05]  /*9870*/  WARPSYNC.ALL ;  /* 0x0000000000007948 */ /* 0x000fea0003800000 */
[----:B------:R-:W0:Y:S08]  /*9880*/  LDC.64 R22, c[0x0][0x288] ;  /* 0x0000a200ff167b82 */ /* 0x000e300000000a00 */
[----:B------:R-:W-:Y:S01]  /*9890*/  BAR.SYNC.DEFER_BLOCKING 0x0 ;  /* 0x0000000000007b1d */ /* 0x000fe20000010000 */
[----:B0-----:R-:W-:-:S04]  /*98a0*/  LEA.HI R0, P0, R23, R22, RZ, 0x1 ;  /* 0x0000001617007211 */ /* 0x001fc800078108ff */
        /* <DEDUP_REMOVED lines=20> */
.L_x_1221:
        /* <DEDUP_REMOVED lines=23> */
.L_x_1222:
        /* <DEDUP_REMOVED lines=10> */
.L_x_5128:


//--------------------- .text._Z35group_norm_nhwc_bwd_one_pass_kernelI11Fp16IOFp32WLi512ELi70ELi560EEv26Group_norm_nhwc_bwd_params --------------------------
	.section	.text._Z35group_norm_nhwc_bwd_one_pass_kernelI11Fp16IOFp32WLi512ELi70ELi560EEv26Group_norm_nhwc_bwd_params,"ax",@progbits
	.align	128
        .global         _Z35group_norm_nhwc_bwd_one_pass_kernelI11Fp16IOFp32WLi512ELi70ELi560EEv26Group_norm_nhwc_bwd_params
        .type           _Z35group_norm_nhwc_bwd_one_pass_kernelI11Fp16IOFp32WLi512ELi70ELi560EEv26Group_norm_nhwc_bwd_params,@function
        .size           _Z35group_norm_nhwc_bwd_one_pass_kernelI11Fp16IOFp32WLi512ELi70ELi560EEv26Group_norm_nhwc_bwd_params,(.L_x_5129 - _Z35group_norm_nhwc_bwd_one_pass_kernelI11Fp16IOFp32WLi512ELi70ELi560EEv26Group_norm_nhwc_bwd_params)
        .other          _Z35group_norm_nhwc_bwd_one_pass_kernelI11Fp16IOFp32WLi512ELi70ELi560EEv26Group_norm_nhwc_bwd_params,@"STO_CUDA_ENTRY STV_DEFAULT"
_Z35group_norm_nhwc_bwd_one_pass_kernelI11Fp16IOFp32WLi512ELi70ELi560EEv26Group_norm_nhwc_bwd_params:
.text._Z35group_norm_nhwc_bwd_one_pass_kernelI11Fp16IOFp32WLi512ELi70ELi560EEv26Group_norm_nhwc_bwd_params:
        /* <DEDUP_REMOVED lines=23> */
[----:B------:R-:W-:Y:S01]  /*0170*/  UIADD3 UR12, UR5, UR12, URZ ;  /* 0x0000000c050c7290 */ /* 0x000fe2000fffe03f */
[----:B------:R-:W-:Y:S01]  /*0180*/  SHF.R.S32.HI R5, RZ, 0x5, R5 ;  /* 0x00000005ff057819 */ /* 0x000fe20000011405 */
[----:B------:R-:W-:Y:S01]  /*0190*/  UIADD3.X UR11, URZ, UR11, URZ, UP0, !UPT ;  /* 0x0000000b3f0b7290 */ /* 0x000fe200087fe43f */
[----:B------:R-:W-:Y:S01]  /*01a0*/  ULDC.64 UR6, c[0x0][0x290] ;  /* 0x0000a40000067ab9 */ /* 0x000fe20000000a00 */
[----:B------:R-:W-:-:S02]  /*01b0*/  ULEA.HI UR10, UP0, UR12, UR4, URZ, 0x1 ;  /* 0x000000040c0a7291 */ /* 0x000fc4000f81083f */
[----:B------:R-:W-:Y:S02]  /*01c0*/  USHF.R.S64 UR9, UR9, 0x1, UR11 ;  /* 0x0000000109097899 */ /* 0x000fe4000800100b */
[----:B------:R-:W-:Y:S02]  /*01d0*/  UIADD3.X UR12, URZ, UR12, URZ, UP0, !UPT ;  /* 0x0000000c3f0c7290 */ /* 0x000fe400087fe43f */
[----:B------:R-:W-:Y:S02]  /*01e0*/  USHF.R.S32.HI UR11, URZ, 0x1, UR11 ;  /* 0x000000013f0b7899 */ /* 0x000fe4000801140b */
[----:B------:R-:W-:Y:S02]  /*01f0*/  USHF.R.S64 UR10, UR10, 0x1, UR12 ;  /* 0x000000010a0a7899 */ /* 0x000fe4000800100c */
[----:B------:R-:W-:Y:S02]  /*0200*/  USHF.R.S32.HI UR12, URZ, 0x1, UR12 ;  /* 0x000000013f0c7899 */ /* 0x000fe4000801140c */
[----:B------:R-:W-:-:S02]  /*0210*/  USHF.L.U64.HI UR11, UR9, 0x2, UR11 ;  /* 0x00000002090b7899 */ /* 0x000fc4000801020b */
[----:B------:R-:W-:Y:S01]  /*0220*/  USHF.L.U64.HI UR12, UR10, 0x2, UR12 ;  /* 0x000000020a0c7899 */ /* 0x000fe2000801020c */
[----:B0-----:R-:W-:Y:S01]  /*0230*/  IMAD R2, R4, UR24, R3 ;  /* 0x0000001804027c24 */ /* 0x001fe2000f8e0203 */
[----:B------:R-:W-:Y:S01]  /*0240*/  ULDC.U8 UR25, c[0x0][0x2a4] ;  /* 0x0000a90000197ab9 */ /* 0x000fe20000000000 */
[----:B------:R-:W-:Y:S01]  /*0250*/  IMAD R3, R3, -0x23, R0 ;  /* 0xffffffdd03037824 */ /* 0x000fe200078e0200 */
[----:B------:R-:W-:Y:S02]  /*0260*/  UMOV UR4, URZ ;  /* 0x0000003f00047c82 */ /* 0x000fe40008000000 */
[----:B------:R-:W-:Y:S02]  /*0270*/  ISETP.GE.U32.AND P1, PT, R2, UR6, PT ;  /* 0x0000000602007c0c */ /* 0x000fe4000bf26070 */
[----:B------:R-:W-:Y:S02]  /*0280*/  SHF.L.U32 R3, R3, 0x1, RZ ;  /* 0x0000000103037819 */ /* 0x000fe400000006ff */
[----:B------:R-:W-:-:S02]  /*0290*/  SHF.R.S32.HI R6, RZ, 0x1f, R2 ;  /* 0x0000001fff067819 */ /* 0x000fc40000011402 */
[----:B------:R-:W-:Y:S01]  /*02a0*/  IADD3 R4, R2, 0x10, RZ ;  /* 0x0000001002047810 */ /* 0x000fe20007ffe0ff */
[----:B------:R0:W-:Y:S01]  /*02b0*/  STL [R1], R3 ;  /* 0x0000000301007387 */ /* 0x0001e20000100800 */
[----:B------:R-:W-:Y:S02]  /*02c0*/  ISETP.GE.AND.EX P1, PT, R6, UR7, PT, P1 ;  /* 0x0000000706007c0c */ /* 0x000fe4000bf26310 */
[C---:B------:R-:W-:Y:S01]  /*02d0*/  IADD3 R4, R2.reuse, 0x30, RZ ;  /* 0x0000003002047810 */ /* 0x040fe20007ffe0ff */
[----:B------:R1:W-:Y:S01]  /*02e0*/  STL [R1+0x4], R5 ;  /* 0x0000040501007387 */ /* 0x0003e20000100800 */
[C---:B------:R-:W-:Y:S02]  /*02f0*/  IADD3 R4, R2.reuse, 0x50, RZ ;  /* 0x0000005002047810 */ /* 0x040fe40007ffe0ff */
[C---:B------:R-:W-:Y:S02]  /*0300*/  IADD3 R4, R2.reuse, 0x70, RZ ;  /* 0x0000007002047810 */ /* 0x040fe40007ffe0ff */
[----:B------:R-:W-:-:S02]  /*0310*/  IADD3 R4, R2, 0x90, RZ ;  /* 0x0000009002047810 */ /* 0x000fc40007ffe0ff */
[C---:B0-----:R-:W-:Y:S02]  /*0320*/  IADD3 R3, R2.reuse, 0x20, RZ ;  /* 0x0000002002037810 */ /* 0x041fe40007ffe0ff */
[C---:B------:R-:W-:Y:S02]  /*0330*/  IADD3 R3, R2.reuse, 0x40, RZ ;  /* 0x0000004002037810 */ /* 0x040fe40007ffe0ff */
[C---:B------:R-:W-:Y:S02]  /*0340*/  IADD3 R3, R2.reuse, 0x60, RZ ;  /* 0x0000006002037810 */ /* 0x040fe40007ffe0ff */
[C---:B------:R-:W-:Y:S02]  /*0350*/  IADD3 R3, R2.reuse, 0x80, RZ ;  /* 0x0000008002037810 */ /* 0x040fe40007ffe0ff */
[----:B------:R-:W-:Y:S02]  /*0360*/  IADD3 R3, R2, 0xa0, RZ ;  /* 0x000000a002037810 */ /* 0x000fe40007ffe0ff */
[----:B------:R-:W-:-:S02]  /*0370*/  ISETP.LT.U32.AND P1, PT, R0, 0x230, !P1 ;  /* 0x000002300000780c */ /* 0x000fc40004f21070 */
[C---:B-1----:R-:W-:Y:S02]  /*0380*/  IADD3 R5, R2.reuse, 0xb0, RZ ;  /* 0x000000b002057810 */ /* 0x042fe40007ffe0ff */
[C---:B------:R-:W-:Y:S02]  /*0390*/  IADD3 R4, R2.reuse, 0xc0, RZ ;  /* 0x000000c002047810 */ /* 0x040fe40007ffe0ff */
[----:B------:R-:W-:-:S07]  /*03a0*/  IADD3 R3, R2, 0xd0, RZ ;  /* 0x000000d002037810 */ /* 0x000fce0007ffe0ff */
.L_x_1370:
[----:B------:R-:W2:Y:S01]  /*03b0*/  LDL R88, [R1] ;  /* 0x0000000001587983 */ /* 0x000ea20000100800 */
[----:B------:R-:W-:Y:S01]  /*03c0*/  ULDC UR14, c[0x0][0x2a0] ;  /* 0x0000a800000e7ab9 */ /* 0x000fe20000000800 */
[----:B0-----:R-:W-:Y:S01]  /*03d0*/  IABS R5, UR8 ;  /* 0x0000000800057c13 */ /* 0x001fe20008000000 */
[----:B------:R-:W-:Y:S01]  /*03e0*/  UMOV UR6, URZ ;  /* 0x0000003f00067c82 */ /* 0x000fe20008000000 */
[----:B------:R-:W-:Y:S01]  /*03f0*/  MOV R3, UR14 ;  /* 0x0000000e00037c02 */ /* 0x000fe20008000f00 */
[----:B------:R-:W-:Y:S01]  /*0400*/  UISETP.GE.AND UP4, UPT, UR8, URZ, UPT ;  /* 0x0000003f0800728c */ /* 0x000fe2000bf86270 */
[----:B------:R-:W-:Y:S01]  /*0410*/  R2UR UR13, R5 ;  /* 0x00000000050d72ca */ /* 0x000fe200000e0000 */
[----:B------:R-:W-:Y:S01]  /*0420*/  ULDC.64 UR18, c[0x0][0x290] ;  /* 0x0000a40000127ab9 */ /* 0x000fe20000000a00 */
[----:B------:R-:W-:Y:S01]  /*0430*/  IABS R3, R3 ;  /* 0x0000000300037213 */ /* 0x000fe20000000000 */
[----:B------:R-:W-:Y:S01]  /*0440*/  UISETP.NE.AND UP0, UPT, UR14, URZ, UPT ;  /* 0x0000003f0e00728c */ /* 0x000fe2000bf05270 */
[----:B------:R-:W-:Y:S01]  /*0450*/  IADD3 R27, R2, 0xe0, RZ ;  /* 0x000000e0021b7810 */ /* 0x000fe20007ffe0ff */
[----:B------:R-:W0:Y:S01]  /*0460*/  @P1 LDC.64 R6, c[0x0][0x288] ;  /* 0x0000a200ff061b82 */ /* 0x000e220000000a00 */
[----:B------:R-:W-:Y:S01]  /*0470*/  R2UR UR15, R3 ;  /* 0x00000000030f72ca */ /* 0x000fe200000e0000 */
[----:B------:R-:W-:Y:S01]  /*0480*/  ULDC.64 UR16, c[0x0][0x298] ;  /* 0x0000a60000107ab9 */ /* 0x000fe20000000a00 */
[----:B------:R-:W-:-:S02]  /*0490*/  ISETP.GE.U32.AND P2, PT, R27, UR18, PT ;  /* 0x000000121b007c0c */ /* 0x000fc4000bf46070 */
[----:B------:R-:W-:Y:S02]  /*04a0*/  CS2R R60, SRZ ;  /* 0x00000000003c7805 */ /* 0x000fe4000001ff00 */
[----:B------:R-:W-:Y:S02]  /*04b0*/  SHF.R.S32.HI R11, RZ, 0x1f, R27 ;  /* 0x0000001fff0b7819 */ /* 0x000fe4000001141b */
[----:B------:R-:W-:Y:S01]  /*04c0*/  IADD3 R29, R2, 0xf0, RZ ;  /* 0x000000f0021d7810 */ /* 0x000fe20007ffe0ff */
[----:B------:R-:W1:Y:S01]  /*04d0*/  @P1 LDC.64 R16, c[0x0][0x230] ;  /* 0x00008c00ff101b82 */ /* 0x000e620000000a00 */
[----:B------:R-:W-:Y:S02]  /*04e0*/  ISETP.GE.AND.EX P2, PT, R11, UR19, PT, P2 ;  /* 0x000000130b007c0c */ /* 0x000fe4000bf46320 */
[----:B------:R-:W-:Y:S02]  /*04f0*/  SHF.R.S32.HI R8, RZ, 0x1f, R2 ;  /* 0x0000001fff087819 */ /* 0x000fe40000011402 */
[----:B------:R-:W-:Y:S01]  /*0500*/  ISETP.GT.U32.OR P2, PT, R0, 0x22f, P2 ;  /* 0x0000022f0000780c */ /* 0x000fe20001744470 */
[----:B------:R-:W3:Y:S01]  /*0510*/  I2F.RP R3, UR15 ;  /* 0x0000000f00037d06 */ /* 0x000ee20008209400 */
[----:B------:R-:W-:-:S04]  /*0520*/  IADD3 R14, R2, 0x100, RZ ;  /* 0x00000100020e7810 */ /* 0x000fc80007ffe0ff */
[----:B------:R-:W-:Y:S02]  /*0530*/  ISETP.GE.U32.AND P5, PT, R14, UR18, PT ;  /* 0x000000120e007c0c */ /* 0x000fe4000bfa6070 */
[----:B------:R-:W-:-:S04]  /*0540*/  SHF.R.S32.HI R15, RZ, 0x1f, R14 ;  /* 0x0000001fff0f7819 */ /* 0x000fc8000001140e */
[----:B------:R-:W-:Y:S01]  /*0550*/  ISETP.GE.AND.EX P5, PT, R15, UR19, PT, P5 ;  /* 0x000000130f007c0c */ /* 0x000fe2000bfa6350 */
[----:B------:R-:W4:Y:S01]  /*0560*/  @!P2 LDC.64 R22, c[0x0][0x288] ;  /* 0x0000a200ff16ab82 */ /* 0x000f220000000a00 */
[----:B---3--:R-:W3:Y:S02]  /*0570*/  MUFU.RCP R3, R3 ;  /* 0x0000000300037308 */ /* 0x008ee40000001000 */
[----:B------:R-:W-:-:S05]  /*0580*/  ISETP.GT.U32.OR P5, PT, R0, 0x22f, P5 ;  /* 0x0000022f0000780c */ /* 0x000fca0002fa4470 */
[----:B------:R-:W1:Y:S01]  /*0590*/  @!P2 LDC.64 R12, c[0x0][0x230] ;  /* 0x00008c00ff0cab82 */ /* 0x000e620000000a00 */
[----:B---3--:R-:W-:Y:S01]  /*05a0*/  IADD3 R4, R3, 0xffffffe, RZ ;  /* 0x0ffffffe03047810 */ /* 0x008fe20007ffe0ff */
[----:B----4-:R-:W-:-:S05]  /*05b0*/  @!P2 IMAD R10, R11, R22, RZ ;  /* 0x000000160b0aa224 */ /* 0x010fca00078e02ff */
[----:B------:R-:W3:Y:S01]  /*05c0*/  F2I.FTZ.U32.TRUNC.NTZ R4, R4 ;  /* 0x0000000400047305 */ /* 0x000ee2000021f000 */
[----:B------:R-:W-:Y:S01]  /*05d0*/  @!P2 IMAD R23, R27, R23, R10 ;  /* 0x000000171b17a224 */ /* 0x000fe200078e020a */
[----:B---3--:R-:W-:-:S13]  /*05e0*/  R2UR UR7, R4 ;  /* 0x00000000040772ca */ /* 0x008fda00000e0000 */
[----:B------:R-:W-:-:S04]  /*05f0*/  UIADD3 UR5, URZ, -UR7, URZ ;  /* 0x800000073f057290 */ /* 0x000fc8000fffe03f */
[----:B------:R-:W-:-:S04]  /*0600*/  UIMAD UR5, UR5, UR15, URZ ;  /* 0x0000000f050572a4 */ /* 0x000fc8000f8e023f */
[----:B------:R-:W-:-:S04]  /*0610*/  UIMAD.WIDE.U32 UR6, UR7, UR5, UR6 ;  /* 0x00000005070672a5 */ /* 0x000fc8000f8e0006 */
[----:B------:R-:W-:Y:S02]  /*0620*/  UIMAD.WIDE.U32 UR6, UR7, UR13, URZ ;  /* 0x0000000d070672a5 */ /* 0x000fe4000f8e003f */
[----:B------:R-:W-:Y:S02]  /*0630*/  ULOP3.LUT UR6, UR8, UR14, URZ, 0x3c, !UPT ;  /* 0x0000000e08067292 */ /* 0x000fe4000f8e3c3f */
[----:B------:R-:W-:Y:S02]  /*0640*/  UIADD3 UR5, -UR7, URZ, URZ ;  /* 0x0000003f07057290 */ /* 0x000fe4000fffe13f */
[----:B------:R-:W-:Y:S02]  /*0650*/  UISETP.GE.AND UP5, UPT, UR6, URZ, UPT ;  /* 0x0000003f0600728c */ /* 0x000fe4000bfa6270 */
[----:B------:R-:W-:Y:S02]  /*0660*/  UIMAD UR5, UR15, UR5, UR13 ;  /* 0x000000050f0572a4 */ /* 0x000fe4000f8e020d */
[----:B------:R-:W-:-:S02]  /*0670*/  ULOP3.LUT UR13, URZ, UR14, URZ, 0x33, !UPT ;  /* 0x0000000e3f0d7292 */ /* 0x000fc4000f8e333f */
[----:B------:R-:W-:-:S11]  /*0680*/  UISETP.GT.U32.AND UP2, UPT, UR15, UR5, UPT ;  /* 0x000000050f00728c */ /* 0x000fd6000bf44070 */
[----:B------:R-:W-:Y:S02]  /*0690*/  @!UP2 UIADD3 UR5, UR5, -UR15, URZ ;  /* 0x8000000f0505a290 */ /* 0x000fe4000fffe03f */
[----:B------:R-:W-:Y:S02]  /*06a0*/  @!UP2 UIADD3 UR7, UR7, 0x1, URZ ;  /* 0x000000010707a890 */ /* 0x000fe4000fffe03f */
[----:B------:R-:W-:Y:S02]  /*06b0*/  UIADD3 UR6, UR5, -UR15, URZ ;  /* 0x8000000f05067290 */ /* 0x000fe4000fffe03f */
[----:B------:R-:W-:Y:S02]  /*06c0*/  UISETP.GT.U32.AND UP3, UPT, UR15, UR5, UPT ;  /* 0x000000050f00728c */ /* 0x000fe4000bf64070 */
[----:B------:R-:W-:Y:S02]  /*06d0*/  UISETP.GE.U32.AND UP1, UPT, UR5, UR15, UPT ;  /* 0x0000000f0500728c */ /* 0x000fe4000bf26070 */
[----:B------:R-:W-:-:S04]  /*06e0*/  USEL UR5, UR6, UR5, !UP3 ;  /* 0x0000000506057287 */ /* 0x000fc8000d800000 */
[----:B------:R-:W-:-:S04]  /*06f0*/  @!UP4 UIADD3 UR5, -UR5, URZ, URZ ;  /* 0x0000003f0505c290 */ /* 0x000fc8000fffe13f */
[----:B------:R-:W-:Y:S02]  /*0700*/  USEL UR14, UR13, UR5, !UP0 ;  /* 0x000000050d0e7287 */ /* 0x000fe4000c000000 */
[----:B------:R-:W-:Y:S02]  /*0710*/  @UP1 UIADD3 UR7, UR7, 0x1, URZ ;  /* 0x0000000107071890 */ /* 0x000fe4000fffe03f */
[----:B------:R-:W-:Y:S02]  /*0720*/  UIMAD UR15, UR14, 0x46, URZ ;  /* 0x000000460e0f78a4 */ /* 0x000fe4000f8e023f */
[----:B------:R-:W-:-:S04]  /*0730*/  @!UP5 UIADD3 UR7, -UR7, URZ, URZ ;  /* 0x0000003f0707d290 */ /* 0x000fc8000fffe13f */
[----:B------:R-:W-:Y:S01]  /*0740*/  USEL UR7, UR13, UR7, !UP0 ;  /* 0x000000070d077287 */ /* 0x000fe2000c000000 */
[----:B------:R-:W-:-:S03]  /*0750*/  MOV R4, UR15 ;  /* 0x0000000f00047c02 */ /* 0x000fc60008000f00 */
[----:B------:R-:W-:-:S04]  /*0760*/  USHF.R.S32.HI UR5, URZ, 0x1f, UR7 ;  /* 0x0000001f3f057899 */ /* 0x000fc80008011407 */
[----:B------:R-:W-:-:S04]  /*0770*/  UIMAD UR5, UR5, UR16, URZ ;  /* 0x00000010050572a4 */ /* 0x000fc8000f8e023f */
[----:B------:R-:W-:Y:S01]  /*0780*/  UIMAD UR5, UR7, UR17, UR5 ;  /* 0x00000011070572a4 */ /* 0x000fe2000f8e0205 */
[----:B------:R-:W-:Y:S02]  /*0790*/  CS2R R38, SRZ ;  /* 0x0000000000267805 */ /* 0x000fe4000001ff00 */
[----:B------:R-:W-:Y:S02]  /*07a0*/  CS2R R84, SRZ ;  /* 0x0000000000547805 */ /* 0x000fe4000001ff00 */
[----:B------:R-:W-:-:S04]  /*07b0*/  IADD3 R30, R2, 0x10, RZ ;  /* 0x00000010021e7810 */ /* 0x000fc80007ffe0ff */
[----:B------:R-:W-:Y:S02]  /*07c0*/  SHF.R.S32.HI R31, RZ, 0x1f, R30 ;  /* 0x0000001fff1f7819 */ /* 0x000fe4000001141e */
[----:B------:R-:W-:Y:S02]  /*07d0*/  CS2R R80, SRZ ;  /* 0x0000000000507805 */ /* 0x000fe4000001ff00 */
[----:B------:R-:W-:Y:S02]  /*07e0*/  CS2R R36, SRZ ;  /* 0x0000000000247805 */ /* 0x000fe4000001ff00 */
[----:B--2---:R-:W-:Y:S02]  /*07f0*/  SHF.R.S32.HI R3, RZ, 0x1f, R88 ;  /* 0x0000001fff037819 */ /* 0x004fe40000011458 */
[----:B------:R-:W-:-:S04]  /*0800*/  IADD3 R18, P0, R88, UR15, RZ ;  /* 0x0000000f58127c10 */ /* 0x000fc8000ff1e0ff */
[----:B------:R-:W-:Y:S01]  /*0810*/  LEA.HI.X.SX32 R19, R4, R3, 0x1, P0 ;  /* 0x0000000304137211 */ /* 0x000fe200000f0eff */
[----:B0-----:R-:W-:Y:S01]  /*0820*/  @P1 IMAD R4, R8, R6, RZ ;  /* 0x0000000608041224 */ /* 0x001fe200078e02ff */
[----:B------:R-:W-:Y:S01]  /*0830*/  MOV R3, UR16 ;  /* 0x0000001000037c02 */ /* 0x000fe20008000f00 */
[----:B------:R-:W0:Y:S01]  /*0840*/  @P1 LDC.64 R8, c[0x0][0x228] ;  /* 0x00008a00ff081b82 */ /* 0x000e220000000a00 */
[----:B------:R-:W-:Y:S01]  /*0850*/  ISETP.GE.U32.AND P0, PT, R29, UR18, PT ;  /* 0x000000121d007c0c */ /* 0x000fe2000bf06070 */
[----:B------:R-:W-:Y:S01]  /*0860*/  @P1 IMAD R7, R2, R7, R4 ;  /* 0x0000000702071224 */ /* 0x000fe200078e0204 */
[----:B------:R-:W-:Y:S01]  /*0870*/  CS2R R78, SRZ ;  /* 0x00000000004e7805 */ /* 0x000fe2000001ff00 */
[----:B------:R-:W-:Y:S01]  /*0880*/  IMAD.WIDE.U32 R18, R3, UR7, R18 ;  /* 0x0000000703127c25 */ /* 0x000fe2000f8e0012 */
[----:B------:R-:W-:Y:S02]  /*0890*/  SHF.R.S32.HI R3, RZ, 0x1f, R29 ;  /* 0x0000001fff037819 */ /* 0x000fe4000001141d */
[----:B------:R-:W-:Y:S01]  /*08a0*/  CS2R R76, SRZ ;  /* 0x00000000004c7805 */ /* 0x000fe2000001ff00 */
[----:B------:R-:W-:Y:S01]  /*08b0*/  HFMA2.MMA R75, -RZ, RZ, 0, 0 ;  /* 0x00000000ff4b7435 */ /* 0x000fe200000001ff */
[----:B------:R-:W-:-:S02]  /*08c0*/  MOV R52, RZ ;  /* 0x000000ff00347202 */ /* 0x000fc40000000f00 */
[----:B------:R-:W-:Y:S02]  /*08d0*/  CS2R R62, SRZ ;  /* 0x00000000003e7805 */ /* 0x000fe4000001ff00 */
[----:B------:R-:W-:Y:S02]  /*08e0*/  ISETP.GE.AND.EX P0, PT, R3, UR19, PT, P0 ;  /* 0x0000001303007c0c */ /* 0x000fe4000bf06300 */
[----:B------:R-:W-:Y:S02]  /*08f0*/  CS2R R50, SRZ ;  /* 0x0000000000327805 */ /* 0x000fe4000001ff00 */
[----:B------:R-:W-:Y:S02]  /*0900*/  IADD3 R21, R19, UR5, RZ ;  /* 0x0000000513157c10 */ /* 0x000fe4000fffe0ff */
[----:B------:R-:W-:Y:S02]  /*0910*/  CS2R R64, SRZ ;  /* 0x0000000000407805 */ /* 0x000fe4000001ff00 */
[----:B------:R-:W-:-:S02]  /*0920*/  @P1 MOV R20, R18 ;  /* 0x0000001200141202 */ /* 0x000fc40000000f00 */
[----:B------:R-:W-:Y:S02]  /*0930*/  CS2R R66, SRZ ;  /* 0x0000000000427805 */ /* 0x000fe4000001ff00 */
[----:B------:R-:W-:Y:S02]  /*0940*/  ISETP.GT.U32.OR P0, PT, R0, 0x22f, P0 ;  /* 0x0000022f0000780c */ /* 0x000fe40000704470 */
[----:B------:R-:W-:Y:S02]  /*0950*/  CS2R R48, SRZ ;  /* 0x0000000000307805 */ /* 0x000fe4000001ff00 */
[----:B------:R-:W-:Y:S01]  /*0960*/  @!P2 MOV R10, R18 ;  /* 0x00000012000aa202 */ /* 0x000fe20000000f00 */
[----:B------:R-:W-:Y:S01]  /*0970*/  @P1 IMAD.WIDE.U32 R4, R2, R6, R20 ;  /* 0x0000000602041225 */ /* 0x000fe200078e0014 */
[----:B------:R-:W-:Y:S02]  /*0980*/  @!P2 MOV R11, R21 ;  /* 0x00000015000ba202 */ /* 0x000fe40000000f00 */
[----:B------:R-:W-:-:S02]  /*0990*/  CS2R R68, SRZ ;  /* 0x0000000000447805 */ /* 0x000fc4000001ff00 */
[----:B------:R-:W-:Y:S02]  /*09a0*/  CS2R R72, SRZ ;  /* 0x0000000000487805 */ /* 0x000fe4000001ff00 */
[----:B------:R-:W-:Y:S02]  /*09b0*/  CS2R R46, SRZ ;  /* 0x00000000002e7805 */ /* 0x000fe4000001ff00 */
[----:B------:R-:W-:Y:S01]  /*09c0*/  @P1 IADD3 R5, R5, R7, RZ ;  /* 0x0000000705051210 */ /* 0x000fe20007ffe0ff */
[----:B------:R-:W-:Y:S01]  /*09d0*/  @!P2 IMAD.WIDE.U32 R10, R27, R22, R10 ;  /* 0x000000161b0aa225 */ /* 0x000fe200078e000a */
[C---:B------:R-:W-:Y:S01]  /*09e0*/  @P1 SHF.L.U32 R25, R4.reuse, 0x1, RZ ;  /* 0x0000000104191819 */ /* 0x040fe200000006ff */
[----:B------:R-:W2:Y:S01]  /*09f0*/  @!P2 LDC.64 R6, c[0x0][0x228] ;  /* 0x00008a00ff06ab82 */ /* 0x000ea20000000a00 */
[----:B------:R-:W-:Y:S02]  /*0a00*/  @P1 SHF.L.U64.HI R26, R4, 0x1, R5 ;  /* 0x00000001041a1819 */ /* 0x000fe40000010205 */
[----:B------:R-:W-:-:S02]  /*0a10*/  CS2R R44, SRZ ;  /* 0x00000000002c7805 */ /* 0x000fc4000001ff00 */
[C---:B-1----:R-:W-:Y:S02]  /*0a20*/  @P1 IADD3 R16, P3, R25.reuse, R16, RZ ;  /* 0x0000001019101210 */ /* 0x042fe40007f7e0ff */
[----:B------:R-:W-:Y:S02]  /*0a30*/  CS2R R42, SRZ ;  /* 0x00000000002a7805 */ /* 0x000fe4000001ff00 */
[----:B------:R-:W-:Y:S02]  /*0a40*/  IADD3 R22, R2, 0x110, RZ ;  /* 0x0000011002167810 */ /* 0x000fe40007ffe0ff */
[----:B------:R-:W-:Y:S02]  /*0a50*/  CS2R R82, SRZ ;  /* 0x0000000000527805 */ /* 0x000fe4000001ff00 */
[----:B------:R-:W-:Y:S01]  /*0a60*/  @P1 IADD3.X R17, R26, R17, RZ, P3, !PT ;  /* 0x000000111a111210 */ /* 0x000fe20001ffe4ff */
[----:B------:R-:W1:Y:S01]  /*0a70*/  @!P0 LDC.64 R4, c[0x0][0x288] ;  /* 0x0000a200ff048b82 */ /* 0x000e620000000a00 */
[----:B0-----:R-:W-:Y:S01]  /*0a80*/  @P1 IADD3 R24, P3, R25, R8, RZ ;  /* 0x0000000819181210 */ /* 0x001fe20007f7e0ff */
[----:B------:R-:W-:Y:S01]  /*0a90*/  ULDC.64 UR16, c[0x0][0x290] ;  /* 0x0000a40000107ab9 */ /* 0x000fe20000000a00 */
[----:B------:R-:W-:Y:S01]  /*0aa0*/  @!P2 IADD3 R11, R11, R23, RZ ;  /* 0x000000170b0ba210 */ /* 0x000fe20007ffe0ff */
[----:B------:R2:W3:Y:S01]  /*0ab0*/  @P1 LDG.E R61, desc[UR22][R16.64] ;  /* 0x00000016103d1981 */ /* 0x0004e2000c1e1900 */
[----:B------:R-:W-:Y:S01]  /*0ac0*/  ISETP.GE.U32.AND P4, PT, R22, UR18, PT ;  /* 0x0000001216007c0c */ /* 0x000fe2000bf86070 */
[----:B------:R-:W-:Y:S01]  /*0ad0*/  HFMA2.MMA R86, -RZ, RZ, 0, 0 ;  /* 0x00000000ff567435 */ /* 0x000fe200000001ff */
[----:B------:R-:W-:-:S02]  /*0ae0*/  SHF.R.S32.HI R23, RZ, 0x1f, R22 ;  /* 0x0000001fff177819 */ /* 0x000fc40000011416 */
[----:B------:R-:W-:Y:S02]  /*0af0*/  CS2R R40, SRZ ;  /* 0x0000000000287805 */ /* 0x000fe4000001ff00 */
[----:B------:R-:W-:Y:S02]  /*0b00*/  @P1 IADD3.X R25, R26, R9, RZ, P3, !PT ;  /* 0x000000091a191210 */ /* 0x000fe40001ffe4ff */
[----:B------:R-:W-:Y:S02]  /*0b10*/  CS2R R70, SRZ ;  /* 0x0000000000467805 */ /* 0x000fe4000001ff00 */
[C---:B------:R-:W-:Y:S01]  /*0b20*/  @!P2 SHF.L.U32 R9, R10.reuse, 0x1, RZ ;  /* 0x000000010a09a819 */ /* 0x040fe200000006ff */
[----:B------:R-:W-:Y:S01]  /*0b30*/  ULDC.64 UR6, c[0x0][0x248] ;  /* 0x0000920000067ab9 */ /* 0x000fe20000000a00 */
[----:B------:R-:W-:Y:S01]  /*0b40*/  @!P2 SHF.L.U64.HI R28, R10, 0x1, R11 ;  /* 0x000000010a1ca819 */ /* 0x000fe2000001020b */
[----:B------:R0:W5:Y:S01]  /*0b50*/  @P1 LDG.E R60, desc[UR22][R24.64] ;  /* 0x00000016183c1981 */ /* 0x000162000c1e1900 */
[----:B------:R-:W-:Y:S01]  /*0b60*/  ISETP.GE.AND.EX P4, PT, R23, UR19, PT, P4 ;  /* 0x0000001317007c0c */ /* 0x000fe2000bf86340 */
[----:B------:R-:W0:Y:S01]  /*0b70*/  @!P5 LDC.64 R10, c[0x0][0x288] ;  /* 0x0000a200ff0adb82 */ /* 0x000e220000000a00 */
[----:B--2---:R-:W-:-:S02]  /*0b80*/  @!P2 IADD3 R16, P6, R9, R6, RZ ;  /* 0x000000060910a210 */ /* 0x004fc40007fde0ff */
[----:B------:R-:W-:Y:S02]  /*0b90*/  ISETP.GT.U32.OR P4, PT, R0, 0x22f, P4 ;  /* 0x0000022f0000780c */ /* 0x000fe40002784470 */
[----:B------:R-:W-:Y:S01]  /*0ba0*/  @!P2 IADD3 R26, P3, R9, R12, RZ ;  /* 0x0000000c091aa210 */ /* 0x000fe20007f7e0ff */
[----:B-1----:R-:W-:Y:S02]  /*0bb0*/  @!P0 IMAD R6, R3, R4, RZ ;  /* 0x0000000403068224 */ /* 0x002fe400078e02ff */
[----:B------:R-:W1:Y:S01]  /*0bc0*/  @!P0 LDC.64 R8, c[0x0][0x230] ;  /* 0x00008c00ff088b82 */ /* 0x000e620000000a00 */
[C---:B------:R-:W-:Y:S01]  /*0bd0*/  @!P2 IADD3.X R17, R28.reuse, R7, RZ, P6, !PT ;  /* 0x000000071c11a210 */ /* 0x040fe200037fe4ff */
[C---:B------:R-:W-:Y:S01]  /*0be0*/  @!P0 IMAD R3, R29.reuse, R5, R6 ;  /* 0x000000051d038224 */ /* 0x040fe200078e0206 */
[----:B------:R-:W-:Y:S02]  /*0bf0*/  @!P2 IADD3.X R27, R28, R13, RZ, P3, !PT ;  /* 0x0000000d1c1ba210 */ /* 0x000fe40001ffe4ff */
[----:B------:R-:W-:Y:S01]  /*0c00*/  @!P0 MOV R6, R18 ;  /* 0x0000001200068202 */ /* 0x000fe20000000f00 */
[----:B------:R2:W5:Y:S01]  /*0c10*/  @!P2 LDG.E R85, desc[UR22][R16.64] ;  /* 0x000000161055a981 */ /* 0x000562000c1e1900 */
[----:B------:R-:W-:Y:S01]  /*0c20*/  @!P0 MOV R7, R21 ;  /* 0x0000001500078202 */ /* 0x000fe20000000f00 */
[----:B------:R-:W4:Y:S02]  /*0c30*/  @!P0 LDC.64 R12, c[0x0][0x228] ;  /* 0x00008a00ff0c8b82 */ /* 0x000f240000000a00 */
[----:B------:R4:W5:Y:S01]  /*0c40*/  @!P2 LDG.E R38, desc[UR22][R26.64] ;  /* 0x000000161a26a981 */ /* 0x000962000c1e1900 */
[----:B------:R-:W-:-:S05]  /*0c50*/  @!P0 IMAD.WIDE.U32 R4, R29, R4, R6 ;  /* 0x000000041d048225 */ /* 0x000fca00078e0006 */
[----:B------:R-:W4:Y:S01]  /*0c60*/  @!P4 LDC.64 R6, c[0x0][0x288] ;  /* 0x0000a200ff06cb82 */ /* 0x000f220000000a00 */
[----:B------:R-:W-:Y:S02]  /*0c70*/  @!P0 IADD3 R5, R5, R3, RZ ;  /* 0x0000000305058210 */ /* 0x000fe40007ffe0ff */
[----:B------:R-:W-:Y:S01]  /*0c80*/  IADD3 R3, R2, 0x120, RZ ;  /* 0x0000012002037810 */ /* 0x000fe20007ffe0ff */
[----:B0-----:R-:W-:Y:S01]  /*0c90*/  @!P5 IMAD R24, R15, R10, RZ ;  /* 0x0000000a0f18d224 */ /* 0x001fe200078e02ff */
[C---:B------:R-:W-:Y:S02]  /*0ca0*/  @!P0 SHF.L.U32 R15, R4.reuse, 0x1, RZ ;  /* 0x00000001040f8819 */ /* 0x040fe400000006ff */
[----:B------:R-:W-:Y:S02]  /*0cb0*/  @!P0 SHF.L.U64.HI R28, R4, 0x1, R5 ;  /* 0x00000001041c8819 */ /* 0x000fe40000010205 */
[----:B------:R-:W-:Y:S01]  /*0cc0*/  ISETP.GE.U32.AND P2, PT, R3, UR18, PT ;  /* 0x0000001203007c0c */ /* 0x000fe2000bf46070 */
[----:B------:R-:W0:Y:S01]  /*0cd0*/  @!P5 LDC.64 R4, c[0x0][0x230] ;  /* 0x00008c00ff04db82 */ /* 0x000e220000000a00 */
[----:B------:R-:W-:Y:S01]  /*0ce0*/  SHF.R.S32.HI R32, RZ, 0x1f, R3 ;  /* 0x0000001fff207819 */ /* 0x000fe20000011403 */
[----:B------:R-:W-:Y:S01]  /*0cf0*/  @!P5 IMAD R29, R14, R11, R24 ;  /* 0x0000000b0e1dd224 */ /* 0x000fe200078e0218 */
[----:B--2---:R-:W-:-:S02]  /*0d00*/  @!P5 MOV R16, R18 ;  /* 0x000000120010d202 */ /* 0x004fc40000000f00 */
[----:B------:R-:W-:Y:S02]  /*0d10*/  ISETP.GE.AND.EX P2, PT, R32, UR19, PT, P2 ;  /* 0x0000001320007c0c */ /* 0x000fe4000bf46320 */
[----:B------:R-:W-:Y:S02]  /*0d20*/  @!P5 MOV R17, R21 ;  /* 0x000000150011d202 */ /* 0x000fe40000000f00 */
[C---:B-1----:R-:W-:Y:S02]  /*0d30*/  @!P0 IADD3 R24, P3, R15.reuse, R8, RZ ;  /* 0x000000080f188210 */ /* 0x042fe40007f7e0ff */
[----:B------:R-:W-:Y:S01]  /*0d40*/  ISETP.GT.U32.OR P2, PT, R0, 0x22f, P2 ;  /* 0x0000022f0000780c */ /* 0x000fe20001744470 */
[----:B------:R-:W-:Y:S01]  /*0d50*/  @!P5 IMAD.WIDE.U32 R10, R14, R10, R16 ;  /* 0x0000000a0e0ad225 */ /* 0x000fe200078e0010 */
[C---:B------:R-:W-:Y:S02]  /*0d60*/  @!P0 IADD3.X R25, R28.reuse, R9, RZ, P3, !PT ;  /* 0x000000091c198210 */ /* 0x040fe40001ffe4ff */
[----:B----4-:R-:W-:Y:S01]  /*0d70*/  @!P0 IADD3 R16, P3, R15, R12, RZ ;  /* 0x0000000c0f108210 */ /* 0x010fe20007f7e0ff */
[----:B------:R-:W-:Y:S01]  /*0d80*/  @!P4 IMAD R8, R23, R6, RZ ;  /* 0x000000061708c224 */ /* 0x000fe200078e02ff */
[----:B------:R-:W-:Y:S01]  /*0d90*/  @!P5 IADD3 R9, R11, R29, RZ ;  /* 0x0000001d0b09d210 */ /* 0x000fe20007ffe0ff */
[----:B------:R-:W1:Y:S01]  /*0da0*/  @!P5 LDC.64 R14, c[0x0][0x228] ;  /* 0x00008a00ff0edb82 */ /* 0x000e620000000a00 */
[----:B------:R-:W-:Y:S01]  /*0db0*/  @!P0 IADD3.X R17, R28, R13, RZ, P3, !PT ;  /* 0x0000000d1c118210 */ /* 0x000fe20001ffe4ff */
[----:B------:R0:W5:Y:S01]  /*0dc0*/  @!P0 LDG.E R39, desc[UR22][R24.64] ;  /* 0x0000001618278981 */ /* 0x000162000c1e1900 */
[----:B------:R-:W-:Y:S01]  /*0dd0*/  ISETP.GE.U32.AND P3, PT, R30, UR18, PT ;  /* 0x000000121e007c0c */ /* 0x000fe2000bf66070 */
[----:B------:R-:W-:Y:S01]  /*0de0*/  @!P4 IMAD R29, R22, R7, R8 ;  /* 0x00000007161dc224 */ /* 0x000fe200078e0208 */
[----:B------:R-:W-:Y:S01]  /*0df0*/  @!P5 SHF.L.U64.HI R28, R10, 0x1, R9 ;  /* 0x000000010a1cd819 */ /* 0x000fe20000010209 */
[----:B------:R2:W5:Y:S01]  /*0e00*/  @!P0 LDG.E R80, desc[UR22][R16.64] ;  /* 0x0000001610508981 */ /* 0x000562000c1e1900 */
[----:B------:R-:W-:Y:S01]  /*0e10*/  ISETP.GE.AND.EX P3, PT, R31, UR19, PT, P3 ;  /* 0x000000131f007c0c */ /* 0x000fe2000bf66330 */
[----:B------:R-:W2:Y:S01]  /*0e20*/  @!P2 LDC.64 R8, c[0x0][0x288] ;  /* 0x0000a200ff08ab82 */ /* 0x000ea20000000a00 */
[----:B------:R-:W-:-:S02]  /*0e30*/  @!P4 MOV R26, R18 ;  /* 0x00000012001ac202 */ /* 0x000fc40000000f00 */
[----:B------:R-:W-:Y:S02]  /*0e40*/  @!P4 MOV R27, R21 ;  /* 0x00000015001bc202 */ /* 0x000fe40000000f00 */
[----:B------:R-:W-:-:S03]  /*0e50*/  @!P5 SHF.L.U32 R23, R10, 0x1, RZ ;  /* 0x000000010a17d819 */ /* 0x000fc600000006ff */
[----:B------:R-:W4:Y:S01]  /*0e60*/  @!P4 LDC.64 R12, c[0x0][0x230] ;  /* 0x00008c00ff0ccb82 */ /* 0x000f220000000a00 */
[----:B------:R-:W-:Y:S01]  /*0e70*/  ISETP.GT.U32.OR P3, PT, R0, 0x22f, P3 ;  /* 0x0000022f0000780c */ /* 0x000fe20001f64470 */
[----:B------:R-:W-:Y:S01]  /*0e80*/  @!P4 IMAD.WIDE.U32 R6, R22, R6, R26 ;  /* 0x000000061606c225 */ /* 0x000fe200078e001a */
[----:B0-----:R-:W-:-:S04]  /*0e90*/  @!P5 IADD3 R24, P6, R23, R4, RZ ;  /* 0x000000041718d210 */ /* 0x001fc80007fde0ff */
[----:B------:R-:W-:Y:S01]  /*0ea0*/  @!P5 IADD3.X R25, R28, R5, RZ, P6, !PT ;  /* 0x000000051c19d210 */ /* 0x000fe200037fe4ff */
[----:B------:R-:W0:Y:S01]  /*0eb0*/  @!P4 LDC.64 R10, c[0x0][0x228] ;  /* 0x00008a00ff0acb82 */ /* 0x000e220000000a00 */
[----:B------:R-:W-:Y:S02]  /*0ec0*/  @!P4 IADD3 R5, R7, R29, RZ ;  /* 0x0000001d0705c210 */ /* 0x000fe40007ffe0ff */
[----:B-1----:R-:W-:Y:S01]  /*0ed0*/  @!P5 IADD3 R22, P0, R23, R14, RZ ;  /* 0x0000000e1716d210 */ /* 0x002fe20007f1e0ff */
[----:B------:R1:W5:Y:S01]  /*0ee0*/  @!P5 LDG.E R36, desc[UR22][R24.64] ;  /* 0x000000161824d981 */ /* 0x000362000c1e1900 */
[----:B------:R-:W-:-:S03]  /*0ef0*/  @!P4 SHF.L.U64.HI R26, R6, 0x1, R5 ;  /* 0x00000001061ac819 */ /* 0x000fc60000010205 */
[----:B------:R-:W0:Y:S01]  /*0f00*/  @!P3 LDC.64 R4, c[0x0][0x288] ;  /* 0x0000a200ff04bb82 */ /* 0x000e220000000a00 */
[----:B------:R-:W-:Y:S01]  /*0f10*/  @!P4 SHF.L.U32 R27, R6, 0x1, RZ ;  /* 0x00000001061bc819 */ /* 0x000fe200000006ff */
[----:B--2---:R-:W-:Y:S01]  /*0f20*/  @!P2 IMAD R16, R32, R8, RZ ;  /* 0x000000082010a224 */ /* 0x004fe200078e02ff */
[----:B------:R-:W-:-:S05]  /*0f30*/  @!P5 IADD3.X R23, R28, R15, RZ, P0, !PT ;  /* 0x0000000f1c17d210 */ /* 0x000fca00007fe4ff */
[----:B------:R-:W2:Y:S01]  /*0f40*/  @!P2 LDC.64 R6, c[0x0][0x230] ;  /* 0x00008c00ff06ab82 */ /* 0x000ea20000000a00 */
[----:B----4-:R-:W-:Y:S02]  /*0f50*/  @!P4 IADD3 R12, P0, R27, R12, RZ ;  /* 0x0000000c1b0cc210 */ /* 0x010fe40007f1e0ff */
[----:B------:R-:W-:Y:S01]  /*0f60*/  IADD3 R32, R2, 0x20, RZ ;  /* 0x0000002002207810 */ /* 0x000fe20007ffe0ff */
[----:B-1----:R-:W-:Y:S01]  /*0f70*/  @!P2 IMAD R25, R3, R9, R16 ;  /* 0x000000090319a224 */ /* 0x002fe200078e0210 */
[----:B------:R-:W-:Y:S01]  /*0f80*/  @!P4 IADD3.X R13, R26, R13, RZ, P0, !PT ;  /* 0x0000000d1a0dc210 */ /* 0x000fe200007fe4ff */
[----:B------:R-:W5:Y:S01]  /*0f90*/  @!P5 LDG.E R78, desc[UR22][R22.64] ;  /* 0x00000016164ed981 */ /* 0x000f62000c1e1900 */
[----:B------:R-:W-:Y:S01]  /*0fa0*/  SHF.R.S32.HI R24, RZ, 0x1f, R32 ;  /* 0x0000001fff187819 */ /* 0x000fe20000011420 */
[----:B------:R-:W1:Y:S01]  /*0fb0*/  @!P2 LDC.64 R14, c[0x0][0x228] ;  /* 0x00008a00ff0eab82 */ /* 0x000e620000000a00 */
[----:B------:R-:W-:Y:S01]  /*0fc0*/  ISETP.GE.U32.AND P0, PT, R32, UR18, PT ;  /* 0x0000001220007c0c */ /* 0x000fe2000bf06070 */
[----:B------:R4:W5:Y:S01]  /*0fd0*/  @!P4 LDG.E R37, desc[UR22][R12.64] ;  /* 0x000000160c25c981 */ /* 0x000962000c1e1900 */
[----:B------:R-:W-:-:S02]  /*0fe0*/  @!P2 MOV R16, R18 ;  /* 0x000000120010a202 */ /* 0x000fc40000000f00 */
[----:B------:R-:W-:Y:S02]  /*0ff0*/  @!P2 MOV R17, R21 ;  /* 0x000000150011a202 */ /* 0x000fe40000000f00 */
[----:B------:R-:W-:Y:S01]  /*1000*/  ISETP.GE.AND.EX P0, PT, R24, UR19, PT, P0 ;  /* 0x0000001318007c0c */ /* 0x000fe2000bf06300 */
[----:B------:R-:W-:-:S03]  /*1010*/  @!P2 IMAD.WIDE.U32 R8, R3, R8, R16 ;  /* 0x000000080308a225 */ /* 0x000fc600078e0010 */
[----:B------:R-:W-:Y:S01]  /*1020*/  ISETP.GT.U32.OR P0, PT, R0, 0x22f, P0 ;  /* 0x0000022f0000780c */ /* 0x000fe20000704470 */
[----:B----4-:R-:W4:Y:S01]  /*1030*/  @!P3 LDC.64 R12, c[0x0][0x230] ;  /* 0x00008c00ff0cbb82 */ /* 0x010f220000000a00 */
[----:B0-----:R-:W-:Y:S01]  /*1040*/  @!P4 IADD3 R10, P5, R27, R10, RZ ;  /* 0x0000000a1b0ac210 */ /* 0x001fe20007fbe0ff */
[----:B------:R-:W-:Y:S01]  /*1050*/  @!P3 IMAD R16, R31, R4, RZ ;  /* 0x000000041f10b224 */ /* 0x000fe200078e02ff */
[----:B------:R-:W-:Y:S02]  /*1060*/  @!P2 IADD3 R9, R9, R25, RZ ;  /* 0x000000190909a210 */ /* 0x000fe40007ffe0ff */
[----:B------:R-:W-:Y:S02]  /*1070*/  IADD3 R31, R2, 0x30, RZ ;  /* 0x00000030021f7810 */ /* 0x000fe40007ffe0ff */
[----:B------:R-:W-:Y:S02]  /*1080*/  @!P2 SHF.L.U32 R3, R8, 0x1, RZ ;  /* 0x000000010803a819 */ /* 0x000fe400000006ff */
[----:B------:R-:W-:-:S02]  /*1090*/  @!P4 IADD3.X R11, R26, R11, RZ, P5, !PT ;  /* 0x0000000b1a0bc210 */ /* 0x000fc40002ffe4ff */
[----:B------:R-:W-:Y:S02]  /*10a0*/  @!P2 SHF.L.U64.HI R22, R8, 0x1, R9 ;  /* 0x000000010816a819 */ /* 0x000fe40000010209 */
[----:B------:R-:W-:Y:S01]  /*10b0*/  SHF.R.S32.HI R26, RZ, 0x1f, R31 ;  /* 0x0000001fff1a7819 */ /* 0x000fe2000001141f */
[----:B------:R-:W-:Y:S01]  /*10c0*/  @!P3 IMAD R23, R30, R5, R16 ;  /* 0x000000051e17b224 */ /* 0x000fe200078e0210 */
[----:B------:R-:W-:Y:S01]  /*10d0*/  ISETP.GE.U32.AND P5, PT, R31, UR18, PT ;  /* 0x000000121f007c0c */ /* 0x000fe2000bfa6070 */
[----:B------:R0:W5:Y:S01]  /*10e0*/  @!P4 LDG.E R77, desc[UR22][R10.64] ;  /* 0x000000160a4dc981 */ /* 0x000162000c1e1900 */
[----:B--2---:R-:W-:Y:S02]  /*10f0*/  @!P2 IADD3 R8, P6, R3, R6, RZ ;  /* 0x000000060308a210 */ /* 0x004fe40007fde0ff */
[----:B------:R-:W-:Y:S02]  /*1100*/  ISETP.GE.AND.EX P5, PT, R26, UR19, PT, P5 ;  /* 0x000000131a007c0c */ /* 0x000fe4000bfa6350 */
[----:B------:R-:W-:-:S02]  /*1110*/  @!P2 IADD3.X R9, R22, R7, RZ, P6, !PT ;  /* 0x000000071609a210 */ /* 0x000fc400037fe4ff */
[----:B------:R-:W2:Y:S01]  /*1120*/  @!P0 LDC.64 R6, c[0x0][0x288] ;  /* 0x0000a200ff068b82 */ /* 0x000ea20000000a00 */
[----:B------:R-:W-:Y:S02]  /*1130*/  @!P3 MOV R16, R18 ;  /* 0x000000120010b202 */ /* 0x000fe40000000f00 */
[----:B------:R-:W-:Y:S02]  /*1140*/  @!P3 MOV R17, R21 ;  /* 0x000000150011b202 */ /* 0x000fe40000000f00 */
[----:B------:R-:W-:Y:S02]  /*1150*/  ISETP.GT.U32.OR P5, PT, R0, 0x22f, P5 ;  /* 0x0000022f0000780c */ /* 0x000fe40002fa4470 */
[----:B-1----:R-:W-:Y:S01]  /*1160*/  @!P2 IADD3 R14, P4, R3, R14, RZ ;  /* 0x0000000e030ea210 */ /* 0x002fe20007f9e0ff */
[----:B0-----:R-:W0:Y:S01]  /*1170*/  @!P3 LDC.64 R10, c[0x0][0x228] ;  /* 0x00008a00ff0abb82 */ /* 0x001e220000000a00 */
[----:B------:R-:W-:Y:S01]  /*1180*/  HFMA2.MMA R3, -RZ, RZ, 0, 0 ;  /* 0x00000000ff037435 */ /* 0x000fe200000001ff */
[----:B------:R-:W-:Y:S01]  /*1190*/  @!P3 IMAD.WIDE.U32 R4, R30, R4, R16 ;  /* 0x000000041e04b225 */ /* 0x000fe200078e0010 */
[----:B------:R-:W-:-:S02]  /*11a0*/  IADD3 R30, R2, 0x40, RZ ;  /* 0x00000040021e7810 */ /* 0x000fc40007ffe0ff */
[----:B------:R-:W-:Y:S02]  /*11b0*/  @!P2 IADD3.X R15, R22, R15, RZ, P4, !PT ;  /* 0x0000000f160fa210 */ /* 0x000fe400027fe4ff */
[----:B------:R-:W-:Y:S01]  /*11c0*/  SHF.R.S32.HI R25, RZ, 0x1f, R30 ;  /* 0x0000001fff197819 */ /* 0x000fe2000001141e */
[----:B------:R-:W1:Y:S01]  /*11d0*/  @!P0 LDC.64 R16, c[0x0][0x228] ;  /* 0x00008a00ff108b82 */ /* 0x000e620000000a00 */
[----:B------:R-:W-:Y:S01]  /*11e0*/  ISETP.GE.U32.AND P4, PT, R30, UR18, PT ;  /* 0x000000121e007c0c */ /* 0x000fe2000bf86070 */
[----:B------:R-:W5:Y:S01]  /*11f0*/  @!P2 LDG.E R75, desc[UR22][R14.64] ;  /* 0x000000160e4ba981 */ /* 0x000f62000c1e1900 */
[----:B------:R-:W-:-:S03]  /*1200*/  @!P3 IADD3 R5, R5, R23, RZ ;  /* 0x000000170505b210 */ /* 0x000fc60007ffe0ff */
[----:B------:R4:W5:Y:S01]  /*1210*/  @!P2 LDG.E R3, desc[UR22][R8.64] ;  /* 0x000000160803a981 */ /* 0x000962000c1e1900 */
[----:B------:R-:W-:Y:S02]  /*1220*/  ISETP.GE.AND.EX P4, PT, R25, UR19, PT, P4 ;  /* 0x0000001319007c0c */ /* 0x000fe4000bf86340 */
[C---:B------:R-:W-:Y:S02]  /*1230*/  @!P3 SHF.L.U32 R23, R4.reuse, 0x1, RZ ;  /* 0x000000010417b819 */ /* 0x040fe400000006ff */
[----:B------:R-:W-:Y:S02]  /*1240*/  @!P3 SHF.L.U64.HI R22, R4, 0x1, R5 ;  /* 0x000000010416b819 */ /* 0x000fe40000010205 */
[----:B------:R-:W1:Y:S01]  /*1250*/  @!P0 LDC.64 R4, c[0x0][0x230] ;  /* 0x00008c00ff048b82 */ /* 0x000e620000000a00 */
[----:B------:R-:W-:-:S07]  /*1260*/  ISETP.GT.U32.OR P4, PT, R0, 0x22f, P4 ;  /* 0x0000022f0000780c */ /* 0x000fce0002784470 */
[----:B----4-:R-:W4:Y:S01]  /*1270*/  @!P5 LDC.64 R8, c[0x0][0x288] ;  /* 0x0000a200ff08db82 */ /* 0x010f220000000a00 */
[C---:B------:R-:W-:Y:S01]  /*1280*/  @!P3 IADD3 R12, P6, R23.reuse, R12, RZ ;  /* 0x0000000c170cb210 */ /* 0x040fe20007fde0ff */
[----:B--2---:R-:W-:Y:S01]  /*1290*/  @!P0 IMAD R24, R24, R6, RZ ;  /* 0x0000000618188224 */ /* 0x004fe200078e02ff */
[----:B------:R-:W-:Y:S02]  /*12a0*/  @!P0 MOV R14, R18 ;  /* 0x00000012000e8202 */ /* 0x000fe40000000f00 */
[----:B------:R-:W-:Y:S02]  /*12b0*/  @!P0 MOV R15, R21 ;  /* 0x00000015000f8202 */ /* 0x000fe40000000f00 */
[----:B0-----:R-:W-:Y:S01]  /*12c0*/  @!P3 IADD3 R10, P2, R23, R10, RZ ;  /* 0x0000000a170ab210 */ /* 0x001fe20007f5e0ff */
[----:B------:R-:W-:Y:S01]  /*12d0*/  @!P0 IMAD R23, R32, R7, R24 ;  /* 0x0000000720178224 */ /* 0x000fe200078e0218 */
[----:B------:R-:W-:Y:S01]  /*12e0*/  @!P3 IADD3.X R13, R22, R13, RZ, P6, !PT ;  /* 0x0000000d160db210 */ /* 0x000fe200037fe4ff */
[----:B------:R-:W-:Y:S01]  /*12f0*/  @!P0 IMAD.WIDE.U32 R6, R32, R6, R14 ;  /* 0x0000000620068225 */ /* 0x000fe200078e000e */
[----:B------:R-:W-:-:S03]  /*1300*/  @!P3 IADD3.X R11, R22, R11, RZ, P2, !PT ;  /* 0x0000000b160bb210 */ /* 0x000fc600017fe4ff */
[----:B------:R0:W5:Y:S01]  /*1310*/  @!P3 LDG.E R52, desc[UR22][R12.64] ;  /* 0x000000160c34b981 */ /* 0x000162000c1e1900 */
[----:B------:R-:W-:Y:S02]  /*1320*/  @!P0 IADD3 R15, R7, R23, RZ ;  /* 0x00000017070f8210 */ /* 0x000fe40007ffe0ff */
[----:B------:R-:W-:Y:S01]  /*1330*/  IADD3 R29, R2, 0x50, RZ ;  /* 0x00000050021d7810 */ /* 0x000fe20007ffe0ff */
[----:B------:R2:W5:Y:S01]  /*1340*/  @!P3 LDG.E R63, desc[UR22][R10.64] ;  /* 0x000000160a3fb981 */ /* 0x000562000c1e1900 */
[C---:B------:R-:W-:Y:S01]  /*1350*/  @!P0 SHF.L.U32 R7, R6.reuse, 0x1, RZ ;  /* 0x0000000106078819 */ /* 0x040fe200000006ff */
[----:B0-----:R-:W2:Y:S01]  /*1360*/  @!P4 LDC.64 R12, c[0x0][0x288] ;  /* 0x0000a200ff0ccb82 */ /* 0x001ea20000000a00 */
[----:B------:R-:W-:Y:S01]  /*1370*/  @!P0 SHF.L.U64.HI R22, R6, 0x1, R15 ;  /* 0x0000000106168819 */ /* 0x000fe2000001020f */
[----:B----4-:R-:W-:Y:S01]  /*1380*/  @!P5 IMAD R6, R26, R8, RZ ;  /* 0x000000081a06d224 */ /* 0x010fe200078e02ff */
[----:B------:R-:W-:Y:S02]  /*1390*/  SHF.R.S32.HI R32, RZ, 0x1f, R29 ;  /* 0x0000001fff207819 */ /* 0x000fe4000001141d */
[----:B------:R-:W-:Y:S01]  /*13a0*/  ISETP.GE.U32.AND P3, PT, R29, UR18, PT ;  /* 0x000000121d007c0c */ /* 0x000fe2000bf66070 */
[----:B------:R-:W-:Y:S01]  /*13b0*/  @!P5 IMAD R23, R31, R9, R6 ;  /* 0x000000091f17d224 */ /* 0x000fe200078e0206 */
[C---:B-1----:R-:W-:Y:S01]  /*13c0*/  @!P0 IADD3 R4, P6, R7.reuse, R4, RZ ;  /* 0x0000000407048210 */ /* 0x042fe20007fde0ff */
[----:B------:R-:W0:Y:S01]  /*13d0*/  @!P5 LDC.64 R14, c[0x0][0x230] ;  /* 0x00008c00ff0edb82 */ /* 0x000e220000000a00 */
[----:B------:R-:W-:-:S02]  /*13e0*/  @!P0 IADD3 R16, P2, R7, R16, RZ ;  /* 0x0000001007108210 */ /* 0x000fc40007f5e0ff */
[----:B------:R-:W-:Y:S02]  /*13f0*/  ISETP.GE.AND.EX P3, PT, R32, UR19, PT, P3 ;  /* 0x0000001320007c0c */ /* 0x000fe4000bf66330 */
[----:B------:R-:W-:Y:S02]  /*1400*/  @!P5 MOV R6, R18 ;  /* 0x000000120006d202 */ /* 0x000fe40000000f00 */
[----:B------:R-:W-:Y:S02]  /*1410*/  @!P5 MOV R7, R21 ;  /* 0x000000150007d202 */ /* 0x000fe40000000f00 */
[----:B------:R-:W-:Y:S02]  /*1420*/  ISETP.GT.U32.OR P3, PT, R0, 0x22f, P3 ;  /* 0x0000022f0000780c */ /* 0x000fe40001f64470 */
[----:B------:R-:W-:Y:S01]  /*1430*/  @!P0 IADD3.X R5, R22, R5, RZ, P6, !PT ;  /* 0x0000000516058210 */ /* 0x000fe200037fe4ff */
[----:B------:R-:W-:Y:S01]  /*1440*/  @!P5 IMAD.WIDE.U32 R8, R31, R8, R6 ;  /* 0x000000081f08d225 */ /* 0x000fe200078e0006 */
[----:B------:R-:W-:Y:S01]  /*1450*/  IADD3 R31, R2, 0x60, RZ ;  /* 0x00000060021f7810 */ /* 0x000fe20007ffe0ff */
[----:B------:R-:W1:Y:S01]  /*1460*/  @!P5 LDC.64 R6, c[0x0][0x228] ;  /* 0x00008a00ff06db82 */ /* 0x000e620000000a00 */
[----:B------:R-:W-:Y:S01]  /*1470*/  @!P0 IADD3.X R17, R22, R17, RZ, P2, !PT ;  /* 0x0000001116118210 */ /* 0x000fe200017fe4ff */
[----:B------:R4:W5:Y:S01]  /*1480*/  @!P0 LDG.E R50, desc[UR22][R4.64] ;  /* 0x0000001604328981 */ /* 0x000962000c1e1900 */
[----:B------:R-:W-:-:S02]  /*1490*/  @!P5 IADD3 R9, R9, R23, RZ ;  /* 0x000000170909d210 */ /* 0x000fc40007ffe0ff */
[----:B------:R-:W-:Y:S01]  /*14a0*/  SHF.R.S32.HI R28, RZ, 0x1f, R31 ;  /* 0x0000001fff1c7819 */ /* 0x000fe2000001141f */
[----:B--2---:R-:W-:Y:S01]  /*14b0*/  @!P4 IMAD R10, R25, R12, RZ ;  /* 0x0000000c190ac224 */ /* 0x004fe200078e02ff */
[----:B------:R-:W-:Y:S01]  /*14c0*/  ISETP.GE.U32.AND P2, PT, R31, UR18, PT ;  /* 0x000000121f007c0c */ /* 0x000fe2000bf46070 */
[----:B------:R2:W5:Y:S01]  /*14d0*/  @!P0 LDG.E R65, desc[UR22][R16.64] ;  /* 0x0000001610418981 */ /* 0x000562000c1e1900 */
[C---:B------:R-:W-:Y:S01]  /*14e0*/  @!P5 SHF.L.U32 R25, R8.reuse, 0x1, RZ ;  /* 0x000000010819d819 */ /* 0x040fe200000006ff */
[----:B----4-:R-:W4:Y:S01]  /*14f0*/  @!P4 LDC.64 R4, c[0x0][0x230] ;  /* 0x00008c00ff04cb82 */ /* 0x010f220000000a00 */
[----:B------:R-:W-:Y:S02]  /*1500*/  @!P5 SHF.L.U64.HI R24, R8, 0x1, R9 ;  /* 0x000000010818d819 */ /* 0x000fe40000010209 */
[----:B------:R-:W-:Y:S02]  /*1510*/  ISETP.GE.AND.EX P2, PT, R28, UR19, PT, P2 ;  /* 0x000000131c007c0c */ /* 0x000fe4000bf46320 */
[----:B------:R-:W-:-:S02]  /*1520*/  @!P4 MOV R22, R18 ;  /* 0x000000120016c202 */ /* 0x000fc40000000f00 */
[----:B------:R-:W-:Y:S01]  /*1530*/  @!P4 MOV R23, R21 ;  /* 0x000000150017c202 */ /* 0x000fe20000000f00 */
[----:B------:R-:W3:Y:S01]  /*1540*/  @!P3 LDC.64 R8, c[0x0][0x288] ;  /* 0x0000a200ff08bb82 */ /* 0x000ee20000000a00 */
[----:B------:R-:W-:Y:S01]  /*1550*/  @!P4 IMAD R27, R30, R13, R10 ;  /* 0x0000000d1e1bc224 */ /* 0x000fe200078e020a */
[----:B------:R-:W-:Y:S01]  /*1560*/  ISETP.GT.U32.OR P2, PT, R0, 0x22f, P2 ;  /* 0x0000022f0000780c */ /* 0x000fe20001744470 */
[----:B------:R-:W-:-:S05]  /*1570*/  @!P4 IMAD.WIDE.U32 R12, R30, R12, R22 ;  /* 0x0000000c1e0cc225 */ /* 0x000fca00078e0016 */
[----:B------:R-:W3:Y:S01]  /*1580*/  @!P4 LDC.64 R10, c[0x0][0x228] ;  /* 0x00008a00ff0acb82 */ /* 0x000ee20000000a00 */
[----:B------:R-:W-:Y:S02]  /*1590*/  @!P4 IADD3 R13, R13, R27, RZ ;  /* 0x0000001b0d0dc210 */ /* 0x000fe40007ffe0ff */
[C---:B0-----:R-:W-:Y:S02]  /*15a0*/  @!P5 IADD3 R14, P6, R25.reuse, R14, RZ ;  /* 0x0000000e190ed210 */ /* 0x041fe40007fde0ff */
[----:B-1----:R-:W-:Y:S02]  /*15b0*/  @!P5 IADD3 R6, P0, R25, R6, RZ ;  /* 0x000000061906d210 */ /* 0x002fe40007f1e0ff */
[C---:B------:R-:W-:Y:S02]  /*15c0*/  @!P4 SHF.L.U32 R23, R12.reuse, 0x1, RZ ;  /* 0x000000010c17c819 */ /* 0x040fe400000006ff */
[----:B------:R-:W-:Y:S02]  /*15d0*/  @!P4 SHF.L.U64.HI R22, R12, 0x1, R13 ;  /* 0x000000010c16c819 */ /* 0x000fe4000001020d */
[----:B------:R-:W0:Y:S01]  /*15e0*/  @!P2 LDC.64 R12, c[0x0][0x288] ;  /* 0x0000a200ff0cab82 */ /* 0x000e220000000a00 */
[----:B------:R-:W-:-:S02]  /*15f0*/  @!P5 IADD3.X R15, R24, R15, RZ, P6, !PT ;  /* 0x0000000f180fd210 */ /* 0x000fc400037fe4ff */
[----:B------:R-:W-:Y:S02]  /*1600*/  @!P5 IADD3.X R7, R24, R7, RZ, P0, !PT ;  /* 0x000000071807d210 */ /* 0x000fe400007fe4ff */
[----:B----4-:R-:W-:Y:S01]  /*1610*/  @!P4 IADD3 R4, P0, R23, R4, RZ ;  /* 0x000000041704c210 */ /* 0x010fe20007f1e0ff */
[----:B------:R3:W5:Y:S01]  /*1620*/  @!P5 LDG.E R51, desc[UR22][R14.64] ;  /* 0x000000160e33d981 */ /* 0x000762000c1e1900 */
[----:B------:R-:W-:Y:S02]  /*1630*/  IADD3 R26, R2, 0x70, RZ ;  /* 0x00000070021a7810 */ /* 0x000fe40007ffe0ff */
[----:B------:R-:W-:Y:S01]  /*1640*/  @!P4 IADD3.X R5, R22, R5, RZ, P0, !PT ;  /* 0x000000051605c210 */ /* 0x000fe200007fe4ff */
[----:B------:R1:W5:Y:S01]  /*1650*/  @!P5 LDG.E R67, desc[UR22][R6.64] ;  /* 0x000000160643d981 */ /* 0x000362000c1e1900 */
[----:B--2---:R-:W-:Y:S02]  /*1660*/  @!P3 MOV R16, R18 ;  /* 0x000000120010b202 */ /* 0x004fe40000000f00 */
[----:B------:R-:W-:Y:S01]  /*1670*/  @!P3 MOV R17, R21 ;  /* 0x000000150011b202 */ /* 0x000fe20000000f00 */
[----:B------:R2:W5:Y:S01]  /*1680*/  @!P4 LDG.E R48, desc[UR22][R4.64] ;  /* 0x000000160430c981 */ /* 0x000562000c1e1900 */
[----:B------:R-:W-:Y:S01]  /*1690*/  SHF.R.S32.HI R30, RZ, 0x1f, R26 ;  /* 0x0000001fff1e7819 */ /* 0x000fe2000001141a */
[----:B---3--:R-:W-:Y:S01]  /*16a0*/  @!P3 IMAD R14, R32, R8, RZ ;  /* 0x00000008200eb224 */ /* 0x008fe200078e02ff */
[----:B------:R-:W-:-:S02]  /*16b0*/  ISETP.GE.U32.AND P0, PT, R26, UR18, PT ;  /* 0x000000121a007c0c */ /* 0x000fc4000bf06070 */
[----:B------:R-:W-:Y:S01]  /*16c0*/  @!P4 IADD3 R10, P5, R23, R10, RZ ;  /* 0x0000000a170ac210 */ /* 0x000fe20007fbe0ff */
[----:B-1----:R-:W1:Y:S01]  /*16d0*/  @!P3 LDC.64 R6, c[0x0][0x230] ;  /* 0x00008c00ff06bb82 */ /* 0x002e620000000a00 */
[C---:B------:R-:W-:Y:S01]  /*16e0*/  @!P3 IMAD R23, R29.reuse, R9, R14 ;  /* 0x000000091d17b224 */ /* 0x040fe200078e020e */
[----:B------:R-:W-:Y:S01]  /*16f0*/  ISETP.GE.AND.EX P0, PT, R30, UR19, PT, P0 ;  /* 0x000000131e007c0c */ /* 0x000fe2000bf06300 */
[----:B------:R-:W-:-:S03]  /*1700*/  @!P3 IMAD.WIDE.U32 R8, R29, R8, R16 ;  /* 0x000000081d08b225 */ /* 0x000fc600078e0010 */
[----:B------:R-:W-:Y:S02]  /*1710*/  ISETP.GT.U32.OR P0, PT, R0, 0x22f, P0 ;  /* 0x0000022f0000780c */ /* 0x000fe40000704470 */
[----:B------:R-:W3:Y:S01]  /*1720*/  @!P3 LDC.64 R14, c[0x0][0x228] ;  /* 0x00008a00ff0ebb82 */ /* 0x000ee20000000a00 */
[----:B------:R-:W-:Y:S02]  /*1730*/  @!P3 IADD3 R9, R9, R23, RZ ;  /* 0x000000170909b210 */ /* 0x000fe40007ffe0ff */
[----:B------:R-:W-:Y:S01]  /*1740*/  @!P4 IADD3.X R11, R22, R11, RZ, P5, !PT ;  /* 0x0000000b160bc210 */ /* 0x000fe20002ffe4ff */
[----:B0-----:R-:W-:Y:S01]  /*1750*/  @!P2 IMAD R16, R28, R12, RZ ;  /* 0x0000000c1c10a224 */ /* 0x001fe200078e02ff */
[C---:B------:R-:W-:Y:S02]  /*1760*/  @!P3 SHF.L.U32 R23, R8.reuse, 0x1, RZ ;  /* 0x000000010817b819 */ /* 0x040fe400000006ff */
[----:B------:R-:W-:Y:S01]  /*1770*/  @!P3 SHF.L.U64.HI R22, R8, 0x1, R9 ;  /* 0x000000010816b819 */ /* 0x000fe20000010209 */
[----:B--2---:R-:W0:Y:S01]  /*1780*/  @!P2 LDC.64 R4, c[0x0][0x230] ;  /* 0x00008c00ff04ab82 */ /* 0x004e220000000a00 */
[----:B------:R-:W-:Y:S01]  /*1790*/  @!P2 IMAD R25, R31, R13, R16 ;  /* 0x0000000d1f19a224 */ /* 0x000fe200078e0210 */
[----:B------:R2:W5:Y:S01]  /*17a0*/  @!P4 LDG.E R69, desc[UR22][R10.64] ;  /* 0x000000160a45c981 */ /* 0x000562000c1e1900 */
[----:B------:R-:W-:-:S05]  /*17b0*/  @!P2 MOV R16, R18 ;  /* 0x000000120010a202 */ /* 0x000fca0000000f00 */
[----:B------:R-:W4:Y:S01]  /*17c0*/  @!P2 LDC.64 R8, c[0x0][0x228] ;  /* 0x00008a00ff08ab82 */ /* 0x000f220000000a00 */
[----:B------:R-:W-:Y:S02]  /*17d0*/  @!P2 MOV R17, R21 ;  /* 0x000000150011a202 */ /* 0x000fe40000000f00 */
[----:B------:R-:W-:-:S05]  /*17e0*/  IADD3 R28, R2, 0x80, RZ ;  /* 0x00000080021c7810 */ /* 0x000fca0007ffe0ff */
[----:B--2---:R-:W2:Y:S01]  /*17f0*/  @!P0 LDC.64 R10, c[0x0][0x288] ;  /* 0x0000a200ff0a8b82 */ /* 0x004ea20000000a00 */
[----:B-1----:R-:W-:Y:S01]  /*1800*/  @!P3 IADD3 R6, P5, R23, R6, RZ ;  /* 0x000000061706b210 */ /* 0x002fe20007fbe0ff */
[----:B------:R-:W-:Y:S01]  /*1810*/  @!P2 IMAD.WIDE.U32 R12, R31, R12, R16 ;  /* 0x0000000c1f0ca225 */ /* 0x000fe200078e0010 */
[----:B------:R-:W-:Y:S02]  /*1820*/  SHF.R.S32.HI R29, RZ, 0x1f, R28 ;  /* 0x0000001fff1d7819 */ /* 0x000fe4000001141c */
[----:B------:R-:W-:Y:S02]  /*1830*/  ISETP.GE.U32.AND P4, PT, R28, UR18, PT ;  /* 0x000000121c007c0c */ /* 0x000fe4000bf86070 */
[----:B------:R-:W-:Y:S02]  /*1840*/  @!P3 IADD3.X R7, R22, R7, RZ, P5, !PT ;  /* 0x000000071607b210 */ /* 0x000fe40002ffe4ff */
[----:B------:R-:W-:Y:S02]  /*1850*/  ISETP.GE.AND.EX P4, PT, R29, UR19, PT, P4 ;  /* 0x000000131d007c0c */ /* 0x000fe4000bf86340 */
[----:B---3--:R-:W-:Y:S01]  /*1860*/  @!P3 IADD3 R14, P5, R23, R14, RZ ;  /* 0x0000000e170eb210 */ /* 0x008fe20007fbe0ff */
[----:B------:R1:W5:Y:S01]  /*1870*/  @!P3 LDG.E R49, desc[UR22][R6.64] ;  /* 0x000000160631b981 */ /* 0x000362000c1e1900 */
[----:B------:R-:W-:-:S02]  /*1880*/  @!P2 IADD3 R13, R13, R25, RZ ;  /* 0x000000190d0da210 */ /* 0x000fc40007ffe0ff */
[----:B------:R-:W-:Y:S02]  /*1890*/  ISETP.GT.U32.OR P4, PT, R0, 0x22f, P4 ;  /* 0x0000022f0000780c */ /* 0x000fe40002784470 */
[----:B------:R-:W-:Y:S02]  /*18a0*/  @!P3 IADD3.X R15, R22, R15, RZ, P5, !PT ;  /* 0x0000000f160fb210 */ /* 0x000fe40002ffe4ff */
[C---:B------:R-:W-:Y:S02]  /*18b0*/  @!P2 SHF.L.U32 R17, R12.reuse, 0x1, RZ ;  /* 0x000000010c11a819 */ /* 0x040fe400000006ff */
[----:B------:R-:W-:Y:S01]  /*18c0*/  @!P2 SHF.L.U64.HI R16, R12, 0x1, R13 ;  /* 0x000000010c10a819 */ /* 0x000fe2000001020d */
[----:B-1----:R-:W1:Y:S01]  /*18d0*/  @!P0 LDC.64 R6, c[0x0][0x230] ;  /* 0x00008c00ff068b82 */ /* 0x002e620000000a00 */
[----:B------:R-:W-:Y:S01]  /*18e0*/  IADD3 R27, R2, 0x90, RZ ;  /* 0x00000090021b7810 */ /* 0x000fe20007ffe0ff */
[----:B------:R3:W5:Y:S01]  /*18f0*/  @!P3 LDG.E R72, desc[UR22][R14.64] ;  /* 0x000000160e48b981 */ /* 0x000762000c1e1900 */
[----:B0-----:R-:W-:-:S02]  /*1900*/  @!P2 IADD3 R4, P5, R17, R4, RZ ;  /* 0x000000041104a210 */ /* 0x001fc40007fbe0ff */
[----:B----4-:R-:W-:-:S03]  /*1910*/  @!P2 IADD3 R8, P6, R17, R8, RZ ;  /* 0x000000081108a210 */ /* 0x010fc60007fde0ff */
[----:B------:R-:W0:Y:S01]  /*1920*/  @!P0 LDC.64 R12, c[0x0][0x228] ;  /* 0x00008a00ff0c8b82 */ /* 0x000e220000000a00 */
[----:B------:R-:W-:Y:S02]  /*1930*/  SHF.R.S32.HI R25, RZ, 0x1f, R27 ;  /* 0x0000001fff197819 */ /* 0x000fe4000001141b */
[----:B------:R-:W-:Y:S02]  /*1940*/  ISETP.GE.U32.AND P3, PT, R27, UR18, PT ;  /* 0x000000121b007c0c */ /* 0x000fe4000bf66070 */
[C---:B------:R-:W-:Y:S02]  /*1950*/  @!P2 IADD3.X R5, R16.reuse, R5, RZ, P5, !PT ;  /* 0x000000051005a210 */ /* 0x040fe40002ffe4ff */
[----:B------:R-:W-:Y:S01]  /*1960*/  @!P2 IADD3.X R9, R16, R9, RZ, P6, !PT ;  /* 0x000000091009a210 */ /* 0x000fe200037fe4ff */
[----:B--2---:R-:W-:Y:S01]  /*1970*/  @!P0 IMAD R22, R30, R10, RZ ;  /* 0x0000000a1e168224 */ /* 0x004fe200078e02ff */
[----:B------:R-:W-:Y:S01]  /*1980*/  ISETP.GE.AND.EX P3, PT, R25, UR19, PT, P3 ;  /* 0x0000001319007c0c */ /* 0x000fe2000bf66330 */
[----:B---3--:R-:W2:Y:S01]  /*1990*/  @!P4 LDC.64 R14, c[0x0][0x288] ;  /* 0x0000a200ff0ecb82 */ /* 0x008ea20000000a00 */
[----:B------:R-:W-:-:S02]  /*19a0*/  @!P0 MOV R16, R18 ;  /* 0x0000001200108202 */ /* 0x000fc40000000f00 */
[----:B------:R-:W-:Y:S01]  /*19b0*/  @!P0 MOV R17, R21 ;  /* 0x0000001500118202 */ /* 0x000fe20000000f00 */
[----:B------:R-:W-:Y:S01]  /*19c0*/  @!P0 IMAD R11, R26, R11, R22 ;  /* 0x0000000b1a0b8224 */ /* 0x000fe200078e0216 */
[----:B------:R-:W-:Y:S01]  /*19d0*/  ISETP.GT.U32.OR P3, PT, R0, 0x22f, P3 ;  /* 0x0000022f0000780c */ /* 0x000fe20001f64470 */
[----:B------:R3:W5:Y:S01]  /*19e0*/  @!P2 LDG.E R46, desc[UR22][R4.64] ;  /* 0x00000016042ea981 */ /* 0x000762000c1e1900 */
[----:B------:R-:W-:-:S03]  /*19f0*/  @!P0 IMAD.WIDE.U32 R16, R26, R10, R16 ;  /* 0x0000000a1a108225 */ /* 0x000fc600078e0010 */
[----:B------:R4:W5:Y:S02]  /*1a00*/  @!P2 LDG.E R73, desc[UR22][R8.64] ;  /* 0x000000160849a981 */ /* 0x000964000c1e1900 */
[----:B------:R-:W-:Y:S02]  /*1a10*/  @!P0 IADD3 R17, R17, R11, RZ ;  /* 0x0000000b11118210 */ /* 0x000fe40007ffe0ff */
[----:B------:R-:W-:Y:S01]  /*1a20*/  @!P0 SHF.L.U32 R11, R16, 0x1, RZ ;  /* 0x00000001100b8819 */ /* 0x000fe200000006ff */
[----:B---3--:R-:W3:Y:S03]  /*1a30*/  @!P4 LDC.64 R4, c[0x0][0x230] ;  /* 0x00008c00ff04cb82 */ /* 0x008ee60000000a00 */
[C---:B-1----:R-:W-:Y:S02]  /*1a40*/  @!P0 IADD3 R6, P5, R11.reuse, R6, RZ ;  /* 0x000000060b068210 */ /* 0x042fe40007fbe0ff */
[----:B0-----:R-:W-:-:S03]  /*1a50*/  @!P0 IADD3 R12, P6, R11, R12, RZ ;  /* 0x0000000c0b0c8210 */ /* 0x001fc60007fde0ff */
[----:B------:R-:W0:Y:S01]  /*1a60*/  @!P3 LDC.64 R10, c[0x0][0x288] ;  /* 0x0000a200ff0abb82 */ /* 0x000e220000000a00 */
[----:B------:R-:W-:Y:S02]  /*1a70*/  @!P0 SHF.L.U64.HI R16, R16, 0x1, R17 ;  /* 0x0000000110108819 */ /* 0x000fe40000010211 */
[----:B------:R-:W-:-:S05]  /*1a80*/  IADD3 R26, R2, 0xa0, RZ ;  /* 0x000000a0021a7810 */ /* 0x000fca0007ffe0ff */
[----:B----4-:R-:W1:Y:S01]  /*1a90*/  @!P4 LDC.64 R8, c[0x0][0x228] ;  /* 0x00008a00ff08cb82 */ /* 0x010e620000000a00 */
[C---:B------:R-:W-:Y:S02]  /*1aa0*/  @!P0 IADD3.X R7, R16.reuse, R7, RZ, P5, !PT ;  /* 0x0000000710078210 */ /* 0x040fe40002ffe4ff */
[----:B------:R-:W-:Y:S01]  /*1ab0*/  @!P0 IADD3.X R13, R16, R13, RZ, P6, !PT ;  /* 0x0000000d100d8210 */ /* 0x000fe200037fe4ff */
[----:B--2---:R-:W-:Y:S01]  /*1ac0*/  @!P4 IMAD R22, R29, R14, RZ ;  /* 0x0000000e1d16c224 */ /* 0x004fe200078e02ff */
[----:B------:R-:W-:Y:S01]  /*1ad0*/  SHF.R.S32.HI R24, RZ, 0x1f, R26 ;  /* 0x0000001fff187819 */ /* 0x000fe2000001141a */
[----:B------:R2:W5:Y:S01]  /*1ae0*/  @!P0 LDG.E R47, desc[UR22][R6.64] ;  /* 0x00000016062f8981 */ /* 0x000562000c1e1900 */
[----:B------:R-:W-:Y:S02]  /*1af0*/  ISETP.GE.U32.AND P2, PT, R26, UR18, PT ;  /* 0x000000121a007c0c */ /* 0x000fe4000bf46070 */
[----:B------:R-:W-:Y:S02]  /*1b00*/  @!P4 MOV R16, R18 ;  /* 0x000000120010c202 */ /* 0x000fe40000000f00 */
[----:B------:R-:W-:Y:S01]  /*1b10*/  @!P4 MOV R17, R21 ;  /* 0x000000150011c202 */ /* 0x000fe20000000f00 */
[----:B------:R-:W-:Y:S01]  /*1b20*/  @!P4 IMAD R15, R28, R15, R22 ;  /* 0x0000000f1c0fc224 */ /* 0x000fe200078e0216 */
[----:B------:R-:W-:Y:S01]  /*1b30*/  ISETP.GE.AND.EX P2, PT, R24, UR19, PT, P2 ;  /* 0x0000001318007c0c */ /* 0x000fe2000bf46320 */
[----:B------:R4:W5:Y:S01]  /*1b40*/  @!P0 LDG.E R76, desc[UR22][R12.64] ;  /* 0x000000160c4c8981 */ /* 0x000962000c1e1900 */
[----:B------:R-:W-:-:S02]  /*1b50*/  @!P4 IMAD.WIDE.U32 R16, R28, R14, R16 ;  /* 0x0000000e1c10c225 */ /* 0x000fc400078e0010 */
[----:B------:R-:W-:Y:S01]  /*1b60*/  ISETP.GT.U32.OR P2, PT, R0, 0x22f, P2 ;  /* 0x0000022f0000780c */ /* 0x000fe20001744470 */
[----:B--2---:R-:W2:Y:S01]  /*1b70*/  @!P3 LDC.64 R6, c[0x0][0x230] ;  /* 0x00008c00ff06bb82 */ /* 0x004ea20000000a00 */
[----:B------:R-:W-:Y:S02]  /*1b80*/  IADD3 R23, R2, 0xb0, RZ ;  /* 0x000000b002177810 */ /* 0x000fe40007ffe0ff */
[----:B------:R-:W-:Y:S02]  /*1b90*/  @!P4 IADD3 R15, R17, R15, RZ ;  /* 0x0000000f110fc210 */ /* 0x000fe40007ffe0ff */
[----:B------:R-:W-:-:S03]  /*1ba0*/  @!P4 SHF.L.U32 R17, R16, 0x1, RZ ;  /* 0x000000011011c819 */ /* 0x000fc600000006ff */
[----:B----4-:R-:W4:Y:S01]  /*1bb0*/  @!P3 LDC.64 R12, c[0x0][0x228] ;  /* 0x00008a00ff0cbb82 */ /* 0x010f220000000a00 */
[----:B------:R-:W-:Y:S01]  /*1bc0*/  @!P4 SHF.L.U64.HI R22, R16, 0x1, R15 ;  /* 0x000000011016c819 */ /* 0x000fe2000001020f */
[----:B0-----:R-:W-:Y:S01]  /*1bd0*/  @!P3 IMAD R16, R25, R10, RZ ;  /* 0x0000000a1910b224 */ /* 0x001fe200078e02ff */
[----:B------:R-:W-:Y:S02]  /*1be0*/  SHF.R.S32.HI R28, RZ, 0x1f, R23 ;  /* 0x0000001fff1c7819 */ /* 0x000fe40000011417 */
[----:B------:R-:W-:Y:S01]  /*1bf0*/  ISETP.GE.U32.AND P5, PT, R23, UR18, PT ;  /* 0x0000001217007c0c */ /* 0x000fe2000bfa6070 */
[----:B------:R-:W-:Y:S01]  /*1c00*/  @!P3 IMAD R11, R27, R11, R16 ;  /* 0x0000000b1b0bb224 */ /* 0x000fe200078e0210 */
[C---:B---3--:R-:W-:Y:S01]  /*1c10*/  @!P4 IADD3 R4, P6, R17.reuse, R4, RZ ;  /* 0x000000041104c210 */ /* 0x048fe20007fde0ff */
[----:B------:R-:W0:Y:S01]  /*1c20*/  @!P2 LDC.64 R14, c[0x0][0x288] ;  /* 0x0000a200ff0eab82 */ /* 0x000e220000000a00 */
[----:B-1----:R-:W-:Y:S02]  /*1c30*/  @!P4 IADD3 R8, P0, R17, R8, RZ ;  /* 0x000000081108c210 */ /* 0x002fe40007f1e0ff */
[----:B------:R-:W-:-:S02]  /*1c40*/  ISETP.GE.AND.EX P5, PT, R28, UR19, PT, P5 ;  /* 0x000000131c007c0c */ /* 0x000fc4000bfa6350 */
[----:B------:R-:W-:Y:S02]  /*1c50*/  @!P3 MOV R16, R18 ;  /* 0x000000120010b202 */ /* 0x000fe40000000f00 */
[----:B------:R-:W-:Y:S02]  /*1c60*/  @!P3 MOV R17, R21 ;  /* 0x000000150011b202 */ /* 0x000fe40000000f00 */
[----:B------:R-:W-:Y:S01]  /*1c70*/  ISETP.GT.U32.OR P5, PT, R0, 0x22f, P5 ;  /* 0x0000022f0000780c */ /* 0x000fe20002fa4470 */
[----:B------:R-:W-:Y:S01]  /*1c80*/  @!P3 IMAD.WIDE.U32 R16, R27, R10, R16 ;  /* 0x0000000a1b10b225 */ /* 0x000fe200078e0010 */
[C---:B------:R-:W-:Y:S02]  /*1c90*/  @!P4 IADD3.X R5, R22.reuse, R5, RZ, P6, !PT ;  /* 0x000000051605c210 */ /* 0x040fe400037fe4ff */
[----:B------:R-:W-:Y:S02]  /*1ca0*/  @!P4 IADD3.X R9, R22, R9, RZ, P0, !PT ;  /* 0x000000091609c210 */ /* 0x000fe400007fe4ff */
[----:B------:R-:W-:Y:S01]  /*1cb0*/  @!P3 IADD3 R17, R17, R11, RZ ;  /* 0x0000000b1111b210 */ /* 0x000fe20007ffe0ff */
[----:B------:R1:W5:Y:S01]  /*1cc0*/  @!P4 LDG.E R44, desc[UR22][R4.64] ;  /* 0x00000016042cc981 */ /* 0x000362000c1e1900 */
[----:B------:R-:W-:-:S03]  /*1cd0*/  @!P3 SHF.L.U32 R11, R16, 0x1, RZ ;  /* 0x00000001100bb819 */ /* 0x000fc600000006ff */
[----:B------:R3:W5:Y:S01]  /*1ce0*/  @!P4 LDG.E R79, desc[UR22][R8.64] ;  /* 0x00000016084fc981 */ /* 0x000762000c1e1900 */
[C---:B--2---:R-:W-:Y:S02]  /*1cf0*/  @!P3 IADD3 R6, P0, R11.reuse, R6, RZ ;  /* 0x000000060b06b210 */ /* 0x044fe40007f1e0ff */
[----:B----4-:R-:W-:Y:S02]  /*1d00*/  @!P3 IADD3 R12, P4, R11, R12, RZ ;  /* 0x0000000c0b0cb210 */ /* 0x010fe40007f9e0ff */
[----:B------:R-:W2:Y:S01]  /*1d10*/  @!P5 LDC.64 R10, c[0x0][0x288] ;  /* 0x0000a200ff0adb82 */ /* 0x000ea20000000a00 */
[----:B------:R-:W-:Y:S02]  /*1d20*/  @!P3 SHF.L.U64.HI R16, R16, 0x1, R17 ;  /* 0x000000011010b819 */ /* 0x000fe40000010211 */
[----:B------:R-:W-:Y:S01]  /*1d30*/  IADD3 R27, R2, 0xc0, RZ ;  /* 0x000000c0021b7810 */ /* 0x000fe20007ffe0ff */
[----:B0-----:R-:W-:Y:S01]  /*1d40*/  @!P2 IMAD R22, R24, R14, RZ ;  /* 0x0000000e1816a224 */ /* 0x001fe200078e02ff */
[----:B------:R-:W-:-:S03]  /*1d50*/  @!P3 IADD3.X R7, R16, R7, RZ, P0, !PT ;  /* 0x000000071007b210 */ /* 0x000fc600007fe4ff */
[----:B-1----:R-:W0:Y:S01]  /*1d60*/  @!P2 LDC.64 R4, c[0x0][0x230] ;  /* 0x00008c00ff04ab82 */ /* 0x002e220000000a00 */
[----:B------:R-:W-:Y:S02]  /*1d70*/  @!P3 IADD3.X R13, R16, R13, RZ, P4, !PT ;  /* 0x0000000d100db210 */ /* 0x000fe400027fe4ff */
[----:B------:R-:W-:-:S05]  /*1d80*/  SHF.R.S32.HI R24, RZ, 0x1f, R27 ;  /* 0x0000001fff187819 */ /* 0x000fca000001141b */
[----:B---3--:R-:W1:Y:S01]  /*1d90*/  @!P2 LDC.64 R8, c[0x0][0x228] ;  /* 0x00008a00ff08ab82 */ /* 0x008e620000000a00 */
[----:B------:R-:W-:Y:S02]  /*1da0*/  ISETP.GE.U32.AND P0, PT, R27, UR18, PT ;  /* 0x000000121b007c0c */ /* 0x000fe4000bf06070 */
[----:B------:R-:W-:Y:S01]  /*1db0*/  @!P2 MOV R17, R21 ;  /* 0x000000150011a202 */ /* 0x000fe20000000f00 */
[----:B------:R-:W-:Y:S01]  /*1dc0*/  @!P2 IMAD R15, R26, R15, R22 ;  /* 0x0000000f1a0fa224 */ /* 0x000fe200078e0216 */
[----:B------:R-:W-:Y:S01]  /*1dd0*/  @!P2 MOV R16, R18 ;  /* 0x000000120010a202 */ /* 0x000fe20000000f00 */
[----:B------:R3:W5:Y:S01]  /*1de0*/  @!P3 LDG.E R45, desc[UR22][R6.64] ;  /* 0x00000016062db981 */ /* 0x000762000c1e1900 */
[----:B------:R-:W-:-:S03]  /*1df0*/  ISETP.GE.AND.EX P0, PT, R24, UR19, PT, P0 ;  /* 0x0000001318007c0c */ /* 0x000fc6000bf06300 */
[----:B------:R-:W-:Y:S01]  /*1e00*/  @!P2 IMAD.WIDE.U32 R16, R26, R14, R16 ;  /* 0x0000000e1a10a225 */ /* 0x000fe200078e0010 */
[----:B------:R-:W-:Y:S01]  /*1e10*/  IADD3 R26, R2, 0xd0, RZ ;  /* 0x000000d0021a7810 */ /* 0x000fe20007ffe0ff */
[----:B------:R4:W5:Y:S01]  /*1e20*/  @!P3 LDG.E R81, desc[UR22][R12.64] ;  /* 0x000000160c51b981 */ /* 0x000962000c1e1900 */
[----:B------:R-:W-:Y:S02]  /*1e30*/  ISETP.GT.U32.OR P0, PT, R0, 0x22f, P0 ;  /* 0x0000022f0000780c */ /* 0x000fe40000704470 */
[----:B------:R-:W-:Y:S01]  /*1e40*/  @!P2 IADD3 R17, R17, R15, RZ ;  /* 0x0000000f1111a210 */ /* 0x000fe20007ffe0ff */
[----:B---3--:R-:W3:Y:S01]  /*1e50*/  @!P5 LDC.64 R6, c[0x0][0x230] ;  /* 0x00008c00ff06db82 */ /* 0x008ee20000000a00 */
[----:B------:R-:W-:Y:S02]  /*1e60*/  SHF.R.S32.HI R25, RZ, 0x1f, R26 ;  /* 0x0000001fff197819 */ /* 0x000fe4000001141a */
[----:B------:R-:W-:Y:S01]  /*1e70*/  ISETP.GE.U32.AND P3, PT, R26, UR18, PT ;  /* 0x000000121a007c0c */ /* 0x000fe2000bf66070 */
[----:B--2---:R-:W-:Y:S01]  /*1e80*/  @!P5 IMAD R14, R28, R10, RZ ;  /* 0x0000000a1c0ed224 */ /* 0x004fe200078e02ff */
[----:B------:R-:W-:-:S02]  /*1e90*/  @!P2 SHF.L.U32 R15, R16, 0x1, RZ ;  /* 0x00000001100fa819 */ /* 0x000fc400000006ff */
[----:B------:R-:W-:Y:S01]  /*1ea0*/  @!P2 SHF.L.U64.HI R22, R16, 0x1, R17 ;  /* 0x000000011016a819 */ /* 0x000fe20000010211 */
[----:B----4-:R-:W2:Y:S01]  /*1eb0*/  @!P5 LDC.64 R12, c[0x0][0x228] ;  /* 0x00008a00ff0cdb82 */ /* 0x010ea20000000a00 */
[----:B------:R-:W-:Y:S02]  /*1ec0*/  ISETP.GE.AND.EX P3, PT, R25, UR19, PT, P3 ;  /* 0x0000001319007c0c */ /* 0x000fe4000bf66330 */
[----:B------:R-:W-:Y:S02]  /*1ed0*/  @!P5 MOV R16, R18 ;  /* 0x000000120010d202 */ /* 0x000fe40000000f00 */
[----:B------:R-:W-:Y:S02]  /*1ee0*/  @!P5 MOV R17, R21 ;  /* 0x000000150011d202 */ /* 0x000fe40000000f00 */
[----:B------:R-:W-:Y:S01]  /*1ef0*/  ISETP.GT.U32.OR P3, PT, R0, 0x22f, P3 ;  /* 0x0000022f0000780c */ /* 0x000fe20001f64470 */
[----:B------:R-:W-:Y:S01]  /*1f00*/  @!P5 IMAD R11, R23, R11, R14 ;  /* 0x0000000b170bd224 */ /* 0x000fe200078e020e */
[----:B0-----:R-:W-:Y:S01]  /*1f10*/  @!P2 IADD3 R4, P6, R15, R4, RZ ;  /* 0x000000040f04a210 */ /* 0x001fe20007fde0ff */
[----:B------:R-:W-:Y:S01]  /*1f20*/  @!P5 IMAD.WIDE.U32 R16, R23, R10, R16 ;  /* 0x0000000a1710d225 */ /* 0x000fe200078e0010 */
[----:B-1----:R-:W-:-:S02]  /*1f30*/  @!P2 IADD3 R8, P4, R15, R8, RZ ;  /* 0x000000080f08a210 */ /* 0x002fc40007f9e0ff */
[----:B------:R-:W0:Y:S02]  /*1f40*/  @!P0 LDC.64 R14, c[0x0][0x288] ;  /* 0x0000a200ff0e8b82 */ /* 0x000e240000000a00 */
[----:B------:R-:W-:Y:S02]  /*1f50*/  @!P5 IADD3 R11, R17, R11, RZ ;  /* 0x0000000b110bd210 */ /* 0x000fe40007ffe0ff */
[C---:B------:R-:W-:Y:S02]  /*1f60*/  @!P2 IADD3.X R5, R22.reuse, R5, RZ, P6, !PT ;  /* 0x000000051605a210 */ /* 0x040fe400037fe4ff */
[----:B------:R-:W-:Y:S02]  /*1f70*/  @!P2 IADD3.X R9, R22, R9, RZ, P4, !PT ;  /* 0x000000091609a210 */ /* 0x000fe400027fe4ff */
[C---:B------:R-:W-:Y:S01]  /*1f80*/  @!P5 SHF.L.U32 R23, R16.reuse, 0x1, RZ ;  /* 0x000000011017d819 */ /* 0x040fe200000006ff */
[----:B------:R1:W5:Y:S01]  /*1f90*/  @!P2 LDG.E R42, desc[UR22][R4.64] ;  /* 0x00000016042aa981 */ /* 0x000362000c1e1900 */
[----:B------:R-:W-:-:S02]  /*1fa0*/  @!P5 SHF.L.U64.HI R16, R16, 0x1, R11 ;  /* 0x000000011010d819 */ /* 0x000fc4000001020b */
[----:B------:R-:W4:Y:S01]  /*1fb0*/  @!P3 LDC.64 R10, c[0x0][0x288] ;  /* 0x0000a200ff0abb82 */ /* 0x000f220000000a00 */
[----:B------:R2:W5:Y:S01]  /*1fc0*/  @!P2 LDG.E R82, desc[UR22][R8.64] ;  /* 0x000000160852a981 */ /* 0x000562000c1e1900 */
[----:B---3--:R-:W-:-:S04]  /*1fd0*/  @!P5 IADD3 R6, P2, R23, R6, RZ ;  /* 0x000000061706d210 */ /* 0x008fc80007f5e0ff */
[----:B------:R-:W-:Y:S02]  /*1fe0*/  @!P5 IADD3.X R7, R16, R7, RZ, P2, !PT ;  /* 0x000000071007d210 */ /* 0x000fe400017fe4ff */
[----:B------:R-:W-:Y:S01]  /*1ff0*/  IADD3 R17, R2, 0x130, RZ ;  /* 0x0000013002117810 */ /* 0x000fe20007ffe0ff */
[----:B-1----:R-:W1:Y:S02]  /*2000*/  @!P0 LDC.64 R4, c[0x0][0x228] ;  /* 0x00008a00ff048b82 */ /* 0x002e640000000a00 */
[----:B------:R3:W5:Y:S01]  /*2010*/  @!P5 LDG.E R43, desc[UR22][R6.64] ;  /* 0x00000016062bd981 */ /* 0x000762000c1e1900 */
[----:B0-----:R-:W-:Y:S01]  /*2020*/  @!P0 IMAD R24, R24, R14, RZ ;  /* 0x0000000e18188224 */ /* 0x001fe200078e02ff */
[----:B--2---:R-:W-:-:S04]  /*2030*/  @!P5 IADD3 R12, P2, R23, R12, RZ ;  /* 0x0000000c170cd210 */ /* 0x004fc80007f5e0ff */
[----:B------:R-:W0:Y:S01]  /*2040*/  @!P0 LDC.64 R8, c[0x0][0x230] ;  /* 0x00008c00ff088b82 */ /* 0x000e220000000a00 */
[----:B---3--:R-:W-:Y:S02]  /*2050*/  @!P0 MOV R6, R18 ;  /* 0x0000001200068202 */ /* 0x008fe40000000f00 */
[----:B------:R-:W-:Y:S01]  /*2060*/  @!P0 MOV R7, R21 ;  /* 0x0000001500078202 */ /* 0x000fe20000000f00 */
[----:B------:R-:W-:Y:S01]  /*2070*/  @!P0 IMAD R23, R27, R15, R24 ;  /* 0x0000000f1b178224 */ /* 0x000fe200078e0218 */
[----:B------:R-:W-:Y:S02]  /*2080*/  ISETP.GE.U32.AND P4, PT, R17, UR18, PT ;  /* 0x0000001211007c0c */ /* 0x000fe4000bf86070 */
[----:B------:R-:W-:Y:S01]  /*2090*/  SHF.R.S32.HI R22, RZ, 0x1f, R17 ;  /* 0x0000001fff167819 */ /* 0x000fe20000011411 */
[----:B------:R-:W-:Y:S02]  /*20a0*/  @!P0 IMAD.WIDE.U32 R14, R27, R14, R6 ;  /* 0x0000000e1b0e8225 */ /* 0x000fe400078e0006 */
[----:B------:R-:W2:Y:S01]  /*20b0*/  @!P3 LDC.64 R6, c[0x0][0x230] ;  /* 0x00008c00ff06bb82 */ /* 0x000ea20000000a00 */
[----:B------:R-:W-:-:S02]  /*20c0*/  ISETP.GE.AND.EX P4, PT, R22, UR19, PT, P4 ;  /* 0x0000001316007c0c */ /* 0x000fc4000bf86340 */
[----:B------:R-:W-:Y:S01]  /*20d0*/  @!P5 IADD3.X R13, R16, R13, RZ, P2, !PT ;  /* 0x0000000d100dd210 */ /* 0x000fe200017fe4ff */
[----:B----4-:R-:W-:Y:S01]  /*20e0*/  @!P3 IMAD R16, R25, R10, RZ ;  /* 0x0000000a1910b224 */ /* 0x010fe200078e02ff */
[----:B------:R-:W-:-:S03]  /*20f0*/  ISETP.GT.U32.OR P4, PT, R0, 0x22f, P4 ;  /* 0x0000022f0000780c */ /* 0x000fc60002784470 */
[----:B------:R3:W5:Y:S01]  /*2100*/  @!P5 LDG.E R84, desc[UR22][R12.64] ;  /* 0x000000160c54d981 */ /* 0x000762000c1e1900 */
[----:B------:R-:W-:Y:S01]  /*2110*/  @!P3 IMAD R25, R26, R11, R16 ;  /* 0x0000000b1a19b224 */ /* 0x000fe200078e0210 */
[----:B------:R-:W-:Y:S02]  /*2120*/  IADD3 R16, R2, 0x140, RZ ;  /* 0x0000014002107810 */ /* 0x000fe40007ffe0ff */
[----:B------:R-:W-:Y:S02]  /*2130*/  @!P0 IADD3 R23, R15, R23, RZ ;  /* 0x000000170f178210 */ /* 0x000fe40007ffe0ff */
[----:B------:R-:W-:Y:S02]  /*2140*/  @!P0 SHF.L.U32 R15, R14, 0x1, RZ ;  /* 0x000000010e0f8819 */ /* 0x000fe400000006ff */
[----:B---3--:R-:W-:Y:S02]  /*2150*/  @!P3 MOV R12, R18 ;  /* 0x00000012000cb202 */ /* 0x008fe40000000f00 */
[----:B------:R-:W-:-:S02]  /*2160*/  @!P3 MOV R13, R21 ;  /* 0x00000015000db202 */ /* 0x000fc40000000f00 */
[----:B------:R-:W-:Y:S02]  /*2170*/  ISETP.GE.U32.AND P2, PT, R16, UR16, PT ;  /* 0x0000001010007c0c */ /* 0x000fe4000bf46070 */
[----:B------:R-:W-:Y:S01]  /*2180*/  SHF.R.S32.HI R24, RZ, 0x1f, R16 ;  /* 0x0000001fff187819 */ /* 0x000fe20000011410 */
[----:B------:R-:W-:Y:S01]  /*2190*/  @!P3 IMAD.WIDE.U32 R10, R26, R10, R12 ;  /* 0x0000000a1a0ab225 */ /* 0x000fe200078e000c */
[----:B------:R-:W-:Y:S01]  /*21a0*/  @!P0 SHF.L.U64.HI R23, R14, 0x1, R23 ;  /* 0x000000010e178819 */ /* 0x000fe20000010217 */
[----:B------:R-:W3:Y:S01]  /*21b0*/  @!P3 LDC.64 R12, c[0x0][0x228] ;  /* 0x00008a00ff0cbb82 */ /* 0x000ee20000000a00 */
[----:B------:R-:W-:Y:S02]  /*21c0*/  ISETP.GE.AND.EX P2, PT, R24, UR17, PT, P2 ;  /* 0x0000001118007c0c */ /* 0x000fe4000bf46320 */
[C---:B0-----:R-:W-:Y:S02]  /*21d0*/  @!P0 IADD3 R8, P6, R15.reuse, R8, RZ ;  /* 0x000000080f088210 */ /* 0x041fe40007fde0ff */
[----:B-1----:R-:W-:-:S02]  /*21e0*/  @!P0 IADD3 R4, P5, R15, R4, RZ ;  /* 0x000000040f048210 */ /* 0x002fc40007fbe0ff */
[----:B------:R-:W-:Y:S01]  /*21f0*/  @!P3 IADD3 R25, R11, R25, RZ ;  /* 0x000000190b19b210 */ /* 0x000fe20007ffe0ff */
[----:B------:R-:W0:Y:S01]  /*2200*/  @!P4 LDC.64 R14, c[0x0][0x288] ;  /* 0x0000a200ff0ecb82 */ /* 0x000e220000000a00 */
[----:B------:R-:W-:Y:S02]  /*2210*/  @!P3 SHF.L.U32 R11, R10, 0x1, RZ ;  /* 0x000000010a0bb819 */ /* 0x000fe400000006ff */
[----:B------:R-:W-:Y:S02]  /*2220*/  ISETP.GT.U32.OR P2, PT, R0, 0x22f, P2 ;  /* 0x0000022f0000780c */ /* 0x000fe40001744470 */
[----:B------:R-:W-:Y:S02]  /*2230*/  @!P0 IADD3.X R9, R23, R9, RZ, P6, !PT ;  /* 0x0000000917098210 */ /* 0x000fe400037fe4ff */
[----:B------:R-:W-:Y:S02]  /*2240*/  @!P3 SHF.L.U64.HI R25, R10, 0x1, R25 ;  /* 0x000000010a19b819 */ /* 0x000fe40000010219 */
[----:B--2---:R-:W-:Y:S01]  /*2250*/  @!P3 IADD3 R6, P6, R11, R6, RZ ;  /* 0x000000060b06b210 */ /* 0x004fe20007fde0ff */
[----:B------:R1:W5:Y:S01]  /*2260*/  @!P0 LDG.E R40, desc[UR22][R8.64] ;  /* 0x0000001608288981 */ /* 0x000362000c1e1900 */
[----:B------:R-:W-:-:S02]  /*2270*/  @!P0 IADD3.X R5, R23, R5, RZ, P5, !PT ;  /* 0x0000000517058210 */ /* 0x000fc40002ffe4ff */
[----:B------:R-:W-:-:S03]  /*2280*/  @!P3 IADD3.X R7, R25, R7, RZ, P6, !PT ;  /* 0x000000071907b210 */ /* 0x000fc600037fe4ff */
[----:B------:R2:W5:Y:S04]  /*2290*/  @!P0 LDG.E R86, desc[UR22][R4.64] ;  /* 0x0000001604568981 */ /* 0x000568000c1e1900 */
[----:B------:R4:W5:Y:S01]  /*22a0*/  @!P3 LDG.E R41, desc[UR22][R6.64] ;  /* 0x000000160629b981 */ /* 0x000962000c1e1900 */
[----:B-1----:R-:W1:Y:S01]  /*22b0*/  @!P4 LDC.64 R8, c[0x0][0x230] ;  /* 0x00008c00ff08cb82 */ /* 0x002e620000000a00 */
[----:B------:R-:W-:-:S07]  /*22c0*/  IADD3 R23, R2, 0x160, RZ ;  /* 0x0000016002177810 */ /* 0x000fce0007ffe0ff */
[----:B--2---:R-:W2:Y:S08]  /*22d0*/  @!P4 LDC.64 R4, c[0x0][0x228] ;  /* 0x00008a00ff04cb82 */ /* 0x004eb00000000a00 */
[----:B----4-:R-:W4:Y:S01]  /*22e0*/  @!P2 LDC.64 R6, c[0x0][0x288] ;  /* 0x0000a200ff06ab82 */ /* 0x010f220000000a00 */
[----:B---3--:R-:W-:Y:S01]  /*22f0*/  @!P3 IADD3 R12, P6, R11, R12, RZ ;  /* 0x0000000c0b0cb210 */ /* 0x008fe20007fde0ff */
[----:B0-----:R-:W-:Y:S01]  /*2300*/  @!P4 IMAD R26, R22, R14, RZ ;  /* 0x0000000e161ac224 */ /* 0x001fe200078e02ff */
[----:B------:R-:W-:-:S02]  /*2310*/  ISETP.GE.U32.AND P0, PT, R23, UR16, PT ;  /* 0x0000001017007c0c */ /* 0x000fc4000bf06070 */
[----:B------:R-:W-:Y:S02]  /*2320*/  SHF.R.S32.HI R27, RZ, 0x1f, R23 ;  /* 0x0000001fff1b7819 */ /* 0x000fe40000011417 */
[----:B------:R-:W-:Y:S02]  /*2330*/  @!P4 MOV R10, R18 ;  /* 0x00000012000ac202 */ /* 0x000fe40000000f00 */
[----:B------:R-:W-:Y:S01]  /*2340*/  @!P4 MOV R11, R21 ;  /* 0x00000015000bc202 */ /* 0x000fe20000000f00 */
[----:B------:R-:W-:Y:S01]  /*2350*/  @!P4 IMAD R26, R17, R15, R26 ;  /* 0x0000000f111ac224 */ /* 0x000fe200078e021a */
[----:B------:R-:W-:Y:S02]  /*2360*/  ISETP.GE.AND.EX P0, PT, R27, UR17, PT, P0 ;  /* 0x000000111b007c0c */ /* 0x000fe4000bf06300 */
[----:B------:R-:W-:Y:S01]  /*2370*/  @!P3 IADD3.X R13, R25, R13, RZ, P6, !PT ;  /* 0x0000000d190db210 */ /* 0x000fe200037fe4ff */
[----:B------:R-:W-:Y:S01]  /*2380*/  @!P4 IMAD.WIDE.U32 R14, R17, R14, R10 ;  /* 0x0000000e110ec225 */ /* 0x000fe200078e000a */
[----:B------:R-:W-:Y:S01]  /*2390*/  ISETP.GT.U32.OR P0, PT, R0, 0x22f, P0 ;  /* 0x0000022f0000780c */ /* 0x000fe20000704470 */
[----:B------:R-:W0:Y:S01]  /*23a0*/  @!P2 LDC.64 R10, c[0x0][0x230] ;  /* 0x00008c00ff0aab82 */ /* 0x000e220000000a00 */
[----:B------:R-:W-:Y:S01]  /*23b0*/  IADD3 R22, R2, 0x170, RZ ;  /* 0x0000017002167810 */ /* 0x000fe20007ffe0ff */
[----:B------:R3:W5:Y:S01]  /*23c0*/  @!P3 LDG.E R83, desc[UR22][R12.64] ;  /* 0x000000160c53b981 */ /* 0x000762000c1e1900 */
[----:B------:R-:W-:-:S02]  /*23d0*/  @!P4 IADD3 R25, R15, R26, RZ ;  /* 0x0000001a0f19c210 */ /* 0x000fc40007ffe0ff */
[----:B------:R-:W-:Y:S02]  /*23e0*/  ISETP.GE.U32.AND P5, PT, R22, UR16, PT ;  /* 0x0000001016007c0c */ /* 0x000fe4000bfa6070 */
[----:B------:R-:W-:Y:S02]  /*23f0*/  SHF.R.S32.HI R29, RZ, 0x1f, R22 ;  /* 0x0000001fff1d7819 */ /* 0x000fe40000011416 */
[----:B---3--:R-:W-:Y:S01]  /*2400*/  @!P4 SHF.L.U32 R12, R14, 0x1, RZ ;  /* 0x000000010e0cc819 */ /* 0x008fe200000006ff */
[----:B----4-:R-:W-:Y:S01]  /*2410*/  @!P2 IMAD R24, R24, R6, RZ ;  /* 0x000000061818a224 */ /* 0x010fe200078e02ff */
[----:B------:R-:W-:Y:S02]  /*2420*/  @!P2 MOV R13, R21 ;  /* 0x00000015000da202 */ /* 0x000fe40000000f00 */
[C---:B-1----:R-:W-:Y:S02]  /*2430*/  @!P4 IADD3 R8, P3, R12.reuse, R8, RZ ;  /* 0x000000080c08c210 */ /* 0x042fe40007f7e0ff */
[----:B--2---:R-:W-:-:S02]  /*2440*/  @!P4 IADD3 R4, P6, R12, R4, RZ ;  /* 0x000000040c04c210 */ /* 0x004fc40007fde0ff */
[----:B------:R-:W-:Y:S01]  /*2450*/  @!P2 MOV R12, R18 ;  /* 0x00000012000ca202 */ /* 0x000fe20000000f00 */
[----:B------:R-:W-:Y:S01]  /*2460*/  @!P2 IMAD R24, R16, R7, R24 ;  /* 0x000000071018a224 */ /* 0x000fe200078e0218 */
[----:B------:R-:W-:Y:S02]  /*2470*/  ISETP.GE.AND.EX P5, PT, R29, UR17, PT, P5 ;  /* 0x000000111d007c0c */ /* 0x000fe4000bfa6350 */
[----:B------:R-:W-:Y:S01]  /*2480*/  @!P4 SHF.L.U64.HI R25, R14, 0x1, R25 ;  /* 0x000000010e19c819 */ /* 0x000fe20000010219 */
[----:B------:R-:W-:Y:S01]  /*2490*/  @!P2 IMAD.WIDE.U32 R6, R16, R6, R12 ;  /* 0x000000061006a225 */ /* 0x000fe200078e000c */
[----:B------:R-:W1:Y:S01]  /*24a0*/  @!P0 LDC.64 R14, c[0x0][0x288] ;  /* 0x0000a200ff0e8b82 */ /* 0x000e620000000a00 */
[----:B------:R-:W-:Y:S01]  /*24b0*/  ISETP.GT.U32.OR P5, PT, R0, 0x22f, P5 ;  /* 0x0000022f0000780c */ /* 0x000fe20002fa4470 */
[----:B------:R-:W-:-:S06]  /*24c0*/  HFMA2.MMA R17, -RZ, RZ, 0, 0 ;  /* 0x00000000ff117435 */ /* 0x000fcc00000001ff */
[----:B------:R-:W2:Y:S01]  /*24d0*/  @!P2 LDC.64 R12, c[0x0][0x228] ;  /* 0x00008a00ff0cab82 */ /* 0x000ea20000000a00 */
[C---:B------:R-:W-:Y:S02]  /*24e0*/  @!P4 IADD3.X R5, R25.reuse, R5, RZ, P6, !PT ;  /* 0x000000051905c210 */ /* 0x040fe400037fe4ff */
[----:B------:R-:W-:Y:S02]  /*24f0*/  @!P4 IADD3.X R9, R25, R9, RZ, P3, !PT ;  /* 0x000000091909c210 */ /* 0x000fe40001ffe4ff */
[----:B------:R-:W-:Y:S01]  /*2500*/  @!P2 IADD3 R28, R7, R24, RZ ;  /* 0x00000018071ca210 */ /* 0x000fe20007ffe0ff */
[----:B------:R3:W5:Y:S01]  /*2510*/  @!P4 LDG.E R71, desc[UR22][R4.64] ;  /* 0x000000160447c981 */ /* 0x000762000c1e1900 */
[C---:B------:R-:W-:Y:S02]  /*2520*/  @!P2 SHF.L.U32 R24, R6.reuse, 0x1, RZ ;  /* 0x000000010618a819 */ /* 0x040fe400000006ff */
[----:B------:R-:W-:Y:S01]  /*2530*/  @!P2 SHF.L.U64.HI R28, R6, 0x1, R28 ;  /* 0x00000001061ca819 */ /* 0x000fe2000001021c */
[----:B------:R4:W5:Y:S01]  /*2540*/  @!P4 LDG.E R17, desc[UR22][R8.64] ;  /* 0x000000160811c981 */ /* 0x000962000c1e1900 */
[----:B0-----:R-:W-:Y:S01]  /*2550*/  @!P2 IADD3 R10, P3, R24, R10, RZ ;  /* 0x0000000a180aa210 */ /* 0x001fe20007f7e0ff */
[----:B------:R-:W0:Y:S01]  /*2560*/  @!P0 LDC.64 R6, c[0x0][0x230] ;  /* 0x00008c00ff068b82 */ /* 0x000e220000000a00 */
[----:B---3--:R-:W-:-:S02]  /*2570*/  HFMA2.MMA R4, -RZ, RZ, 0, 0 ;  /* 0x00000000ff047435 */ /* 0x008fc400000001ff */
[----:B------:R-:W-:-:S05]  /*2580*/  @!P2 IADD3.X R11, R28, R11, RZ, P3, !PT ;  /* 0x0000000b1c0ba210 */ /* 0x000fca0001ffe4ff */
[----:B----4-:R-:W3:Y:S01]  /*2590*/  @!P5 LDC.64 R8, c[0x0][0x288] ;  /* 0x0000a200ff08db82 */ /* 0x010ee20000000a00 */
[----:B------:R-:W-:Y:S01]  /*25a0*/  IADD3 R16, R2, 0x180, RZ ;  /* 0x0000018002107810 */ /* 0x000fe20007ffe0ff */
[----:B-1----:R-:W-:Y:S01]  /*25b0*/  @!P0 IMAD R5, R27, R14, RZ ;  /* 0x0000000e1b058224 */ /* 0x002fe200078e02ff */
[----:B--2---:R-:W-:Y:S01]  /*25c0*/  @!P2 IADD3 R12, P4, R24, R12, RZ ;  /* 0x0000000c180ca210 */ /* 0x004fe20007f9e0ff */
[----:B------:R1:W5:Y:S01]  /*25d0*/  @!P2 LDG.E R4, desc[UR22][R10.64] ;  /* 0x000000160a04a981 */ /* 0x000362000c1e1900 */
[----:B------:R-:W-:-:S03]  /*25e0*/  ISETP.GE.U32.AND P3, PT, R16, UR16, PT ;  /* 0x0000001010007c0c */ /* 0x000fc6000bf66070 */
[----:B------:R-:W2:Y:S01]  /*25f0*/  @!P0 LDC.64 R26, c[0x0][0x228] ;  /* 0x00008a00ff1a8b82 */ /* 0x000ea20000000a00 */
[----:B------:R-:W-:Y:S01]  /*2600*/  SHF.R.S32.HI R32, RZ, 0x1f, R16 ;  /* 0x0000001fff207819 */ /* 0x000fe20000011410 */
[----:B------:R-:W-:Y:S01]  /*2610*/  @!P0 IMAD R15, R23, R15, R5 ;  /* 0x0000000f170f8224 */ /* 0x000fe200078e0205 */
[----:B------:R-:W-:Y:S02]  /*2620*/  @!P2 IADD3.X R13, R28, R13, RZ, P4, !PT ;  /* 0x0000000d1c0da210 */ /* 0x000fe400027fe4ff */
[----:B-1----:R-:W-:-:S03]  /*2630*/  @!P0 MOV R10, R18 ;  /* 0x00000012000a8202 */ /* 0x002fc60000000f00 */
[----:B------:R-:W1:Y:S01]  /*2640*/  @!P5 LDC.64 R24, c[0x0][0x230] ;  /* 0x00008c00ff18db82 */ /* 0x000e620000000a00 */
[----:B------:R-:W-:Y:S01]  /*2650*/  @!P0 MOV R11, R21 ;  /* 0x00000015000b8202 */ /* 0x000fe20000000f00 */
[----:B------:R4:W5:Y:S01]  /*2660*/  @!P2 LDG.E R70, desc[UR22][R12.64] ;  /* 0x000000160c46a981 */ /* 0x000962000c1e1900 */
[----:B------:R-:W-:Y:S02]  /*2670*/  ISETP.GE.AND.EX P3, PT, R32, UR17, PT, P3 ;  /* 0x0000001120007c0c */ /* 0x000fe4000bf66330 */
[----:B------:R-:W-:Y:S01]  /*2680*/  IADD3 R28, R2, 0x190, RZ ;  /* 0x00000190021c7810 */ /* 0x000fe20007ffe0ff */
[----:B------:R-:W-:Y:S01]  /*2690*/  @!P0 IMAD.WIDE.U32 R10, R23, R14, R10 ;  /* 0x0000000e170a8225 */ /* 0x000fe200078e000a */
[----:B------:R-:W-:Y:S02]  /*26a0*/  ISETP.GT.U32.OR P3, PT, R0, 0x22f, P3 ;  /* 0x0000022f0000780c */ /* 0x000fe40001f64470 */
[----:B------:R-:W-:Y:S02]  /*26b0*/  ISETP.GE.U32.AND P4, PT, R28, UR16, PT ;  /* 0x000000101c007c0c */ /* 0x000fe4000bf86070 */
[----:B------:R-:W-:-:S02]  /*26c0*/  @!P0 IADD3 R15, R11, R15, RZ ;  /* 0x0000000f0b0f8210 */ /* 0x000fc40007ffe0ff */
[----:B------:R-:W-:Y:S01]  /*26d0*/  SHF.R.S32.HI R33, RZ, 0x1f, R28 ;  /* 0x0000001fff217819 */ /* 0x000fe2000001141c */
[----:B---3--:R-:W-:Y:S01]  /*26e0*/  @!P5 IMAD R5, R29, R8, RZ ;  /* 0x000000081d05d224 */ /* 0x008fe200078e02ff */
[C---:B------:R-:W-:Y:S02]  /*26f0*/  @!P0 SHF.L.U32 R30, R10.reuse, 0x1, RZ ;  /* 0x000000010a1e8819 */ /* 0x040fe400000006ff */
[----:B------:R-:W-:Y:S02]  /*2700*/  @!P0 SHF.L.U64.HI R23, R10, 0x1, R15 ;  /* 0x000000010a178819 */ /* 0x000fe4000001020f */
[----:B------:R-:W-:Y:S01]  /*2710*/  ISETP.GE.AND.EX P4, PT, R33, UR17, PT, P4 ;  /* 0x0000001121007c0c */ /* 0x000fe2000bf86340 */
[----:B----4-:R-:W3:Y:S01]  /*2720*/  @!P3 LDC.64 R12, c[0x0][0x228] ;  /* 0x00008a00ff0cbb82 */ /* 0x010ee20000000a00 */
[----:B------:R-:W-:Y:S02]  /*2730*/  @!P5 MOV R10, R18 ;  /* 0x00000012000ad202 */ /* 0x000fe40000000f00 */
[----:B------:R-:W-:Y:S01]  /*2740*/  @!P5 MOV R11, R21 ;  /* 0x00000015000bd202 */ /* 0x000fe20000000f00 */
[----:B------:R-:W-:Y:S01]  /*2750*/  @!P5 IMAD R5, R22, R9, R5 ;  /* 0x000000091605d224 */ /* 0x000fe200078e0205 */
[----:B------:R-:W-:Y:S01]  /*2760*/  ISETP.GT.U32.OR P2, PT, R0, 0x22f, P4 ;  /* 0x0000022f0000780c */ /* 0x000fe20002744470 */
[----:B------:R-:W-:-:S02]  /*2770*/  @!P5 IMAD.WIDE.U32 R8, R22, R8, R10 ;  /* 0x000000081608d225 */ /* 0x000fc400078e000a */
[----:B------:R-:W4:Y:S01]  /*2780*/  @!P5 LDC.64 R14, c[0x0][0x228] ;  /* 0x00008a00ff0edb82 */ /* 0x000f220000000a00 */
[C---:B0-----:R-:W-:Y:S02]  /*2790*/  @!P0 IADD3 R6, P6, R30.reuse, R6, RZ ;  /* 0x000000061e068210 */ /* 0x041fe40007fde0ff */
[----:B--2---:R-:W-:-:S05]  /*27a0*/  @!P0 IADD3 R26, P4, R30, R26, RZ ;  /* 0x0000001a1e1a8210 */ /* 0x004fca0007f9e0ff */
[----:B------:R-:W0:Y:S01]  /*27b0*/  @!P3 LDC.64 R10, c[0x0][0x288] ;  /* 0x0000a200ff0abb82 */ /* 0x000e220000000a00 */
[----:B------:R-:W-:Y:S01]  /*27c0*/  @!P5 IADD3 R31, R9, R5, RZ ;  /* 0x00000005091fd210 */ /* 0x000fe20007ffe0ff */
[----:B------:R-:W-:Y:S01]  /*27d0*/  HFMA2.MMA R5, -RZ, RZ, 0, 0 ;  /* 0x00000000ff057435 */ /* 0x000fe200000001ff */
[C---:B------:R-:W-:Y:S02]  /*27e0*/  @!P0 IADD3.X R7, R23.reuse, R7, RZ, P6, !PT ;  /* 0x0000000717078210 */ /* 0x040fe400037fe4ff */
[C---:B------:R-:W-:Y:S02]  /*27f0*/  @!P5 SHF.L.U32 R29, R8.reuse, 0x1, RZ ;  /* 0x00000001081dd819 */ /* 0x040fe400000006ff */
[----:B------:R-:W-:Y:S02]  /*2800*/  @!P0 IADD3.X R27, R23, R27, RZ, P4, !PT ;  /* 0x0000001b171b8210 */ /* 0x000fe400027fe4ff */
[----:B------:R-:W2:Y:S01]  /*2810*/  @!P2 LDC.64 R22, c[0x0][0x288] ;  /* 0x0000a200ff16ab82 */ /* 0x000ea20000000a00 */
[----:B------:R-:W-:-:S02]  /*2820*/  @!P5 SHF.L.U64.HI R31, R8, 0x1, R31 ;  /* 0x00000001081fd819 */ /* 0x000fc4000001021f */
[----:B-1----:R-:W-:Y:S01]  /*2830*/  @!P5 IADD3 R24, P6, R29, R24, RZ ;  /* 0x000000181d18d210 */ /* 0x002fe20007fde0ff */
[----:B------:R1:W5:Y:S04]  /*2840*/  @!P0 LDG.E R5, desc[UR22][R6.64] ;  /* 0x0000001606058981 */ /* 0x000368000c1e1900 */
[----:B------:R-:W3:Y:S01]  /*2850*/  @!P3 LDC.64 R8, c[0x0][0x230] ;  /* 0x00008c00ff08bb82 */ /* 0x000ee20000000a00 */
[----:B------:R-:W-:Y:S01]  /*2860*/  @!P5 IADD3.X R25, R31, R25, RZ, P6, !PT ;  /* 0x000000191f19d210 */ /* 0x000fe200037fe4ff */
[----:B------:R-:W5:Y:S01]  /*2870*/  @!P0 LDG.E R68, desc[UR22][R26.64] ;  /* 0x000000161a448981 */ /* 0x000f62000c1e1900 */
[----:B-1----:R-:W-:Y:S01]  /*2880*/  MOV R6, RZ ;  /* 0x000000ff00067202 */ /* 0x002fe20000000f00 */
[----:B0-----:R-:W-:Y:S01]  /*2890*/  @!P3 IMAD R7, R32, R10, RZ ;  /* 0x0000000a2007b224 */ /* 0x001fe200078e02ff */
[----:B----4-:R-:W-:-:S04]  /*28a0*/  @!P5 IADD3 R14, P0, R29, R14, RZ ;  /* 0x0000000e1d0ed210 */ /* 0x010fc80007f1e0ff */
[----:B------:R0:W5:Y:S01]  /*28b0*/  @!P5 LDG.E R6, desc[UR22][R24.64] ;  /* 0x000000161806d981 */ /* 0x000162000c1e1900 */
[----:B------:R-:W-:Y:S01]  /*28c0*/  IADD3 R30, R2, 0x1a0, RZ ;  /* 0x000001a0021e7810 */ /* 0x000fe20007ffe0ff */
[----:B------:R-:W-:Y:S01]  /*28d0*/  @!P3 IMAD R11, R16, R11, R7 ;  /* 0x0000000b100bb224 */ /* 0x000fe200078e0207 */
[----:B------:R-:W-:Y:S02]  /*28e0*/  @!P5 IADD3.X R15, R31, R15, RZ, P0, !PT ;  /* 0x0000000f1f0fd210 */ /* 0x000fe400007fe4ff */
[----:B0-----:R-:W-:-:S03]  /*28f0*/  @!P3 MOV R24, R18 ;  /* 0x000000120018b202 */ /* 0x001fc60000000f00 */
[----:B------:R0:W5:Y:S01]  /*2900*/  @!P5 LDG.E R66, desc[UR22][R14.64] ;  /* 0x000000160e42d981 */ /* 0x000162000c1e1900 */
[----:B------:R-:W-:Y:S02]  /*2910*/  @!P3 MOV R25, R21 ;  /* 0x000000150019b202 */ /* 0x000fe40000000f00 */
[----:B------:R-:W-:Y:S02]  /*2920*/  ISETP.GE.U32.AND P0, PT, R30, UR16, PT ;  /* 0x000000101e007c0c */ /* 0x000fe4000bf06070 */
[----:B------:R-:W-:Y:S01]  /*2930*/  SHF.R.S32.HI R32, RZ, 0x1f, R30 ;  /* 0x0000001fff207819 */ /* 0x000fe2000001141e */
[----:B------:R-:W-:-:S03]  /*2940*/  @!P3 IMAD.WIDE.U32 R24, R16, R10, R24 ;  /* 0x0000000a1018b225 */ /* 0x000fc600078e0018 */
[----:B------:R-:W-:Y:S01]  /*2950*/  ISETP.GE.AND.EX P5, PT, R32, UR17, PT, P0 ;  /* 0x0000001120007c0c */ /* 0x000fe2000bfa6300 */
[----:B--2---:R-:W-:Y:S01]  /*2960*/  @!P2 IMAD R10, R33, R22, RZ ;  /* 0x00000016210aa224 */ /* 0x004fe200078e02ff */
[----:B------:R-:W-:Y:S01]  /*2970*/  @!P3 IADD3 R7, R25, R11, RZ ;  /* 0x0000000b1907b210 */ /* 0x000fe20007ffe0ff */
[----:B0-----:R-:W0:Y:S01]  /*2980*/  @!P2 LDC.64 R14, c[0x0][0x230] ;  /* 0x00008c00ff0eab82 */ /* 0x001e220000000a00 */
[----:B------:R-:W-:Y:S02]  /*2990*/  @!P3 SHF.L.U32 R11, R24, 0x1, RZ ;  /* 0x00000001180bb819 */ /* 0x000fe400000006ff */
[----:B------:R-:W-:Y:S01]  /*29a0*/  ISETP.GT.U32.OR P5, PT, R0, 0x22f, P5 ;  /* 0x0000022f0000780c */ /* 0x000fe20002fa4470 */
[----:B------:R-:W-:Y:S01]  /*29b0*/  @!P2 IMAD R23, R28, R23, R10 ;  /* 0x000000171c17a224 */ /* 0x000fe200078e020a */
[C---:B---3--:R-:W-:Y:S02]  /*29c0*/  @!P3 IADD3 R8, P0, R11.reuse, R8, RZ ;  /* 0x000000080b08b210 */ /* 0x048fe40007f1e0ff */
[----:B------:R-:W-:-:S02]  /*29d0*/  @!P3 IADD3 R12, P6, R11, R12, RZ ;  /* 0x0000000c0b0cb210 */ /* 0x000fc40007fde0ff */
[----:B------:R-:W1:Y:S01]  /*29e0*/  @!P2 LDC.64 R10, c[0x0][0x228] ;  /* 0x00008a00ff0aab82 */ /* 0x000e620000000a00 */
[----:B------:R-:W-:Y:S02]  /*29f0*/  IADD3 R16, R2, 0x1c0, RZ ;  /* 0x000001c002107810 */ /* 0x000fe40007ffe0ff */
[----:B------:R-:W-:Y:S02]  /*2a00*/  @!P3 SHF.L.U64.HI R7, R24, 0x1, R7 ;  /* 0x000000011807b819 */ /* 0x000fe40000010207 */
[----:B------:R-:W-:Y:S02]  /*2a10*/  @!P2 MOV R24, R18 ;  /* 0x000000120018a202 */ /* 0x000fe40000000f00 */
[----:B------:R-:W-:Y:S02]  /*2a20*/  @!P2 MOV R25, R21 ;  /* 0x000000150019a202 */ /* 0x000fe40000000f00 */
[----:B------:R-:W-:Y:S02]  /*2a30*/  ISETP.GE.U32.AND P4, PT, R16, UR16, PT ;  /* 0x0000001010007c0c */ /* 0x000fe4000bf86070 */
[----:B------:R-:W-:Y:S01]  /*2a40*/  SHF.R.S32.HI R33, RZ, 0x1f, R16 ;  /* 0x0000001fff217819 */ /* 0x000fe20000011410 */
[----:B------:R-:W-:-:S02]  /*2a50*/  @!P2 IMAD.WIDE.U32 R24, R28, R22, R24 ;  /* 0x000000161c18a225 */ /* 0x000fc400078e0018 */
[----:B------:R-:W2:Y:S01]  /*2a60*/  @!P5 LDC.64 R28, c[0x0][0x288] ;  /* 0x0000a200ff1cdb82 */ /* 0x000ea20000000a00 */
[----:B------:R-:W-:Y:S02]  /*2a70*/  ISETP.GE.AND.EX P4, PT, R33, UR17, PT, P4 ;  /* 0x0000001121007c0c */ /* 0x000fe4000bf86340 */
[C---:B------:R-:W-:Y:S02]  /*2a80*/  @!P3 IADD3.X R9, R7.reuse, R9, RZ, P0, !PT ;  /* 0x000000090709b210 */ /* 0x040fe400007fe4ff */
[----:B------:R-:W-:Y:S01]  /*2a90*/  @!P3 IADD3.X R13, R7, R13, RZ, P6, !PT ;  /* 0x0000000d070db210 */ /* 0x000fe200037fe4ff */
[----:B------:R-:W-:Y:S01]  /*2aa0*/  HFMA2.MMA R7, -RZ, RZ, 0, 0 ;  /* 0x00000000ff077435 */ /* 0x000fe200000001ff */
[----:B------:R-:W-:Y:S02]  /*2ab0*/  ISETP.GT.U32.OR P4, PT, R0, 0x22f, P4 ;  /* 0x0000022f0000780c */ /* 0x000fe40002784470 */
[----:B------:R-:W-:Y:S01]  /*2ac0*/  @!P2 IADD3 R23, R25, R23, RZ ;  /* 0x000000171917a210 */ /* 0x000fe20007ffe0ff */
[----:B------:R-:W5:Y:S01]  /*2ad0*/  @!P3 LDG.E R64, desc[UR22][R12.64] ;  /* 0x000000160c40b981 */ /* 0x000f62000c1e1900 */
[----:B------:R-:W-:-:S02]  /*2ae0*/  @!P2 SHF.L.U32 R22, R24, 0x1, RZ ;  /* 0x000000011816a819 */ /* 0x000fc400000006ff */
[----:B------:R-:W-:Y:S02]  /*2af0*/  @!P2 SHF.L.U64.HI R31, R24, 0x1, R23 ;  /* 0x00000001181fa819 */ /* 0x000fe40000010217 */
[----:B0-----:R-:W-:Y:S01]  /*2b00*/  @!P2 IADD3 R14, P0, R22, R14, RZ ;  /* 0x0000000e160ea210 */ /* 0x001fe20007f1e0ff */
[----:B------:R2:W5:Y:S01]  /*2b10*/  @!P3 LDG.E R7, desc[UR22][R8.64] ;  /* 0x000000160807b981 */ /* 0x000562000c1e1900 */
[----:B------:R-:W-:Y:S01]  /*2b20*/  IADD3 R34, R2, 0x1d0, RZ ;  /* 0x000001d002227810 */ /* 0x000fe20007ffe0ff */
[----:B------:R-:W0:Y:S01]  /*2b30*/  @!P5 LDC.64 R24, c[0x0][0x230] ;  /* 0x00008c00ff18db82 */ /* 0x000e220000000a00 */
[----:B------:R-:W-:Y:S02]  /*2b40*/  @!P2 IADD3.X R15, R31, R15, RZ, P0, !PT ;  /* 0x0000000f1f0fa210 */ /* 0x000fe400007fe4ff */
[----:B-1----:R-:W-:Y:S02]  /*2b50*/  @!P2 IADD3 R10, P3, R22, R10, RZ ;  /* 0x0000000a160aa210 */ /* 0x002fe40007f7e0ff */
[----:B------:R-:W-:-:S02]  /*2b60*/  ISETP.GE.U32.AND P0, PT, R34, UR16, PT ;  /* 0x0000001022007c0c */ /* 0x000fc4000bf06070 */
[----:B------:R-:W-:Y:S01]  /*2b70*/  SHF.R.S32.HI R53, RZ, 0x1f, R34 ;  /* 0x0000001fff357819 */ /* 0x000fe20000011422 */
[----:B------:R-:W1:Y:S03]  /*2b80*/  @!P5 LDC.64 R22, c[0x0][0x228] ;  /* 0x00008a00ff16db82 */ /* 0x000e660000000a00 */
[----:B------:R-:W-:-:S05]  /*2b90*/  ISETP.GE.AND.EX P0, PT, R53, UR17, PT, P0 ;  /* 0x0000001135007c0c */ /* 0x000fca000bf06300 */
[----:B------:R-:W3:Y:S01]  /*2ba0*/  @!P4 LDC.64 R26, c[0x0][0x288] ;  /* 0x0000a200ff1acb82 */ /* 0x000ee20000000a00 */
[----:B------:R-:W-:Y:S01]  /*2bb0*/  ISETP.GT.U32.OR P0, PT, R0, 0x22f, P0 ;  /* 0x0000022f0000780c */ /* 0x000fe20000704470 */
[----:B--2---:R-:W-:Y:S01]  /*2bc0*/  @!P5 IMAD R9, R32, R28, RZ ;  /* 0x0000001c2009d224 */ /* 0x004fe200078e02ff */
[----:B------:R-:W-:Y:S02]  /*2bd0*/  @!P5 MOV R12, R18 ;  /* 0x00000012000cd202 */ /* 0x000fe40000000f00 */
[----:B------:R-:W-:Y:S02]  /*2be0*/  @!P5 MOV R13, R21 ;  /* 0x00000015000dd202 */ /* 0x000fe40000000f00 */
[----:B------:R-:W-:Y:S01]  /*2bf0*/  IADD3 R32, R2, 0x1e0, RZ ;  /* 0x000001e002207810 */ /* 0x000fe20007ffe0ff */
[C---:B------:R-:W-:Y:S01]  /*2c00*/  @!P5 IMAD R9, R30.reuse, R29, R9 ;  /* 0x0000001d1e09d224 */ /* 0x040fe200078e0209 */
[----:B------:R-:W-:Y:S01]  /*2c10*/  MOV R8, RZ ;  /* 0x000000ff00087202 */ /* 0x000fe20000000f00 */
[----:B------:R-:W-:Y:S01]  /*2c20*/  @!P5 IMAD.WIDE.U32 R28, R30, R28, R12 ;  /* 0x0000001c1e1cd225 */ /* 0x000fe200078e000c */
[----:B------:R-:W-:Y:S01]  /*2c30*/  @!P2 IADD3.X R11, R31, R11, RZ, P3, !PT ;  /* 0x0000000b1f0ba210 */ /* 0x000fe20001ffe4ff */
[----:B------:R-:W2:Y:S01]  /*2c40*/  @!P4 LDC.64 R12, c[0x0][0x230] ;  /* 0x00008c00ff0ccb82 */ /* 0x000ea20000000a00 */
[----:B------:R-:W-:-:S02]  /*2c50*/  ISETP.GE.U32.AND P3, PT, R32, UR16, PT ;  /* 0x0000001020007c0c */ /* 0x000fc4000bf66070 */
[----:B------:R-:W-:Y:S01]  /*2c60*/  SHF.R.S32.HI R35, RZ, 0x1f, R32 ;  /* 0x0000001fff237819 */ /* 0x000fe20000011420 */
[----:B------:R4:W5:Y:S01]  /*2c70*/  @!P2 LDG.E R8, desc[UR22][R14.64] ;  /* 0x000000160e08a981 */ /* 0x000962000c1e1900 */
[----:B------:R-:W-:Y:S02]  /*2c80*/  @!P5 IADD3 R9, R29, R9, RZ ;  /* 0x000000091d09d210 */ /* 0x000fe40007ffe0ff */
[----:B------:R-:W-:Y:S01]  /*2c90*/  ISETP.GE.AND.EX P3, PT, R35, UR17, PT, P3 ;  /* 0x0000001123007c0c */ /* 0x000fe2000bf66330 */
[----:B------:R1:W5:Y:S01]  /*2ca0*/  @!P2 LDG.E R62, desc[UR22][R10.64] ;  /* 0x000000160a3ea981 */ /* 0x000362000c1e1900 */
[----:B------:R-:W-:Y:S02]  /*2cb0*/  @!P5 SHF.L.U32 R29, R28, 0x1, RZ ;  /* 0x000000011c1dd819 */ /* 0x000fe400000006ff */
[----:B------:R-:W-:Y:S01]  /*2cc0*/  ISETP.GT.U32.OR P2, PT, R0, 0x22f, P3 ;  /* 0x0000022f0000780c */ /* 0x000fe20001f44470 */
[----:B----4-:R-:W4:Y:S01]  /*2cd0*/  @!P4 LDC.64 R14, c[0x0][0x228] ;  /* 0x00008a00ff0ecb82 */ /* 0x010f220000000a00 */
[----:B------:R-:W-:Y:S01]  /*2ce0*/  @!P5 SHF.L.U64.HI R9, R28, 0x1, R9 ;  /* 0x000000011c09d819 */ /* 0x000fe20000010209 */
[----:B---3--:R-:W-:Y:S01]  /*2cf0*/  @!P4 IMAD R33, R33, R26, RZ ;  /* 0x0000001a2121c224 */ /* 0x008fe200078e02ff */
[----:B0-----:R-:W-:-:S02]  /*2d00*/  @!P5 IADD3 R24, P3, R29, R24, RZ ;  /* 0x000000181d18d210 */ /* 0x001fc40007f7e0ff */
[----:B-1----:R-:W-:-:S03]  /*2d10*/  @!P5 IADD3 R22, P6, R29, R22, RZ ;  /* 0x000000161d16d210 */ /* 0x002fc60007fde0ff */
[----:B------:R-:W0:Y:S01]  /*2d20*/  @!P0 LDC.64 R10, c[0x0][0x288] ;  /* 0x0000a200ff0a8b82 */ /* 0x000e220000000a00 */
[----:B------:R-:W-:Y:S02]  /*2d30*/  @!P4 MOV R28, R18 ;  /* 0x00000012001cc202 */ /* 0x000fe40000000f00 */
[----:B------:R-:W-:Y:S01]  /*2d40*/  @!P4 MOV R29, R21 ;  /* 0x00000015001dc202 */ /* 0x000fe20000000f00 */
[C---:B------:R-:W-:Y:S01]  /*2d50*/  @!P4 IMAD R33, R16.reuse, R27, R33 ;  /* 0x0000001b1021c224 */ /* 0x040fe200078e0221 */
[C---:B------:R-:W-:Y:S01]  /*2d60*/  @!P5 IADD3.X R25, R9.reuse, R25, RZ, P3, !PT ;  /* 0x000000190919d210 */ /* 0x040fe20001ffe4ff */
[----:B------:R-:W-:Y:S01]  /*2d70*/  @!P4 IMAD.WIDE.U32 R26, R16, R26, R28 ;  /* 0x0000001a101ac225 */ /* 0x000fe200078e001c */
[----:B------:R-:W-:Y:S01]  /*2d80*/  @!P5 IADD3.X R23, R9, R23, RZ, P6, !PT ;  /* 0x000000170917d210 */ /* 0x000fe200037fe4ff */
[----:B------:R-:W-:Y:S01]  /*2d90*/  HFMA2.MMA R9, -RZ, RZ, 0, 0 ;  /* 0x00000000ff097435 */ /* 0x000fe200000001ff */
[----:B------:R-:W-:Y:S01]  /*2da0*/  MOV R58, RZ ;  /* 0x000000ff003a7202 */ /* 0x000fe20000000f00 */
[----:B------:R-:W1:Y:S01]  /*2db0*/  @!P2 LDC.64 R30, c[0x0][0x288] ;  /* 0x0000a200ff1eab82 */ /* 0x000e620000000a00 */
[----:B------:R-:W-:-:S02]  /*2dc0*/  @!P4 IADD3 R33, R27, R33, RZ ;  /* 0x000000211b21c210 */ /* 0x000fc40007ffe0ff */
[C---:B------:R-:W-:Y:S02]  /*2dd0*/  @!P4 SHF.L.U32 R16, R26.reuse, 0x1, RZ ;  /* 0x000000011a10c819 */ /* 0x040fe400000006ff */
[----:B------:R-:W-:Y:S01]  /*2de0*/  @!P4 SHF.L.U64.HI R26, R26, 0x1, R33 ;  /* 0x000000011a1ac819 */ /* 0x000fe20000010221 */
[----:B------:R3:W5:Y:S01]  /*2df0*/  @!P5 LDG.E R58, desc[UR22][R22.64] ;  /* 0x00000016163ad981 */ /* 0x000762000c1e1900 */
[----:B--2---:R-:W-:Y:S02]  /*2e00*/  @!P4 IADD3 R12, P3, R16, R12, RZ ;  /* 0x0000000c100cc210 */ /* 0x004fe40007f7e0ff */
[----:B------:R-:W-:Y:S01]  /*2e10*/  IADD3 R33, R2, 0x150, RZ ;  /* 0x0000015002217810 */ /* 0x000fe20007ffe0ff */
[----:B------:R2:W5:Y:S01]  /*2e20*/  @!P5 LDG.E R9, desc[UR22][R24.64] ;  /* 0x000000161809d981 */ /* 0x000562000c1e1900 */
[----:B------:R-:W-:Y:S02]  /*2e30*/  @!P4 IADD3.X R13, R26, R13, RZ, P3, !PT ;  /* 0x0000000d1a0dc210 */ /* 0x000fe40001ffe4ff */
[----:B----4-:R-:W-:Y:S01]  /*2e40*/  @!P4 IADD3 R14, P5, R16, R14, RZ ;  /* 0x0000000e100ec210 */ /* 0x010fe20007fbe0ff */
[----:B0-----:R-:W-:Y:S01]  /*2e50*/  @!P0 IMAD R16, R53, R10, RZ ;  /* 0x0000000a35108224 */ /* 0x001fe200078e02ff */
[----:B------:R-:W-:Y:S01]  /*2e60*/  ISETP.GE.U32.AND P3, PT, R33, UR16, PT ;  /* 0x0000001021007c0c */ /* 0x000fe2000bf66070 */
[----:B---3--:R-:W0:Y:S01]  /*2e70*/  @!P0 LDC.64 R22, c[0x0][0x230] ;  /* 0x00008c00ff168b82 */ /* 0x008e220000000a00 */
[----:B------:R-:W-:-:S02]  /*2e80*/  SHF.R.S32.HI R55, RZ, 0x1f, R33 ;  /* 0x0000001fff377819 */ /* 0x000fc40000011421 */
[----:B--2---:R-:W-:Y:S02]  /*2e90*/  @!P0 MOV R24, R18 ;  /* 0x0000001200188202 */ /* 0x004fe40000000f00 */
[----:B------:R-:W-:Y:S01]  /*2ea0*/  @!P0 MOV R25, R21 ;  /* 0x0000001500198202 */ /* 0x000fe20000000f00 */
[C---:B------:R-:W-:Y:S01]  /*2eb0*/  @!P0 IMAD R11, R34.reuse, R11, R16 ;  /* 0x0000000b220b8224 */ /* 0x040fe200078e0210 */
[----:B------:R-:W-:Y:S01]  /*2ec0*/  ISETP.GE.AND.EX P3, PT, R55, UR17, PT, P3 ;  /* 0x0000001137007c0c */ /* 0x000fe2000bf66330 */
[----:B------:R-:W-:Y:S01]  /*2ed0*/  @!P0 IMAD.WIDE.U32 R24, R34, R10, R24 ;  /* 0x0000000a22188225 */ /* 0x000fe200078e0018 */
[----:B------:R-:W-:Y:S02]  /*2ee0*/  HFMA2.MMA R10, -RZ, RZ, 0, 0 ;  /* 0x00000000ff0a7435 */ /* 0x000fe400000001ff */
[----:B------:R-:W-:Y:S01]  /*2ef0*/  ISETP.GT.U32.OR P3, PT, R0, 0x22f, P3 ;  /* 0x0000022f0000780c */ /* 0x000fe20001f64470 */
[----:B------:R-:W-:Y:S01]  /*2f00*/  UIMAD.WIDE UR6, UR8, 0x8, UR6 ;  /* 0x00000008080678a5 */ /* 0x000fe2000f8e0206 */
[----:B------:R-:W-:-:S02]  /*2f10*/  @!P0 IADD3 R11, R25, R11, RZ ;  /* 0x0000000b190b8210 */ /* 0x000fc40007ffe0ff */
[C---:B------:R-:W-:Y:S02]  /*2f20*/  @!P0 SHF.L.U32 R54, R24.reuse, 0x1, RZ ;  /* 0x0000000118368819 */ /* 0x040fe400000006ff */
[----:B------:R-:W-:Y:S02]  /*2f30*/  @!P0 SHF.L.U64.HI R34, R24, 0x1, R11 ;  /* 0x0000000118228819 */ /* 0x000fe4000001020b */
[----:B------:R-:W-:Y:S01]  /*2f40*/  MOV R24, UR6 ;  /* 0x0000000600187c02 */ /* 0x000fe20008000f00 */
[----:B------:R2:W5:Y:S01]  /*2f50*/  @!P4 LDG.E R10, desc[UR22][R12.64] ;  /* 0x000000160c0ac981 */ /* 0x000562000c1e1900 */
[----:B------:R-:W-:Y:S02]  /*2f60*/  MOV R25, UR7 ;  /* 0x0000000700197c02 */ /* 0x000fe40008000f00 */
[----:B------:R-:W-:Y:S01]  /*2f70*/  MOV R56, RZ ;  /* 0x000000ff00387202 */ /* 0x000fe20000000f00 */
[----:B------:R-:W3:Y:S01]  /*2f80*/  @!P3 LDC.64 R28, c[0x0][0x288] ;  /* 0x0000a200ff1cbb82 */ /* 0x000ee20000000a00 */
[----:B------:R-:W-:-:S02]  /*2f90*/  @!P4 IADD3.X R15, R26, R15, RZ, P5, !PT ;  /* 0x0000000f1a0fc210 */ /* 0x000fc40002ffe4ff */
[----:B------:R-:W4:Y:S01]  /*2fa0*/  LDG.E.64 R24, desc[UR22][R24.64] ;  /* 0x0000001618187981 */ /* 0x000f22000c1e1b00 */
[----:B-1----:R-:W-:Y:S01]  /*2fb0*/  @!P2 IMAD R35, R35, R30, RZ ;  /* 0x0000001e2323a224 */ /* 0x002fe200078e02ff */
[C---:B------:R-:W-:Y:S02]  /*2fc0*/  IADD3 R53, R2.reuse, 0x1b0, RZ ;  /* 0x000001b002357810 */ /* 0x040fe40007ffe0ff */
[----:B------:R1:W5:Y:S01]  /*2fd0*/  @!P4 LDG.E R56, desc[UR22][R14.64] ;  /* 0x000000160e38c981 */ /* 0x000362000c1e1900 */
[----:B--2---:R-:W2:Y:S01]  /*2fe0*/  @!P0 LDC.64 R12, c[0x0][0x228] ;  /* 0x00008a00ff0c8b82 */ /* 0x004ea20000000a00 */
[----:B------:R-:W-:Y:S01]  /*2ff0*/  IADD3 R16, R2, 0x1f0, RZ ;  /* 0x000001f002107810 */ /* 0x000fe20007ffe0ff */
[----:B------:R-:W-:Y:S01]  /*3000*/  @!P2 IMAD R35, R32, R31, R35 ;  /* 0x0000001f2023a224 */ /* 0x000fe200078e0223 */
[----:B------:R-:W-:Y:S01]  /*3010*/  ISETP.GE.U32.AND P4, PT, R53, UR16, PT ;  /* 0x0000001035007c0c */ /* 0x000fe2000bf86070 */
[----:B------:R-:W-:Y:S01]  /*3020*/  HFMA2.MMA R11, -RZ, RZ, 0, 0 ;  /* 0x00000000ff0b7435 */ /* 0x000fe200000001ff */
[----:B0-----:R-:W-:-:S03]  /*3030*/  @!P0 IADD3 R22, P6, R54, R22, RZ ;  /* 0x0000001636168210 */ /* 0x001fc60007fde0ff */
[----:B------:R-:W0:Y:S01]  /*3040*/  @!P2 LDC.64 R26, c[0x0][0x228] ;  /* 0x00008a00ff1aab82 */ /* 0x000e220000000a00 */
[----:B-1----:R-:W-:Y:S02]  /*3050*/  @!P2 MOV R14, R18 ;  /* 0x00000012000ea202 */ /* 0x002fe40000000f00 */
[----:B------:R-:W-:Y:S02]  /*3060*/  @!P2 MOV R15, R21 ;  /* 0x00000015000fa202 */ /* 0x000fe40000000f00 */
[----:B------:R-:W-:Y:S02]  /*3070*/  SHF.R.S32.HI R74, RZ, 0x1f, R53 ;  /* 0x0000001fff4a7819 */ /* 0x000fe40000011435 */
[----:B------:R-:W-:Y:S01]  /*3080*/  ISETP.GE.U32.AND P5, PT, R16, UR16, PT ;  /* 0x0000001010007c0c */ /* 0x000fe2000bfa6070 */
[----:B------:R-:W-:Y:S01]  /*3090*/  @!P2 IMAD.WIDE.U32 R30, R32, R30, R14 ;  /* 0x0000001e201ea225 */ /* 0x000fe200078e000e */
[----:B------:R-:W-:Y:S01]  /*30a0*/  SHF.R.S32.HI R87, RZ, 0x1f, R16 ;  /* 0x0000001fff577819 */ /* 0x000fe20000011410 */
[----:B------:R-:W1:Y:S01]  /*30b0*/  @!P2 LDC.64 R14, c[0x0][0x230] ;  /* 0x00008c00ff0eab82 */ /* 0x000e620000000a00 */
[----:B------:R-:W-:-:S02]  /*30c0*/  ISETP.GE.AND.EX P4, PT, R74, UR17, PT, P4 ;  /* 0x000000114a007c0c */ /* 0x000fc4000bf86340 */
[----:B------:R-:W-:Y:S02]  /*30d0*/  ISETP.GE.AND.EX P5, PT, R87, UR17, PT, P5 ;  /* 0x0000001157007c0c */ /* 0x000fe4000bfa6350 */
[----:B------:R-:W-:Y:S02]  /*30e0*/  @!P0 IADD3.X R23, R34, R23, RZ, P6, !PT ;  /* 0x0000001722178210 */ /* 0x000fe400037fe4ff */
[C---:B------:R-:W-:Y:S02]  /*30f0*/  ISETP.GT.U32.OR P4, PT, R0.reuse, 0x22f, P4 ;  /* 0x0000022f0000780c */ /* 0x040fe40002784470 */
[----:B------:R-:W-:Y:S01]  /*3100*/  ISETP.GT.U32.OR P5, PT, R0, 0x22f, P5 ;  /* 0x0000022f0000780c */ /* 0x000fe20002fa4470 */
[----:B------:R3:W5:Y:S01]  /*3110*/  @!P0 LDG.E R11, desc[UR22][R22.64] ;  /* 0x00000016160b8981 */ /* 0x000762000c1e1900 */
[----:B------:R-:W-:Y:S02]  /*3120*/  @!P2 IADD3 R35, R31, R35, RZ ;  /* 0x000000231f23a210 */ /* 0x000fe40007ffe0ff */
[----:B--2---:R-:W-:Y:S01]  /*3130*/  @!P0 IADD3 R12, P6, R54, R12, RZ ;  /* 0x0000000c360c8210 */ /* 0x004fe20007fde0ff */
[----:B---3--:R-:W-:Y:S01]  /*3140*/  @!P3 IMAD R59, R55, R28, RZ ;  /* 0x0000001c373bb224 */ /* 0x008fe200078e02ff */
[C---:B------:R-:W-:Y:S01]  /*3150*/  @!P2 SHF.L.U32 R57, R30.reuse, 0x1, RZ ;  /* 0x000000011e39a819 */ /* 0x040fe200000006ff */
[----:B------:R-:W2:Y:S01]  /*3160*/  @!P3 LDC.64 R22, c[0x0][0x230] ;  /* 0x00008c00ff16bb82 */ /* 0x000ea20000000a00 */
[----:B------:R-:W-:-:S02]  /*3170*/  @!P2 SHF.L.U64.HI R54, R30, 0x1, R35 ;  /* 0x000000011e36a819 */ /* 0x000fc40000010223 */
[----:B------:R-:W-:Y:S02]  /*3180*/  @!P3 MOV R30, R18 ;  /* 0x00000012001eb202 */ /* 0x000fe40000000f00 */
[----:B------:R-:W-:Y:S01]  /*3190*/  @!P3 MOV R31, R21 ;  /* 0x00000015001fb202 */ /* 0x000fe20000000f00 */
[C---:B------:R-:W-:Y:S01]  /*31a0*/  @!P3 IMAD R59, R33.reuse, R29, R59 ;  /* 0x0000001d213bb224 */ /* 0x040fe200078e023b */
[----:B------:R-:W-:Y:S01]  /*31b0*/  @!P0 IADD3.X R13, R34, R13, RZ, P6, !PT ;  /* 0x0000000d220d8210 */ /* 0x000fe200037fe4ff */
[----:B------:R-:W-:Y:S01]  /*31c0*/  HFMA2.MMA R55, -RZ, RZ, 0, 0 ;  /* 0x00000000ff377435 */ /* 0x000fe200000001ff */
[----:B------:R-:W3:Y:S01]  /*31d0*/  @!P4 LDC.64 R34, c[0x0][0x288] ;  /* 0x0000a200ff22cb82 */ /* 0x000ee20000000a00 */
[----:B------:R-:W-:Y:S01]  /*31e0*/  @!P3 IMAD.WIDE.U32 R28, R33, R28, R30 ;  /* 0x0000001c211cb225 */ /* 0x000fe200078e001e */
[----:B-1----:R-:W-:-:S06]  /*31f0*/  @!P2 IADD3 R14, P6, R57, R14, RZ ;  /* 0x0000000e390ea210 */ /* 0x002fcc0007fde0ff */
[----:B------:R-:W1:Y:S01]  /*3200*/  @!P5 LDC.64 R32, c[0x0][0x288] ;  /* 0x0000a200ff20db82 */ /* 0x000e620000000a00 */
[----:B------:R-:W-:Y:S01]  /*3210*/  @!P2 IADD3.X R15, R54, R15, RZ, P6, !PT ;  /* 0x0000000f360fa210 */ /* 0x000fe200037fe4ff */
[----:B------:R2:W5:Y:S01]  /*3220*/  @!P0 LDG.E R55, desc[UR22][R12.64] ;  /* 0x000000160c378981 */ /* 0x000562000c1e1900 */
[----:B0-----:R-:W-:Y:S02]  /*3230*/  @!P2 IADD3 R26, P6, R57, R26, RZ ;  /* 0x0000001a391aa210 */ /* 0x001fe40007fde0ff */
[----:B------:R-:W-:Y:S02]  /*3240*/  @!P3 IADD3 R59, R29, R59, RZ ;  /* 0x0000003b1d3bb210 */ /* 0x000fe40007ffe0ff */
[C---:B------:R-:W-:Y:S01]  /*3250*/  @!P3 SHF.L.U32 R57, R28.reuse, 0x1, RZ ;  /* 0x000000011c39b819 */ /* 0x040fe200000006ff */
[----:B------:R-:W0:Y:S01]  /*3260*/  @!P4 LDC.64 R30, c[0x0][0x230] ;  /* 0x00008c00ff1ecb82 */ /* 0x000e220000000a00 */
[----:B------:R-:W-:Y:S02]  /*3270*/  @!P3 SHF.L.U64.HI R59, R28, 0x1, R59 ;  /* 0x000000011c3bb819 */ /* 0x000fe4000001023b */
[----:B--2---:R-:W-:-:S02]  /*3280*/  CS2R R12, SRZ ;  /* 0x00000000000c7805 */ /* 0x004fc4000001ff00 */
[----:B------:R-:W-:Y:S02]  /*3290*/  @!P3 IADD3 R22, P0, R57, R22, RZ ;  /* 0x000000163916b210 */ /* 0x000fe40007f1e0ff */
[----:B------:R-:W-:Y:S01]  /*32a0*/  @!P2 IADD3.X R27, R54, R27, RZ, P6, !PT ;  /* 0x0000001b361ba210 */ /* 0x000fe200037fe4ff */
[----:B---3--:R-:W-:Y:S01]  /*32b0*/  @!P4 IMAD R74, R74, R34, RZ ;  /* 0x000000224a4ac224 */ /* 0x008fe200078e02ff */
[----:B------:R-:W-:Y:S01]  /*32c0*/  MOV R54, RZ ;  /* 0x000000ff00367202 */ /* 0x000fe20000000f00 */
[----:B------:R2:W5:Y:S01]  /*32d0*/  @!P2 LDG.E R12, desc[UR22][R14.64] ;  /* 0x000000160e0ca981 */ /* 0x000562000c1e1900 */
[----:B------:R-:W-:Y:S01]  /*32e0*/  @!P3 IADD3.X R23, R59, R23, RZ, P0, !PT ;  /* 0x000000173b17b210 */ /* 0x000fe200007fe4ff */
[----:B------:R-:W3:Y:S03]  /*32f0*/  @!P5 LDC.64 R28, c[0x0][0x230] ;  /* 0x00008c00ff1cdb82 */ /* 0x000ee60000000a00 */
[----:B------:R1:W5:Y:S04]  /*3300*/  @!P2 LDG.E R54, desc[UR22][R26.64] ;  /* 0x000000161a36a981 */ /* 0x000368000c1e1900 */
[----:B------:R1:W5:Y:S01]  /*3310*/  @!P3 LDG.E R13, desc[UR22][R22.64] ;  /* 0x00000016160db981 */ /* 0x000362000c1e1900 */
[----:B--2---:R-:W2:Y:S01]  /*3320*/  @!P3 LDC.64 R14, c[0x0][0x228] ;  /* 0x00008a00ff0ebb82 */ /* 0x004ea20000000a00 */
[----:B------:R-:W-:-:S02]  /*3330*/  @!P4 IMAD R74, R53, R35, R74 ;  /* 0x00000023354ac224 */ /* 0x000fc400078e024a */
[----:B-1----:R-:W-:Y:S01]  /*3340*/  @!P5 IMAD R26, R87, R32, RZ ;  /* 0x00000020571ad224 */ /* 0x002fe200078e02ff */
[----:B------:R-:W-:Y:S02]  /*3350*/  @!P4 MOV R22, R18 ;  /* 0x000000120016c202 */ /* 0x000fe40000000f00 */
[----:B------:R-:W-:-:S03]  /*3360*/  @!P4 MOV R23, R21 ;  /* 0x000000150017c202 */ /* 0x000fc60000000f00 */
[----:B------:R-:W-:-:S04]  /*3370*/  @!P4 IMAD.WIDE.U32 R34, R53, R34, R22 ;  /* 0x000000223522c225 */ /* 0x000fc800078e0016 */
[C---:B------:R-:W-:Y:S02]  /*3380*/  @!P5 IMAD R53, R16.reuse, R33, R26 ;  /* 0x000000211035d224 */ /* 0x040fe400078e021a */
[----:B------:R-:W1:Y:S01]  /*3390*/  @!P4 LDC.64 R26, c[0x0][0x228] ;  /* 0x00008a00ff1acb82 */ /* 0x000e620000000a00 */
[----:B------:R-:W-:Y:S02]  /*33a0*/  @!P5 MOV R22, R18 ;  /* 0x000000120016d202 */ /* 0x000fe40000000f00 */
[----:B------:R-:W-:Y:S02]  /*33b0*/  @!P5 MOV R23, R21 ;  /* 0x000000150017d202 */ /* 0x000fe40000000f00 */
[----:B--2---:R-:W-:Y:S01]  /*33c0*/  @!P3 IADD3 R14, P0, R57, R14, RZ ;  /* 0x0000000e390eb210 */ /* 0x004fe20007f1e0ff */
[----:B------:R-:W-:Y:S01]  /*33d0*/  @!P5 IMAD.WIDE.U32 R32, R16, R32, R22 ;  /* 0x000000201020d225 */ /* 0x000fe200078e0016 */
[----:B------:R-:W-:Y:S01]  /*33e0*/  @!P4 IADD3 R16, R35, R74, RZ ;  /* 0x0000004a2310c210 */ /* 0x000fe20007ffe0ff */
[----:B------:R-:W-:Y:S01]  /*33f0*/  HFMA2.MMA R57, -RZ, RZ, 0, 0 ;  /* 0x00000000ff397435 */ /* 0x000fe200000001ff */
[----:B------:R-:W-:Y:S01]  /*3400*/  @!P3 IADD3.X R15, R59, R15, RZ, P0, !PT ;  /* 0x0000000f3b0fb210 */ /* 0x000fe200007fe4ff */
[----:B------:R-:W2:Y:S01]  /*3410*/  @!P5 LDC.64 R22, c[0x0][0x228] ;  /* 0x00008a00ff16db82 */ /* 0x000ea20000000a00 */
[C---:B------:R-:W-:Y:S01]  /*3420*/  @!P4 SHF.L.U64.HI R16, R34.reuse, 0x1, R16 ;  /* 0x000000012210c819 */ /* 0x040fe20000010210 */
[----:B------:R-:W-:Y:S01]  /*3430*/  HFMA2.MMA R59, -RZ, RZ, 0, 0 ;  /* 0x00000000ff3b7435 */ /* 0x000fe200000001ff */
[----:B------:R-:W-:-:S04]  /*3440*/  @!P4 SHF.L.U32 R34, R34, 0x1, RZ ;  /* 0x000000012222c819 */ /* 0x000fc800000006ff */
[----:B0-----:R-:W-:-:S04]  /*3450*/  @!P4 IADD3 R30, P0, R34, R30, RZ ;  /* 0x0000001e221ec210 */ /* 0x001fc80007f1e0ff */
[----:B------:R-:W-:Y:S01]  /*3460*/  @!P4 IADD3.X R31, R16, R31, RZ, P0, !PT ;  /* 0x0000001f101fc210 */ /* 0x000fe200007fe4ff */
[----:B------:R0:W5:Y:S01]  /*3470*/  @!P3 LDG.E R59, desc[UR22][R14.64] ;  /* 0x000000160e3bb981 */ /* 0x000162000c1e1900 */
[----:B-1----:R-:W-:-:S04]  /*3480*/  @!P4 IADD3 R26, P0, R34, R26, RZ ;  /* 0x0000001a221ac210 */ /* 0x002fc80007f1e0ff */
[----:B------:R-:W-:Y:S02]  /*3490*/  @!P4 IADD3.X R27, R16, R27, RZ, P0, !PT ;  /* 0x0000001b101bc210 */ /* 0x000fe400007fe4ff */
[----:B0-----:R-:W-:-:S03]  /*34a0*/  MOV R14, RZ ;  /* 0x000000ff000e7202 */ /* 0x001fc60000000f00 */
[----:B------:R-:W5:Y:S04]  /*34b0*/  @!P4 LDG.E R57, desc[UR22][R26.64] ;  /* 0x000000161a39c981 */ /* 0x000f68000c1e1900 */
[----:B------:R-:W5:Y:S01]  /*34c0*/  @!P4 LDG.E R14, desc[UR22][R30.64] ;  /* 0x000000161e0ec981 */ /* 0x000f62000c1e1900 */
[----:B------:R-:W-:Y:S02]  /*34d0*/  @!P5 IADD3 R53, R33, R53, RZ ;  /* 0x000000352135d210 */ /* 0x000fe40007ffe0ff */
[C---:B------:R-:W-:Y:S02]  /*34e0*/  @!P5 SHF.L.U32 R15, R32.reuse, 0x1, RZ ;  /* 0x00000001200fd819 */ /* 0x040fe400000006ff */
[----:B------:R-:W-:Y:S01]  /*34f0*/  @!P5 SHF.L.U64.HI R32, R32, 0x1, R53 ;  /* 0x000000012020d819 */ /* 0x000fe20000010235 */
[----:B------:R-:W-:Y:S01]  /*3500*/  HFMA2.MMA R53, -RZ, RZ, 0, 0 ;  /* 0x00000000ff357435 */ /* 0x000fe200000001ff */
[----:B---3--:R-:W-:-:S02]  /*3510*/  @!P5 IADD3 R28, P2, R15, R28, RZ ;  /* 0x0000001c0f1cd210 */ /* 0x008fc40007f5e0ff */
[----:B--2---:R-:W-:Y:S02]  /*3520*/  @!P5 IADD3 R22, P3, R15, R22, RZ ;  /* 0x000000160f16d210 */ /* 0x004fe40007f7e0ff */
[----:B------:R-:W-:Y:S02]  /*3530*/  MOV R15, RZ ;  /* 0x000000ff000f7202 */ /* 0x000fe40000000f00 */
[C---:B------:R-:W-:Y:S02]  /*3540*/  @!P5 IADD3.X R29, R32.reuse, R29, RZ, P2, !PT ;  /* 0x0000001d201dd210 */ /* 0x040fe400017fe4ff */
[----:B------:R-:W-:Y:S01]  /*3550*/  @!P5 IADD3.X R23, R32, R23, RZ, P3, !PT ;  /* 0x000000172017d210 */ /* 0x000fe20001ffe4ff */
[----:B------:R-:W-:Y:S01]  /*3560*/  UMOV UR27, 0x3f800000 ;  /* 0x3f800000001b7882 */ /* 0x000fe20000000000 */
[----:B------:R-:W-:Y:S01]  /*3570*/  BSSY B0, `(.L_x_1224) ;  /* 0x000001f000007945 */ /* 0x000fe20003800000 */
[----:B------:R0:W5:Y:S01]  /*3580*/  @!P5 LDG.E R15, desc[UR22][R28.64] ;  /* 0x000000161c0fd981 */ /* 0x000162000c1e1900 */
[----:B------:R-:W-:-:S03]  /*3590*/  ISETP.NE.AND P3, PT, RZ, UR25, PT ;  /* 0x00000019ff007c0c */ /* 0x000fc6000bf65270 */
[----:B------:R1:W5:Y:S01]  /*35a0*/  @!P5 LDG.E R53, desc[UR22][R22.64] ;  /* 0x000000161635d981 */ /* 0x000362000c1e1900 */
[----:B0-----:R-:W-:Y:S01]  /*35b0*/  HADD2.F32 R28, -RZ, R61.H1_H1 ;  /* 0x3000003dff1c7230 */ /* 0x001fe20000004100 */
[----:B-1----:R-:W-:Y:S02]  /*35c0*/  CS2R R22, SRZ ;  /* 0x0000000000167805 */ /* 0x002fe4000001ff00 */
        /* <DEDUP_REMOVED lines=11> */
[----:B------:R-:W-:Y:S01]  /*3680*/  ISETP.GT.U32.AND P0, PT, R0, 0x22f, PT ;  /* 0x0000022f0000780c */ /* 0x000fe20003f04070 */
[----:B------:R-:W-:-:S10]  /*3690*/  HADD2.F32 R16, -RZ, R61.H0_H0 ;  /* 0x2000003dff107230 */ /* 0x000fd40000004100 */
[----:B------:R-:W-:Y:S02]  /*36a0*/  @UP0 UMOV UR27, UR5 ;  /* 0x00000005001b0c82 */ /* 0x000fe40008000000 */
[----:B------:R-:W-:Y:S05]  /*36b0*/  @P0 BRA `(.L_x_1225) ;  /* 0x0000000000280947 */ /* 0x000fea0003800000 */
[----:B------:R-:W-:Y:S01]  /*36c0*/  ISETP.NE.AND P0, PT, RZ, UR25, PT ;  /* 0x00000019ff007c0c */ /* 0x000fe2000bf05270 */
[----:B------:R-:W0:Y:S01]  /*36d0*/  LDC.64 R26, c[0x0][0x238] ;  /* 0x00008e00ff1a7b82 */ /* 0x000e220000000a00 */
[----:B------:R-:W-:-:S04]  /*36e0*/  IADD3 R29, R88, UR15, RZ ;  /* 0x0000000f581d7c10 */ /* 0x000fc8000fffe0ff */
[----:B------:R-:W-:-:S07]  /*36f0*/  SHF.R.S32.HI R30, RZ, 0x1f, R29 ;  /* 0x0000001fff1e7819 */ /* 0x000fce000001141d */
[----:B------:R-:W1:Y:S01]  /*3700*/  @P0 LDC.64 R22, c[0x0][0x240] ;  /* 0x00009000ff160b82 */ /* 0x000e620000000a00 */
[C---:B0-----:R-:W-:Y:S01]  /*3710*/  IMAD.WIDE R26, R29.reuse, 0x4, R26 ;  /* 0x000000041d1a7825 */ /* 0x041fe200078e021a */
[----:B-1----:R-:W-:-:S04]  /*3720*/  @P0 LEA R22, P2, R29, R22, 0x2 ;  /* 0x000000161d160211 */ /* 0x002fc800078410ff */
[----:B------:R-:W-:-:S05]  /*3730*/  @P0 LEA.HI.X R23, R29, R23, R30, 0x2, P2 ;  /* 0x000000171d170211 */ /* 0x000fca00010f141e */
[----:B------:R0:W5:Y:S04]  /*3740*/  @P0 LDG.E.64 R24, desc[UR22][R22.64] ;  /* 0x0000001616180981 */ /* 0x000168000c1e1b00 */
[----:B------:R0:W5:Y:S02]  /*3750*/  LDG.E.64 R22, desc[UR22][R26.64] ;  /* 0x000000161a167981 */ /* 0x000164000c1e1b00 */
.L_x_1225:
[----:B------:R-:W-:Y:S05]  /*3760*/  BSYNC B0 ;  /* 0x0000000000007941 */ /* 0x000fea0003800000 */
.L_x_1224:
[----:B------:R-:W-:Y:S01]  /*3770*/  FADD.FTZ R16, R16, -UR26 ;  /* 0x8000001a10107e21 */ /* 0x000fe20008010000 */
[----:B------:R-:W-:Y:S01]  /*3780*/  FADD.FTZ R28, R28, -UR26 ;  /* 0x8000001a1c1c7e21 */ /* 0x000fe20008010000 */
[--C-:B-----5:R-:W-:Y:S02]  /*3790*/  HADD2.F32 R32, -RZ, R60.reuse.H0_H0 ;  /* 0x2000003cff207230 */ /* 0x120fe40000004100 */
[----:B------:R-:W-:Y:S01]  /*37a0*/  FMUL.FTZ R88, R16, UR27 ;  /* 0x0000001b10587c20 */ /* 0x000fe20008410000 */
[----:B0-----:R-:W-:Y:S02]  /*37b0*/  HADD2.F32 R27, -RZ, R60.H1_H1 ;  /* 0x3000003cff1b7230 */ /* 0x001fe40000004100 */
        /* <DEDUP_REMOVED lines=20> */
.L_x_1226:
[----:B------:R-:W-:Y:S01]  /*3900*/  FMUL.FTZ R26, R32, R22 ;  /* 0x00000016201a7220 */ /* 0x000fe20000410000 */
[--C-:B------:R-:W-:Y:S02]  /*3910*/  HADD2.F32 R31, -RZ, R52.reuse.H0_H0 ;  /* 0x20000034ff1f7230 */ /* 0x100fe40000004100 */
[----:B------:R-:W-:Y:S01]  /*3920*/  FMUL.FTZ R30, R27, R23 ;  /* 0x000000171b1e7220 */ /* 0x000fe20000410000 */
[----:B------:R-:W-:Y:S02]  /*3930*/  HADD2.F32 R28, -RZ, R52.H1_H1 ;  /* 0x30000034ff1c7230 */ /* 0x000fe40000004100 */
[----:B------:R-:W-:Y:S01]  /*3940*/  FFMA.FTZ R29, R88, R26, RZ ;  /* 0x0000001a581d7223 */ /* 0x000fe200000100ff */
[----:B------:R-:W-:Y:S01]  /*3950*/  FADD.FTZ R26, RZ, R26 ;  /* 0x0000001aff1a7221 */ /* 0x000fe20000010000 */
[----:B------:R-:W-:Y:S01]  /*3960*/  FADD.FTZ R31, R31, -UR26 ;  /* 0x8000001a1f1f7e21 */ /* 0x000fe20008010000 */
[--C-:B------:R-:W-:Y:S02]  /*3970*/  HADD2.F32 R90, -RZ, R63.reuse.H0_H0 ;  /* 0x2000003fff5a7230 */ /* 0x100fe40000004100 */
[----:B------:R-:W-:Y:S01]  /*3980*/  FADD.FTZ R28, R28, -UR26 ;  /* 0x8000001a1c1c7e21 */ /* 0x000fe20008010000 */
[----:B------:R-:W-:Y:S01]  /*3990*/  FFMA.FTZ R29, R16, R30, R29 ;  /* 0x0000001e101d7223 */ /* 0x000fe2000001001d */
[----:B------:R-:W-:Y:S01]  /*39a0*/  FADD.FTZ R30, R30, R26 ;  /* 0x0000001a1e1e7221 */ /* 0x000fe20000010000 */
[----:B------:R-:W-:Y:S01]  /*39b0*/  FMUL.FTZ R31, R31, UR27 ;  /* 0x0000001b1f1f7c20 */ /* 0x000fe20008410000 */
[----:B------:R-:W-:Y:S01]  /*39c0*/  FMUL.FTZ R28, R28, UR27 ;  /* 0x0000001b1c1c7c20 */ /* 0x000fe20008410000 */
[----:B------:R-:W-:Y:S01]  /*39d0*/  FFMA.FTZ R88, R88, R32, RZ ;  /* 0x0000002058587223 */ /* 0x000fe200000100ff */
[----:B------:R-:W-:Y:S01]  /*39e0*/  HADD2.F32 R26, -RZ, R63.H1_H1 ;  /* 0x3000003fff1a7230 */ /* 0x000fe20000004100 */
        /* <DEDUP_REMOVED lines=19> */
.L_x_1227:
[----:B------:R-:W-:Y:S01]  /*3b20*/  FADD.FTZ R33, RZ, R32 ;  /* 0x00000020ff217221 */ /* 0x000fe20000010000 */
[----:B------:R-:W-:Y:S01]  /*3b30*/  FFMA.FTZ R93, R16, R27, RZ ;  /* 0x0000001b105d7223 */ /* 0x000fe200000100ff */
[----:B------:R-:W-:Y:S01]  /*3b40*/  FADD.FTZ R35, RZ, R27 ;  /* 0x0000001bff237221 */ /* 0x000fe20000010000 */
[----:B------:R-:W-:Y:S01]  /*3b50*/  FMUL.FTZ R32, R90, R22 ;  /* 0x000000165a207220 */ /* 0x000fe20000410000 */
[--C-:B------:R-:W-:Y:S02]  /*3b60*/  HADD2.F32 R16, -RZ, R50.reuse.H0_H0 ;  /* 0x20000032ff107230 */ /* 0x100fe40000004100 */
[----:B------:R-:W-:Y:S01]  /*3b70*/  FFMA.FTZ R93, R28, R26, R93 ;  /* 0x0000001a1c5d7223 */ /* 0x000fe2000001005d */
[----:B------:R-:W-:Y:S02]  /*3b80*/  HADD2.F32 R27, -RZ, R50.H1_H1 ;  /* 0x30000032ff1b7230 */ /* 0x000fe40000004100 */
[----:B------:R-:W-:Y:S01]  /*3b90*/  FADD.FTZ R35, R35, R26 ;  /* 0x0000001a23237221 */ /* 0x000fe20000010000 */
[----:B------:R-:W-:Y:S01]  /*3ba0*/  FFMA.FTZ R29, R31, R32, R29 ;  /* 0x000000201f1d7223 */ /* 0x000fe2000001001d */
[----:B------:R-:W-:Y:S01]  /*3bb0*/  FMUL.FTZ R26, R26, R23 ;  /* 0x000000171a1a7220 */ /* 0x000fe20000410000 */
[----:B------:R-:W-:Y:S01]  /*3bc0*/  FADD.FTZ R16, R16, -UR26 ;  /* 0x8000001a10107e21 */ /* 0x000fe20008010000 */
[----:B------:R-:W-:Y:S01]  /*3bd0*/  FADD.FTZ R30, R30, R32 ;  /* 0x000000201e1e7221 */ /* 0x000fe20000010000 */
[----:B------:R-:W-:Y:S01]  /*3be0*/  FADD.FTZ R27, R27, -UR26 ;  /* 0x8000001a1b1b7e21 */ /* 0x000fe20008010000 */
[----:B------:R-:W-:Y:S01]  /*3bf0*/  FFMA.FTZ R28, R28, R26, R29 ;  /* 0x0000001a1c1c7223 */ /* 0x000fe2000001001d */
[----:B------:R-:W-:Y:S01]  /*3c00*/  FFMA.FTZ R88, R31, R90, R88 ;  /* 0x0000005a1f587223 */ /* 0x000fe20000010058 */
[----:B------:R-:W-:Y:S01]  /*3c10*/  FMUL.FTZ R29, R16, UR27 ;  /* 0x0000001b101d7c20 */ /* 0x000fe20008410000 */
[----:B------:R-:W-:Y:S01]  /*3c20*/  FADD.FTZ R90, R33, R90 ;  /* 0x0000005a215a7221 */ /* 0x000fe20000010000 */
[----:B------:R-:W-:Y:S01]  /*3c30*/  FADD.FTZ R26, R26, R30 ;  /* 0x0000001e1a1a7221 */ /* 0x000fe20000010000 */
[----:B------:R-:W-:-:S02]  /*3c40*/  HADD2.F32 R31, -RZ, R65.H0_H0 ;  /* 0x20000041ff1f7230 */ /* 0x000fc40000004100 */
[----:B------:R-:W-:Y:S01]  /*3c50*/  FMUL.FTZ R27, R27, UR27 ;  /* 0x0000001b1b1b7c20 */ /* 0x000fe20008410000 */
        /* <DEDUP_REMOVED lines=20> */
.L_x_1228:
[----:B------:R-:W-:Y:S01]  /*3da0*/  FMUL.FTZ R30, R31, R22 ;  /* 0x000000161f1e7220 */ /* 0x000fe20000410000 */
[----:B------:R-:W-:Y:S01]  /*3db0*/  FADD.FTZ R35, R35, R16 ;  /* 0x0000001023237221 */ /* 0x000fe20000010000 */
[----:B------:R-:W-:Y:S01]  /*3dc0*/  FFMA.FTZ R93, R27, R16, R93 ;  /* 0x000000101b5d7223 */ /* 0x000fe2000001005d */
[C---:B------:R-:W-:Y:S01]  /*3dd0*/  FFMA.FTZ R88, R29.reuse, R31, R88 ;  /* 0x0000001f1d587223 */ /* 0x040fe20000010058 */
[----:B------:R-:W-:Y:S01]  /*3de0*/  FFMA.FTZ R28, R29, R30, R28 ;  /* 0x0000001e1d1c7223 */ /* 0x000fe2000001001c */
[----:B------:R-:W-:Y:S01]  /*3df0*/  FADD.FTZ R30, R26, R30 ;  /* 0x0000001e1a1e7221 */ /* 0x000fe20000010000 */
[--C-:B------:R-:W-:Y:S02]  /*3e00*/  HADD2.F32 R26, -RZ, R51.reuse.H0_H0 ;  /* 0x20000033ff1a7230 */ /* 0x100fe40000004100 */
[----:B------:R-:W-:Y:S01]  /*3e10*/  FMUL.FTZ R16, R16, R23 ;  /* 0x0000001710107220 */ /* 0x000fe20000410000 */
[----:B------:R-:W-:Y:S02]  /*3e20*/  HADD2.F32 R29, -RZ, R51.H1_H1 ;  /* 0x30000033ff1d7230 */ /* 0x000fe40000004100 */
[----:B------:R-:W-:Y:S01]  /*3e30*/  FADD.FTZ R90, R90, R31 ;  /* 0x0000001f5a5a7221 */ /* 0x000fe20000010000 */
[----:B------:R-:W-:-:S02]  /*3e40*/  HADD2.F32 R31, -RZ, R67.H0_H0 ;  /* 0x20000043ff1f7230 */ /* 0x000fc40000004100 */
[----:B------:R-:W-:Y:S01]  /*3e50*/  FFMA.FTZ R27, R27, R16, R28 ;  /* 0x000000101b1b7223 */ /* 0x000fe2000001001c */
[----:B------:R-:W-:Y:S01]  /*3e60*/  FADD.FTZ R28, R26, -UR26 ;  /* 0x8000001a1a1c7e21 */ /* 0x000fe20008010000 */
[----:B------:R-:W-:Y:S01]  /*3e70*/  FADD.FTZ R32, R29, -UR26 ;  /* 0x8000001a1d207e21 */ /* 0x000fe20008010000 */
[----:B------:R-:W-:Y:S01]  /*3e80*/  FADD.FTZ R26, R16, R30 ;  /* 0x0000001e101a7221 */ /* 0x000fe20000010000 */
[----:B------:R-:W-:Y:S02]  /*3e90*/  HADD2.F32 R16, -RZ, R67.H1_H1 ;  /* 0x30000043ff107230 */ /* 0x000fe40000004100 */
        /* <DEDUP_REMOVED lines=21> */
.L_x_1229:
        /* <DEDUP_REMOVED lines=37> */
.L_x_1230:
        /* <DEDUP_REMOVED lines=37> */
.L_x_1231:
        /* <DEDUP_REMOVED lines=37> */
.L_x_1232:
        /* <DEDUP_REMOVED lines=37> */
.L_x_1233:
        /* <DEDUP_REMOVED lines=37> */
.L_x_1234:
        /* <DEDUP_REMOVED lines=37> */
.L_x_1235:
        /* <DEDUP_REMOVED lines=37> */
.L_x_1236:
        /* <DEDUP_REMOVED lines=37> */
.L_x_1237:
        /* <DEDUP_REMOVED lines=37> */
.L_x_1238:
        /* <DEDUP_REMOVED lines=37> */
.L_x_1239:
        /* <DEDUP_REMOVED lines=37> */
.L_x_1240:
        /* <DEDUP_REMOVED lines=37> */
.L_x_1241:
        /* <DEDUP_REMOVED lines=37> */
.L_x_1242:
        /* <DEDUP_REMOVED lines=37> */
.L_x_1243:
        /* <DEDUP_REMOVED lines=37> */
.L_x_1244:
        /* <DEDUP_REMOVED lines=37> */
.L_x_1245:
        /* <DEDUP_REMOVED lines=37> */
.L_x_1246:
        /* <DEDUP_REMOVED lines=37> */
.L_x_1247:
        /* <DEDUP_REMOVED lines=37> */
.L_x_1248:
        /* <DEDUP_REMOVED lines=37> */
.L_x_1249:
        /* <DEDUP_REMOVED lines=37> */
.L_x_1250:
        /* <DEDUP_REMOVED lines=37> */
.L_x_1251:
        /* <DEDUP_REMOVED lines=37> */
.L_x_1252:
        /* <DEDUP_REMOVED lines=37> */
.L_x_1253:
[----:B------:R-:W-:Y:S01]  /*7770*/  FMUL.FTZ R30, R31, R22 ;  /* 0x000000161f1e7220 */ /* 0x000fe20000410000 */
[----:B------:R-:W-:Y:S01]  /*7780*/  FFMA.FTZ R88, R29, R31, R88 ;  /* 0x0000001f1d587223 */ /* 0x000fe20000010058 */
[----:B------:R-:W-:Y:S01]  /*7790*/  FADD.FTZ R35, R35, R16 ;  /* 0x0000001023237221 */ /* 0x000fe20000010000 */
[----:B------:R-:W-:Y:S01]  /*77a0*/  FFMA.FTZ R93, R28, R16, R93 ;  /* 0x000000101c5d7223 */ /* 0x000fe2000001005d */
[----:B------:R-:W-:Y:S01]  /*77b0*/  FFMA.FTZ R27, R29, R30, R27 ;  /* 0x0000001e1d1b7223 */ /* 0x000fe2000001001b */
[----:B------:R-:W-:Y:S01]  /*77c0*/  FADD.FTZ R30, R26, R30 ;  /* 0x0000001e1a1e7221 */ /* 0x000fe20000010000 */
[--C-:B------:R-:W-:Y:S02]  /*77d0*/  HADD2.F32 R26, -RZ, R10.reuse.H0_H0 ;  /* 0x2000000aff1a7230 */ /* 0x100fe40000004100 */
[----:B------:R-:W-:Y:S01]  /*77e0*/  FMUL.FTZ R16, R16, R23 ;  /* 0x0000001710107220 */ /* 0x000fe20000410000 */
[----:B------:R-:W-:Y:S02]  /*77f0*/  HADD2.F32 R29, -RZ, R10.H1_H1 ;  /* 0x3000000aff1d7230 */ /* 0x000fe40000004100 */
[----:B------:R-:W-:Y:S01]  /*7800*/  FADD.FTZ R90, R90, R31 ;  /* 0x0000001f5a5a7221 */ /* 0x000fe20000010000 */
[----:B------:R-:W-:-:S02]  /*7810*/  HADD2.F32 R31, -RZ, R56.H0_H0 ;  /* 0x20000038ff1f7230 */ /* 0x000fc40000004100 */
[----:B------:R-:W-:Y:S01]  /*7820*/  FADD.FTZ R26, R26, -UR26 ;  /* 0x8000001a1a1a7e21 */ /* 0x000fe20008010000 */
[----:B------:R-:W-:Y:S01]  /*7830*/  FFMA.FTZ R28, R28, R16, R27 ;  /* 0x000000101c1c7223 */ /* 0x000fe2000001001b */
[----:B------:R-:W-:Y:S01]  /*7840*/  FADD.FTZ R32, R29, -UR26 ;  /* 0x8000001a1d207e21 */ /* 0x000fe20008010000 */
[----:B------:R-:W-:Y:S01]  /*7850*/  FADD.FTZ R27, R16, R30 ;  /* 0x0000001e101b7221 */ /* 0x000fe20000010000 */
[----:B------:R-:W-:Y:S01]  /*7860*/  FMUL.FTZ R29, R26, UR27 ;  /* 0x0000001b1a1d7c20 */ /* 0x000fe20008410000 */
[----:B------:R-:W-:Y:S02]  /*7870*/  HADD2.F32 R26, -RZ, R56.H1_H1 ;  /* 0x30000038ff1a7230 */ /* 0x000fe40000004100 */
        /* <DEDUP_REMOVED lines=20> */
.L_x_1254:
[----:B------:R-:W-:Y:S01]  /*79c0*/  FMUL.FTZ R30, R31, R22 ;  /* 0x000000161f1e7220 */ /* 0x000fe20000410000 */
[----:B------:R-:W-:Y:S01]  /*79d0*/  FADD.FTZ R90, R90, R31 ;  /* 0x0000001f5a5a7221 */ /* 0x000fe20000010000 */
[C---:B------:R-:W-:Y:S01]  /*79e0*/  FFMA.FTZ R88, R29.reuse, R31, R88 ;  /* 0x0000001f1d587223 */ /* 0x040fe20000010058 */
[--C-:B------:R-:W-:Y:S02]  /*79f0*/  HADD2.F32 R31, -RZ, R11.reuse.H1_H1 ;  /* 0x3000000bff1f7230 */ /* 0x100fe40000004100 */
[----:B------:R-:W-:Y:S01]  /*7a00*/  FFMA.FTZ R28, R29, R30, R28 ;  /* 0x0000001e1d1c7223 */ /* 0x000fe2000001001c */
[----:B------:R-:W-:Y:S01]  /*7a10*/  FADD.FTZ R30, R27, R30 ;  /* 0x0000001e1b1e7221 */ /* 0x000fe20000010000 */
[----:B------:R-:W-:Y:S02]  /*7a20*/  HADD2.F32 R27, -RZ, R11.H0_H0 ;  /* 0x2000000bff1b7230 */ /* 0x000fe40000004100 */
[----:B------:R-:W-:Y:S01]  /*7a30*/  FMUL.FTZ R29, R26, R23 ;  /* 0x000000171a1d7220 */ /* 0x000fe20000410000 */
[----:B------:R-:W-:Y:S01]  /*7a40*/  FADD.FTZ R35, R35, R26 ;  /* 0x0000001a23237221 */ /* 0x000fe20000010000 */
[C---:B------:R-:W-:Y:S01]  /*7a50*/  FFMA.FTZ R93, R16.reuse, R26, R93 ;  /* 0x0000001a105d7223 */ /* 0x040fe2000001005d */
[----:B------:R-:W-:Y:S01]  /*7a60*/  FADD.FTZ R31, R31, -UR26 ;  /* 0x8000001a1f1f7e21 */ /* 0x000fe20008010000 */
[----:B------:R-:W-:Y:S01]  /*7a70*/  FFMA.FTZ R26, R16, R29, R28 ;  /* 0x0000001d101a7223 */ /* 0x000fe2000001001c */
[----:B------:R-:W-:Y:S01]  /*7a80*/  FADD.FTZ R28, R27, -UR26 ;  /* 0x8000001a1b1c7e21 */ /* 0x000fe20008010000 */
[----:B------:R-:W-:Y:S01]  /*7a90*/  FADD.FTZ R27, R29, R30 ;  /* 0x0000001e1d1b7221 */ /* 0x000fe20000010000 */
[----:B------:R-:W-:-:S02]  /*7aa0*/  HADD2.F32 R29, -RZ, R55.H0_H0 ;  /* 0x20000037ff1d7230 */ /* 0x000fc40000004100 */
[----:B------:R-:W-:Y:S01]  /*7ab0*/  FMUL.FTZ R91, R31, UR27 ;  /* 0x0000001b1f5b7c20 */ /* 0x000fe20008410000 */
        /* <DEDUP_REMOVED lines=21> */
.L_x_1255:
[----:B------:R-:W-:Y:S01]  /*7c10*/  FMUL.FTZ R30, R29, R22 ;  /* 0x000000161d1e7220 */ /* 0x000fe20000410000 */
[--C-:B------:R-:W-:Y:S02]  /*7c20*/  HADD2.F32 R32, -RZ, R12.reuse.H0_H0 ;  /* 0x2000000cff207230 */ /* 0x100fe40000004100 */
[C---:B------:R-:W-:Y:S01]  /*7c30*/  FFMA.FTZ R88, R28.reuse, R29, R88 ;  /* 0x0000001d1c587223 */ /* 0x040fe20000010058 */
[----:B------:R-:W-:Y:S02]  /*7c40*/  HADD2.F32 R89, -RZ, R12.H1_H1 ;  /* 0x3000000cff597230 */ /* 0x000fe40000004100 */
[----:B------:R-:W-:Y:S01]  /*7c50*/  FFMA.FTZ R26, R28, R30, R26 ;  /* 0x0000001e1c1a7223 */ /* 0x000fe2000001001a */
[----:B------:R-:W-:Y:S01]  /*7c60*/  FADD.FTZ R27, R27, R30 ;  /* 0x0000001e1b1b7221 */ /* 0x000fe20000010000 */
[----:B------:R-:W-:Y:S01]  /*7c70*/  FMUL.FTZ R28, R16, R23 ;  /* 0x00000017101c7220 */ /* 0x000fe20000410000 */
[----:B------:R-:W-:Y:S01]  /*7c80*/  FADD.FTZ R32, R32, -UR26 ;  /* 0x8000001a20207e21 */ /* 0x000fe20008010000 */
[----:B------:R-:W-:Y:S01]  /*7c90*/  FADD.FTZ R89, R89, -UR26 ;  /* 0x8000001a59597e21 */ /* 0x000fe20008010000 */
[----:B------:R-:W-:Y:S01]  /*7ca0*/  FADD.FTZ R90, R90, R29 ;  /* 0x0000001d5a5a7221 */ /* 0x000fe20000010000 */
[----:B------:R-:W-:Y:S01]  /*7cb0*/  FFMA.FTZ R26, R91, R28, R26 ;  /* 0x0000001c5b1a7223 */ /* 0x000fe2000001001a */
[----:B------:R-:W-:Y:S01]  /*7cc0*/  FADD.FTZ R27, R28, R27 ;  /* 0x0000001b1c1b7221 */ /* 0x000fe20000010000 */
[----:B------:R-:W-:Y:S01]  /*7cd0*/  FMUL.FTZ R32, R32, UR27 ;  /* 0x0000001b20207c20 */ /* 0x000fe20008410000 */
[----:B------:R-:W-:Y:S01]  /*7ce0*/  FMUL.FTZ R89, R89, UR27 ;  /* 0x0000001b59597c20 */ /* 0x000fe20008410000 */
[----:B------:R-:W-:-:S02]  /*7cf0*/  HADD2.F32 R29, -RZ, R54.H0_H0 ;  /* 0x20000036ff1d7230 */ /* 0x000fc40000004100 */
        /* <DEDUP_REMOVED lines=20> */
.L_x_1256:
[----:B------:R-:W-:Y:S01]  /*7e40*/  FMUL.FTZ R28, R29, R22 ;  /* 0x000000161d1c7220 */ /* 0x000fe20000410000 */
[----:B------:R-:W-:Y:S02]  /*7e50*/  HADD2.F32 R33, -RZ, R15.H1_H1 ;  /* 0x3000000fff217230 */ /* 0x000fe40000004100 */
[--C-:B------:R-:W-:Y:S02]  /*7e60*/  HADD2.F32 R30, -RZ, R53.reuse.H0_H0 ;  /* 0x20000035ff1e7230 */ /* 0x100fe40000004100 */
[----:B------:R-:W-:Y:S01]  /*7e70*/  FFMA.FTZ R26, R32, R28, R26 ;  /* 0x0000001c201a7223 */ /* 0x000fe2000001001a */
[----:B------:R-:W-:Y:S01]  /*7e80*/  FADD.FTZ R27, R27, R28 ;  /* 0x0000001c1b1b7221 */ /* 0x000fe20000010000 */
[----:B------:R-:W-:Y:S01]  /*7e90*/  FMUL.FTZ R28, R34, R23 ;  /* 0x00000017221c7220 */ /* 0x000fe20000410000 */
[----:B------:R-:W-:Y:S01]  /*7ea0*/  FADD.FTZ R33, R33, -UR26 ;  /* 0x8000001a21217e21 */ /* 0x000fe20008010000 */
[----:B------:R-:W-:Y:S02]  /*7eb0*/  HADD2.F32 R31, -RZ, R53.H1_H1 ;  /* 0x30000035ff1f7230 */ /* 0x000fe40000004100 */
[----:B------:R-:W-:Y:S01]  /*7ec0*/  FFMA.FTZ R26, R89, R28, R26 ;  /* 0x0000001c591a7223 */ /* 0x000fe2000001001a */
[----:B------:R-:W-:Y:S01]  /*7ed0*/  FADD.FTZ R27, R28, R27 ;  /* 0x0000001b1c1b7221 */ /* 0x000fe20000010000 */
[----:B------:R-:W-:-:S02]  /*7ee0*/  HADD2.F32 R28, -RZ, R15.H0_H0 ;  /* 0x2000000fff1c7230 */ /* 0x000fc40000004100 */
[----:B------:R-:W-:-:S03]  /*7ef0*/  FMUL.FTZ R33, R33, UR27 ;  /* 0x0000001b21217c20 */ /* 0x000fc60008410000 */
[----:B------:R-:W-:-:S04]  /*7f00*/  FADD.FTZ R28, R28, -UR26 ;  /* 0x8000001a1c1c7e21 */ /* 0x000fc80008010000 */
        /* <DEDUP_REMOVED lines=20> */
.L_x_1257:
[----:B------:R-:W2:Y:S01]  /*8050*/  LDL R92, [R1+0x4] ;  /* 0x00000400015c7983 */ /* 0x000ea20000100800 */
[----:B------:R-:W-:Y:S01]  /*8060*/  FMUL.FTZ R74, R30, R22 ;  /* 0x000000161e4a7220 */ /* 0x000fe20000410000 */
[----:B------:R-:W-:Y:S01]  /*8070*/  ISETP.GT.AND P0, PT, R0, 0x21f, PT ;  /* 0x0000021f0000780c */ /* 0x000fe20003f04270 */
[----:B------:R-:W-:Y:S01]  /*8080*/  FFMA.FTZ R91, R91, R16, R93 ;  /* 0x000000105b5b7223 */ /* 0x000fe2000001005d */
[----:B------:R0:W-:Y:S01]  /*8090*/  STL [R1+0x8], R2 ;  /* 0x0000080201007387 */ /* 0x0001e20000100800 */
[----:B------:R-:W-:Y:S01]  /*80a0*/  FFMA.FTZ R26, R28, R74, R26 ;  /* 0x0000004a1c1a7223 */ /* 0x000fe2000001001a */
[----:B------:R-:W-:Y:S01]  /*80b0*/  FADD.FTZ R27, R27, R74 ;  /* 0x0000004a1b1b7221 */ /* 0x000fe20000010000 */
[----:B------:R-:W-:Y:S01]  /*80c0*/  MOV R74, 0xffffffe0 ;  /* 0xffffffe0004a7802 */ /* 0x000fe20000000f00 */
[----:B0-----:R-:W0:Y:S01]  /*80d0*/  S2R R2, SR_LANEID ;  /* 0x0000000000027919 */ /* 0x001e220000000000 */
[----:B------:R-:W-:Y:S01]  /*80e0*/  FFMA.FTZ R91, R89, R34, R91 ;  /* 0x00000022595b7223 */ /* 0x000fe2000001005b */
[----:B------:R-:W-:-:S02]  /*80f0*/  FADD.FTZ R35, R35, R16 ;  /* 0x0000001023237221 */ /* 0x000fc40000010000 */
[----:B------:R-:W1:Y:S01]  /*8100*/  S2R R16, SR_LANEID ;  /* 0x0000000000107919 */ /* 0x000e620000000000 */
[----:B--2---:R-:W-:Y:S02]  /*8110*/  IMAD R74, R92, R74, 0x22f ;  /* 0x0000022f5c4a7424 */ /* 0x004fe400078e024a */
[----:B------:R-:W-:-:S03]  /*8120*/  FMUL.FTZ R92, R31, R23 ;  /* 0x000000171f5c7220 */ /* 0x000fc60000410000 */
[----:B------:R-:W-:Y:S01]  /*8130*/  SEL R74, R74, 0x1f, P0 ;  /* 0x0000001f4a4a7807 */ /* 0x000fe20000000000 */
[----:B------:R-:W-:Y:S01]  /*8140*/  FADD.FTZ R27, R92, R27 ;  /* 0x0000001b5c1b7221 */ /* 0x000fe20000010000 */
[----:B------:R-:W-:Y:S02]  /*8150*/  FFMA.FTZ R26, R33, R92, R26 ;  /* 0x0000005c211a7223 */ /* 0x000fe4000001001a */
[----:B0-----:R-:W-:Y:S02]  /*8160*/  ISETP.GE.AND P0, PT, R2, R74, PT ;  /* 0x0000004a0200720c */ /* 0x001fe40003f06270 */
[----:B------:R0:W5:Y:S04]  /*8170*/  LDL.LU R2, [R1+0x8] ;  /* 0x0000080001027983 */ /* 0x0001680000300800 */
[----:B------:R-:W2:Y:S04]  /*8180*/  LDL R89, [R1+0x4] ;  /* 0x0000040001597983 */ /* 0x000ea80000100800 */
[----:B------:R-:W3:Y:S04]  /*8190*/  SHFL.DOWN PT, R93, R27, 0x1, R74 ;  /* 0x082000001b5d7989 */ /* 0x000ee800000e004a */
[----:B------:R-:W4:Y:S01]  /*81a0*/  SHFL.DOWN PT, R92, R26, 0x1, R74 ;  /* 0x082000001a5c7989 */ /* 0x000f2200000e004a */
[----:B---3--:R-:W-:-:S02]  /*81b0*/  @!P0 FADD.FTZ R27, R27, R93 ;  /* 0x0000005d1b1b8221 */ /* 0x008fc40000010000 */
[----:B------:R-:W3:Y:S01]  /*81c0*/  S2R R93, SR_LANEID ;  /* 0x00000000005d7919 */ /* 0x000ee20000000000 */
[----:B----4-:R-:W-:-:S05]  /*81d0*/  @!P0 FADD.FTZ R26, R26, R92 ;  /* 0x0000005c1a1a8221 */ /* 0x010fca0000010000 */
[----:B------:R-:W4:Y:S01]  /*81e0*/  SHFL.DOWN PT, R92, R26, 0x2, R74 ;  /* 0x084000001a5c7989 */ /* 0x000f2200000e004a */
[----:B---3--:R-:W-:-:S04]  /*81f0*/  IADD3 R93, R93, 0x2, RZ ;  /* 0x000000025d5d7810 */ /* 0x008fc80007ffe0ff */
[----:B------:R-:W-:Y:S02]  /*8200*/  ISETP.GT.AND P0, PT, R93, R74, PT ;  /* 0x0000004a5d00720c */ /* 0x000fe40003f04270 */
[----:B------:R-:W3:Y:S11]  /*8210*/  SHFL.DOWN PT, R93, R27, 0x2, R74 ;  /* 0x084000001b5d7989 */ /* 0x000ef600000e004a */
[----:B----4-:R-:W-:-:S02]  /*8220*/  @!P0 FADD.FTZ R26, R26, R92 ;  /* 0x0000005c1a1a8221 */ /* 0x010fc40000010000 */
[----:B------:R-:W4:Y:S01]  /*8230*/  S2R R92, SR_LANEID ;  /* 0x00000000005c7919 */ /* 0x000f220000000000 */
[----:B---3--:R-:W-:-:S05]  /*8240*/  @!P0 FADD.FTZ R27, R27, R93 ;  /* 0x0000005d1b1b8221 */ /* 0x008fca0000010000 */
[----:B------:R-:W3:Y:S01]  /*8250*/  SHFL.DOWN PT, R93, R27, 0x4, R74 ;  /* 0x088000001b5d7989 */ /* 0x000ee200000e004a */
[----:B----4-:R-:W-:-:S04]  /*8260*/  IADD3 R92, R92, 0x4, RZ ;  /* 0x000000045c5c7810 */ /* 0x010fc80007ffe0ff */
[----:B------:R-:W-:Y:S02]  /*8270*/  ISETP.GT.AND P2, PT, R92, R74, PT ;  /* 0x0000004a5c00720c */ /* 0x000fe40003f44270 */
[----:B------:R-:W4:Y:S11]  /*8280*/  SHFL.DOWN PT, R92, R26, 0x4, R74 ;  /* 0x088000001a5c7989 */ /* 0x000f3600000e004a */
        /* <DEDUP_REMOVED lines=13> */
[----:B------:R4:W0:Y:S02]  /*8360*/  SHFL.DOWN PT, R92, R26, 0x10, R74 ;  /* 0x0a0000001a5c7989 */ /* 0x00082400000e004a */
[----:B----4-:R-:W4:Y:S01]  /*8370*/  S2R R74, SR_CgaCtaId ;  /* 0x00000000004a7919 */ /* 0x010f220000008800 */
[----:B-1----:R-:W-:Y:S01]  /*8380*/  ISETP.NE.AND P0, PT, R16, RZ, PT ;  /* 0x000000ff1000720c */ /* 0x002fe20003f05270 */
[----:B------:R-:W-:Y:S01]  /*8390*/  FFMA.FTZ R88, R32, R29, R88 ;  /* 0x0000001d20587223 */ /* 0x000fe20000010058 */
[----:B------:R-:W-:-:S06]  /*83a0*/  MOV R32, 0x400 ;  /* 0x0000040000207802 */ /* 0x000fcc0000000f00 */
[----:B---3--:R-:W-:Y:S01]  /*83b0*/  @!P2 FADD.FTZ R27, R27, R93 ;  /* 0x0000005d1b1ba221 */ /* 0x008fe20000010000 */
[----:B------:R-:W-:Y:S01]  /*83c0*/  IADD3 R16, R32, 0xc0, RZ ;  /* 0x000000c020107810 */ /* 0x000fe20007ffe0ff */
[----:B------:R-:W-:Y:S01]  /*83d0*/  FADD.FTZ R90, R90, R29 ;  /* 0x0000001d5a5a7221 */ /* 0x000fe20000010000 */
[----:B------:R-:W-:Y:S01]  /*83e0*/  FADD.FTZ R35, R35, R34 ;  /* 0x0000002223237221 */ /* 0x000fe20000010000 */
[----:B------:R-:W-:Y:S01]  /*83f0*/  FFMA.FTZ R29, R33, R31, R91 ;  /* 0x0000001f211d7223 */ /* 0x000fe2000001005b */
[----:B0-----:R-:W-:Y:S01]  /*8400*/  @!P2 FADD.FTZ R26, R26, R92 ;  /* 0x0000005c1a1aa221 */ /* 0x001fe20000010000 */
[----:B------:R-:W-:Y:S01]  /*8410*/  ISETP.NE.AND P2, PT, R0, RZ, PT ;  /* 0x000000ff0000720c */ /* 0x000fe20003f45270 */
[----:B------:R-:W-:Y:S01]  /*8420*/  FFMA.FTZ R28, R28, R30, R88 ;  /* 0x0000001e1c1c7223 */ /* 0x000fe20000010058 */
[----:B------:R-:W-:Y:S01]  /*8430*/  FADD.FTZ R30, R90, R30 ;  /* 0x0000001e5a1e7221 */ /* 0x000fe20000010000 */
[----:B------:R-:W-:Y:S01]  /*8440*/  FADD.FTZ R31, R35, R31 ;  /* 0x0000001f231f7221 */ /* 0x000fe20000010000 */
[----:B------:R-:W-:Y:S01]  /*8450*/  BSSY B0, `(.L_x_1258) ;  /* 0x0000036000007945 */ /* 0x000fe20003800000 */
[----:B----4-:R-:W-:-:S02]  /*8460*/  LEA R16, R74, R16, 0x18 ;  /* 0x000000104a107211 */ /* 0x010fc400078ec0ff */
[----:B------:R-:W-:Y:S02]  /*8470*/  @!P0 LEA R33, R74, R32, 0x18 ;  /* 0x000000204a218211 */ /* 0x000fe400078ec0ff */
[----:B------:R-:W-:-:S05]  /*8480*/  LEA R16, R0, R16, 0x4 ;  /* 0x0000001000107211 */ /* 0x000fca00078e20ff */
[----:B------:R0:W-:Y:S01]  /*8490*/  STS.128 [R16], R28 ;  /* 0x0000001c10007388 */ /* 0x0001e20000000c00 */
[----:B------:R-:W-:Y:S02]  /*84a0*/  ISETP.GT.U32.AND P4, PT, R0, 0x22, PT ;  /* 0x000000220000780c */ /* 0x000fe40003f84070 */
[----:B--2---:R-:W-:-:S05]  /*84b0*/  @!P0 LEA R33, R89, R33, 0x3 ;  /* 0x0000002159218211 */ /* 0x004fca00078e18ff */
[----:B------:R0:W-:Y:S01]  /*84c0*/  @!P0 STS.64 [R33+0x18], R26 ;  /* 0x0000181a21008388 */ /* 0x0001e20000000a00 */
[----:B------:R-:W-:Y:S06]  /*84d0*/  BAR.SYNC.DEFER_BLOCKING 0x0 ;  /* 0x0000000000007b1d */ /* 0x000fec0000010000 */
[----:B------:R-:W-:Y:S05]  /*84e0*/  @P2 BRA `(.L_x_1259) ;  /* 0x0000000000b02947 */ /* 0x000fea0003800000 */
[----:B------:R-:W-:-:S05]  /*84f0*/  LEA R74, R74, R32, 0x18 ;  /* 0x000000204a4a7211 */ /* 0x000fca00078ec0ff */
[----:B0-----:R-:W0:Y:S02]  /*8500*/  LDS.128 R32, [R74+0x20] ;  /* 0x000020004a207984 */ /* 0x001e240000000c00 */
        /* <DEDUP_REMOVED lines=42> */
.L_x_1259:
[----:B------:R-:W-:Y:S05]  /*87b0*/  BSYNC B0 ;  /* 0x0000000000007941 */ /* 0x000fea0003800000 */
.L_x_1258:
[----:B------:R-:W-:Y:S06]  /*87c0*/  BAR.SYNC.DEFER_BLOCKING 0x0 ;  /* 0x0000000000007b1d */ /* 0x000fec0000010000 */
[----:B------:R-:W-:Y:S04]  /*87d0*/  BSSY B0, `(.L_x_1260) ;  /* 0x000004d000007945 */ /* 0x000fe80003800000 */
[----:B------:R-:W-:Y:S05]  /*87e0*/  @P4 BRA `(.L_x_1261) ;  /* 0x00000004002c4947 */ /* 0x000fea0003800000 */
[----:B0-----:R-:W0:Y:S02]  /*87f0*/  LDS.128 R32, [R16+0x230] ;  /* 0x0002300010207984 */ /* 0x001e240000000c00 */
        /* <DEDUP_REMOVED lines=74> */
.L_x_1261:
[----:B------:R-:W-:Y:S05]  /*8ca0*/  BSYNC B0 ;  /* 0x0000000000007941 */ /* 0x000fea0003800000 */
.L_x_1260:
[----:B0-----:R-:W0:Y:S01]  /*8cb0*/  LDC.64 R32, c[0x0][0x268] ;  /* 0x00009a00ff207b82 */ /* 0x001e220000000a00 */
[----:B------:R-:W-:Y:S01]  /*8cc0*/  MOV R16, UR14 ;  /* 0x0000000e00107c02 */ /* 0x000fe20008000f00 */
[----:B------:R-:W-:Y:S01]  /*8cd0*/  ULDC UR15, c[0x0][0xc] ;  /* 0x00000300000f7ab9 */ /* 0x000fe20000000800 */
[----:B------:R-:W-:Y:S03]  /*8ce0*/  BSSY B0, `(.L_x_1262) ;  /* 0x0000011000007945 */ /* 0x000fe60003800000 */
[----:B------:R-:W-:-:S04]  /*8cf0*/  IMAD R16, R16, 0x23, R0 ;  /* 0x0000002310107824 */ /* 0x000fc800078e0200 */
[----:B0-----:R-:W-:Y:S01]  /*8d00*/  IMAD.WIDE R32, R16, 0x4, R32 ;  /* 0x0000000410207825 */ /* 0x001fe200078e0220 */
[----:B------:R-:W-:Y:S06]  /*8d10*/  @P4 BRA `(.L_x_1263) ;  /* 0x0000000000344947 */ /* 0x000fec0003800000 */
[----:B------:R-:W-:Y:S01]  /*8d20*/  MOV R34, UR9 ;  /* 0x0000000900227c02 */ /* 0x000fe20008000f00 */
[----:B------:R-:W-:Y:S03]  /*8d30*/  REDG.E.ADD.F32.FTZ.RN.STRONG.GPU desc[UR22][R32.64], R28 ;  /* 0x0000001c200079a6 */ /* 0x000fe6000c10f396 */
[----:B------:R-:W-:-:S04]  /*8d40*/  LEA R34, P0, R34, R32, 0x2 ;  /* 0x0000002022227211 */ /* 0x000fc800078010ff */
[----:B------:R-:W-:-:S05]  /*8d50*/  IADD3.X R35, R33, UR11, RZ, P0, !PT ;  /* 0x0000000b21237c10 */ /* 0x000fca00087fe4ff */
[----:B------:R0:W-:Y:S02]  /*8d60*/  REDG.E.ADD.F32.FTZ.RN.STRONG.GPU desc[UR22][R34.64], R29 ;  /* 0x0000001d220079a6 */ /* 0x0001e4000c10f396 */
[----:B0-----:R-:W0:Y:S01]  /*8d70*/  LDC.64 R34, c[0x0][0x288] ;  /* 0x0000a200ff227b82 */ /* 0x001e220000000a00 */
[----:B------:R-:W-:Y:S02]  /*8d80*/  MOV R16, UR10 ;  /* 0x0000000a00107c02 */ /* 0x000fe40008000f00 */
[-C--:B0-----:R-:W-:Y:S02]  /*8d90*/  LEA R28, P0, R34, R32.reuse, 0x2 ;  /* 0x00000020221c7211 */ /* 0x081fe400078010ff */
[----:B------:R-:W-:Y:S02]  /*8da0*/  LEA R32, P4, R16, R32, 0x2 ;  /* 0x0000002010207211 */ /* 0x000fe400078810ff */
[----:B------:R-:W-:Y:S02]  /*8db0*/  LEA.HI.X R29, R34, R33, R35, 0x2, P0 ;  /* 0x00000021221d7211 */ /* 0x000fe400000f1423 */
[----:B------:R-:W-:-:S03]  /*8dc0*/  IADD3.X R33, R33, UR12, RZ, P4, !PT ;  /* 0x0000000c21217c10 */ /* 0x000fc6000a7fe4ff */
[----:B------:R0:W-:Y:S04]  /*8dd0*/  REDG.E.ADD.F32.FTZ.RN.STRONG.GPU desc[UR22][R28.64], R30 ;  /* 0x0000001e1c0079a6 */ /* 0x0001e8000c10f396 */
[----:B------:R0:W-:Y:S02]  /*8de0*/  REDG.E.ADD.F32.FTZ.RN.STRONG.GPU desc[UR22][R32.64], R31 ;  /* 0x0000001f200079a6 */ /* 0x0001e4000c10f396 */
.L_x_1263:
[----:B------:R-:W-:Y:S05]  /*8df0*/  BSYNC B0 ;  /* 0x0000000000007941 */ /* 0x000fea0003800000 */
.L_x_1262:
[----:B------:R-:W-:-:S06]  /*8e00*/  UISETP.GE.U32.AND UP0, UPT, UR15, 0x2, UPT ;  /* 0x000000020f00788c */ /* 0x000fcc000bf06070 */
[----:B------:R-:W-:-:S13]  /*8e10*/  PLOP3.LUT P0, PT, PT, PT, UP0, 0x80, 0x0 ;  /* 0x000000000000781c */ /* 0x000fda0003f0f008 */
[----:B------:R-:W-:Y:S05]  /*8e20*/  @!P0 BRA `(.L_x_1264) ;  /* 0x0000001800448947 */ /* 0x000fea0003800000 */
[----:B------:R-:W1:Y:S01]  /*8e30*/  S2UR UR13, SR_CTAID.Y ;  /* 0x00000000000d79c3 */ /* 0x000e620000002600 */
[----:B------:R-:W-:Y:S01]  /*8e40*/  ULOP3.LUT UR5, UR4, 0x1, URZ, 0xc0, !UPT ;  /* 0x0000000104057892 */ /* 0x000fe2000f8ec03f */
[----:B------:R-:W-:Y:S01]  /*8e50*/  ULDC UR14, c[0x0][0x10] ;  /* 0x00000400000e7ab9 */ /* 0x000fe20000000800 */
[----:B------:R-:W-:Y:S02]  /*8e60*/  ULDC.64 UR16, c[0x0][0x260] ;  /* 0x0000980000107ab9 */ /* 0x000fe40000000a00 */
[----:B------:R-:W-:-:S04]  /*8e70*/  UIMAD UR5, UR5, UR14, URZ ;  /* 0x0000000e050572a4 */ /* 0x000fc8000f8e023f */
[----:B------:R-:W-:Y:S02]  /*8e80*/  UIMAD UR6, UR5, UR15, URZ ;  /* 0x0000000f050672a4 */ /* 0x000fe4000f8e023f */
[----:B-1----:R-:W-:Y:S02]  /*8e90*/  UIADD3 UR18, UR5, UR13, URZ ;  /* 0x0000000d05127290 */ /* 0x002fe4000fffe03f */
[----:B------:R-:W-:-:S03]  /*8ea0*/  USHF.L.U32 UR5, UR6, 0x1, URZ ;  /* 0x0000000106057899 */ /* 0x000fc6000800063f */
[----:B------:R-:W-:Y:S02]  /*8eb0*/  ULDC.64 UR6, c[0x0][0x258] ;  /* 0x0000960000067ab9 */ /* 0x000fe40000000a00 */
[----:B------:R-:W-:Y:S02]  /*8ec0*/  UIMAD.WIDE.U32 UR18, UR18, 0x4, UR6 ;  /* 0x00000004121278a5 */ /* 0x000fe4000f8e0006 */
[----:B------:R-:W-:Y:S01]  /*8ed0*/  UIMAD.WIDE UR6, UR5, 0x4, UR16 ;  /* 0x00000004050678a5 */ /* 0x000fe2000f8e0210 */
[----:B------:R-:W-:Y:S11]  /*8ee0*/  @P2 BRA `(.L_x_1265) ;  /* 0x0000000000802947 */ /* 0x000ff60003800000 */
[----:B------:R-:W1:Y:S01]  /*8ef0*/  S2R R16, SR_LANEID ;  /* 0x0000000000107919 */ /* 0x000e620000000000 */
[----:B------:R-:W-:Y:S02]  /*8f00*/  UIMAD UR16, UR24, UR14, UR13 ;  /* 0x0000000e181072a4 */ /* 0x000fe4000f8e020d */
[----:B------:R-:W-:Y:S02]  /*8f10*/  ULOP3.LUT UP0, URZ, UR4, 0x2, URZ, 0xc0, !UPT ;  /* 0x00000002043f7892 */ /* 0x000fe4000f80c03f */
[----:B------:R-:W-:Y:S01]  /*8f20*/  UIMAD.WIDE.U32 UR16, UR16, 0x8, UR6 ;  /* 0x00000008101078a5 */ /* 0x000fe2000f8e0006 */
[----:B------:R-:W-:Y:S02]  /*8f30*/  UMOV UR5, 0x1 ;  /* 0x0000000100057882 */ /* 0x000fe40000000000 */
[----:B------:R-:W-:-:S03]  /*8f40*/  USEL UR5, UR5, 0xffffffff, !UP0 ;  /* 0xffffffff05057887 */ /* 0x000fc6000c000000 */
[----:B0-----:R-:W-:Y:S01]  /*8f50*/  MOV R28, UR16 ;  /* 0x00000010001c7c02 */ /* 0x001fe20008000f00 */
[----:B------:R-:W-:Y:S01]  /*8f60*/  VOTEU.ANY UR16, UPT, PT ;  /* 0x0000000000107886 */ /* 0x000fe200038e0100 */
[----:B------:R-:W-:Y:S01]  /*8f70*/  MOV R29, UR17 ;  /* 0x00000011001d7c02 */ /* 0x000fe20008000f00 */
[----:B------:R-:W-:Y:S02]  /*8f80*/  UFLO.U32 UR17, UR16 ;  /* 0x00000010001172bd */ /* 0x000fe400080e0000 */
[----:B------:R-:W-:Y:S02]  /*8f90*/  UPOPC UR16, UR16 ;  /* 0x00000010001072bf */ /* 0x000fe40008000000 */
[----:B------:R0:W-:Y:S02]  /*8fa0*/  STG.E.64 desc[UR22][R28.64], R26 ;  /* 0x0000001a1c007986 */ /* 0x0001e4000c101b16 */
[----:B------:R-:W-:Y:S01]  /*8fb0*/  UIMAD UR5, UR5, UR16, URZ ;  /* 0x00000010050572a4 */ /* 0x000fe2000f8e023f */
[----:B-1----:R-:W-:-:S05]  /*8fc0*/  ISETP.EQ.U32.AND P0, PT, R16, UR17, PT ;  /* 0x0000001110007c0c */ /* 0x002fca000bf02070 */
[----:B------:R-:W-:Y:S02]  /*8fd0*/  MOV R16, UR5 ;  /* 0x0000000500107c02 */ /* 0x000fe40008000f00 */
[----:B0-----:R-:W-:Y:S02]  /*8fe0*/  MOV R28, UR18 ;  /* 0x00000012001c7c02 */ /* 0x001fe40008000f00 */
[----:B------:R-:W-:-:S04]  /*8ff0*/  MOV R29, UR19 ;  /* 0x00000013001d7c02 */ /* 0x000fc80008000f00 */
        /* <DEDUP_REMOVED lines=8> */
.L_x_1266:
[----:B------:R-:W-:Y:S02]  /*9080*/  MOV R28, UR18 ;  /* 0x00000012001c7c02 */ /* 0x000fe40008000f00 */
[----:B------:R-:W-:-:S05]  /*9090*/  MOV R29, UR19 ;  /* 0x00000013001d7c02 */ /* 0x000fca0008000f00 */
[----:B------:R-:W2:Y:S04]  /*90a0*/  LDG.E.STRONG.GPU R28, desc[UR22][R28.64] ;  /* 0x000000161c1c7981 */ /* 0x000ea8000c1ef900 */
[----:B--2---:R-:W-:Y:S01]  /*90b0*/  CCTL.IVALL ;  /* 0x00000000ff00798f */ /* 0x004fe20002000000 */
[----:B------:R-:W-:Y:S05]  /*90c0*/  YIELD ;  /* 0x0000000000007946 */ /* 0x000fea0003800000 */
[----:B------:R-:W-:-:S13]  /*90d0*/  ISETP.NE.AND P0, PT, R28, R16, PT ;  /* 0x000000101c00720c */ /* 0x000fda0003f05270 */
[----:B------:R-:W-:Y:S05]  /*90e0*/  @P0 BRA `(.L_x_1266) ;  /* 0xfffffffc00e40947 */ /* 0x000fea000383ffff */
.L_x_1265:
        /* <DEDUP_REMOVED lines=19> */
.L_x_1270:
[----:B------:R-:W1:Y:S02]  /*9220*/  S2R R16, SR_CTAID.X ;  /* 0x0000000000107919 */ /* 0x000e640000002500 */
[----:B-1----:R-:W-:-:S13]  /*9230*/  ISETP.EQ.OR P6, PT, R16, UR5, P2 ;  /* 0x0000000510007c0c */ /* 0x002fda00097c2670 */
[----:B------:R-:W-:-:S05]  /*9240*/  VOTEU.ALL UP0, P6 ;  /* 0x00000000003f7886 */ /* 0x000fca0003000000 */
[----:B------:R-:W-:-:S04]  /*9250*/  @!UP0 UIMAD UR18, UR14, UR5, UR13 ;  /* 0x000000050e1282a4 */ /* 0x000fc8000f8e020d */
[----:B------:R-:W-:-:S06]  /*9260*/  @!UP0 UIMAD.WIDE.U32 UR18, UR18, 0x8, UR6 ;  /* 0x00000008121288a5 */ /* 0x000fcc000f8e0006 */
[----:B0-----:R-:W-:Y:S02]  /*9270*/  MOV R28, UR18 ;  /* 0x00000012001c7c02 */ /* 0x001fe40008000f00 */
        /* <DEDUP_REMOVED lines=19> */
[----:B------:R-:W-:Y:S02]  /*93b0*/  MOV R28, UR20 ;  /* 0x00000014001c7c02 */ /* 0x000fe40008000f00 */
[----:B------:R-:W-:-:S06]  /*93c0*/  MOV R29, UR21 ;  /* 0x00000015001d7c02 */ /* 0x000fcc0008000f00 */
[----:B------:R-:W2:Y:S03]  /*93d0*/  @!P5 LDG.E.64 R28, desc[UR22][R28.64] ;  /* 0x000000161c1cd981 */ /* 0x000ea6000c1e1b00 */
[----:B------:R-:W-:-:S05]  /*93e0*/  VOTEU.ALL UP2, P6 ;  /* 0x00000000003f7886 */ /* 0x000fca0003040000 */
[----:B------:R-:W-:-:S04]  /*93f0*/  @!UP2 UIMAD UR17, UR14, UR17, UR13 ;  /* 0x000000110e11a2a4 */ /* 0x000fc8000f8e020d */
[----:B------:R-:W-:-:S06]  /*9400*/  @!UP2 UIMAD.WIDE.U32 UR18, UR17, 0x8, UR6 ;  /* 0x000000081112a8a5 */ /* 0x000fcc000f8e0006 */
[----:B------:R-:W-:Y:S02]  /*9410*/  MOV R32, UR18 ;  /* 0x0000001200207c02 */ /* 0x000fe40008000f00 */
[----:B------:R-:W-:-:S06]  /*9420*/  MOV R33, UR19 ;  /* 0x0000001300217c02 */ /* 0x000fcc0008000f00 */
[----:B------:R-:W4:Y:S01]  /*9430*/  @!P6 LDG.E.64 R32, desc[UR22][R32.64] ;  /* 0x000000162020e981 */ /* 0x000f22000c1e1b00 */
[----:B------:R-:W-:Y:S02]  /*9440*/  UIADD3 UR18, UR5, 0x4, URZ ;  /* 0x0000000405127890 */ /* 0x000fe4000fffe03f */
[----:B------:R-:W-:Y:S01]  /*9450*/  UIADD3 UR20, UR5, 0x5, URZ ;  /* 0x0000000505147890 */ /* 0x000fe2000fffe03f */
[----:B---3--:R-:W-:Y:S01]  /*9460*/  @!P4 FADD.FTZ R26, R26, R30 ;  /* 0x0000001e1a1ac221 */ /* 0x008fe20000010000 */
[----:B------:R-:W-:Y:S02]  /*9470*/  @!P4 FADD.FTZ R27, R27, R31 ;  /* 0x0000001f1b1bc221 */ /* 0x000fe40000010000 */
[----:B------:R-:W-:Y:S01]  /*9480*/  ISETP.EQ.OR P4, PT, R16, UR18, P2 ;  /* 0x0000001210007c0c */ /* 0x000fe20009782670 */
[----:B------:R-:W-:-:S12]  /*9490*/  UIADD3 UR17, UR5, 0x6, URZ ;  /* 0x0000000605117890 */ /* 0x000fd8000fffe03f */
        /* <DEDUP_REMOVED lines=8> */
[----:B------:R-:W-:-:S13]  /*9520*/  ISETP.EQ.OR P5, PT, R16, UR20, P2 ;  /* 0x0000001410007c0c */ /* 0x000fda00097a2670 */
[----:B------:R-:W-:-:S05]  /*9530*/  VOTEU.ALL UP1, P5 ;  /* 0x00000000003f7886 */ /* 0x000fca0002820000 */
[----:B------:R-:W-:-:S04]  /*9540*/  @!UP1 UIMAD UR20, UR14, UR20, UR13 ;  /* 0x000000140e1492a4 */ /* 0x000fc8000f8e020d */
[----:B------:R-:W-:Y:S01]  /*9550*/  @!UP1 UIMAD.WIDE.U32 UR20, UR20, 0x8, UR6 ;  /* 0x00000008141498a5 */ /* 0x000fe2000f8e0006 */
[----:B----4-:R-:W-:Y:S01]  /*9560*/  @!P6 FADD.FTZ R26, R26, R32 ;  /* 0x000000201a1ae221 */ /* 0x010fe20000010000 */
[----:B------:R-:W-:Y:S01]  /*9570*/  @!P6 FADD.FTZ R27, R27, R33 ;  /* 0x000000211b1be221 */ /* 0x000fe20000010000 */
[----:B------:R-:W-:-:S03]  /*9580*/  ISETP.EQ.OR P6, PT, R16, UR17, P2 ;  /* 0x0000001110007c0c */ /* 0x000fc600097c2670 */
[----:B------:R-:W-:Y:S02]  /*9590*/  MOV R28, UR20 ;  /* 0x00000014001c7c02 */ /* 0x000fe40008000f00 */
[----:B------:R-:W-:-:S06]  /*95a0*/  MOV R29, UR21 ;  /* 0x00000015001d7c02 */ /* 0x000fcc0008000f00 */
[----:B------:R-:W2:Y:S02]  /*95b0*/  @!P5 LDG.E.64 R28, desc[UR22][R28.64] ;  /* 0x000000161c1cd981 */ /* 0x000ea4000c1e1b00 */
        /* <DEDUP_REMOVED lines=36> */
[----:B------:R-:W-:Y:S01]  /*9800*/  UIADD3 UR18, UR5, 0xa, URZ ;  /* 0x0000000a05127890 */ /* 0x000fe2000fffe03f */
[----:B---3--:R-:W-:Y:S01]  /*9810*/  @!P4 FADD.FTZ R26, R26, R30 ;  /* 0x0000001e1a1ac221 */ /* 0x008fe20000010000 */
[----:B------:R-:W-:Y:S01]  /*9820*/  @!P4 FADD.FTZ R27, R27, R31 ;  /* 0x0000001f1b1bc221 */ /* 0x000fe20000010000 */
[----:B------:R-:W-:-:S06]  /*9830*/  UIADD3 UR20, UR5, 0xb, URZ ;  /* 0x0000000b05147890 */ /* 0x000fcc000fffe03f */
[----:B------:R-:W-:Y:S01]  /*9840*/  ISETP.EQ.OR P4, PT, R16, UR20, P2 ;  /* 0x0000001410007c0c */ /* 0x000fe20009782670 */
[----:B------:R-:W-:-:S12]  /*9850*/  UIADD3 UR17, UR5, 0xc, URZ ;  /* 0x0000000c05117890 */ /* 0x000fd8000fffe03f */
[----:B------:R-:W-:-:S05]  /*9860*/  VOTEU.ALL UP1, P4 ;  /* 0x00000000003f7886 */ /* 0x000fca0002020000 */
[----:B------:R-:W-:-:S04]  /*9870*/  @!UP1 UIMAD UR20, UR14, UR20, UR13 ;  /* 0x000000140e1492a4 */ /* 0x000fc8000f8e020d */
[----:B------:R-:W-:Y:S01]  /*9880*/  @!UP1 UIMAD.WIDE.U32 UR20, UR20, 0x8, UR6 ;  /* 0x00000008141498a5 */ /* 0x000fe2000f8e0006 */
        /* <DEDUP_REMOVED lines=10> */
[----:B------:R-:W-:Y:S02]  /*9930*/  MOV R31, UR19 ;  /* 0x00000013001f7c02 */ /* 0x000fe40008000f00 */
[----:B------:R-:W-:Y:S02]  /*9940*/  MOV R28, UR20 ;  /* 0x00000014001c7c02 */ /* 0x000fe40008000f00 */
[----:B------:R-:W-:Y:S02]  /*9950*/  MOV R29, UR21 ;  /* 0x00000015001d7c02 */ /* 0x000fe40008000f00 */
[----:B------:R-:W2:Y:S02]  /*9960*/  @!P5 LDG.E.64 R30, desc[UR22][R30.64] ;  /* 0x000000161e1ed981 */ /* 0x000ea4000c1e1b00 */
[----:B------:R-:W-:-:S02]  /*9970*/  VOTEU.ALL UP2, P6 ;  /* 0x00000000003f7886 */ /* 0x000fc40003040000 */
[----:B------:R-:W3:Y:S03]  /*9980*/  @!P4 LDG.E.64 R28, desc[UR22][R28.64] ;  /* 0x000000161c1cc981 */ /* 0x000ee6000c1e1b00 */
[----:B------:R-:W-:-:S04]  /*9990*/  @!UP2 UIMAD UR17, UR14, UR17, UR13 ;  /* 0x000000110e11a2a4 */ /* 0x000fc8000f8e020d */
[----:B------:R-:W-:-:S06]  /*99a0*/  @!UP2 UIMAD.WIDE.U32 UR18, UR17, 0x8, UR6 ;  /* 0x000000081112a8a5 */ /* 0x000fcc000f8e0006 */
[----:B------:R-:W-:Y:S02]  /*99b0*/  MOV R32, UR18 ;  /* 0x0000001200207c02 */ /* 0x000fe40008000f00 */
[----:B------:R-:W-:-:S06]  /*99c0*/  MOV R33, UR19 ;  /* 0x0000001300217c02 */ /* 0x000fcc0008000f00 */
[----:B------:R-:W4:Y:S01]  /*99d0*/  @!P6 LDG.E.64 R32, desc[UR22][R32.64] ;  /* 0x000000162020e981 */ /* 0x000f22000c1e1b00 */
[----:B------:R-:W-:Y:S02]  /*99e0*/  UIADD3 UR18, UR5, 0xd, URZ ;  /* 0x0000000d05127890 */ /* 0x000fe4000fffe03f */
[----:B------:R-:W-:Y:S02]  /*99f0*/  UIADD3 UR17, UR5, 0xe, URZ ;  /* 0x0000000e05117890 */ /* 0x000fe4000fffe03f */
[----:B------:R-:W-:Y:S01]  /*9a00*/  UIADD3 UR20, UR5, 0xf, URZ ;  /* 0x0000000f05147890 */ /* 0x000fe2000fffe03f */
[----:B--2---:R-:W-:Y:S01]  /*9a10*/  @!P5 FADD.FTZ R26, R26, R30 ;  /* 0x0000001e1a1ad221 */ /* 0x004fe20000010000 */
[----:B------:R-:W-:Y:S01]  /*9a20*/  @!P5 FADD.FTZ R27, R27, R31 ;  /* 0x0000001f1b1bd221 */ /* 0x000fe20000010000 */
[----:B------:R-:W-:Y:S02]  /*9a30*/  ISETP.EQ.OR P5, PT, R16, UR18, P2 ;  /* 0x0000001210007c0c */ /* 0x000fe400097a2670 */
[----:B---3--:R-:W-:Y:S01]  /*9a40*/  @!P4 FADD.FTZ R26, R26, R28 ;  /* 0x0000001c1a1ac221 */ /* 0x008fe20000010000 */
[----:B------:R-:W-:Y:S01]  /*9a50*/  @!P4 FADD.FTZ R27, R27, R29 ;  /* 0x0000001d1b1bc221 */ /* 0x000fe20000010000 */
[----:B------:R-:W-:-:S09]  /*9a60*/  ISETP.EQ.OR P4, PT, R16, UR17, P2 ;  /* 0x0000001110007c0c */ /* 0x000fd20009782670 */
[----:B------:R-:W-:-:S05]  /*9a70*/  VOTEU.ALL UP0, P5 ;  /* 0x00000000003f7886 */ /* 0x000fca0002800000 */
[----:B------:R-:W-:Y:S01]  /*9a80*/  @!UP0 UIMAD UR18, UR14, UR18, UR13 ;  /* 0x000000120e1282a4 */ /* 0x000fe2000f8e020d */
[----:B------:R-:W-:-:S03]  /*9a90*/  VOTEU.ALL UP1, P4 ;  /* 0x00000000003f7886 */ /* 0x000fc60002020000 */
[----:B------:R-:W-:Y:S01]  /*9aa0*/  @!UP0 UIMAD.WIDE.U32 UR18, UR18, 0x8, UR6 ;  /* 0x00000008121288a5 */ /* 0x000fe2000f8e0006 */
[----:B----4-:R-:W-:Y:S01]  /*9ab0*/  @!P6 FADD.FTZ R26, R26, R32 ;  /* 0x000000201a1ae221 */ /* 0x010fe20000010000 */
[----:B------:R-:W-:Y:S01]  /*9ac0*/  @!P6 FADD.FTZ R27, R27, R33 ;  /* 0x000000211b1be221 */ /* 0x000fe20000010000 */
[----:B------:R-:W-:Y:S01]  /*9ad0*/  ISETP.EQ.OR P6, PT, R16, UR20, P2 ;  /* 0x0000001410007c0c */ /* 0x000fe200097c2670 */
[----:B------:R-:W-:Y:S02]  /*9ae0*/  @!UP1 UIMAD UR17, UR14, UR17, UR13 ;  /* 0x000000110e1192a4 */ /* 0x000fe4000f8e020d */
[----:B------:R-:W-:Y:S02]  /*9af0*/  MOV R30, UR18 ;  /* 0x00000012001e7c02 */ /* 0x000fe40008000f00 */
[----:B------:R-:W-:Y:S01]  /*9b00*/  MOV R31, UR19 ;  /* 0x00000013001f7c02 */ /* 0x000fe20008000f00 */
[----:B------:R-:W-:-:S05]  /*9b10*/  @!UP1 UIMAD.WIDE.U32 UR18, UR17, 0x8, UR6 ;  /* 0x00000008111298a5 */ /* 0x000fca000f8e0006 */
[----:B------:R-:W2:Y:S01]  /*9b20*/  @!P5 LDG.E.64 R30, desc[UR22][R30.64] ;  /* 0x000000161e1ed981 */ /* 0x000ea2000c1e1b00 */
[----:B------:R-:W-:Y:S02]  /*9b30*/  MOV R28, UR18 ;  /* 0x00000012001c7c02 */ /* 0x000fe40008000f00 */
[----:B------:R-:W-:Y:S01]  /*9b40*/  MOV R29, UR19 ;  /* 0x00000013001d7c02 */ /* 0x000fe20008000f00 */
[----:B------:R-:W-:-:S05]  /*9b50*/  VOTEU.ALL UP0, P6 ;  /* 0x00000000003f7886 */ /* 0x000fca0003000000 */
[----:B------:R-:W-:Y:S01]  /*9b60*/  @!UP0 UIMAD UR20, UR14, UR20, UR13 ;  /* 0x000000140e1482a4 */ /* 0x000fe2000f8e020d */
[----:B------:R-:W3:Y:S03]  /*9b70*/  @!P4 LDG.E.64 R28, desc[UR22][R28.64] ;  /* 0x000000161c1cc981 */ /* 0x000ee6000c1e1b00 */
[----:B------:R-:W-:-:S06]  /*9b80*/  @!UP0 UIMAD.WIDE.U32 UR20, UR20, 0x8, UR6 ;  /* 0x00000008141488a5 */ /* 0x000fcc000f8e0006 */
[----:B------:R-:W-:Y:S02]  /*9b90*/  MOV R32, UR20 ;  /* 0x0000001400207c02 */ /* 0x000fe40008000f00 */
[----:B------:R-:W-:-:S06]  /*9ba0*/  MOV R33, UR21 ;  /* 0x0000001500217c02 */ /* 0x000fcc0008000f00 */
[----:B------:R-:W4:Y:S01]  /*9bb0*/  @!P6 LDG.E.64 R32, desc[UR22][R32.64] ;  /* 0x000000162020e981 */ /* 0x000f22000c1e1b00 */
[----:B------:R-:W-:-:S04]  /*9bc0*/  UIADD3 UR16, UR16, -0x10, URZ ;  /* 0xfffffff010107890 */ /* 0x000fc8000fffe03f */
[----:B------:R-:W-:Y:S02]  /*9bd0*/  UISETP.GT.AND UP0, UPT, UR16, 0xc, UPT ;  /* 0x0000000c1000788c */ /* 0x000fe4000bf04270 */
[----:B------:R-:W-:Y:S01]  /*9be0*/  UIADD3 UR5, UR5, 0x10, URZ ;  /* 0x0000001005057890 */ /* 0x000fe2000fffe03f */
[----:B--2---:R-:W-:Y:S01]  /*9bf0*/  @!P5 FADD.FTZ R26, R26, R30 ;  /* 0x0000001e1a1ad221 */ /* 0x004fe20000010000 */
[----:B------:R-:W-:-:S03]  /*9c00*/  @!P5 FADD.FTZ R27, R27, R31 ;  /* 0x0000001f1b1bd221 */ /* 0x000fc60000010000 */
[----:B---3--:R-:W-:Y:S01]  /*9c10*/  @!P4 FADD.FTZ R26, R26, R28 ;  /* 0x0000001c1a1ac221 */ /* 0x008fe20000010000 */
[----:B------:R-:W-:Y:S01]  /*9c20*/  @!P4 FADD.FTZ R27, R27, R29 ;  /* 0x0000001d1b1bc221 */ /* 0x000fe20000010000 */
[----:B------:R-:W-:Y:S02]  /*9c30*/  PLOP3.LUT P4, PT, PT, PT, UP0, 0x80, 0x0 ;  /* 0x000000000000781c */ /* 0x000fe40003f8f008 */
[----:B----4-:R-:W-:Y:S01]  /*9c40*/  @!P6 FADD.FTZ R26, R26, R32 ;  /* 0x000000201a1ae221 */ /* 0x010fe20000010000 */
[----:B------:R-:W-:-:S10]  /*9c50*/  @!P6 FADD.FTZ R27, R27, R33 ;  /* 0x000000211b1be221 */ /* 0x000fd40000010000 */
[----:B------:R-:W-:Y:S05]  /*9c60*/  @P4 BRA `(.L_x_1270) ;  /* 0xfffffff4006c4947 */ /* 0x000fea000383ffff */
.L_x_1269:
[----:B------:R-:W-:-:S06]  /*9c70*/  UISETP.GT.AND UP0, UPT, UR16, 0x4, UPT ;  /* 0x000000041000788c */ /* 0x000fcc000bf04270 */
[----:B------:R-:W-:-:S13]  /*9c80*/  PLOP3.LUT P4, PT, PT, PT, UP0, 0x80, 0x0 ;  /* 0x000000000000781c */ /* 0x000fda0003f8f008 */
[----:B------:R-:W-:Y:S05]  /*9c90*/  @!P4 BRA `(.L_x_1271) ;  /* 0x000000040050c947 */ /* 0x000fea0003800000 */
[----:B------:R-:W1:Y:S02]  /*9ca0*/  S2R R16, SR_CTAID.X ;  /* 0x0000000000107919 */ /* 0x000e640000002500 */
[----:B-1----:R-:W-:-:S13]  /*9cb0*/  ISETP.EQ.OR P0, PT, R16, UR5, P2 ;  /* 0x0000000510007c0c */ /* 0x002fda0009702670 */
[----:B------:R-:W-:-:S05]  /*9cc0*/  VOTEU.ALL UP0, P0 ;  /* 0x00000000003f7886 */ /* 0x000fca0000000000 */
[----:B------:R-:W-:-:S04]  /*9cd0*/  @!UP0 UIMAD UR18, UR5, UR14, UR13 ;  /* 0x0000000e051282a4 */ /* 0x000fc8000f8e020d */
[----:B------:R-:W-:-:S06]  /*9ce0*/  @!UP0 UIMAD.WIDE.U32 UR18, UR18, 0x8, UR6 ;  /* 0x00000008121288a5 */ /* 0x000fcc000f8e0006 */
[----:B0-----:R-:W-:Y:S01]  /*9cf0*/  MOV R28, UR18 ;  /* 0x00000012001c7c02 */ /* 0x001fe20008000f00 */
        /* <DEDUP_REMOVED lines=78> */
.L_x_1271:
[----:B------:R-:W-:-:S13]  /*a1e0*/  ISETP.NE.OR P0, PT, RZ, UR16, P0 ;  /* 0x00000010ff007c0c */ /* 0x000fda0008705670 */
[----:B------:R-:W-:Y:S05]  /*a1f0*/  @!P0 BRA `(.L_x_1267) ;  /* 0x0000000000b08947 */ /* 0x000fea0003800000 */
.L_x_1268:
[----:B------:R-:W1:Y:S02]  /*a200*/  S2R R16, SR_CTAID.X ;  /* 0x0000000000107919 */ /* 0x000e640000002500 */
[----:B-1----:R-:W-:-:S13]  /*a210*/  ISETP.EQ.OR P4, PT, R16, UR5, P2 ;  /* 0x0000000510007c0c */ /* 0x002fda0009782670 */
[----:B------:R-:W-:-:S05]  /*a220*/  VOTEU.ALL UP0, P4 ;  /* 0x00000000003f7886 */ /* 0x000fca0002000000 */
[----:B------:R-:W-:-:S04]  /*a230*/  @!UP0 UIMAD UR18, UR14, UR5, UR13 ;  /* 0x000000050e1282a4 */ /* 0x000fc8000f8e020d */
[----:B------:R-:W-:-:S06]  /*a240*/  @!UP0 UIMAD.WIDE.U32 UR18, UR18, 0x8, UR6 ;  /* 0x00000008121288a5 */ /* 0x000fcc000f8e0006 */
[----:B0-----:R-:W-:Y:S01]  /*a250*/  MOV R30, UR18 ;  /* 0x00000012001e7c02 */ /* 0x001fe20008000f00 */
        /* <DEDUP_REMOVED lines=38> */
.L_x_1267:
[----:B------:R-:W-:-:S06]  /*a4c0*/  ULOP3.LUT UP0, UR15, UR15, 0x3, URZ, 0xc0, !UPT ;  /* 0x000000030f0f7892 */ /* 0x000fcc000f80c03f */
[----:B------:R-:W-:-:S13]  /*a4d0*/  PLOP3.LUT P0, PT, PT, PT, UP0, 0x80, 0x0 ;  /* 0x000000000000781c */ /* 0x000fda0003f0f008 */
[----:B------:R-:W-:Y:S05]  /*a4e0*/  @!P0 BRA `(.L_x_1264) ;  /* 0x0000000000948947 */ /* 0x000fea0003800000 */
[----:B------:R-:W1:Y:S01]  /*a4f0*/  S2R R16, SR_CTAID.X ;  /* 0x0000000000107919 */ /* 0x000e620000002500 */
[----:B------:R-:W-:Y:S01]  /*a500*/  BSSY B0, `(.L_x_1272) ;  /* 0x000000a000007945 */ /* 0x000fe20003800000 */
[----:B-1----:R-:W-:-:S13]  /*a510*/  ISETP.EQ.OR P0, PT, R16, UR5, P2 ;  /* 0x0000000510007c0c */ /* 0x002fda0009702670 */
[----:B------:R-:W-:Y:S05]  /*a520*/  @P0 BRA `(.L_x_1273) ;  /* 0x00000000001c0947 */ /* 0x000fea0003800000 */
[----:B------:R-:W-:-:S04]  /*a530*/  UIMAD UR16, UR14, UR5, UR13 ;  /* 0x000000050e1072a4 */ /* 0x000fc8000f8e020d */
[----:B------:R-:W-:-:S06]  /*a540*/  UIMAD.WIDE.U32 UR16, UR16, 0x8, UR6 ;  /* 0x00000008101078a5 */ /* 0x000fcc000f8e0006 */
[----:B0-----:R-:W-:Y:S02]  /*a550*/  MOV R28, UR16 ;  /* 0x00000010001c7c02 */ /* 0x001fe40008000f00 */
[----:B------:R-:W-:-:S06]  /*a560*/  MOV R29, UR17 ;  /* 0x00000011001d7c02 */ /* 0x000fcc0008000f00 */
[----:B------:R-:W2:Y:S02]  /*a570*/  LDG.E.64 R28, desc[UR22][R28.64] ;  /* 0x000000161c1c7981 */ /* 0x000ea4000c1e1b00 */
[----:B--2---:R-:W-:Y:S01]  /*a580*/  FADD.FTZ R26, R26, R28 ;  /* 0x0000001c1a1a7221 */ /* 0x004fe20000010000 */
[----:B------:R-:W-:-:S07]  /*a590*/  FADD.FTZ R27, R27, R29 ;  /* 0x0000001d1b1b7221 */ /* 0x000fce0000010000 */
.L_x_1273:
[----:B------:R-:W-:Y:S05]  /*a5a0*/  BSYNC B0 ;  /* 0x0000000000007941 */ /* 0x000fea0003800000 */
.L_x_1272:
        /* <DEDUP_REMOVED lines=10> */
[----:B0-----:R-:W-:Y:S02]  /*a650*/  MOV R28, UR16 ;  /* 0x00000010001c7c02 */ /* 0x001fe40008000f00 */
        /* <DEDUP_REMOVED lines=14> */
.L_x_1264:
[----:B------:R-:W1:Y:S01]  /*a740*/  S2UR UR6, SR_CgaCtaId ;  /* 0x00000000000679c3 */ /* 0x000e620000008800 */
[----:B------:R-:W-:Y:S01]  /*a750*/  UMOV UR5, 0x400 ;  /* 0x0000040000057882 */ /* 0x000fe20000000000 */
[--C-:B------:R-:W-:Y:S02]  /*a760*/  HADD2.F32 R16, -RZ, R60.reuse.H0_H0 ;  /* 0x2000003cff107230 */ /* 0x100fe40000004100 */
[----:B------:R-:W-:Y:S01]  /*a770*/  HADD2.F32 R60, -RZ, R60.H1_H1 ;  /* 0x3000003cff3c7230 */ /* 0x000fe20000004100 */
[----:B-1----:R-:W-:-:S03]  /*a780*/  ULEA UR5, UR6, UR5, 0x18 ;  /* 0x0000000506057291 */ /* 0x002fc6000f8ec03f */
[----:B------:R-:W-:-:S06]  /*a790*/  ULDC UR6, c[0x0][0x2bc] ;  /* 0x0000af0000067ab9 */ /* 0x000fcc0000000800 */
[----:B------:R-:W-:Y:S01]  /*a7a0*/  @!P2 STS.64 [UR5+0xb0], R26 ;  /* 0x0000b01aff00a988 */ /* 0x000fe20008000a05 */
[----:B------:R-:W-:Y:S06]  /*a7b0*/  BAR.SYNC.DEFER_BLOCKING 0x0 ;  /* 0x0000000000007b1d */ /* 0x000fec0000010000 */
[----:B------:R-:W1:Y:S02]  /*a7c0*/  LDS.64 R26, [UR5+0xb0] ;  /* 0x0000b005ff1a7984 */ /* 0x000e640008000a00 */
[----:B-1----:R-:W-:Y:S01]  /*a7d0*/  FMUL.FTZ R26, R26, UR6 ;  /* 0x000000061a1a7c20 */ /* 0x002fe20008410000 */
[----:B------:R-:W-:-:S04]  /*a7e0*/  FMUL.FTZ R27, R27, UR6 ;  /* 0x000000061b1b7c20 */ /* 0x000fc80008410000 */
[----:B------:R-:W-:Y:S01]  /*a7f0*/  R2UR UR5, R26 ;  /* 0x000000001a0572ca */ /* 0x000fe200000e0000 */
[--C-:B------:R-:W-:Y:S01]  /*a800*/  HADD2.F32 R26, -RZ, R61.reuse.H1_H1 ;  /* 0x3000003dff1a7230 */ /* 0x100fe20000004100 */
[----:B------:R-:W-:Y:S01]  /*a810*/  R2UR UR13, R27 ;  /* 0x000000001b0d72ca */ /* 0x000fe200000e0000 */
[----:B------:R-:W-:-:S03]  /*a820*/  HADD2.F32 R27, -RZ, R61.H0_H0 ;  /* 0x2000003dff1b7230 */ /* 0x000fc60000004100 */
[----:B------:R-:W-:Y:S02]  /*a830*/  FADD.FTZ R26, R26, -UR26 ;  /* 0x8000001a1a1a7e21 */ /* 0x000fe40008010000 */
[----:B------:R-:W-:Y:S02]  /*a840*/  FADD.FTZ R27, R27, -UR26 ;  /* 0x8000001a1b1b7e21 */ /* 0x000fe40008010000 */
[----:B------:R-:W-:Y:S02]  /*a850*/  FMUL.FTZ R26, R26, UR27 ;  /* 0x0000001b1a1a7c20 */ /* 0x000fe40008410000 */
        /* <DEDUP_REMOVED lines=20> */
.L_x_1274:
[----:B------:R-:W-:Y:S04]  /*a9a0*/  BSSY B0, `(.L_x_1275) ;  /* 0x0000017000007945 */ /* 0x000fe80003800000 */
[----:B------:R-:W-:Y:S05]  /*a9b0*/  @!P1 BRA `(.L_x_1276) ;  /* 0x0000000000549947 */ /* 0x000fea0003800000 */
[----:B0-----:R-:W-:Y:S01]  /*a9c0*/  MOV R28, UR5 ;  /* 0x00000005001c7c02 */ /* 0x001fe20008000f00 */
        /* <DEDUP_REMOVED lines=12> */
[----:B------:R-:W-:Y:S01]  /*aa90*/  F2FP.F16.F32.PACK_AB R16, R16, R28 ;  /* 0x0000001c1010723e */ /* 0x000fe200000000ff */
[----:B------:R-:W-:-:S04]  /*aaa0*/  IMAD R28, R29, UR6, RZ ;  /* 0x000000061d1c7c24 */ /* 0x000fc8000f8e02ff */
[----:B------:R-:W-:Y:S01]  /*aab0*/  IMAD R28, R2, UR7, R28 ;  /* 0x00000007021c7c24 */ /* 0x000fe2000f8e021c */
[----:B------:R-:W-:-:S04]  /*aac0*/  ULDC.64 UR6, c[0x0][0x210] ;  /* 0x0000840000067ab9 */ /* 0x000fc80000000a00 */
[----:B------:R-:W-:Y:S02]  /*aad0*/  IADD3 R27, R27, R28, RZ ;  /* 0x0000001c1b1b7210 */ /* 0x000fe40007ffe0ff */
[----:B------:R-:W-:-:S04]  /*aae0*/  LEA R28, P0, R26, UR6, 0x1 ;  /* 0x000000061a1c7c11 */ /* 0x000fc8000f8008ff */
[----:B------:R-:W-:-:S05]  /*aaf0*/  LEA.HI.X R29, R26, UR7, R27, 0x1, P0 ;  /* 0x000000071a1d7c11 */ /* 0x000fca00080f0c1b */
[----:B------:R1:W-:Y:S04]  /*ab00*/  STG.E desc[UR22][R28.64], R16 ;  /* 0x000000101c007986 */ /* 0x0003e8000c101916 */
.L_x_1276:
[----:B------:R-:W-:Y:S05]  /*ab10*/  BSYNC B0 ;  /* 0x0000000000007941 */ /* 0x000fea0003800000 */
.L_x_1275:
[C---:B0----5:R-:W-:Y:S01]  /*ab20*/  IADD3 R31, R2.reuse, 0x10, RZ ;  /* 0x00000010021f7810 */ /* 0x061fe20007ffe0ff */
[----:B------:R-:W-:Y:S01]  /*ab30*/  ULDC.64 UR6, c[0x0][0x290] ;  /* 0x0000a40000067ab9 */ /* 0x000fe20000000a00 */
[----:B------:R-:W-:Y:S01]  /*ab40*/  IADD3 R30, R2, 0x10, RZ ;  /* 0x00000010021e7810 */ /* 0x000fe20007ffe0ff */
[--C-:B------:R-:W-:Y:S01]  /*ab50*/  HADD2.F32 R27, -RZ, R52.reuse.H0_H0 ;  /* 0x20000034ff1b7230 */ /* 0x100fe20000004100 */
[----:B------:R-:W-:Y:S01]  /*ab60*/  SHF.R.S32.HI R31, RZ, 0x1f, R31 ;  /* 0x0000001fff1f7819 */ /* 0x000fe2000001141f */
[----:B------:R-:W-:Y:S01]  /*ab70*/  HADD2.F32 R26, -RZ, R52.H1_H1 ;  /* 0x30000034ff1a7230 */ /* 0x000fe20000004100 */
[----:B------:R-:W-:Y:S01]  /*ab80*/  ISETP.GE.U32.AND P0, PT, R30, UR6, PT ;  /* 0x000000061e007c0c */ /* 0x000fe2000bf06070 */
[--C-:B-1----:R-:W-:Y:S02]  /*ab90*/  HADD2.F32 R16, -RZ, R63.reuse.H0_H0 ;  /* 0x2000003fff107230 */ /* 0x102fe40000004100 */
[----:B------:R-:W-:Y:S01]  /*aba0*/  FADD.FTZ R27, R27, -UR26 ;  /* 0x8000001a1b1b7e21 */ /* 0x000fe20008010000 */
[----:B------:R-:W-:Y:S01]  /*abb0*/  HADD2.F32 R63, -RZ, R63.H1_H1 ;  /* 0x3000003fff3f7230 */ /* 0x000fe20000004100 */
[----:B------:R-:W-:Y:S01]  /*abc0*/  ISETP.GE.AND.EX P0, PT, R31, UR7, PT, P0 ;  /* 0x000000071f007c0c */ /* 0x000fe2000bf06300 */
[----:B------:R-:W-:Y:S01]  /*abd0*/  FADD.FTZ R26, R26, -UR26 ;  /* 0x8000001a1a1a7e21 */ /* 0x000fe20008010000 */
[----:B------:R-:W-:-:S02]  /*abe0*/  FMUL.FTZ R27, R27, UR27 ;  /* 0x0000001b1b1b7c20 */ /* 0x000fc40008410000 */
[----:B------:R-:W-:Y:S01]  /*abf0*/  ISETP.GT.U32.OR P0, PT, R0, 0x22f, P0 ;  /* 0x0000022f0000780c */ /* 0x000fe20000704470 */
[----:B------:R-:W-:Y:S01]  /*ac00*/  FMUL.FTZ R26, R26, UR27 ;  /* 0x0000001b1a1a7c20 */ /* 0x000fe20008410000 */
[----:B------:R-:W-:Y:S11]  /*ac10*/  @!P3 BRA `(.L_x_1277) ;  /* 0x000000000048b947 */ /* 0x000ff60003800000 */
        /* <DEDUP_REMOVED lines=18> */
.L_x_1277:
        /* <DEDUP_REMOVED lines=22> */
.L_x_1279:
[----:B------:R-:W-:Y:S05]  /*aea0*/  BSYNC B0 ;  /* 0x0000000000007941 */ /* 0x000fea0003800000 */
.L_x_1278:
[C---:B------:R-:W-:Y:S01]  /*aeb0*/  IADD3 R31, R2.reuse, 0x20, RZ ;  /* 0x00000020021f7810 */ /* 0x040fe20007ffe0ff */
[--C-:B------:R-:W-:Y:S01]  /*aec0*/  HADD2.F32 R27, -RZ, R50.reuse.H0_H0 ;  /* 0x20000032ff1b7230 */ /* 0x100fe20000004100 */
[----:B------:R-:W-:Y:S01]  /*aed0*/  IADD3 R30, R2, 0x20, RZ ;  /* 0x00000020021e7810 */ /* 0x000fe20007ffe0ff */
[----:B------:R-:W-:Y:S01]  /*aee0*/  HADD2.F32 R26, -RZ, R50.H1_H1 ;  /* 0x30000032ff1a7230 */ /* 0x000fe20000004100 */
[----:B------:R-:W-:Y:S01]  /*aef0*/  SHF.R.S32.HI R31, RZ, 0x1f, R31 ;  /* 0x0000001fff1f7819 */ /* 0x000fe2000001141f */
[--C-:B0-----:R-:W-:Y:S01]  /*af00*/  HADD2.F32 R16, -RZ, R65.reuse.H0_H0 ;  /* 0x20000041ff107230 */ /* 0x101fe20000004100 */
[----:B------:R-:W-:Y:S01]  /*af10*/  ISETP.GE.U32.AND P0, PT, R30, UR6, PT ;  /* 0x000000061e007c0c */ /* 0x000fe2000bf06070 */
[----:B------:R-:W-:Y:S01]  /*af20*/  FADD.FTZ R27, R27, -UR26 ;  /* 0x8000001a1b1b7e21 */ /* 0x000fe20008010000 */
[----:B------:R-:W-:Y:S01]  /*af30*/  FADD.FTZ R26, R26, -UR26 ;  /* 0x8000001a1a1a7e21 */ /* 0x000fe20008010000 */
[----:B------:R-:W-:Y:S01]  /*af40*/  HADD2.F32 R65, -RZ, R65.H1_H1 ;  /* 0x30000041ff417230 */ /* 0x000fe20000004100 */
[----:B------:R-:W-:Y:S01]  /*af50*/  ISETP.GE.AND.EX P0, PT, R31, UR7, PT, P0 ;  /* 0x000000071f007c0c */ /* 0x000fe2000bf06300 */
[----:B------:R-:W-:Y:S01]  /*af60*/  FMUL.FTZ R27, R27, UR27 ;  /* 0x0000001b1b1b7c20 */ /* 0x000fe20008410000 */
[----:B------:R-:W-:-:S02]  /*af70*/  FMUL.FTZ R26, R26, UR27 ;  /* 0x0000001b1a1a7c20 */ /* 0x000fc40008410000 */
[----:B------:R-:W-:Y:S01]  /*af80*/  ISETP.GT.U32.OR P0, PT, R0, 0x22f, P0 ;  /* 0x0000022f0000780c */ /* 0x000fe20000704470 */
[----:B------:R-:W-:-:S12]  /*af90*/  @!P3 BRA `(.L_x_1280) ;  /* 0x000000000048b947 */ /* 0x000fd80003800000 */
        /* <DEDUP_REMOVED lines=18> */
.L_x_1280:
        /* <DEDUP_REMOVED lines=22> */
.L_x_1282:
[----:B------:R-:W-:Y:S05]  /*b220*/  BSYNC B0 ;  /* 0x0000000000007941 */ /* 0x000fea0003800000 */
.L_x_1281:
        /* <DEDUP_REMOVED lines=33> */
.L_x_1283:
        /* <DEDUP_REMOVED lines=22> */
.L_x_1285:
[----:B------:R-:W-:Y:S05]  /*b5a0*/  BSYNC B0 ;  /* 0x0000000000007941 */ /* 0x000fea0003800000 */
.L_x_1284:
        /* <DEDUP_REMOVED lines=33> */
.L_x_1286:
        /* <DEDUP_REMOVED lines=22> */
.L_x_1288:
[----:B------:R-:W-:Y:S05]  /*b920*/  BSYNC B0 ;  /* 0x0000000000007941 */ /* 0x000fea0003800000 */
.L_x_1287:
[C---:B------:R-:W-:Y:S01]  /*b930*/  IADD3 R48, R2.reuse, 0x50, RZ ;  /* 0x0000005002307810 */ /* 0x040fe20007ffe0ff */
[--C-:B0-----:R-:W-:Y:S01]  /*b940*/  HADD2.F32 R28, -RZ, R49.reuse.H0_H0 ;  /* 0x20000031ff1c7230 */ /* 0x101fe20000004100 */
[C---:B------:R-:W-:Y:S01]  /*b950*/  IADD3 R32, R2.reuse, 0x60, RZ ;  /* 0x0000006002207810 */ /* 0x040fe20007ffe0ff */
[----:B------:R-:W-:Y:S01]  /*b960*/  HADD2.F32 R27, -RZ, R49.H1_H1 ;  /* 0x30000031ff1b7230 */ /* 0x000fe20000004100 */
[C---:B------:R-:W-:Y:S01]  /*b970*/  IADD3 R35, R2.reuse, 0x60, RZ ;  /* 0x0000006002237810 */ /* 0x040fe20007ffe0ff */
[----:B------:R-:W-:Y:S01]  /*b980*/  HADD2.F32 R26, -RZ, R72.H0_H0 ;  /* 0x20000048ff1a7230 */ /* 0x000fe20000004100 */
[----:B------:R-:W-:Y:S01]  /*b990*/  IADD3 R50, R2, 0x50, RZ ;  /* 0x0000005002327810 */ /* 0x000fe20007ffe0ff */
[----:B------:R-:W-:Y:S01]  /*b9a0*/  FADD.FTZ R28, R28, -UR26 ;  /* 0x8000001a1c1c7e21 */ /* 0x000fe20008010000 */
[----:B------:R-:W-:Y:S01]  /*b9b0*/  ISETP.GE.U32.AND P5, PT, R48, UR6, PT ;  /* 0x0000000630007c0c */ /* 0x000fe2000bfa6070 */
[----:B------:R-:W-:Y:S01]  /*b9c0*/  FADD.FTZ R27, R27, -UR26 ;  /* 0x8000001a1b1b7e21 */ /* 0x000fe20008010000 */
[----:B------:R-:W-:Y:S01]  /*b9d0*/  IADD3 R33, R2, 0x70, RZ ;  /* 0x0000007002217810 */ /* 0x000fe20007ffe0ff */
[----:B------:R-:W-:Y:S01]  /*b9e0*/  HADD2.F32 R16, -RZ, R46.H0_H0 ;  /* 0x2000002eff107230 */ /* 0x000fe20000004100 */
[----:B------:R-:W-:Y:S01]  /*b9f0*/  ISETP.GE.U32.AND P2, PT, R32, UR6, PT ;  /* 0x0000000620007c0c */ /* 0x000fe2000bf46070 */
[----:B------:R-:W-:Y:S01]  /*ba00*/  HADD2.F32 R72, -RZ, R72.H1_H1 ;  /* 0x30000048ff487230 */ /* 0x000fe20000004100 */
[----:B------:R-:W-:Y:S01]  /*ba10*/  SHF.R.S32.HI R50, RZ, 0x1f, R50 ;  /* 0x0000001fff327819 */ /* 0x000fe20000011432 */
[----:B------:R-:W-:Y:S01]  /*ba20*/  HADD2.F32 R46, -RZ, R46.H1_H1 ;  /* 0x3000002eff2e7230 */ /* 0x000fe20000004100 */
[----:B------:R-:W-:Y:S01]  /*ba30*/  SHF.R.S32.HI R35, RZ, 0x1f, R35 ;  /* 0x0000001fff237819 */ /* 0x000fe20000011423 */
[----:B------:R-:W-:Y:S01]  /*ba40*/  FMUL.FTZ R28, R28, UR27 ;  /* 0x0000001b1c1c7c20 */ /* 0x000fe20008410000 */
[C---:B------:R-:W-:Y:S01]  /*ba50*/  IADD3 R34, R2.reuse, 0x70, RZ ;  /* 0x0000007002227810 */ /* 0x040fe20007ffe0ff */
[----:B------:R-:W-:Y:S01]  /*ba60*/  FMUL.FTZ R27, R27, UR27 ;  /* 0x0000001b1b1b7c20 */ /* 0x000fe20008410000 */
        /* <DEDUP_REMOVED lines=28> */
.L_x_1289:
        /* <DEDUP_REMOVED lines=14> */
[----:B------:R-:W-:Y:S02]  /*bd10*/  F2FP.F16.F32.PACK_AB R30, R26, R29 ;  /* 0x0000001d1a1e723e */ /* 0x000fe400000000ff */
[----:B------:R-:W-:-:S05]  /*bd20*/  MOV R26, R18 ;  /* 0x00000012001a7202 */ /* 0x000fca0000000f00 */
[----:B------:R-:W-:Y:S01]  /*bd30*/  IMAD.WIDE.U32 R26, R48, UR14, R26 ;  /* 0x0000000e301a7c25 */ /* 0x000fe2000f8e001a */
[----:B------:R-:W-:-:S04]  /*bd40*/  ULDC.64 UR14, c[0x0][0x210] ;  /* 0x00008400000e7ab9 */ /* 0x000fc80000000a00 */
[----:B------:R-:W-:Y:S02]  /*bd50*/  IADD3 R27, R27, R28, RZ ;  /* 0x0000001c1b1b7210 */ /* 0x000fe40007ffe0ff */
[----:B------:R-:W-:-:S04]  /*bd60*/  LEA R28, P5, R26, UR14, 0x1 ;  /* 0x0000000e1a1c7c11 */ /* 0x000fc8000f8a08ff */
[----:B------:R-:W-:-:S05]  /*bd70*/  LEA.HI.X R29, R26, UR15, R27, 0x1, P5 ;  /* 0x0000000f1a1d7c11 */ /* 0x000fca000a8f0c1b */
[----:B------:R0:W-:Y:S04]  /*bd80*/  STG.E desc[UR22][R28.64], R30 ;  /* 0x0000001e1c007986 */ /* 0x0001e8000c101916 */
.L_x_1291:
[----:B------:R-:W-:Y:S05]  /*bd90*/  BSYNC B0 ;  /* 0x0000000000007941 */ /* 0x000fea0003800000 */
.L_x_1290:
[----:B------:R-:W-:Y:S01]  /*bda0*/  FADD.FTZ R27, R16, -UR26 ;  /* 0x8000001a101b7e21 */ /* 0x000fe20008010000 */
[----:B------:R-:W-:Y:S01]  /*bdb0*/  FADD.FTZ R26, R46, -UR26 ;  /* 0x8000001a2e1a7e21 */ /* 0x000fe20008010000 */
[--C-:B------:R-:W-:Y:S02]  /*bdc0*/  HADD2.F32 R16, -RZ, R73.reuse.H0_H0 ;  /* 0x20000049ff107230 */ /* 0x100fe40000004100 */
[----:B------:R-:W-:Y:S02]  /*bdd0*/  HADD2.F32 R73, -RZ, R73.H1_H1 ;  /* 0x30000049ff497230 */ /* 0x000fe40000004100 */
[----:B------:R-:W-:Y:S01]  /*bde0*/  FMUL.FTZ R27, R27, UR27 ;  /* 0x0000001b1b1b7c20 */ /* 0x000fe20008410000 */
        /* <DEDUP_REMOVED lines=20> */
.L_x_1292:
[----:B------:R-:W-:Y:S04]  /*bf30*/  BSSY B0, `(.L_x_1293) ;  /* 0x0000016000007945 */ /* 0x000fe80003800000 */
[----:B------:R-:W-:Y:S05]  /*bf40*/  @P2 BRA `(.L_x_1294) ;  /* 0x0000000000502947 */ /* 0x000fea0003800000 */
[----:B0-----:R-:W-:Y:S01]  /*bf50*/  MOV R28, UR5 ;  /* 0x00000005001c7c02 */ /* 0x001fe20008000f00 */
        /* <DEDUP_REMOVED lines=19> */
.L_x_1294:
[----:B------:R-:W-:Y:S05]  /*c090*/  BSYNC B0 ;  /* 0x0000000000007941 */ /* 0x000fea0003800000 */
.L_x_1293:
[--C-:B01----:R-:W-:Y:S01]  /*c0a0*/  HADD2.F32 R28, -RZ, R47.reuse.H0_H0 ;  /* 0x2000002fff1c7230 */ /* 0x103fe20000004100 */
[----:B------:R-:W-:Y:S01]  /*c0b0*/  IADD3 R32, R2, 0x80, RZ ;  /* 0x0000008002207810 */ /* 0x000fe20007ffe0ff */
[----:B------:R-:W-:Y:S01]  /*c0c0*/  HADD2.F32 R27, -RZ, R47.H1_H1 ;  /* 0x3000002fff1b7230 */ /* 0x000fe20000004100 */
[----:B------:R-:W-:Y:S01]  /*c0d0*/  ISETP.GT.U32.OR P4, PT, R0, 0x22f, P4 ;  /* 0x0000022f0000780c */ /* 0x000fe20002784470 */
[--C-:B------:R-:W-:Y:S01]  /*c0e0*/  HADD2.F32 R26, -RZ, R76.reuse.H0_H0 ;  /* 0x2000004cff1a7230 */ /* 0x100fe20000004100 */
[----:B------:R-:W-:Y:S01]  /*c0f0*/  SHF.R.S32.HI R32, RZ, 0x1f, R32 ;  /* 0x0000001fff207819 */ /* 0x000fe20000011420 */
[----:B------:R-:W-:Y:S01]  /*c100*/  FADD.FTZ R28, R28, -UR26 ;  /* 0x8000001a1c1c7e21 */ /* 0x000fe20008010000 */
[----:B------:R-:W-:Y:S01]  /*c110*/  FADD.FTZ R27, R27, -UR26 ;  /* 0x8000001a1b1b7e21 */ /* 0x000fe20008010000 */
[----:B------:R-:W-:Y:S01]  /*c120*/  HADD2.F32 R76, -RZ, R76.H1_H1 ;  /* 0x3000004cff4c7230 */ /* 0x000fe20000004100 */
[----:B------:R-:W-:Y:S01]  /*c130*/  ISETP.GE.AND.EX P0, PT, R32, UR7, PT, P0 ;  /* 0x0000000720007c0c */ /* 0x000fe2000bf06300 */
[----:B------:R-:W-:-:S02]  /*c140*/  HADD2.F32 R16, -RZ, R44.H0_H0 ;  /* 0x2000002cff107230 */ /* 0x000fc40000004100 */
[----:B------:R-:W-:Y:S01]  /*c150*/  FMUL.FTZ R28, R28, UR27 ;  /* 0x0000001b1c1c7c20 */ /* 0x000fe20008410000 */
[----:B------:R-:W-:Y:S01]  /*c160*/  FMUL.FTZ R27, R27, UR27 ;  /* 0x0000001b1b1b7c20 */ /* 0x000fe20008410000 */
[----:B------:R-:W-:Y:S08]  /*c170*/  @!P3 BRA `(.L_x_1295) ;  /* 0x000000000048b947 */ /* 0x000ff00003800000 */
        /* <DEDUP_REMOVED lines=18> */
.L_x_1295:
        /* <DEDUP_REMOVED lines=22> */
.L_x_1297:
[----:B------:R-:W-:Y:S05]  /*c400*/  BSYNC B0 ;  /* 0x0000000000007941 */ /* 0x000fea0003800000 */
.L_x_1296:
[----:B------:R-:W-:Y:S02]  /*c410*/  HADD2.F32 R27, -RZ, R44.H1_H1 ;  /* 0x3000002cff1b7230 */ /* 0x000fe40000004100 */
[----:B0-----:R-:W-:Y:S01]  /*c420*/  FADD.FTZ R28, R16, -UR26 ;  /* 0x8000001a101c7e21 */ /* 0x001fe20008010000 */
[----:B------:R-:W-:Y:S01]  /*c430*/  HADD2.F32 R26, -RZ, R79.H0_H0 ;  /* 0x2000004fff1a7230 */ /* 0x000fe20000004100 */
[----:B------:R-:W-:Y:S01]  /*c440*/  ISETP.GT.U32.OR P0, PT, R0, 0x22f, P0 ;  /* 0x0000022f0000780c */ /* 0x000fe20000704470 */
[----:B------:R-:W-:Y:S02]  /*c450*/  HADD2.F32 R16, -RZ, R45.H0_H0 ;  /* 0x2000002dff107230 */ /* 0x000fe40000004100 */
[----:B------:R-:W-:Y:S01]  /*c460*/  FADD.FTZ R27, R27, -UR26 ;  /* 0x8000001a1b1b7e21 */ /* 0x000fe20008010000 */
[----:B------:R-:W-:Y:S02]  /*c470*/  HADD2.F32 R79, -RZ, R79.H1_H1 ;  /* 0x3000004fff4f7230 */ /* 0x000fe40000004100 */
[----:B------:R-:W-:Y:S01]  /*c480*/  FMUL.FTZ R28, R28, UR27 ;  /* 0x0000001b1c1c7c20 */ /* 0x000fe20008410000 */
[----:B------:R-:W-:-:S02]  /*c490*/  HADD2.F32 R45, -RZ, R45.H1_H1 ;  /* 0x3000002dff2d7230 */ /* 0x000fc40000004100 */
        /* <DEDUP_REMOVED lines=20> */
.L_x_1298:
        /* <DEDUP_REMOVED lines=22> */
.L_x_1300:
[----:B------:R-:W-:Y:S05]  /*c740*/  BSYNC B0 ;  /* 0x0000000000007941 */ /* 0x000fea0003800000 */
.L_x_1299:
[----:B------:R-:W-:Y:S01]  /*c750*/  IADD3 R31, R2, 0x90, RZ ;  /* 0x00000090021f7810 */ /* 0x000fe20007ffe0ff */
[----:B0-----:R-:W-:Y:S01]  /*c760*/  FADD.FTZ R28, R16, -UR26 ;  /* 0x8000001a101c7e21 */ /* 0x001fe20008010000 */
[C---:B------:R-:W-:Y:S01]  /*c770*/  IADD3 R34, R2.reuse, 0xa0, RZ ;  /* 0x000000a002227810 */ /* 0x040fe20007ffe0ff */
[----:B------:R-:W-:Y:S01]  /*c780*/  FADD.FTZ R27, R45, -UR26 ;  /* 0x8000001a2d1b7e21 */ /* 0x000fe20008010000 */
[C---:B------:R-:W-:Y:S01]  /*c790*/  IADD3 R35, R2.reuse, 0xa0, RZ ;  /* 0x000000a002237810 */ /* 0x040fe20007ffe0ff */
[--C-:B------:R-:W-:Y:S01]  /*c7a0*/  HADD2.F32 R26, -RZ, R81.reuse.H0_H0 ;  /* 0x20000051ff1a7230 */ /* 0x100fe20000004100 */
[C---:B------:R-:W-:Y:S01]  /*c7b0*/  IADD3 R32, R2.reuse, 0x90, RZ ;  /* 0x0000009002207810 */ /* 0x040fe20007ffe0ff */
[--C-:B------:R-:W-:Y:S01]  /*c7c0*/  HADD2.F32 R16, -RZ, R42.reuse.H0_H0 ;  /* 0x2000002aff107230 */ /* 0x100fe20000004100 */
[----:B------:R-:W-:Y:S01]  /*c7d0*/  ISETP.GE.U32.AND P5, PT, R31, UR6, PT ;  /* 0x000000061f007c0c */ /* 0x000fe2000bfa6070 */
[----:B------:R-:W-:Y:S01]  /*c7e0*/  HADD2.F32 R81, -RZ, R81.H1_H1 ;  /* 0x30000051ff517230 */ /* 0x000fe20000004100 */
[----:B------:R-:W-:Y:S01]  /*c7f0*/  IADD3 R44, R2, 0xb0, RZ ;  /* 0x000000b0022c7810 */ /* 0x000fe20007ffe0ff */
[----:B------:R-:W-:Y:S01]  /*c800*/  HADD2.F32 R42, -RZ, R42.H1_H1 ;  /* 0x3000002aff2a7230 */ /* 0x000fe20000004100 */
[----:B------:R-:W-:Y:S01]  /*c810*/  ISETP.GE.U32.AND P2, PT, R34, UR6, PT ;  /* 0x0000000622007c0c */ /* 0x000fe2000bf46070 */
[----:B------:R-:W-:Y:S01]  /*c820*/  FMUL.FTZ R28, R28, UR27 ;  /* 0x0000001b1c1c7c20 */ /* 0x000fe20008410000 */
[----:B------:R-:W-:Y:S01]  /*c830*/  SHF.R.S32.HI R32, RZ, 0x1f, R32 ;  /* 0x0000001fff207819 */ /* 0x000fe20000011420 */
[----:B------:R-:W-:Y:S01]  /*c840*/  FMUL.FTZ R27, R27, UR27 ;  /* 0x0000001b1b1b7c20 */ /* 0x000fe20008410000 */
[----:B------:R-:W-:-:S02]  /*c850*/  SHF.R.S32.HI R35, RZ, 0x1f, R35 ;  /* 0x0000001fff237819 */ /* 0x000fc40000011423 */
[C---:B------:R-:W-:Y:S02]  /*c860*/  IADD3 R47, R2.reuse, 0xb0, RZ ;  /* 0x000000b0022f7810 */ /* 0x040fe40007ffe0ff */
[----:B------:R-:W-:Y:S02]  /*c870*/  IADD3 R46, R2, 0xc0, RZ ;  /* 0x000000c0022e7810 */ /* 0x000fe40007ffe0ff */
[----:B------:R-:W-:Y:S02]  /*c880*/  ISETP.GE.U32.AND P4, PT, R44, UR6, PT ;  /* 0x000000062c007c0c */ /* 0x000fe4000bf86070 */
[----:B------:R-:W-:Y:S02]  /*c890*/  SHF.R.S32.HI R47, RZ, 0x1f, R47 ;  /* 0x0000001fff2f7819 */ /* 0x000fe4000001142f */
[----:B------:R-:W-:Y:S02]  /*c8a0*/  ISETP.GE.AND.EX P5, PT, R32, UR7, PT, P5 ;  /* 0x0000000720007c0c */ /* 0x000fe4000bfa6350 */
[----:B------:R-:W-:-:S02]  /*c8b0*/  ISETP.GE.AND.EX P2, PT, R35, UR7, PT, P2 ;  /* 0x0000000723007c0c */ /* 0x000fc4000bf46320 */
[----:B------:R-:W-:Y:S02]  /*c8c0*/  ISETP.GE.U32.AND P0, PT, R46, UR6, PT ;  /* 0x000000062e007c0c */ /* 0x000fe4000bf06070 */
[----:B------:R-:W-:Y:S02]  /*c8d0*/  ISETP.GE.AND.EX P4, PT, R47, UR7, PT, P4 ;  /* 0x000000072f007c0c */ /* 0x000fe4000bf86340 */
        /* <DEDUP_REMOVED lines=21> */
.L_x_1301:
[----:B------:R-:W-:Y:S04]  /*ca30*/  BSSY B0, `(.L_x_1302) ;  /* 0x0000016000007945 */ /* 0x000fe80003800000 */
[----:B------:R-:W-:Y:S05]  /*ca40*/  @P5 BRA `(.L_x_1303) ;  /* 0x0000000000505947 */ /* 0x000fea0003800000 */
[----:B------:R-:W-:Y:S01]  /*ca50*/  MOV R29, UR5 ;  /* 0x00000005001d7c02 */ /* 0x000fe20008000f00 */
[----:B------:R-:W-:-:S04]  /*ca60*/  ULDC.64 UR14, c[0x0][0x288] ;  /* 0x0000a200000e7ab9 */ /* 0x000fc80000000a00 */
[----:B------:R-:W-:Y:S01]  /*ca70*/  FFMA.FTZ R29, R28, R29, UR13 ;  /* 0x0000000d1c1d7e23 */ /* 0x000fe2000801001d */
[----:B------:R-:W-:-:S03]  /*ca80*/  MOV R28, UR5 ;  /* 0x00000005001c7c02 */ /* 0x000fc60008000f00 */
[----:B------:R-:W-:Y:S02]  /*ca90*/  FFMA.FTZ R26, R26, R22, -R29 ;  /* 0x000000161a1a7223 */ /* 0x000fe4000001081d */
[----:B------:R-:W-:Y:S02]  /*caa0*/  FFMA.FTZ R28, R27, R28, UR13 ;  /* 0x0000000d1b1c7e23 */ /* 0x000fe4000801001c */
[----:B------:R-:W-:Y:S01]  /*cab0*/  FMUL.FTZ R27, R26, UR27 ;  /* 0x0000001b1a1b7c20 */ /* 0x000fe20008410000 */
[----:B------:R-:W-:Y:S01]  /*cac0*/  MOV R26, R18 ;  /* 0x00000012001a7202 */ /* 0x000fe20000000f00 */
[----:B------:R-:W-:-:S04]  /*cad0*/  FFMA.FTZ R28, R81, R23, -R28 ;  /* 0x00000017511c7223 */ /* 0x000fc8000001081c */
[----:B------:R-:W-:Y:S01]  /*cae0*/  FMUL.FTZ R30, R28, UR27 ;  /* 0x0000001b1c1e7c20 */ /* 0x000fe20008410000 */
[----:B------:R-:W-:-:S04]  /*caf0*/  IMAD R28, R32, UR14, RZ ;  /* 0x0000000e201c7c24 */ /* 0x000fc8000f8e02ff */
[----:B------:R-:W-:Y:S01]  /*cb00*/  F2FP.F16.F32.PACK_AB R30, R30, R27 ;  /* 0x0000001b1e1e723e */ /* 0x000fe200000000ff */
[----:B------:R-:W-:Y:S01]  /*cb10*/  IMAD R29, R31, UR15, R28 ;  /* 0x0000000f1f1d7c24 */ /* 0x000fe2000f8e021c */
[----:B------:R-:W-:-:S03]  /*cb20*/  MOV R27, R21 ;  /* 0x00000015001b7202 */ /* 0x000fc60000000f00 */
[----:B------:R-:W-:Y:S01]  /*cb30*/  IMAD.WIDE.U32 R26, R31, UR14, R26 ;  /* 0x0000000e1f1a7c25 */ /* 0x000fe2000f8e001a */
[----:B------:R-:W-:-:S04]  /*cb40*/  ULDC.64 UR14, c[0x0][0x210] ;  /* 0x00008400000e7ab9 */ /* 0x000fc80000000a00 */
[----:B------:R-:W-:Y:S02]  /*cb50*/  IADD3 R27, R27, R29, RZ ;  /* 0x0000001d1b1b7210 */ /* 0x000fe40007ffe0ff */
[----:B------:R-:W-:-:S04]  /*cb60*/  LEA R28, P5, R26, UR14, 0x1 ;  /* 0x0000000e1a1c7c11 */ /* 0x000fc8000f8a08ff */
[----:B------:R-:W-:-:S05]  /*cb70*/  LEA.HI.X R29, R26, UR15, R27, 0x1, P5 ;  /* 0x0000000f1a1d7c11 */ /* 0x000fca000a8f0c1b */
[----:B------:R0:W-:Y:S04]  /*cb80*/  STG.E desc[UR22][R28.64], R30 ;  /* 0x0000001e1c007986 */ /* 0x0001e8000c101916 */
.L_x_1303:
[----:B------:R-:W-:Y:S05]  /*cb90*/  BSYNC B0 ;  /* 0x0000000000007941 */ /* 0x000fea0003800000 */
.L_x_1302:
[----:B------:R-:W-:Y:S01]  /*cba0*/  FADD.FTZ R16, R16, -UR26 ;  /* 0x8000001a10107e21 */ /* 0x000fe20008010000 */
[----:B------:R-:W-:Y:S01]  /*cbb0*/  FADD.FTZ R26, R42, -UR26 ;  /* 0x8000001a2a1a7e21 */ /* 0x000fe20008010000 */
[--C-:B------:R-:W-:Y:S02]  /*cbc0*/  HADD2.F32 R27, -RZ, R82.reuse.H0_H0 ;  /* 0x20000052ff1b7230 */ /* 0x100fe40000004100 */
[----:B------:R-:W-:Y:S02]  /*cbd0*/  HADD2.F32 R82, -RZ, R82.H1_H1 ;  /* 0x30000052ff527230 */ /* 0x000fe40000004100 */
[----:B0-----:R-:W-:Y:S01]  /*cbe0*/  FMUL.FTZ R29, R16, UR27 ;  /* 0x0000001b101d7c20 */ /* 0x001fe20008410000 */
        /* <DEDUP_REMOVED lines=9> */
[----:B------:R-:W-:-:S04]  /*cc80*/  FFMA.FTZ R16, R16, R31, 1 ;  /* 0x3f80000010107423 */ /* 0x000fc8000001001f */
[----:B------:R-:W-:Y:S01]  /*cc90*/  FMUL.FTZ R27, R27, R16 ;  /* 0x000000101b1b7220 */ /* 0x000fe20000410000 */
[----:B------:R-:W-:-:S04]  /*cca0*/  FFMA.FTZ R16, R26, R23, R25 ;  /* 0x000000171a107223 */ /* 0x000fc80000010019 */
        /* <DEDUP_REMOVED lines=8> */
.L_x_1304:
[----:B------:R-:W-:Y:S04]  /*cd30*/  BSSY B0, `(.L_x_1305) ;  /* 0x0000016000007945 */ /* 0x000fe80003800000 */
[----:B------:R-:W-:Y:S05]  /*cd40*/  @P2 BRA `(.L_x_1306) ;  /* 0x0000000000502947 */ /* 0x000fea0003800000 */
[----:B------:R-:W-:Y:S01]  /*cd50*/  MOV R16, UR5 ;  /* 0x0000000500107c02 */ /* 0x000fe20008000f00 */
[----:B------:R-:W-:Y:S02]  /*cd60*/  ULDC.64 UR14, c[0x0][0x288] ;  /* 0x0000a200000e7ab9 */ /* 0x000fe40000000a00 */
[----:B------:R-:W-:Y:S02]  /*cd70*/  IMAD R28, R35, UR14, RZ ;  /* 0x0000000e231c7c24 */ /* 0x000fe4000f8e02ff */
[----:B------:R-:W-:Y:S01]  /*cd80*/  FFMA.FTZ R16, R29, R16, UR13 ;  /* 0x0000000d1d107e23 */ /* 0x000fe20008010010 */
[----:B------:R-:W-:Y:S01]  /*cd90*/  MOV R29, UR5 ;  /* 0x00000005001d7c02 */ /* 0x000fe20008000f00 */
[----:B------:R-:W-:Y:S02]  /*cda0*/  IMAD R31, R34, UR15, R28 ;  /* 0x0000000f221f7c24 */ /* 0x000fe4000f8e021c */
[----:B------:R-:W-:Y:S01]  /*cdb0*/  FFMA.FTZ R16, R27, R22, -R16 ;  /* 0x000000161b107223 */ /* 0x000fe20000010810 */
[----:B------:R-:W-:Y:S01]  /*cdc0*/  MOV R27, R21 ;  /* 0x00000015001b7202 */ /* 0x000fe20000000f00 */
[----:B------:R-:W-:Y:S01]  /*cdd0*/  FFMA.FTZ R29, R26, R29, UR13 ;  /* 0x0000000d1a1d7e23 */ /* 0x000fe2000801001d */
[----:B------:R-:W-:-:S03]  /*cde0*/  MOV R26, R18 ;  /* 0x00000012001a7202 */ /* 0x000fc60000000f00 */
[----:B------:R-:W-:Y:S02]  /*cdf0*/  FFMA.FTZ R82, R82, R23, -R29 ;  /* 0x0000001752527223 */ /* 0x000fe4000001081d */
[----:B------:R-:W-:Y:S01]  /*ce00*/  IMAD.WIDE.U32 R26, R34, UR14, R26 ;  /* 0x0000000e221a7c25 */ /* 0x000fe2000f8e001a */
[----:B------:R-:W-:-:S04]  /*ce10*/  ULDC.64 UR14, c[0x0][0x210] ;  /* 0x00008400000e7ab9 */ /* 0x000fc80000000a00 */
[----:B------:R-:W-:Y:S01]  /*ce20*/  IADD3 R31, R27, R31, RZ ;  /* 0x0000001f1b1f7210 */ /* 0x000fe20007ffe0ff */
[----:B------:R-:W-:Y:S01]  /*ce30*/  FMUL.FTZ R27, R16, UR27 ;  /* 0x0000001b101b7c20 */ /* 0x000fe20008410000 */
[----:B------:R-:W-:Y:S01]  /*ce40*/  FMUL.FTZ R16, R82, UR27 ;  /* 0x0000001b52107c20 */ /* 0x000fe20008410000 */
[----:B------:R-:W-:-:S04]  /*ce50*/  LEA R28, P2, R26, UR14, 0x1 ;  /* 0x0000000e1a1c7c11 */ /* 0x000fc8000f8408ff */
[----:B------:R-:W-:Y:S02]  /*ce60*/  LEA.HI.X R29, R26, UR15, R31, 0x1, P2 ;  /* 0x0000000f1a1d7c11 */ /* 0x000fe400090f0c1f */
[----:B------:R-:W-:-:S05]  /*ce70*/  F2FP.F16.F32.PACK_AB R27, R16, R27 ;  /* 0x0000001b101b723e */ /* 0x000fca00000000ff */
[----:B------:R0:W-:Y:S02]  /*ce80*/  STG.E desc[UR22][R28.64], R27 ;  /* 0x0000001b1c007986 */ /* 0x0001e4000c101916 */
.L_x_1306:
[----:B------:R-:W-:Y:S05]  /*ce90*/  BSYNC B0 ;  /* 0x0000000000007941 */ /* 0x000fea0003800000 */
.L_x_1305:
[--C-:B------:R-:W-:Y:S01]  /*cea0*/  HADD2.F32 R16, -RZ, R43.reuse.H0_H0 ;  /* 0x2000002bff107230 */ /* 0x100fe20000004100 */
[----:B------:R-:W-:Y:S01]  /*ceb0*/  IADD3 R42, R2, 0xc0, RZ ;  /* 0x000000c0022a7810 */ /* 0x000fe20007ffe0ff */
[----:B------:R-:W-:Y:S01]  /*cec0*/  HADD2.F32 R43, -RZ, R43.H1_H1 ;  /* 0x3000002bff2b7230 */ /* 0x000fe20000004100 */
[----:B------:R-:W-:Y:S01]  /*ced0*/  ISETP.GT.U32.OR P4, PT, R0, 0x22f, P4 ;  /* 0x0000022f0000780c */ /* 0x000fe20002784470 */
[--C-:B0-----:R-:W-:Y:S01]  /*cee0*/  HADD2.F32 R29, -RZ, R84.reuse.H0_H0 ;  /* 0x20000054ff1d7230 */ /* 0x101fe20000004100 */
        /* <DEDUP_REMOVED lines=27> */
.L_x_1307:
[----:B------:R-:W-:Y:S04]  /*d0a0*/  BSSY B0, `(.L_x_1308) ;  /* 0x0000016000007945 */ /* 0x000fe80003800000 */
[----:B------:R-:W-:Y:S05]  /*d0b0*/  @P4 BRA `(.L_x_1309) ;  /* 0x0000000000504947 */ /* 0x000fea0003800000 */
[----:B------:R-:W-:Y:S01]  /*d0c0*/  MOV R30, UR5 ;  /* 0x00000005001e7c02 */ /* 0x000fe20008000f00 */
[----:B------:R-:W-:Y:S02]  /*d0d0*/  ULDC.64 UR14, c[0x0][0x288] ;  /* 0x0000a200000e7ab9 */ /* 0x000fe40000000a00 */
[----:B------:R-:W-:Y:S02]  /*d0e0*/  IMAD R28, R47, UR14, RZ ;  /* 0x0000000e2f1c7c24 */ /* 0x000fe4000f8e02ff */
[----:B------:R-:W-:Y:S01]  /*d0f0*/  FFMA.FTZ R30, R27, R30, UR13 ;  /* 0x0000000d1b1e7e23 */ /* 0x000fe2000801001e */
[----:B------:R-:W-:Y:S01]  /*d100*/  MOV R27, R21 ;  /* 0x00000015001b7202 */ /* 0x000fe20000000f00 */
[----:B------:R-:W-:Y:S02]  /*d110*/  IMAD R31, R44, UR15, R28 ;  /* 0x0000000f2c1f7c24 */ /* 0x000fe4000f8e021c */
[----:B------:R-:W-:Y:S01]  /*d120*/  FFMA.FTZ R30, R29, R22, -R30 ;  /* 0x000000161d1e7223 */ /* 0x000fe2000001081e */
[----:B------:R-:W-:-:S05]  /*d130*/  MOV R29, UR5 ;  /* 0x00000005001d7c02 */ /* 0x000fca0008000f00 */
[----:B------:R-:W-:Y:S01]  /*d140*/  FFMA.FTZ R29, R26, R29, UR13 ;  /* 0x0000000d1a1d7e23 */ /* 0x000fe2000801001d */
[----:B------:R-:W-:-:S03]  /*d150*/  MOV R26, R18 ;  /* 0x00000012001a7202 */ /* 0x000fc60000000f00 */
[----:B------:R-:W-:Y:S02]  /*d160*/  FFMA.FTZ R84, R84, R23, -R29 ;  /* 0x0000001754547223 */ /* 0x000fe4000001081d */
[----:B------:R-:W-:Y:S01]  /*d170*/  IMAD.WIDE.U32 R26, R44, UR14, R26 ;  /* 0x0000000e2c1a7c25 */ /* 0x000fe2000f8e001a */
[----:B------:R-:W-:-:S04]  /*d180*/  ULDC.64 UR14, c[0x0][0x210] ;  /* 0x00008400000e7ab9 */ /* 0x000fc80000000a00 */
[----:B------:R-:W-:Y:S01]  /*d190*/  IADD3 R31, R27, R31, RZ ;  /* 0x0000001f1b1f7210 */ /* 0x000fe20007ffe0ff */
[----:B------:R-:W-:Y:S01]  /*d1a0*/  FMUL.FTZ R27, R30, UR27 ;  /* 0x0000001b1e1b7c20 */ /* 0x000fe20008410000 */
[----:B------:R-:W-:-:S04]  /*d1b0*/  LEA R28, P2, R26, UR14, 0x1 ;  /* 0x0000000e1a1c7c11 */ /* 0x000fc8000f8408ff */
[----:B------:R-:W-:Y:S01]  /*d1c0*/  LEA.HI.X R29, R26, UR15, R31, 0x1, P2 ;  /* 0x0000000f1a1d7c11 */ /* 0x000fe200090f0c1f */
[----:B------:R-:W-:-:S05]  /*d1d0*/  FMUL.FTZ R26, R84, UR27 ;  /* 0x0000001b541a7c20 */ /* 0x000fca0008410000 */
[----:B------:R-:W-:-:S05]  /*d1e0*/  F2FP.F16.F32.PACK_AB R27, R26, R27 ;  /* 0x0000001b1a1b723e */ /* 0x000fca00000000ff */
[----:B------:R0:W-:Y:S02]  /*d1f0*/  STG.E desc[UR22][R28.64], R27 ;  /* 0x0000001b1c007986 */ /* 0x0001e4000c101916 */
.L_x_1309:
[----:B------:R-:W-:Y:S05]  /*d200*/  BSYNC B0 ;  /* 0x0000000000007941 */ /* 0x000fea0003800000 */
.L_x_1308:
[----:B------:R-:W-:Y:S01]  /*d210*/  HADD2.F32 R40, -RZ, R40.H1_H1 ;  /* 0x30000028ff287230 */ /* 0x000fe20000004100 */
[----:B------:R-:W-:Y:S01]  /*d220*/  IADD3 R44, R2, 0xd0, RZ ;  /* 0x000000d0022c7810 */ /* 0x000fe20007ffe0ff */
[----:B0-----:R-:W-:Y:S01]  /*d230*/  FADD.FTZ R29, R16, -UR26 ;  /* 0x8000001a101d7e21 */ /* 0x001fe20008010000 */
[--C-:B------:R-:W-:Y:S01]  /*d240*/  HADD2.F32 R27, -RZ, R86.reuse.H0_H0 ;  /* 0x20000056ff1b7230 */ /* 0x100fe20000004100 */
[----:B------:R-:W-:Y:S01]  /*d250*/  ISETP.GT.U32.OR P0, PT, R0, 0x22f, P0 ;  /* 0x0000022f0000780c */ /* 0x000fe20000704470 */
[----:B------:R-:W-:Y:S01]  /*d260*/  FADD.FTZ R26, R40, -UR26 ;  /* 0x8000001a281a7e21 */ /* 0x000fe20008010000 */
[----:B------:R-:W-:Y:S01]  /*d270*/  ISETP.GE.U32.AND P2, PT, R44, UR6, PT ;  /* 0x000000062c007c0c */ /* 0x000fe2000bf46070 */
        /* <DEDUP_REMOVED lines=23> */
.L_x_1310:
        /* <DEDUP_REMOVED lines=22> */
.L_x_1312:
[----:B------:R-:W-:Y:S05]  /*d550*/  BSYNC B0 ;  /* 0x0000000000007941 */ /* 0x000fea0003800000 */
.L_x_1311:
[C---:B------:R-:W-:Y:S01]  /*d560*/  IADD3 R46, R2.reuse, 0xd0, RZ ;  /* 0x000000d0022e7810 */ /* 0x040fe20007ffe0ff */
[----:B------:R-:W-:Y:S01]  /*d570*/  HADD2.F32 R41, -RZ, R41.H1_H1 ;  /* 0x30000029ff297230 */ /* 0x000fe20000004100 */
[----:B------:R-:W-:Y:S01]  /*d580*/  IADD3 R33, R2, 0xe0, RZ ;  /* 0x000000e002217810 */ /* 0x000fe20007ffe0ff */
[----:B0-----:R-:W-:Y:S01]  /*d590*/  FADD.FTZ R29, R16, -UR26 ;  /* 0x8000001a101d7e21 */ /* 0x001fe20008010000 */
[----:B------:R-:W-:Y:S01]  /*d5a0*/  SHF.R.S32.HI R46, RZ, 0x1f, R46 ;  /* 0x0000001fff2e7819 */ /* 0x000fe2000001142e */
[--C-:B------:R-:W-:Y:S02]  /*d5b0*/  HADD2.F32 R27, -RZ, R83.reuse.H0_H0 ;  /* 0x20000053ff1b7230 */ /* 0x100fe40000004100 */
[----:B------:R-:W-:Y:S01]  /*d5c0*/  FADD.FTZ R26, R41, -UR26 ;  /* 0x8000001a291a7e21 */ /* 0x000fe20008010000 */
[----:B------:R-:W-:Y:S01]  /*d5d0*/  ISETP.GE.U32.AND P0, PT, R33, UR6, PT ;  /* 0x0000000621007c0c */ /* 0x000fe2000bf06070 */
[----:B------:R-:W-:Y:S01]  /*d5e0*/  HADD2.F32 R28, -RZ, R83.H1_H1 ;  /* 0x30000053ff1c7230 */ /* 0x000fe20000004100 */
[----:B------:R-:W-:Y:S01]  /*d5f0*/  ISETP.GE.AND.EX P2, PT, R46, UR7, PT, P2 ;  /* 0x000000072e007c0c */ /* 0x000fe2000bf46320 */
[----:B------:R-:W-:Y:S01]  /*d600*/  FMUL.FTZ R29, R29, UR27 ;  /* 0x0000001b1d1d7c20 */ /* 0x000fe20008410000 */
[----:B------:R-:W-:Y:S01]  /*d610*/  IADD3 R31, R2, 0xf0, RZ ;  /* 0x000000f0021f7810 */ /* 0x000fe20007ffe0ff */
[----:B------:R-:W-:Y:S01]  /*d620*/  FMUL.FTZ R26, R26, UR27 ;  /* 0x0000001b1a1a7c20 */ /* 0x000fe20008410000 */
[----:B------:R-:W-:-:S02]  /*d630*/  ISETP.GT.U32.OR P2, PT, R0, 0x22f, P2 ;  /* 0x0000022f0000780c */ /* 0x000fc40001744470 */
[----:B------:R-:W-:Y:S01]  /*d640*/  SHF.R.S32.HI R16, RZ, 0x1f, R33 ;  /* 0x0000001fff107819 */ /* 0x000fe20000011421 */
        /* <DEDUP_REMOVED lines=19> */
.L_x_1313:
        /* <DEDUP_REMOVED lines=22> */
.L_x_1315:
[----:B------:R-:W-:Y:S05]  /*d8e0*/  BSYNC B0 ;  /* 0x0000000000007941 */ /* 0x000fea0003800000 */
.L_x_1314:
[--C-:B------:R-:W-:Y:S01]  /*d8f0*/  HADD2.F32 R26, -RZ, R38.reuse.H0_H0 ;  /* 0x20000026ff1a7230 */ /* 0x100fe20000004100 */
[----:B------:R-:W-:Y:S01]  /*d900*/  ISETP.GE.U32.AND P2, PT, R31, UR6, PT ;  /* 0x000000061f007c0c */ /* 0x000fe2000bf46070 */
[----:B------:R-:W-:Y:S01]  /*d910*/  HADD2.F32 R38, -RZ, R38.H1_H1 ;  /* 0x30000026ff267230 */ /* 0x000fe20000004100 */
[----:B------:R-:W-:Y:S01]  /*d920*/  SHF.R.S32.HI R30, RZ, 0x1f, R31 ;  /* 0x0000001fff1e7819 */ /* 0x000fe2000001141f */
[--C-:B------:R-:W-:Y:S02]  /*d930*/  HADD2.F32 R35, -RZ, R85.reuse.H0_H0 ;  /* 0x20000055ff237230 */ /* 0x100fe40000004100 */
[----:B------:R-:W-:Y:S01]  /*d940*/  FADD.FTZ R26, R26, -UR26 ;  /* 0x8000001a1a1a7e21 */ /* 0x000fe20008010000 */
[----:B------:R-:W-:Y:S01]  /*d950*/  ISETP.GE.AND.EX P0, PT, R16, UR7, PT, P0 ;  /* 0x0000000710007c0c */ /* 0x000fe2000bf06300 */
[----:B------:R-:W-:Y:S01]  /*d960*/  FADD.FTZ R38, R38, -UR26 ;  /* 0x8000001a26267e21 */ /* 0x000fe20008010000 */
[----:B------:R-:W-:Y:S01]  /*d970*/  ISETP.GE.AND.EX P2, PT, R30, UR7, PT, P2 ;  /* 0x000000071e007c0c */ /* 0x000fe2000bf46320 */
[----:B0-----:R-:W-:Y:S01]  /*d980*/  FMUL.FTZ R27, R26, UR27 ;  /* 0x0000001b1a1b7c20 */ /* 0x001fe20008410000 */
[----:B------:R-:W-:Y:S01]  /*d990*/  ISETP.GT.U32.OR P0, PT, R0, 0x22f, P0 ;  /* 0x0000022f0000780c */ /* 0x000fe20000704470 */
[----:B------:R-:W-:-:S02]  /*d9a0*/  HADD2.F32 R28, -RZ, R85.H1_H1 ;  /* 0x30000055ff1c7230 */ /* 0x000fc40000004100 */
[----:B------:R-:W-:Y:S01]  /*d9b0*/  FMUL.FTZ R26, R38, UR27 ;  /* 0x0000001b261a7c20 */ /* 0x000fe20008410000 */
[----:B------:R-:W-:Y:S01]  /*d9c0*/  HADD2.F32 R32, -RZ, R39.H0_H0 ;  /* 0x20000027ff207230 */ /* 0x000fe20000004100 */
        /* <DEDUP_REMOVED lines=19> */
.L_x_1316:
        /* <DEDUP_REMOVED lines=9> */
[----:B------:R-:W-:Y:S01]  /*db90*/  MOV R26, R18 ;  /* 0x00000012001a7202 */ /* 0x000fe20000000f00 */
[----:B------:R-:W-:Y:S02]  /*dba0*/  FFMA.FTZ R34, R35, R22, -R34 ;  /* 0x0000001623227223 */ /* 0x000fe40000010822 */
[----:B------:R-:W-:Y:S01]  /*dbb0*/  FFMA.FTZ R16, R28, R23, -R29 ;  /* 0x000000171c107223 */ /* 0x000fe2000001081d */
[----:B------:R-:W-:-:S02]  /*dbc0*/  IMAD R29, R33, UR15, R38 ;  /* 0x0000000f211d7c24 */ /* 0x000fc4000f8e0226 */
[----:B------:R-:W-:Y:S01]  /*dbd0*/  IMAD.WIDE.U32 R26, R33, UR14, R26 ;  /* 0x0000000e211a7c25 */ /* 0x000fe2000f8e001a */
[----:B------:R-:W-:-:S03]  /*dbe0*/  ULDC.64 UR14, c[0x0][0x210] ;  /* 0x00008400000e7ab9 */ /* 0x000fc60000000a00 */
[----:B------:R-:W-:Y:S01]  /*dbf0*/  FMUL.FTZ R33, R34, UR27 ;  /* 0x0000001b22217c20 */ /* 0x000fe20008410000 */
[----:B------:R-:W-:Y:S01]  /*dc00*/  FMUL.FTZ R16, R16, UR27 ;  /* 0x0000001b10107c20 */ /* 0x000fe20008410000 */
[----:B------:R-:W-:Y:S02]  /*dc10*/  LEA R28, P0, R26, UR14, 0x1 ;  /* 0x0000000e1a1c7c11 */ /* 0x000fe4000f8008ff */
[----:B------:R-:W-:Y:S02]  /*dc20*/  IADD3 R29, R27, R29, RZ ;  /* 0x0000001d1b1d7210 */ /* 0x000fe40007ffe0ff */
[----:B------:R-:W-:Y:S02]  /*dc30*/  F2FP.F16.F32.PACK_AB R27, R16, R33 ;  /* 0x00000021101b723e */ /* 0x000fe400000000ff */
[----:B------:R-:W-:-:S05]  /*dc40*/  LEA.HI.X R29, R26, UR15, R29, 0x1, P0 ;  /* 0x0000000f1a1d7c11 */ /* 0x000fca00080f0c1d */
[----:B------:R0:W-:Y:S02]  /*dc50*/  STG.E desc[UR22][R28.64], R27 ;  /* 0x0000001b1c007986 */ /* 0x0001e4000c101916 */
.L_x_1318:
[----:B------:R-:W-:Y:S05]  /*dc60*/  BSYNC B0 ;  /* 0x0000000000007941 */ /* 0x000fea0003800000 */
.L_x_1317:
[----:B------:R-:W-:Y:S02]  /*dc70*/  HADD2.F32 R39, -RZ, R39.H1_H1 ;  /* 0x30000027ff277230 */ /* 0x000fe40000004100 */
[----:B0-----:R-:W-:Y:S01]  /*dc80*/  FADD.FTZ R27, R32, -UR26 ;  /* 0x8000001a201b7e21 */ /* 0x001fe20008010000 */
[--C-:B------:R-:W-:Y:S01]  /*dc90*/  HADD2.F32 R29, -RZ, R80.reuse.H0_H0 ;  /* 0x20000050ff1d7230 */ /* 0x100fe20000004100 */
[----:B------:R-:W-:Y:S01]  /*dca0*/  ISETP.GT.U32.OR P2, PT, R0, 0x22f, P2 ;  /* 0x0000022f0000780c */ /* 0x000fe20001744470 */
[----:B------:R-:W-:Y:S02]  /*dcb0*/  HADD2.F32 R80, -RZ, R80.H1_H1 ;  /* 0x30000050ff507230 */ /* 0x000fe40000004100 */
[----:B------:R-:W-:Y:S01]  /*dcc0*/  FADD.FTZ R16, R39, -UR26 ;  /* 0x8000001a27107e21 */ /* 0x000fe20008010000 */
[----:B------:R-:W-:Y:S01]  /*dcd0*/  HADD2.F32 R32, -RZ, R36.H0_H0 ;  /* 0x20000024ff207230 */ /* 0x000fe20000004100 */
[----:B------:R-:W-:Y:S01]  /*dce0*/  IADD3 R33, R2, 0x100, RZ ;  /* 0x0000010002217810 */ /* 0x000fe20007ffe0ff */
        /* <DEDUP_REMOVED lines=21> */
.L_x_1319:
        /* <DEDUP_REMOVED lines=12> */
[----:B------:R-:W-:-:S03]  /*df00*/  IMAD R35, R31, UR15, R30 ;  /* 0x0000000f1f237c24 */ /* 0x000fc6000f8e021e */
        /* <DEDUP_REMOVED lines=9> */
.L_x_1321:
[----:B------:R-:W-:Y:S05]  /*dfa0*/  BSYNC B0 ;  /* 0x0000000000007941 */ /* 0x000fea0003800000 */
.L_x_1320:
[----:B------:R-:W-:Y:S01]  /*dfb0*/  IADD3 R39, R2, 0x110, RZ ;  /* 0x0000011002277810 */ /* 0x000fe20007ffe0ff */
[----:B------:R-:W-:Y:S01]  /*dfc0*/  HADD2.F32 R36, -RZ, R36.H1_H1 ;  /* 0x30000024ff247230 */ /* 0x000fe20000004100 */
[----:B------:R-:W-:Y:S01]  /*dfd0*/  ISETP.GE.U32.AND P0, PT, R33, UR6, PT ;  /* 0x0000000621007c0c */ /* 0x000fe2000bf06070 */
[----:B0-----:R-:W-:Y:S01]  /*dfe0*/  FADD.FTZ R29, R32, -UR26 ;  /* 0x8000001a201d7e21 */ /* 0x001fe20008010000 */
[----:B------:R-:W-:Y:S01]  /*dff0*/  ISETP.GE.U32.AND P2, PT, R39, UR6, PT ;  /* 0x0000000627007c0c */ /* 0x000fe2000bf46070 */
[--C-:B------:R-:W-:Y:S01]  /*e000*/  HADD2.F32 R27, -RZ, R78.reuse.H0_H0 ;  /* 0x2000004eff1b7230 */ /* 0x100fe20000004100 */
[----:B------:R-:W-:Y:S01]  /*e010*/  SHF.R.S32.HI R26, RZ, 0x1f, R33 ;  /* 0x0000001fff1a7819 */ /* 0x000fe20000011421 */
[----:B------:R-:W-:Y:S01]  /*e020*/  FADD.FTZ R28, R36, -UR26 ;  /* 0x8000001a241c7e21 */ /* 0x000fe20008010000 */
[----:B------:R-:W-:Y:S01]  /*e030*/  SHF.R.S32.HI R16, RZ, 0x1f, R39 ;  /* 0x0000001fff107819 */ /* 0x000fe20000011427 */
[--C-:B------:R-:W-:Y:S01]  /*e040*/  HADD2.F32 R30, -RZ, R37.reuse.H0_H0 ;  /* 0x20000025ff1e7230 */ /* 0x100fe20000004100 */
[C---:B------:R-:W-:Y:S01]  /*e050*/  IADD3 R35, R2.reuse, 0x120, RZ ;  /* 0x0000012002237810 */ /* 0x040fe20007ffe0ff */
[----:B------:R-:W-:Y:S01]  /*e060*/  HADD2.F32 R78, -RZ, R78.H1_H1 ;  /* 0x3000004eff4e7230 */ /* 0x000fe20000004100 */
[----:B------:R-:W-:Y:S01]  /*e070*/  IADD3 R31, R2, 0x130, RZ ;  /* 0x00000130021f7810 */ /* 0x000fe20007ffe0ff */
[----:B------:R-:W-:Y:S01]  /*e080*/  HADD2.F32 R37, -RZ, R37.H1_H1 ;  /* 0x30000025ff257230 */ /* 0x000fe20000004100 */
[----:B------:R-:W-:Y:S01]  /*e090*/  ISETP.GE.AND.EX P4, PT, R26, UR7, PT, P0 ;  /* 0x000000071a007c0c */ /* 0x000fe2000bf86300 */
[----:B------:R-:W-:Y:S01]  /*e0a0*/  FMUL.FTZ R29, R29, UR27 ;  /* 0x0000001b1d1d7c20 */ /* 0x000fe20008410000 */
[----:B------:R-:W-:Y:S01]  /*e0b0*/  ISETP.GE.AND.EX P5, PT, R16, UR7, PT, P2 ;  /* 0x0000000710007c0c */ /* 0x000fe2000bfa6320 */
[----:B------:R-:W-:Y:S01]  /*e0c0*/  FMUL.FTZ R28, R28, UR27 ;  /* 0x0000001b1c1c7c20 */ /* 0x000fe20008410000 */
[----:B------:R-:W-:-:S02]  /*e0d0*/  ISETP.GE.U32.AND P2, PT, R35, UR6, PT ;  /* 0x0000000623007c0c */ /* 0x000fc4000bf46070 */
[----:B------:R-:W-:Y:S02]  /*e0e0*/  ISETP.GE.U32.AND P0, PT, R31, UR6, PT ;  /* 0x000000061f007c0c */ /* 0x000fe4000bf06070 */
        /* <DEDUP_REMOVED lines=21> */
.L_x_1322:
        /* <DEDUP_REMOVED lines=12> */
[C---:B------:R-:W-:Y:S02]  /*e300*/  IMAD R41, R33.reuse, UR15, R28 ;  /* 0x0000000f21297c24 */ /* 0x040fe4000f8e021c */
        /* <DEDUP_REMOVED lines=9> */
.L_x_1324:
[----:B------:R-:W-:Y:S05]  /*e3a0*/  BSYNC B0 ;  /* 0x0000000000007941 */ /* 0x000fea0003800000 */
.L_x_1323:
        /* <DEDUP_REMOVED lines=25> */
.L_x_1325:
        /* <DEDUP_REMOVED lines=11> */
[----:B------:R-:W-:-:S02]  /*e5f0*/  FFMA.FTZ R16, R28, R23, -R29 ;  /* 0x000000171c107223 */ /* 0x000fc4000001081d */
        /* <DEDUP_REMOVED lines=10> */
.L_x_1327:
[----:B------:R-:W-:Y:S05]  /*e6a0*/  BSYNC B0 ;  /* 0x0000000000007941 */ /* 0x000fea0003800000 */
.L_x_1326:
[----:B------:R-:W-:Y:S01]  /*e6b0*/  IADD3 R40, R2, 0x120, RZ ;  /* 0x0000012002287810 */ /* 0x000fe20007ffe0ff */
[--C-:B------:R-:W-:Y:S01]  /*e6c0*/  HADD2.F32 R26, -RZ, R3.reuse.H0_H0 ;  /* 0x20000003ff1a7230 */ /* 0x100fe20000004100 */
[----:B------:R-:W-:Y:S01]  /*e6d0*/  SHF.R.S32.HI R16, RZ, 0x1f, R31 ;  /* 0x0000001fff107819 */ /* 0x000fe2000001141f */
[----:B------:R-:W-:Y:S01]  /*e6e0*/  HADD2.F32 R3, -RZ, R3.H1_H1 ;  /* 0x30000003ff037230 */ /* 0x000fe20000004100 */
[----:B------:R-:W-:Y:S01]  /*e6f0*/  SHF.R.S32.HI R40, RZ, 0x1f, R40 ;  /* 0x0000001fff287819 */ /* 0x000fe20000011428 */
[--C-:B0-----:R-:W-:Y:S02]  /*e700*/  HADD2.F32 R27, -RZ, R75.reuse.H0_H0 ;  /* 0x2000004bff1b7230 */ /* 0x101fe40000004100 */
[----:B------:R-:W-:Y:S01]  /*e710*/  FADD.FTZ R26, R26, -UR26 ;  /* 0x8000001a1a1a7e21 */ /* 0x000fe20008010000 */
[----:B------:R-:W-:Y:S01]  /*e720*/  ISETP.GE.AND.EX P0, PT, R16, UR7, PT, P0 ;  /* 0x0000000710007c0c */ /* 0x000fe2000bf06300 */
[----:B------:R-:W-:Y:S01]  /*e730*/  FADD.FTZ R29, R3, -UR26 ;  /* 0x8000001a031d7e21 */ /* 0x000fe20008010000 */
[----:B------:R-:W-:Y:S01]  /*e740*/  ISETP.GE.AND.EX P2, PT, R40, UR7, PT, P2 ;  /* 0x0000000728007c0c */ /* 0x000fe2000bf46320 */
[----:B------:R-:W-:-:S02]  /*e750*/  HADD2.F32 R28, -RZ, R75.H1_H1 ;  /* 0x3000004bff1c7230 */ /* 0x000fc40000004100 */
[----:B------:R-:W-:Y:S01]  /*e760*/  FMUL.FTZ R41, R26, UR27 ;  /* 0x0000001b1a297c20 */ /* 0x000fe20008410000 */
[----:B------:R-:W-:Y:S01]  /*e770*/  HADD2.F32 R3, -RZ, R17.H0_H0 ;  /* 0x20000011ff037230 */ /* 0x000fe20000004100 */
        /* <DEDUP_REMOVED lines=21> */
.L_x_1328:
[----:B------:R-:W-:Y:S04]  /*e8d0*/  BSSY B0, `(.L_x_1329) ;  /* 0x0000016000007945 */ /* 0x000fe80003800000 */
[----:B------:R-:W-:Y:S05]  /*e8e0*/  @P2 BRA `(.L_x_1330) ;  /* 0x0000000000502947 */ /* 0x000fea0003800000 */
[----:B------:R-:W-:Y:S01]  /*e8f0*/  MOV R26, UR5 ;  /* 0x00000005001a7c02 */ /* 0x000fe20008000f00 */
[----:B------:R-:W-:Y:S01]  /*e900*/  ULDC.64 UR14, c[0x0][0x288] ;  /* 0x0000a200000e7ab9 */ /* 0x000fe20000000a00 */
[----:B------:R-:W-:Y:S01]  /*e910*/  MOV R33, UR5 ;  /* 0x0000000500217c02 */ /* 0x000fe20008000f00 */
[----:B------:R-:W-:Y:S02]  /*e920*/  IMAD R32, R40, UR14, RZ ;  /* 0x0000000e28207c24 */ /* 0x000fe4000f8e02ff */
[----:B------:R-:W-:Y:S02]  /*e930*/  FFMA.FTZ R26, R41, R26, UR13 ;  /* 0x0000000d291a7e23 */ /* 0x000fe4000801001a */
[----:B------:R-:W-:Y:S02]  /*e940*/  FFMA.FTZ R33, R38, R33, UR13 ;  /* 0x0000000d26217e23 */ /* 0x000fe40008010021 */
[----:B------:R-:W-:Y:S01]  /*e950*/  FFMA.FTZ R29, R27, R22, -R26 ;  /* 0x000000161b1d7223 */ /* 0x000fe2000001081a */
[----:B------:R-:W-:Y:S01]  /*e960*/  MOV R26, R18 ;  /* 0x00000012001a7202 */ /* 0x000fe20000000f00 */
[----:B------:R-:W-:Y:S01]  /*e970*/  FFMA.FTZ R30, R28, R23, -R33 ;  /* 0x000000171c1e7223 */ /* 0x000fe20000010821 */
[----:B------:R-:W-:Y:S01]  /*e980*/  MOV R27, R21 ;  /* 0x00000015001b7202 */ /* 0x000fe20000000f00 */
[----:B------:R-:W-:-:S02]  /*e990*/  FMUL.FTZ R33, R29, UR27 ;  /* 0x0000001b1d217c20 */ /* 0x000fc40008410000 */
        /* <DEDUP_REMOVED lines=9> */
.L_x_1330:
[----:B------:R-:W-:Y:S05]  /*ea30*/  BSYNC B0 ;  /* 0x0000000000007941 */ /* 0x000fea0003800000 */
.L_x_1329:
[----:B0-----:R-:W-:Y:S02]  /*ea40*/  HADD2.F32 R27, -RZ, R17.H1_H1 ;  /* 0x30000011ff1b7230 */ /* 0x001fe40000004100 */
[----:B------:R-:W-:Y:S01]  /*ea50*/  FADD.FTZ R3, R3, -UR26 ;  /* 0x8000001a03037e21 */ /* 0x000fe20008010000 */
[--C-:B------:R-:W-:Y:S01]  /*ea60*/  HADD2.F32 R28, -RZ, R4.reuse.H0_H0 ;  /* 0x20000004ff1c7230 */ /* 0x100fe20000004100 */
[----:B------:R-:W-:Y:S01]  /*ea70*/  ISETP.GT.U32.OR P0, PT, R0, 0x22f, P0 ;  /* 0x0000022f0000780c */ /* 0x000fe20000704470 */
[--C-:B------:R-:W-:Y:S02]  /*ea80*/  HADD2.F32 R17, -RZ, R71.reuse.H0_H0 ;  /* 0x20000047ff117230 */ /* 0x100fe40000004100 */
[----:B------:R-:W-:Y:S01]  /*ea90*/  FADD.FTZ R27, R27, -UR26 ;  /* 0x8000001a1b1b7e21 */ /* 0x000fe20008010000 */
[----:B------:R-:W-:Y:S02]  /*eaa0*/  HADD2.F32 R26, -RZ, R71.H1_H1 ;  /* 0x30000047ff1a7230 */ /* 0x000fe40000004100 */
[----:B------:R-:W-:Y:S01]  /*eab0*/  FMUL.FTZ R35, R3, UR27 ;  /* 0x0000001b03237c20 */ /* 0x000fe20008410000 */
[----:B------:R-:W-:-:S02]  /*eac0*/  HADD2.F32 R4, -RZ, R4.H1_H1 ;  /* 0x30000004ff047230 */ /* 0x000fc40000004100 */
        /* <DEDUP_REMOVED lines=20> */
.L_x_1331:
        /* <DEDUP_REMOVED lines=8> */
[----:B------:R-:W-:Y:S02]  /*ec90*/  FFMA.FTZ R3, R38, R3, UR13 ;  /* 0x0000000d26037e23 */ /* 0x000fe40008010003 */
[----:B------:R-:W-:Y:S01]  /*eca0*/  FFMA.FTZ R30, R17, R22, -R30 ;  /* 0x00000016111e7223 */ /* 0x000fe2000001081e */
[----:B------:R-:W-:Y:S01]  /*ecb0*/  MOV R17, R21 ;  /* 0x0000001500117202 */ /* 0x000fe20000000f00 */
[----:B------:R-:W-:-:S02]  /*ecc0*/  FFMA.FTZ R3, R26, R23, -R3 ;  /* 0x000000171a037223 */ /* 0x000fc40000010803 */
[----:B------:R-:W-:Y:S01]  /*ecd0*/  FMUL.FTZ R30, R30, UR27 ;  /* 0x0000001b1e1e7c20 */ /* 0x000fe20008410000 */
[----:B------:R-:W-:-:S04]  /*ece0*/  IMAD.WIDE.U32 R16, R31, UR14, R16 ;  /* 0x0000000e1f107c25 */ /* 0x000fc8000f8e0010 */
[----:B------:R-:W-:Y:S01]  /*ecf0*/  FMUL.FTZ R3, R3, UR27 ;  /* 0x0000001b03037c20 */ /* 0x000fe20008410000 */
[----:B------:R-:W-:Y:S01]  /*ed00*/  IMAD R31, R31, UR15, R32 ;  /* 0x0000000f1f1f7c24 */ /* 0x000fe2000f8e0220 */
[----:B------:R-:W-:-:S03]  /*ed10*/  ULDC.64 UR14, c[0x0][0x210] ;  /* 0x00008400000e7ab9 */ /* 0x000fc60000000a00 */
[----:B------:R-:W-:Y:S02]  /*ed20*/  F2FP.F16.F32.PACK_AB R3, R3, R30 ;  /* 0x0000001e0303723e */ /* 0x000fe400000000ff */
[----:B------:R-:W-:Y:S02]  /*ed30*/  LEA R26, P0, R16, UR14, 0x1 ;  /* 0x0000000e101a7c11 */ /* 0x000fe4000f8008ff */
[----:B------:R-:W-:-:S04]  /*ed40*/  IADD3 R31, R17, R31, RZ ;  /* 0x0000001f111f7210 */ /* 0x000fc80007ffe0ff */
[----:B------:R-:W-:-:S05]  /*ed50*/  LEA.HI.X R27, R16, UR15, R31, 0x1, P0 ;  /* 0x0000000f101b7c11 */ /* 0x000fca00080f0c1f */
[----:B------:R0:W-:Y:S02]  /*ed60*/  STG.E desc[UR22][R26.64], R3 ;  /* 0x000000031a007986 */ /* 0x0001e4000c101916 */
.L_x_1333:
[----:B------:R-:W-:Y:S05]  /*ed70*/  BSYNC B0 ;  /* 0x0000000000007941 */ /* 0x000fea0003800000 */
.L_x_1332:
[----:B0-----:R-:W-:Y:S01]  /*ed80*/  IADD3 R27, R2, 0x140, RZ ;  /* 0x00000140021b7810 */ /* 0x001fe20007ffe0ff */
[----:B------:R-:W-:Y:S01]  /*ed90*/  FADD.FTZ R28, R28, -UR26 ;  /* 0x8000001a1c1c7e21 */ /* 0x000fe20008010000 */
[----:B------:R-:W-:Y:S01]  /*eda0*/  IADD3 R31, R2, 0x150, RZ ;  /* 0x00000150021f7810 */ /* 0x000fe20007ffe0ff */
[----:B------:R-:W-:Y:S01]  /*edb0*/  FADD.FTZ R26, R4, -UR26 ;  /* 0x8000001a041a7e21 */ /* 0x000fe20008010000 */
[C---:B------:R-:W-:Y:S01]  /*edc0*/  IADD3 R40, R2.reuse, 0x150, RZ ;  /* 0x0000015002287810 */ /* 0x040fe20007ffe0ff */
[--C-:B------:R-:W-:Y:S01]  /*edd0*/  HADD2.F32 R17, -RZ, R70.reuse.H0_H0 ;  /* 0x20000046ff117230 */ /* 0x100fe20000004100 */
[----:B------:R-:W-:Y:S01]  /*ede0*/  IADD3 R29, R2, 0x160, RZ ;  /* 0x00000160021d7810 */ /* 0x000fe20007ffe0ff */
[--C-:B------:R-:W-:Y:S01]  /*edf0*/  HADD2.F32 R4, -RZ, R13.reuse.H0_H0 ;  /* 0x2000000dff047230 */ /* 0x100fe20000004100 */
[----:B------:R-:W-:Y:S01]  /*ee00*/  ISETP.GE.U32.AND P5, PT, R27, UR6, PT ;  /* 0x000000061b007c0c */ /* 0x000fe2000bfa6070 */
[----:B------:R-:W-:Y:S01]  /*ee10*/  HADD2.F32 R70, -RZ, R70.H1_H1 ;  /* 0x30000046ff467230 */ /* 0x000fe20000004100 */
[----:B------:R-:W-:Y:S01]  /*ee20*/  SHF.R.S32.HI R16, RZ, 0x1f, R27 ;  /* 0x0000001fff107819 */ /* 0x000fe2000001141b */
[----:B------:R-:W-:Y:S01]  /*ee30*/  HADD2.F32 R13, -RZ, R13.H1_H1 ;  /* 0x3000000dff0d7230 */ /* 0x000fe20000004100 */
[----:B------:R-:W-:Y:S01]  /*ee40*/  ISETP.GE.U32.AND P2, PT, R31, UR6, PT ;  /* 0x000000061f007c0c */ /* 0x000fe2000bf46070 */
[----:B------:R-:W-:Y:S01]  /*ee50*/  FMUL.FTZ R41, R28, UR27 ;  /* 0x0000001b1c297c20 */ /* 0x000fe20008410000 */
[----:B------:R-:W-:Y:S01]  /*ee60*/  SHF.R.S32.HI R40, RZ, 0x1f, R40 ;  /* 0x0000001fff287819 */ /* 0x000fe20000011428 */
[----:B------:R-:W-:Y:S01]  /*ee70*/  FMUL.FTZ R36, R26, UR27 ;  /* 0x0000001b1a247c20 */ /* 0x000fe20008410000 */
[----:B------:R-:W-:-:S02]  /*ee80*/  IADD3 R38, R2, 0x160, RZ ;  /* 0x0000016002267810 */ /* 0x000fc40007ffe0ff */
[----:B------:R-:W-:Y:S02]  /*ee90*/  IADD3 R3, R2, 0x170, RZ ;  /* 0x0000017002037810 */ /* 0x000fe40007ffe0ff */
[----:B------:R-:W-:Y:S02]  /*eea0*/  ISETP.GE.U32.AND P4, PT, R29, UR6, PT ;  /* 0x000000061d007c0c */ /* 0x000fe4000bf86070 */
[----:B------:R-:W-:Y:S02]  /*eeb0*/  SHF.R.S32.HI R38, RZ, 0x1f, R38 ;  /* 0x0000001fff267819 */ /* 0x000fe40000011426 */
[----:B------:R-:W-:Y:S02]  /*eec0*/  ISETP.GE.AND.EX P5, PT, R16, UR7, PT, P5 ;  /* 0x0000000710007c0c */ /* 0x000fe4000bfa6350 */
[----:B------:R-:W-:Y:S02]  /*eed0*/  ISETP.GE.AND.EX P2, PT, R40, UR7, PT, P2 ;  /* 0x0000000728007c0c */ /* 0x000fe4000bf46320 */
[----:B------:R-:W-:-:S02]  /*eee0*/  ISETP.GE.U32.AND P0, PT, R3, UR6, PT ;  /* 0x0000000603007c0c */ /* 0x000fc4000bf06070 */
        /* <DEDUP_REMOVED lines=22> */
.L_x_1334:
        /* <DEDUP_REMOVED lines=22> */
.L_x_1336:
[----:B------:R-:W-:Y:S05]  /*f1b0*/  BSYNC B0 ;  /* 0x0000000000007941 */ /* 0x000fea0003800000 */
.L_x_1335:
[----:B------:R-:W-:Y:S01]  /*f1c0*/  FADD.FTZ R16, R4, -UR26 ;  /* 0x8000001a04107e21 */ /* 0x000fe20008010000 */
[----:B0-----:R-:W-:Y:S01]  /*f1d0*/  FADD.FTZ R17, R13, -UR26 ;  /* 0x8000001a0d117e21 */ /* 0x001fe20008010000 */
        /* <DEDUP_REMOVED lines=23> */
.L_x_1337:
        /* <DEDUP_REMOVED lines=12> */
[----:B------:R-:W-:Y:S02]  /*f410*/  FMUL.FTZ R13, R13, UR27 ;  /* 0x0000001b0d0d7c20 */ /* 0x000fe40008410000 */
        /* <DEDUP_REMOVED lines=9> */
.L_x_1339:
[----:B------:R-:W-:Y:S05]  /*f4b0*/  BSYNC B0 ;  /* 0x0000000000007941 */ /* 0x000fea0003800000 */
.L_x_1338:
[--C-:B------:R-:W-:Y:S01]  /*f4c0*/  HADD2.F32 R4, -RZ, R5.reuse.H0_H0 ;  /* 0x20000005ff047230 */ /* 0x100fe20000004100 */
[----:B------:R-:W-:Y:S01]  /*f4d0*/  IADD3 R32, R2, 0x170, RZ ;  /* 0x0000017002207810 */ /* 0x000fe20007ffe0ff */
[----:B0-----:R-:W-:Y:S01]  /*f4e0*/  HADD2.F32 R13, -RZ, R5.H1_H1 ;  /* 0x30000005ff0d7230 */ /* 0x001fe20000004100 */
        /* <DEDUP_REMOVED lines=29> */
.L_x_1340:
        /* <DEDUP_REMOVED lines=22> */
.L_x_1342:
[----:B------:R-:W-:Y:S05]  /*f820*/  BSYNC B0 ;  /* 0x0000000000007941 */ /* 0x000fea0003800000 */
.L_x_1341:
[----:B------:R-:W-:Y:S02]  /*f830*/  HADD2.F32 R6, -RZ, R6.H1_H1 ;  /* 0x30000006ff067230 */ /* 0x000fe40000004100 */
[----:B------:R-:W-:Y:S01]  /*f840*/  FADD.FTZ R13, R13, -UR26 ;  /* 0x8000001a0d0d7e21 */ /* 0x000fe20008010000 */
[--C-:B0-----:R-:W-:Y:S01]  /*f850*/  HADD2.F32 R5, -RZ, R66.reuse.H0_H0 ;  /* 0x20000042ff057230 */ /* 0x101fe20000004100 */
[----:B------:R-:W-:Y:S01]  /*f860*/  ISETP.GT.U32.OR P0, PT, R0, 0x22f, P0 ;  /* 0x0000022f0000780c */ /* 0x000fe20000704470 */
[----:B------:R-:W-:Y:S02]  /*f870*/  HADD2.F32 R66, -RZ, R66.H1_H1 ;  /* 0x30000042ff427230 */ /* 0x000fe40000004100 */
[----:B------:R-:W-:Y:S01]  /*f880*/  FADD.FTZ R6, R6, -UR26 ;  /* 0x8000001a06067e21 */ /* 0x000fe20008010000 */
[--C-:B------:R-:W-:Y:S02]  /*f890*/  HADD2.F32 R17, -RZ, R7.reuse.H0_H0 ;  /* 0x20000007ff117230 */ /* 0x100fe40000004100 */
        /* <DEDUP_REMOVED lines=22> */
.L_x_1343:
        /* <DEDUP_REMOVED lines=22> */
.L_x_1345:
[----:B------:R-:W-:Y:S05]  /*fb60*/  BSYNC B0 ;  /* 0x0000000000007941 */ /* 0x000fea0003800000 */
.L_x_1344:
[C---:B------:R-:W-:Y:S01]  /*fb70*/  IADD3 R37, R2.reuse, 0x180, RZ ;  /* 0x0000018002257810 */ /* 0x040fe20007ffe0ff */
[----:B------:R-:W-:Y:S01]  /*fb80*/  FADD.FTZ R4, R17, -UR26 ;  /* 0x8000001a11047e21 */ /* 0x000fe20008010000 */
[----:B------:R-:W-:Y:S01]  /*fb90*/  IADD3 R16, R2, 0x190, RZ ;  /* 0x0000019002107810 */ /* 0x000fe20007ffe0ff */
[----:B------:R-:W-:Y:S01]  /*fba0*/  FADD.FTZ R26, R26, -UR26 ;  /* 0x8000001a1a1a7e21 */ /* 0x000fe20008010000 */
[C---:B------:R-:W-:Y:S01]  /*fbb0*/  IADD3 R34, R2.reuse, 0x190, RZ ;  /* 0x0000019002227810 */ /* 0x040fe20007ffe0ff */
[----:B------:R-:W-:Y:S01]  /*fbc0*/  HADD2.F32 R5, -RZ, R64.H0_H0 ;  /* 0x20000040ff057230 */ /* 0x000fe20000004100 */
[C---:B------:R-:W-:Y:S01]  /*fbd0*/  IADD3 R36, R2.reuse, 0x180, RZ ;  /* 0x0000018002247810 */ /* 0x040fe20007ffe0ff */
[----:B------:R-:W-:Y:S01]  /*fbe0*/  HADD2.F32 R17, -RZ, R8.H0_H0 ;  /* 0x20000008ff117230 */ /* 0x000fe20000004100 */
[----:B------:R-:W-:Y:S01]  /*fbf0*/  IADD3 R13, R2, 0x1a0, RZ ;  /* 0x000001a0020d7810 */ /* 0x000fe20007ffe0ff */
[----:B------:R-:W-:Y:S01]  /*fc00*/  HADD2.F32 R64, -RZ, R64.H1_H1 ;  /* 0x30000040ff407230 */ /* 0x000fe20000004100 */
[----:B------:R-:W-:Y:S01]  /*fc10*/  ISETP.GE.U32.AND P5, PT, R37, UR6, PT ;  /* 0x0000000625007c0c */ /* 0x000fe2000bfa6070 */
[----:B------:R-:W-:Y:S01]  /*fc20*/  HADD2.F32 R8, -RZ, R8.H1_H1 ;  /* 0x30000008ff087230 */ /* 0x000fe20000004100 */
[----:B------:R-:W-:Y:S01]  /*fc30*/  ISETP.GE.U32.AND P2, PT, R16, UR6, PT ;  /* 0x0000000610007c0c */ /* 0x000fe2000bf46070 */
[----:B------:R-:W-:Y:S01]  /*fc40*/  FMUL.FTZ R35, R4, UR27 ;  /* 0x0000001b04237c20 */ /* 0x000fe20008410000 */
[----:B------:R-:W-:Y:S01]  /*fc50*/  SHF.R.S32.HI R36, RZ, 0x1f, R36 ;  /* 0x0000001fff247819 */ /* 0x000fe20000011424 */
[----:B------:R-:W-:Y:S01]  /*fc60*/  FMUL.FTZ R30, R26, UR27 ;  /* 0x0000001b1a1e7c20 */ /* 0x000fe20008410000 */
[----:B------:R-:W-:-:S02]  /*fc70*/  SHF.R.S32.HI R34, RZ, 0x1f, R34 ;  /* 0x0000001fff227819 */ /* 0x000fc40000011422 */
[C---:B------:R-:W-:Y:S02]  /*fc80*/  IADD3 R32, R2.reuse, 0x1a0, RZ ;  /* 0x000001a002207810 */ /* 0x040fe40007ffe0ff */
[----:B0-----:R-:W-:Y:S02]  /*fc90*/  IADD3 R3, R2, 0x1b0, RZ ;  /* 0x000001b002037810 */ /* 0x001fe40007ffe0ff */
        /* <DEDUP_REMOVED lines=27> */
.L_x_1346:
        /* <DEDUP_REMOVED lines=22> */
.L_x_1348:
[----:B------:R-:W-:Y:S05]  /*ffb0*/  BSYNC B0 ;  /* 0x0000000000007941 */ /* 0x000fea0003800000 */
.L_x_1347:
        /* <DEDUP_REMOVED lines=25> */
.L_x_1349:
        /* <DEDUP_REMOVED lines=22> */
.L_x_1351:
[----:B------:R-:W-:Y:S05]  /*102b0*/  BSYNC B0 ;  /* 0x0000000000007941 */ /* 0x000fea0003800000 */
.L_x_1350:
        /* <DEDUP_REMOVED lines=32> */
.L_x_1352:
        /* <DEDUP_REMOVED lines=22> */
.L_x_1354:
[----:B------:R-:W-:Y:S05]  /*10620*/  BSYNC B0 ;  /* 0x0000000000007941 */ /* 0x000fea0003800000 */
.L_x_1353:
[----:B------:R-:W-:Y:S02]  /*10630*/  HADD2.F32 R14, -RZ, R14.H1_H1 ;  /* 0x3000000eff0e7230 */ /* 0x000fe40000004100 */
[----:B------:R-:W-:Y:S01]  /*10640*/  FADD.FTZ R28, R28, -UR26 ;  /* 0x8000001a1c1c7e21 */ /* 0x000fe20008010000 */
[--C-:B0-----:R-:W-:Y:S01]  /*10650*/  HADD2.F32 R7, -RZ, R57.reuse.H0_H0 ;  /* 0x20000039ff077230 */ /* 0x101fe20000004100 */
[----:B------:R-:W-:Y:S01]  /*10660*/  ISETP.GT.U32.OR P0, PT, R0, 0x22f, P0 ;  /* 0x0000022f0000780c */ /* 0x000fe20000704470 */
[----:B------:R-:W-:Y:S02]  /*10670*/  HADD2.F32 R8, -RZ, R57.H1_H1 ;  /* 0x30000039ff087230 */ /* 0x000fe40000004100 */
[----:B------:R-:W-:Y:S01]  /*10680*/  FADD.FTZ R14, R14, -UR26 ;  /* 0x8000001a0e0e7e21 */ /* 0x000fe20008010000 */
[----:B------:R-:W-:Y:S01]  /*10690*/  FMUL.FTZ R29, R28, UR27 ;  /* 0x0000001b1c1d7c20 */ /* 0x000fe20008410000 */
[C---:B------:R-:W-:Y:S02]  /*106a0*/  IADD3 R5, R2.reuse, 0x1c0, RZ ;  /* 0x000001c002057810 */ /* 0x040fe40007ffe0ff */
[----:B------:R-:W-:Y:S01]  /*106b0*/  IADD3 R4, R2, 0x1d0, RZ ;  /* 0x000001d002047810 */ /* 0x000fe20007ffe0ff */
        /* <DEDUP_REMOVED lines=20> */
.L_x_1355:
        /* <DEDUP_REMOVED lines=22> */
.L_x_1357:
[----:B------:R-:W-:Y:S05]  /*10960*/  BSYNC B0 ;  /* 0x0000000000007941 */ /* 0x000fea0003800000 */
.L_x_1356:
[C---:B------:R-:W-:Y:S01]  /*10970*/  IADD3 R33, R2.reuse, 0x1d0, RZ ;  /* 0x000001d002217810 */ /* 0x040fe20007ffe0ff */
[--C-:B0-----:R-:W-:Y:S01]  /*10980*/  HADD2.F32 R8, -RZ, R10.reuse.H0_H0 ;  /* 0x2000000aff087230 */ /* 0x101fe20000004100 */
[C---:B------:R-:W-:Y:S01]  /*10990*/  IADD3 R34, R2.reuse, 0x1c0, RZ ;  /* 0x000001c002227810 */ /* 0x040fe20007ffe0ff */
[----:B------:R-:W-:Y:S01]  /*109a0*/  HADD2.F32 R10, -RZ, R10.H1_H1 ;  /* 0x3000000aff0a7230 */ /* 0x000fe20000004100 */
[C---:B------:R-:W-:Y:S01]  /*109b0*/  IADD3 R6, R2.reuse, 0x1e0, RZ ;  /* 0x000001e002067810 */ /* 0x040fe20007ffe0ff */
[--C-:B------:R-:W-:Y:S01]  /*109c0*/  HADD2.F32 R7, -RZ, R56.reuse.H0_H0 ;  /* 0x20000038ff077230 */ /* 0x100fe20000004100 */
[----:B------:R-:W-:Y:S01]  /*109d0*/  IADD3 R3, R2, 0x1f0, RZ ;  /* 0x000001f002037810 */ /* 0x000fe20007ffe0ff */
[----:B------:R-:W-:Y:S01]  /*109e0*/  FADD.FTZ R8, R8, -UR26 ;  /* 0x8000001a08087e21 */ /* 0x000fe20008010000 */
[----:B------:R-:W-:Y:S01]  /*109f0*/  ISETP.GE.U32.AND P0, PT, R5, UR6, PT ;  /* 0x0000000605007c0c */ /* 0x000fe2000bf06070 */
[----:B------:R-:W-:Y:S01]  /*10a00*/  FADD.FTZ R10, R10, -UR26 ;  /* 0x8000001a0a0a7e21 */ /* 0x000fe20008010000 */
[----:B------:R-:W-:Y:S01]  /*10a10*/  ISETP.GE.U32.AND P2, PT, R4, UR6, PT ;  /* 0x0000000604007c0c */ /* 0x000fe2000bf46070 */
[----:B------:R-:W-:Y:S01]  /*10a20*/  HADD2.F32 R56, -RZ, R56.H1_H1 ;  /* 0x30000038ff387230 */ /* 0x000fe20000004100 */
[----:B------:R-:W-:Y:S01]  /*10a30*/  IADD3 R32, R2, 0x1e0, RZ ;  /* 0x000001e002207810 */ /* 0x000fe20007ffe0ff */
[--C-:B------:R-:W-:Y:S01]  /*10a40*/  HADD2.F32 R30, -RZ, R11.reuse.H0_H0 ;  /* 0x2000000bff1e7230 */ /* 0x100fe20000004100 */
[----:B------:R-:W-:Y:S01]  /*10a50*/  SHF.R.S32.HI R34, RZ, 0x1f, R34 ;  /* 0x0000001fff227819 */ /* 0x000fe20000011422 */
[----:B------:R-:W-:Y:S01]  /*10a60*/  HADD2.F32 R31, -RZ, R11.H1_H1 ;  /* 0x3000000bff1f7230 */ /* 0x000fe20000004100 */
[----:B------:R-:W-:Y:S01]  /*10a70*/  SHF.R.S32.HI R33, RZ, 0x1f, R33 ;  /* 0x0000001fff217819 */ /* 0x000fe20000011421 */
[----:B------:R-:W-:Y:S01]  /*10a80*/  FMUL.FTZ R29, R8, UR27 ;  /* 0x0000001b081d7c20 */ /* 0x000fe20008410000 */
[----:B------:R-:W-:Y:S01]  /*10a90*/  ISETP.GE.U32.AND P5, PT, R6, UR6, PT ;  /* 0x0000000606007c0c */ /* 0x000fe2000bfa6070 */
[----:B------:R-:W-:Y:S01]  /*10aa0*/  FMUL.FTZ R28, R10, UR27 ;  /* 0x0000001b0a1c7c20 */ /* 0x000fe20008410000 */
[----:B------:R-:W-:-:S02]  /*10ab0*/  SHF.R.S32.HI R32, RZ, 0x1f, R32 ;  /* 0x0000001fff207819 */ /* 0x000fc40000011420 */
[----:B------:R-:W-:Y:S02]  /*10ac0*/  ISETP.GE.U32.AND P4, PT, R3, UR6, PT ;  /* 0x0000000603007c0c */ /* 0x000fe4000bf86070 */
[----:B------:R-:W-:Y:S02]  /*10ad0*/  ISETP.GE.AND.EX P0, PT, R34, UR7, PT, P0 ;  /* 0x0000000722007c0c */ /* 0x000fe4000bf06300 */
[----:B------:R-:W-:Y:S02]  /*10ae0*/  ISETP.GE.AND.EX P2, PT, R33, UR7, PT, P2 ;  /* 0x0000000721007c0c */ /* 0x000fe4000bf46320 */
[----:B------:R-:W-:Y:S02]  /*10af0*/  ISETP.GE.AND.EX P5, PT, R32, UR7, PT, P5 ;  /* 0x0000000720007c0c */ /* 0x000fe4000bfa6350 */
[----:B------:R-:W-:Y:S02]  /*10b00*/  ISETP.GE.AND.EX P4, PT, R87, UR7, PT, P4 ;  /* 0x0000000757007c0c */ /* 0x000fe4000bf86340 */
[----:B------:R-:W-:-:S02]  /*10b10*/  ISETP.GT.U32.OR P0, PT, R0, 0x22f, P0 ;  /* 0x0000022f0000780c */ /* 0x000fc40000704470 */
        /* <DEDUP_REMOVED lines=20> */
.L_x_1358:
        /* <DEDUP_REMOVED lines=22> */
.L_x_1360:
[----:B------:R-:W-:Y:S05]  /*10dc0*/  BSYNC B0 ;  /* 0x0000000000007941 */ /* 0x000fea0003800000 */
.L_x_1359:
        /* <DEDUP_REMOVED lines=25> */
.L_x_1361:
        /* <DEDUP_REMOVED lines=22> */
.L_x_1363:
[----:B------:R-:W-:Y:S05]  /*110c0*/  BSYNC B0 ;  /* 0x0000000000007941 */ /* 0x000fea0003800000 */
.L_x_1362:
        /* <DEDUP_REMOVED lines=31> */
.L_x_1364:
        /* <DEDUP_REMOVED lines=22> */
.L_x_1366:
[----:B------:R-:W-:Y:S05]  /*11420*/  BSYNC B0 ;  /* 0x0000000000007941 */ /* 0x000fea0003800000 */
.L_x_1365:
        /* <DEDUP_REMOVED lines=25> */
.L_x_1367:
        /* <DEDUP_REMOVED lines=10> */
[----:B------:R-:W-:-:S04]  /*11660*/  IMAD.WIDE.U32 R18, R3, UR6, R18 ;  /* 0x0000000603127c25 */ /* 0x000fc8000f8e0012 */
[----:B------:R-:W-:Y:S01]  /*11670*/  FFMA.FTZ R7, R4, R23, -R7 ;  /* 0x0000001704077223 */ /* 0x000fe20000010807 */
[----:B------:R-:W-:Y:S01]  /*11680*/  IMAD R5, R3, UR7, R8 ;  /* 0x0000000703057c24 */ /* 0x000fe2000f8e0208 */
[----:B------:R-:W-:Y:S01]  /*11690*/  ULDC.64 UR6, c[0x0][0x210] ;  /* 0x0000840000067ab9 */ /* 0x000fe20000000a00 */
[----:B------:R-:W-:Y:S01]  /*116a0*/  FMUL.FTZ R3, R6, UR27 ;  /* 0x0000001b06037c20 */ /* 0x000fe20008410000 */
[----:B------:R-:W-:Y:S01]  /*116b0*/  FMUL.FTZ R6, R7, UR27 ;  /* 0x0000001b07067c20 */ /* 0x000fe20008410000 */
[----:B------:R-:W-:Y:S02]  /*116c0*/  LEA R4, P0, R18, UR6, 0x1 ;  /* 0x0000000612047c11 */ /* 0x000fe4000f8008ff */
[----:B------:R-:W-:Y:S02]  /*116d0*/  IADD3 R5, R19, R5, RZ ;  /* 0x0000000513057210 */ /* 0x000fe40007ffe0ff */
[----:B------:R-:W-:Y:S02]  /*116e0*/  F2FP.F16.F32.PACK_AB R3, R6, R3 ;  /* 0x000000030603723e */ /* 0x000fe400000000ff */
[----:B------:R-:W-:-:S05]  /*116f0*/  LEA.HI.X R5, R18, UR7, R5, 0x1, P0 ;  /* 0x0000000712057c11 */ /* 0x000fca00080f0c05 */
[----:B------:R0:W-:Y:S02]  /*11700*/  STG.E desc[UR22][R4.64], R3 ;  /* 0x0000000304007986 */ /* 0x0001e4000c101916 */
.L_x_1369:
[----:B------:R-:W-:Y:S05]  /*11710*/  BSYNC B0 ;  /* 0x0000000000007941 */ /* 0x000fea0003800000 */
.L_x_1368:
[----:B------:R-:W-:Y:S01]  /*11720*/  ULDC UR6, c[0x0][0x2a0] ;  /* 0x0000a80000067ab9 */ /* 0x000fe20000000800 */
[----:B------:R-:W-:Y:S01]  /*11730*/  ULDC UR7, c[0x0][0x270] ;  /* 0x00009c0000077ab9 */ /* 0x000fe20000000800 */
[----:B------:R-:W-:Y:S01]  /*11740*/  ULDC UR5, c[0x0][0x10] ;  /* 0x0000040000057ab9 */ /* 0x000fe20000000800 */
[----:B------:R-:W-:Y:S02]  /*11750*/  UIMAD UR6, UR6, UR7, URZ ;  /* 0x00000007060672a4 */ /* 0x000fe4000f8e023f */
[----:B------:R-:W-:Y:S02]  /*11760*/  UIADD3 UR8, UR5, UR8, URZ ;  /* 0x0000000805087290 */ /* 0x000fe4000fffe03f */
[----:B------:R-:W-:Y:S02]  /*11770*/  UIADD3 UR4, UR4, 0x1, URZ ;  /* 0x0000000104047890 */ /* 0x000fe4000fffe03f */
[----:B------:R-:W-:-:S06]  /*11780*/  UISETP.GE.AND UP0, UPT, UR8, UR6, UPT ;  /* 0x000000060800728c */ /* 0x000fcc000bf06270 */
[----:B------:R-:W-:-:S13]  /*11790*/  PLOP3.LUT P0, PT, PT, PT, UP0, 0x80, 0x0 ;  /* 0x000000000000781c */ /* 0x000fda0003f0f008 */
[----:B------:R-:W-:Y:S05]  /*117a0*/  @!P0 BRA `(.L_x_1370) ;  /* 0xfffffeec00008947 */ /* 0x000fea000383ffff */
.L_x_1223:
        /* <DEDUP_REMOVED lines=19> */
.L_x_1372:
[----:B------:R-:W-:Y:S05]  /*118e0*/  BSYNC B0 ;  /* 0x0000000000007941 */ /* 0x000fea0003800000 */
.L_x_1371:
        /* <DEDUP_REMOVED lines=11> */
.L_x_1374:
[----:B------:R-:W2:Y:S04]  /*119a0*/  LDG.E.STRONG.GPU R5, desc[UR22][R2.64] ;  /* 0x0000001602057981 */ /* 0x000ea8000c1ef900 */
[----:B--2---:R-:W-:Y:S01]  /*119b0*/  CCTL.IVALL ;  /* 0x00000000ff00798f */ /* 0x004fe20002000000 */
[----:B------:R-:W-:Y:S05]  /*119c0*/  YIELD ;  /* 0x0000000000007946 */ /* 0x000fea0003800000 */
[----:B------:R-:W-:-:S13]  /*119d0*/  ISETP.NE.AND P0, PT, R5, R4, PT ;  /* 0x000000040500720c */ /* 0x000fda0003f05270 */
[----:B------:R-:W-:Y:S05]  /*119e0*/  @P0 BRA `(.L_x_1374) ;  /* 0xfffffffc00ec0947 */ /* 0x000fea000383ffff */
.L_x_1373:
        /* <DEDUP_REMOVED lines=25> */
.L_x_1375:
        /* <DEDUP_REMOVED lines=23> */
.L_x_1376:
        /* <DEDUP_REMOVED lines=9> */
.L_x_5129:


//--------------------- .text._Z35group_norm_nhwc_bwd_one_pass_kernelI11Fp16IOBf16WLi64ELi70ELi560EEv26Group_norm_nhwc_bwd_params --------------------------
	.section	.text._Z35group_norm_nhwc_bwd_one_pass_kernelI11Fp16IOBf16WLi64ELi70ELi560EEv26Group_norm_nhwc_bwd_params,"ax",@progbits
	.align	128
        .global         _Z35group_norm_nhwc_bwd_one_pass_kernelI11Fp16IOBf16WLi64ELi70ELi560EEv26Group_norm_nhwc_bwd_params
        .type           _Z35group_norm_nhwc_bwd_one_pass_kernelI11Fp16IOBf16WLi64ELi70ELi560EEv26Group_norm_nhwc_bwd_params,@function
        .size           _Z35group_norm_nhwc_bwd_one_pass_kernelI11Fp16IOBf16WLi64ELi70ELi560EEv26Group_norm_nhwc_bwd_params,(.L_x_5130 - _Z35group_norm_nhwc_bwd_one_pass_kernelI11Fp16IOBf16WLi64ELi70ELi560EEv26Group_norm_nhwc_bwd_params)
        .other          _Z35group_norm_nhwc_bwd_one_pass_kernelI11Fp16IOBf16WLi64ELi70ELi560EEv26Group_norm_nhwc_bwd_params,@"STO_CUDA_ENTRY STV_DEFAULT"
_Z35group_norm_nhwc_bwd_one_pass_kernelI11Fp16IOBf16WLi64ELi70ELi560EEv26Group_norm_nhwc_bwd_params:
.text._Z35group_norm_nhwc_bwd_one_pass_kernelI11Fp16IOBf16WLi64ELi70ELi560EEv26Group_norm_nhwc_bwd_params:
        /* <DEDUP_REMOVED lines=43> */
[----:B------:R-:W-:Y:S02]  /*02b0*/  IADD3 R42, R43, 0x10, RZ ;  /* 0x000000102b2a7810 */ /* 0x000fe40007ffe0ff */
[----:B------:R-:W-:-:S02]  /*02c0*/  ISETP.LT.U32.AND P1, PT, R44, 0x230, !P1 ;  /* 0x000002302c00780c */ /* 0x000fc40004f21070 */
[C---:B------:R-:W-:Y:S02]  /*02d0*/  IADD3 R41, R43.reuse, 0x20, RZ ;  /* 0x000000202b297810 */ /* 0x040fe40007ffe0ff */
[----:B-1----:R-:W-:-:S09]  /*02e0*/  IADD3 R40, R43, 0x30, RZ ;  /* 0x000000302b287810 */ /* 0x002fd20007ffe0ff */
.L_x_1412:
[----:B0-----:R-:W0:Y:S01]  /*02f0*/  LDC R10, c[0x0][0x2a0] ;  /* 0x0000a800ff0a7b82 */ /* 0x001e220000000800 */
[----:B------:R-:W-:Y:S01]  /*0300*/  ISETP.LE.AND P3, PT, RZ, UR6, PT ;  /* 0x00000006ff007c0c */ /* 0x000fe2000bf63270 */
[----:B------:R-:W-:Y:S01]  /*0310*/  ULDC.64 UR8, c[0x0][0x248] ;  /* 0x0000920000087ab9 */ /* 0x000fe20000000a00 */
[----:B------:R-:W-:Y:S01]  /*0320*/  ULDC.64 UR20, c[0x0][0x290] ;  /* 0x0000a40000147ab9 */ /* 0x000fe20000000a00 */
[----:B------:R-:W-:Y:S01]  /*0330*/  UIMAD.WIDE UR8, UR6, 0x8, UR8 ;  /* 0x00000008060878a5 */ /* 0x000fe2000f8e0208 */
[----:B------:R-:W-:Y:S01]  /*0340*/  SHF.R.S32.HI R19, RZ, 0x1f, R42 ;  /* 0x0000001fff137819 */ /* 0x000fe2000001142a */
[----:B------:R-:W-:-:S04]  /*0350*/  ULDC.64 UR16, c[0x0][0x298] ;  /* 0x0000a60000107ab9 */ /* 0x000fc80000000a00 */
[----:B------:R-:W-:Y:S02]  /*0360*/  MOV R12, UR8 ;  /* 0x00000008000c7c02 */ /* 0x000fe40008000f00 */
[----:B------:R-:W-:-:S06]  /*0370*/  MOV R13, UR9 ;  /* 0x00000009000d7c02 */ /* 0x000fcc0008000f00 */
[----:B------:R-:W2:Y:S01]  /*0380*/  LDG.E.64 R12, desc[UR14][R12.64] ;  /* 0x0000000e0c0c7981 */ /* 0x000ea2000c1e1b00 */
[----:B0-----:R-:W-:-:S04]  /*0390*/  IABS R7, R10 ;  /* 0x0000000a00077213 */ /* 0x001fc80000000000 */
[----:B------:R-:W0:Y:S08]  /*03a0*/  I2F.RP R6, R7 ;  /* 0x0000000700067306 */ /* 0x000e300000209400 */
[----:B0-----:R-:W0:Y:S02]  /*03b0*/  MUFU.RCP R6, R6 ;  /* 0x0000000600067308 */ /* 0x001e240000001000 */
[----:B0-----:R-:W-:-:S06]  /*03c0*/  IADD3 R4, R6, 0xffffffe, RZ ;  /* 0x0ffffffe06047810 */ /* 0x001fcc0007ffe0ff */
[----:B------:R0:W1:Y:S02]  /*03d0*/  F2I.FTZ.U32.TRUNC.NTZ R5, R4 ;  /* 0x0000000400057305 */ /* 0x000064000021f000 */
[----:B0-----:R-:W-:Y:S01]  /*03e0*/  HFMA2.MMA R4, -RZ, RZ, 0, 0 ;  /* 0x00000000ff047435 */ /* 0x001fe200000001ff */
[----:B-1----:R-:W-:-:S05]  /*03f0*/  IADD3 R8, RZ, -R5, RZ ;  /* 0x80000005ff087210 */ /* 0x002fca0007ffe0ff */
[----:B------:R-:W-:Y:S01]  /*0400*/  IMAD R9, R8, R7, RZ ;  /* 0x0000000708097224 */ /* 0x000fe200078e02ff */
[----:B------:R-:W-:-:S03]  /*0410*/  IABS R8, UR6 ;  /* 0x0000000600087c13 */ /* 0x000fc60008000000 */
[----:B------:R-:W-:Y:S01]  /*0420*/  IMAD.HI.U32 R5, R5, R9, R4 ;  /* 0x0000000905057227 */ /* 0x000fe200078e0004 */
[----:B------:R-:W-:Y:S02]  /*0430*/  LOP3.LUT R4, R10, UR6, RZ, 0x3c, !PT ;  /* 0x000000060a047c12 */ /* 0x000fe4000f8e3cff */
[----:B------:R-:W-:Y:S02]  /*0440*/  LOP3.LUT R9, RZ, R10, RZ, 0x33, !PT ;  /* 0x0000000aff097212 */ /* 0x000fe400078e33ff */
        /* <DEDUP_REMOVED lines=10> */
[----:B------:R-:W-:-:S04]  /*04f0*/  SEL R6, R7, R6, !P2 ;  /* 0x0000000607067207 */ /* 0x000fc80005000000 */
[----:B------:R-:W-:Y:S02]  /*0500*/  @!P3 IADD3 R6, -R6, RZ, RZ ;  /* 0x000000ff0606b210 */ /* 0x000fe40007ffe1ff */
[----:B------:R-:W-:Y:S02]  /*0510*/  @P0 IADD3 R5, R5, 0x1, RZ ;  /* 0x0000000105050810 */ /* 0x000fe40007ffe0ff */
[----:B------:R-:W-:Y:S02]  /*0520*/  ISETP.NE.AND P0, PT, R10, RZ, PT ;  /* 0x000000ff0a00720c */ /* 0x000fe40003f05270 */
[----:B------:R-:W-:Y:S01]  /*0530*/  @!P4 IADD3 R5, -R5, RZ, RZ ;  /* 0x000000ff0505c210 */ /* 0x000fe20007ffe1ff */
[----:B------:R-:W0:Y:S01]  /*0540*/  @P1 LDC.64 R10, c[0x0][0x228] ;  /* 0x00008a00ff0a1b82 */ /* 0x000e220000000a00 */
[C---:B------:R-:W-:Y:S02]  /*0550*/  SEL R47, R9.reuse, R6, !P0 ;  /* 0x00000006092f7207 */ /* 0x040fe40004000000 */
[----:B------:R-:W-:-:S02]  /*0560*/  SEL R5, R9, R5, !P0 ;  /* 0x0000000509057207 */ /* 0x000fc40004000000 */
[----:B------:R-:W-:Y:S01]  /*0570*/  SHF.R.S32.HI R9, RZ, 0x1f, R45 ;  /* 0x0000001fff097819 */ /* 0x000fe2000001142d */
[----:B------:R-:W-:Y:S01]  /*0580*/  IMAD R24, R47, 0x46, RZ ;  /* 0x000000462f187824 */ /* 0x000fe200078e02ff */
[----:B------:R-:W-:Y:S01]  /*0590*/  ISETP.GE.U32.AND P0, PT, R42, UR20, PT ;  /* 0x000000142a007c0c */ /* 0x000fe2000bf06070 */
[----:B------:R-:W1:Y:S01]  /*05a0*/  @P1 LDC.64 R6, c[0x0][0x288] ;  /* 0x0000a200ff061b82 */ /* 0x000e620000000a00 */
[----:B------:R-:W-:Y:S02]  /*05b0*/  SHF.R.S32.HI R4, RZ, 0x1f, R5 ;  /* 0x0000001fff047819 */ /* 0x000fe40000011405 */
[----:B------:R-:W-:Y:S02]  /*05c0*/  IADD3 R48, P2, R45, R24, RZ ;  /* 0x000000182d307210 */ /* 0x000fe40007f5e0ff */
[----:B------:R-:W-:Y:S01]  /*05d0*/  ISETP.GE.AND.EX P0, PT, R19, UR21, PT, P0 ;  /* 0x0000001513007c0c */ /* 0x000fe2000bf06300 */
[----:B------:R-:W-:Y:S01]  /*05e0*/  IMAD R4, R4, UR16, RZ ;  /* 0x0000001004047c24 */ /* 0x000fe2000f8e02ff */
[----:B------:R-:W-:-:S02]  /*05f0*/  LEA.HI.X.SX32 R49, R24, R9, 0x1, P2 ;  /* 0x0000000918317211 */ /* 0x000fc400010f0eff */
[----:B------:R-:W-:Y:S01]  /*0600*/  ISETP.GT.U32.OR P0, PT, R44, 0x22f, P0 ;  /* 0x0000022f2c00780c */ /* 0x000fe20000704470 */
[----:B------:R-:W-:Y:S01]  /*0610*/  IMAD R51, R5, UR17, R4 ;  /* 0x0000001105337c24 */ /* 0x000fe2000f8e0204 */
[----:B------:R-:W-:Y:S01]  /*0620*/  ISETP.GE.U32.AND P2, PT, R41, UR20, PT ;  /* 0x0000001429007c0c */ /* 0x000fe2000bf46070 */
[----:B------:R-:W-:Y:S01]  /*0630*/  IMAD.WIDE.U32 R48, R5, UR16, R48 ;  /* 0x0000001005307c25 */ /* 0x000fe2000f8e0030 */
[----:B------:R-:W-:Y:S01]  /*0640*/  SHF.R.S32.HI R5, RZ, 0x1f, R41 ;  /* 0x0000001fff057819 */ /* 0x000fe20000011429 */
[----:B------:R-:W3:Y:S03]  /*0650*/  @P1 LDC.64 R8, c[0x0][0x230] ;  /* 0x00008c00ff081b82 */ /* 0x000ee60000000a00 */
[----:B------:R-:W-:Y:S02]  /*0660*/  ISETP.GE.AND.EX P2, PT, R5, UR21, PT, P2 ;  /* 0x0000001505007c0c */ /* 0x000fe4000bf46320 */
[----:B------:R-:W-:-:S02]  /*0670*/  IADD3 R51, R49, R51, RZ ;  /* 0x0000003331337210 */ /* 0x000fc40007ffe0ff */
[----:B------:R-:W-:Y:S01]  /*0680*/  ISETP.GT.U32.OR P2, PT, R44, 0x22f, P2 ;  /* 0x0000022f2c00780c */ /* 0x000fe20001744470 */
[----:B------:R-:W4:Y:S01]  /*0690*/  @!P0 LDC.64 R14, c[0x0][0x288] ;  /* 0x0000a200ff0e8b82 */ /* 0x000f220000000a00 */
[----:B------:R-:W-:Y:S01]  /*06a0*/  @P1 MOV R50, R48 ;  /* 0x0000003000321202 */ /* 0x000fe20000000f00 */
[----:B-1----:R-:W-:Y:S01]  /*06b0*/  @P1 IMAD R4, R3, R6, RZ ;  /* 0x0000000603041224 */ /* 0x002fe200078e02ff */
[----:B------:R-:W-:-:S03]  /*06c0*/  ISETP.GE.U32.AND P3, PT, R40, UR20, PT ;  /* 0x0000001428007c0c */ /* 0x000fc6000bf66070 */
[C---:B------:R-:W-:Y:S01]  /*06d0*/  @P1 IMAD R21, R43.reuse, R7, R4 ;  /* 0x000000072b151224 */ /* 0x040fe200078e0204 */
[----:B------:R-:W-:Y:S01]  /*06e0*/  SHF.R.S32.HI R7, RZ, 0x1f, R40 ;  /* 0x0000001fff077819 */ /* 0x000fe20000011428 */
[----:B------:R-:W-:Y:S01]  /*06f0*/  @P1 IMAD.WIDE.U32 R16, R43, R6, R50 ;  /* 0x000000062b101225 */ /* 0x000fe200078e0032 */
[----:B------:R-:W1:Y:S02]  /*0700*/  @!P0 LDC.64 R22, c[0x0][0x230] ;  /* 0x00008c00ff168b82 */ /* 0x000e640000000a00 */
[----:B------:R-:W-:Y:S02]  /*0710*/  ISETP.GE.AND.EX P3, PT, R7, UR21, PT, P3 ;  /* 0x0000001507007c0c */ /* 0x000fe4000bf66330 */
[----:B------:R-:W-:Y:S02]  /*0720*/  @P1 IADD3 R17, R17, R21, RZ ;  /* 0x0000001511111210 */ /* 0x000fe40007ffe0ff */
[----:B------:R-:W-:Y:S02]  /*0730*/  @P1 SHF.L.U32 R25, R16, 0x1, RZ ;  /* 0x0000000110191819 */ /* 0x000fe400000006ff */
[----:B------:R-:W1:Y:S01]  /*0740*/  @!P2 LDC.64 R26, c[0x0][0x288] ;  /* 0x0000a200ff1aab82 */ /* 0x000e620000000a00 */
[----:B------:R-:W-:-:S02]  /*0750*/  ISETP.GT.U32.OR P3, PT, R44, 0x22f, P3 ;  /* 0x0000022f2c00780c */ /* 0x000fc40001f64470 */
[----:B------:R-:W-:Y:S02]  /*0760*/  @P1 SHF.L.U64.HI R4, R16, 0x1, R17 ;  /* 0x0000000110041819 */ /* 0x000fe40000010211 */
[----:B---3--:R-:W-:Y:S02]  /*0770*/  @P1 IADD3 R16, P4, R25, R8, RZ ;  /* 0x0000000819101210 */ /* 0x008fe40007f9e0ff */
[----:B------:R-:W-:Y:S01]  /*0780*/  CS2R R38, SRZ ;  /* 0x0000000000267805 */ /* 0x000fe2000001ff00 */
[----:B------:R-:W3:Y:S01]  /*0790*/  @!P0 LDC.64 R20, c[0x0][0x228] ;  /* 0x00008a00ff148b82 */ /* 0x000ee20000000a00 */
[----:B------:R-:W-:Y:S01]  /*07a0*/  @P1 IADD3.X R17, R4, R9, RZ, P4, !PT ;  /* 0x0000000904111210 */ /* 0x000fe200027fe4ff */
[----:B----4-:R-:W-:Y:S01]  /*07b0*/  @!P0 IMAD R19, R19, R14, RZ ;  /* 0x0000000e13138224 */ /* 0x010fe200078e02ff */
[----:B0-----:R-:W-:-:S03]  /*07c0*/  @P1 IADD3 R10, P4, R25, R10, RZ ;  /* 0x0000000a190a1210 */ /* 0x001fc60007f9e0ff */
[----:B------:R0:W5:Y:S02]  /*07d0*/  @P1 LDG.E R38, desc[UR14][R16.64] ;  /* 0x0000000e10261981 */ /* 0x000164000c1e1900 */
[----:B------:R-:W4:Y:S01]  /*07e0*/  @!P3 LDC.64 R8, c[0x0][0x288] ;  /* 0x0000a200ff08bb82 */ /* 0x000f220000000a00 */
[----:B------:R-:W-:Y:S01]  /*07f0*/  CS2R R36, SRZ ;  /* 0x0000000000247805 */ /* 0x000fe2000001ff00 */
[----:B------:R-:W-:Y:S01]  /*0800*/  @!P0 IMAD R25, R42, R15, R19 ;  /* 0x0000000f2a198224 */ /* 0x000fe200078e0213 */
[----:B------:R-:W-:Y:S02]  /*0810*/  @P1 IADD3.X R11, R4, R11, RZ, P4, !PT ;  /* 0x0000000b040b1210 */ /* 0x000fe400027fe4ff */
[----:B0-----:R-:W-:-:S03]  /*0820*/  @!P0 MOV R16, R48 ;  /* 0x0000003000108202 */ /* 0x001fc60000000f00 */
[----:B------:R0:W5:Y:S01]  /*0830*/  @P1 LDG.E R37, desc[UR14][R10.64] ;  /* 0x0000000e0a251981 */ /* 0x000162000c1e1900 */
[-C--:B------:R-:W-:Y:S01]  /*0840*/  @!P0 MOV R17, R51.reuse ;  /* 0x0000003300118202 */ /* 0x080fe20000000f00 */
[----:B-1----:R-:W-:Y:S01]  /*0850*/  @!P2 IMAD R6, R5, R26, RZ ;  /* 0x0000001a0506a224 */ /* 0x002fe200078e02ff */
[----:B------:R-:W1:Y:S01]  /*0860*/  @!P2 LDC.64 R18, c[0x0][0x230] ;  /* 0x00008c00ff12ab82 */ /* 0x000e620000000a00 */
[----:B------:R-:W-:Y:S01]  /*0870*/  @!P0 IMAD.WIDE.U32 R14, R42, R14, R16 ;  /* 0x0000000e2a0e8225 */ /* 0x000fe200078e0010 */
[----:B0-----:R-:W-:Y:S02]  /*0880*/  @!P2 MOV R10, R48 ;  /* 0x00000030000aa202 */ /* 0x001fe40000000f00 */
[C---:B------:R-:W-:Y:S02]  /*0890*/  @!P0 SHF.L.U32 R17, R14.reuse, 0x1, RZ ;  /* 0x000000010e118819 */ /* 0x040fe400000006ff */
[----:B------:R-:W-:Y:S02]  /*08a0*/  @!P2 MOV R11, R51 ;  /* 0x00000033000ba202 */ /* 0x000fe40000000f00 */
[----:B------:R-:W-:Y:S01]  /*08b0*/  @!P0 IADD3 R15, R15, R25, RZ ;  /* 0x000000190f0f8210 */ /* 0x000fe20007ffe0ff */
[----:B------:R-:W-:Y:S01]  /*08c0*/  @!P2 IMAD R25, R41, R27, R6 ;  /* 0x0000001b2919a224 */ /* 0x000fe200078e0206 */
[----:B------:R-:W-:Y:S01]  /*08d0*/  @!P0 IADD3 R22, P4, R17, R22, RZ ;  /* 0x0000001611168210 */ /* 0x000fe20007f9e0ff */
[----:B------:R-:W-:Y:S01]  /*08e0*/  @!P2 IMAD.WIDE.U32 R26, R41, R26, R10 ;  /* 0x0000001a291aa225 */ /* 0x000fe200078e000a */
[----:B---3--:R-:W-:Y:S01]  /*08f0*/  @!P0 IADD3 R20, P5, R17, R20, RZ ;  /* 0x0000001411148210 */ /* 0x008fe20007fbe0ff */
[----:B------:R-:W0:Y:S01]  /*0900*/  @!P3 LDC.64 R10, c[0x0][0x228] ;  /* 0x00008a00ff0abb82 */ /* 0x000e220000000a00 */
[----:B------:R-:W-:-:S02]  /*0910*/  @!P0 SHF.L.U64.HI R4, R14, 0x1, R15 ;  /* 0x000000010e048819 */ /* 0x000fc4000001020f */
[----:B------:R-:W-:-:S05]  /*0920*/  @!P2 IADD3 R25, R27, R25, RZ ;  /* 0x000000191b19a210 */ /* 0x000fca0007ffe0ff */
[----:B------:R-:W3:Y:S01]  /*0930*/  @!P3 LDC.64 R16, c[0x0][0x230] ;  /* 0x00008c00ff10bb82 */ /* 0x000ee20000000a00 */
[C---:B------:R-:W-:Y:S02]  /*0940*/  @!P0 IADD3.X R23, R4.reuse, R23, RZ, P4, !PT ;  /* 0x0000001704178210 */ /* 0x040fe400027fe4ff */
[----:B------:R-:W-:-:S05]  /*0950*/  @!P0 IADD3.X R21, R4, R21, RZ, P5, !PT ;  /* 0x0000001504158210 */ /* 0x000fca0002ffe4ff */
[----:B------:R-:W2:Y:S01]  /*0960*/  @!P2 LDC.64 R14, c[0x0][0x228] ;  /* 0x00008a00ff0eab82 */ /* 0x000ea20000000a00 */
[C---:B------:R-:W-:Y:S01]  /*0970*/  @!P2 SHF.L.U32 R29, R26.reuse, 0x1, RZ ;  /* 0x000000011a1da819 */ /* 0x040fe200000006ff */
[----:B----4-:R-:W-:Y:S01]  /*0980*/  @!P3 IMAD R6, R7, R8, RZ ;  /* 0x000000080706b224 */ /* 0x010fe200078e02ff */
[----:B------:R-:W-:Y:S01]  /*0990*/  @!P2 SHF.L.U64.HI R4, R26, 0x1, R25 ;  /* 0x000000011a04a819 */ /* 0x000fe20000010219 */
[----:B------:R4:W5:Y:S01]  /*09a0*/  @!P0 LDG.E R39, desc[UR14][R22.64] ;  /* 0x0000000e16278981 */ /* 0x000962000c1e1900 */
[----:B------:R-:W-:Y:S02]  /*09b0*/  @!P3 MOV R26, R48 ;  /* 0x00000030001ab202 */ /* 0x000fe40000000f00 */
[----:B------:R-:W-:Y:S01]  /*09c0*/  @!P3 MOV R27, R51 ;  /* 0x00000033001bb202 */ /* 0x000fe20000000f00 */
[C---:B------:R-:W-:Y:S01]  /*09d0*/  @!P3 IMAD R25, R40.reuse, R9, R6 ;  /* 0x000000092819b224 */ /* 0x040fe200078e0206 */
[----:B------:R4:W5:Y:S01]  /*09e0*/  @!P0 LDG.E R36, desc[UR14][R20.64] ;  /* 0x0000000e14248981 */ /* 0x000962000c1e1900 */
[----:B------:R-:W-:Y:S01]  /*09f0*/  @!P3 IMAD.WIDE.U32 R8, R40, R8, R26 ;  /* 0x000000082808b225 */ /* 0x000fe200078e001a */
[----:B-1----:R-:W-:-:S04]  /*0a00*/  @!P2 IADD3 R18, P4, R29, R18, RZ ;  /* 0x000000121d12a210 */ /* 0x002fc80007f9e0ff */
[----:B------:R-:W-:Y:S02]  /*0a10*/  @!P3 IADD3 R25, R9, R25, RZ ;  /* 0x000000190919b210 */ /* 0x000fe40007ffe0ff */
[----:B------:R-:W-:Y:S02]  /*0a20*/  @!P3 SHF.L.U32 R9, R8, 0x1, RZ ;  /* 0x000000010809b819 */ /* 0x000fe400000006ff */
[----:B------:R-:W-:Y:S02]  /*0a30*/  @!P2 IADD3.X R19, R4, R19, RZ, P4, !PT ;  /* 0x000000130413a210 */ /* 0x000fe400027fe4ff */
[----:B------:R-:W-:Y:S02]  /*0a40*/  @!P3 SHF.L.U64.HI R8, R8, 0x1, R25 ;  /* 0x000000010808b819 */ /* 0x000fe40000010219 */
[C---:B---3--:R-:W-:Y:S02]  /*0a50*/  @!P3 IADD3 R16, P4, R9.reuse, R16, RZ ;  /* 0x000000100910b210 */ /* 0x048fe40007f9e0ff */
[----:B0-----:R-:W-:-:S02]  /*0a60*/  @!P3 IADD3 R10, P5, R9, R10, RZ ;  /* 0x0000000a090ab210 */ /* 0x001fc40007fbe0ff */
[----:B--2---:R-:W-:Y:S02]  /*0a70*/  @!P2 IADD3 R14, P0, R29, R14, RZ ;  /* 0x0000000e1d0ea210 */ /* 0x004fe40007f1e0ff */
[----:B------:R-:W-:Y:S02]  /*0a80*/  CS2R R34, SRZ ;  /* 0x0000000000227805 */ /* 0x000fe4000001ff00 */
[C---:B------:R-:W-:Y:S02]  /*0a90*/  @!P3 IADD3.X R17, R8.reuse, R17, RZ, P4, !PT ;  /* 0x000000110811b210 */ /* 0x040fe400027fe4ff */
[----:B------:R-:W-:Y:S02]  /*0aa0*/  CS2R R32, SRZ ;  /* 0x0000000000207805 */ /* 0x000fe4000001ff00 */
[----:B------:R-:W-:Y:S02]  /*0ab0*/  @!P3 IADD3.X R11, R8, R11, RZ, P5, !PT ;  /* 0x0000000b080bb210 */ /* 0x000fe40002ffe4ff */
[----:B------:R-:W-:-:S02]  /*0ac0*/  CS2R R8, SRZ ;  /* 0x0000000000087805 */ /* 0x000fc4000001ff00 */
[----:B------:R-:W-:Y:S01]  /*0ad0*/  @!P2 IADD3.X R15, R4, R15, RZ, P0, !PT ;  /* 0x0000000f040fa210 */ /* 0x000fe200007fe4ff */
[----:B------:R4:W5:Y:S04]  /*0ae0*/  @!P2 LDG.E R34, desc[UR14][R18.64] ;  /* 0x0000000e1222a981 */ /* 0x000968000c1e1900 */
[----:B------:R4:W5:Y:S04]  /*0af0*/  @!P2 LDG.E R32, desc[UR14][R14.64] ;  /* 0x0000000e0e20a981 */ /* 0x000968000c1e1900 */
[----:B------:R4:W5:Y:S04]  /*0b00*/  @!P3 LDG.E R35, desc[UR14][R16.64] ;  /* 0x0000000e1023b981 */ /* 0x000968000c1e1900 */
[----:B------:R4:W5:Y:S01]  /*0b10*/  @!P3 LDG.E R8, desc[UR14][R10.64] ;  /* 0x0000000e0a08b981 */ /* 0x000962000c1e1900 */
        /* <DEDUP_REMOVED lines=9> */
[----:B------:R-:W-:Y:S01]  /*0bb0*/  UMOV UR16, 0x3f800000 ;  /* 0x3f80000000107882 */ /* 0x000fe20000000000 */
[----:B------:R-:W-:Y:S01]  /*0bc0*/  BSSY B0, `(.L_x_1378) ;  /* 0x0000017000007945 */ /* 0x000fe20003800000 */
[----:B------:R-:W-:Y:S01]  /*0bd0*/  HFMA2.MMA R6, -RZ, RZ, 0, 0 ;  /* 0x00000000ff067435 */ /* 0x000fe200000001ff */
[----:B0-----:R-:W-:Y:S02]  /*0be0*/  @P0 R2UR UR8, R12 ;  /* 0x000000000c0802ca */ /* 0x001fe400000e0000 */
[----:B------:R-:W-:Y:S02]  /*0bf0*/  ISETP.GT.U32.AND P0, PT, R44, 0x22f, PT ;  /* 0x0000022f2c00780c */ /* 0x000fe40003f04070 */
[----:B------:R-:W-:-:S09]  /*0c00*/  MOV R4, RZ ;  /* 0x000000ff00047202 */ /* 0x000fd20000000f00 */
[----:B------:R-:W-:Y:S02]  /*0c10*/  @UP0 UMOV UR16, UR8 ;  /* 0x0000000800100c82 */ /* 0x000fe40008000000 */
[----:B----4-:R-:W-:Y:S05]  /*0c20*/  @P0 BRA `(.L_x_1379) ;  /* 0x0000000000400947 */ /* 0x010fea0003800000 */
        /* <DEDUP_REMOVED lines=16> */
.L_x_1379:
[----:B------:R-:W-:Y:S05]  /*0d30*/  BSYNC B0 ;  /* 0x0000000000007941 */ /* 0x000fea0003800000 */
.L_x_1378:
[----:B------:R-:W-:Y:S01]  /*0d40*/  ISETP.NE.AND P3, PT, RZ, UR18, PT ;  /* 0x00000012ff007c0c */ /* 0x000fe2000bf65270 */
[--C-:B-----5:R-:W-:Y:S02]  /*0d50*/  HADD2.F32 R11, -RZ, R38.reuse.H0_H0 ;  /* 0x20000026ff0b7230 */ /* 0x120fe40000004100 */
[----:B------:R-:W-:Y:S02]  /*0d60*/  HADD2.F32 R13, -RZ, R38.H1_H1 ;  /* 0x30000026ff0d7230 */ /* 0x000fe40000004100 */
[----:B------:R-:W-:Y:S02]  /*0d70*/  HADD2.F32 R17, -RZ, R39.H0_H0 ;  /* 0x20000027ff117230 */ /* 0x000fe40000004100 */
[----:B------:R-:W-:Y:S01]  /*0d80*/  FADD.FTZ R11, R11, -UR19 ;  /* 0x800000130b0b7e21 */ /* 0x000fe20008010000 */
[--C-:B------:R-:W-:Y:S02]  /*0d90*/  HADD2.F32 R10, -RZ, R37.reuse.H0_H0 ;  /* 0x20000025ff0a7230 */ /* 0x100fe40000004100 */
[----:B------:R-:W-:Y:S01]  /*0da0*/  FADD.FTZ R13, R13, -UR19 ;  /* 0x800000130d0d7e21 */ /* 0x000fe20008010000 */
[----:B------:R-:W-:-:S02]  /*0db0*/  HADD2.F32 R12, -RZ, R37.H1_H1 ;  /* 0x30000025ff0c7230 */ /* 0x000fc40000004100 */
[----:B------:R-:W-:Y:S01]  /*0dc0*/  FADD.FTZ R17, R17, -UR19 ;  /* 0x8000001311117e21 */ /* 0x000fe20008010000 */
[----:B------:R-:W-:Y:S02]  /*0dd0*/  HADD2.F32 R15, -RZ, R39.H1_H1 ;  /* 0x30000027ff0f7230 */ /* 0x000fe40000004100 */
        /* <DEDUP_REMOVED lines=23> */
.L_x_1380:
        /* <DEDUP_REMOVED lines=26> */
.L_x_1381:
[----:B------:R-:W-:Y:S01]  /*10f0*/  FFMA.FTZ R24, R13, R18, R20 ;  /* 0x000000120d187223 */ /* 0x000fe20000010014 */
[----:B------:R-:W-:Y:S01]  /*1100*/  FMUL.FTZ R20, R14, R33 ;  /* 0x000000210e147220 */ /* 0x000fe20000410000 */
[----:B------:R-:W-:Y:S01]  /*1110*/  FADD.FTZ R19, R18, R19 ;  /* 0x0000001312137221 */ /* 0x000fe20000010000 */
[----:B------:R-:W-:Y:S01]  /*1120*/  FMUL.FTZ R22, R16, R9 ;  /* 0x0000000910167220 */ /* 0x000fe20000410000 */
[--C-:B------:R-:W-:Y:S02]  /*1130*/  HADD2.F32 R18, -RZ, R34.reuse.H0_H0 ;  /* 0x20000022ff127230 */ /* 0x100fe40000004100 */
[----:B------:R-:W-:Y:S01]  /*1140*/  FFMA.FTZ R24, R17, R20, R24 ;  /* 0x0000001411187223 */ /* 0x000fe20000010018 */
[----:B------:R-:W-:Y:S01]  /*1150*/  FADD.FTZ R19, R19, R20 ;  /* 0x0000001413137221 */ /* 0x000fe20000010000 */
[----:B------:R-:W-:Y:S02]  /*1160*/  HADD2.F32 R20, -RZ, R34.H1_H1 ;  /* 0x30000022ff147230 */ /* 0x000fe40000004100 */
[----:B------:R-:W-:Y:S01]  /*1170*/  FFMA.FTZ R24, R15, R22, R24 ;  /* 0x000000160f187223 */ /* 0x000fe20000010018 */
[----:B------:R-:W-:Y:S01]  /*1180*/  FADD.FTZ R22, R22, R19 ;  /* 0x0000001316167221 */ /* 0x000fe20000010000 */
[----:B------:R-:W-:Y:S01]  /*1190*/  FADD.FTZ R21, R18, -UR19 ;  /* 0x8000001312157e21 */ /* 0x000fe20008010000 */
[----:B------:R-:W-:Y:S01]  /*11a0*/  FADD.FTZ R19, R20, -UR19 ;  /* 0x8000001314137e21 */ /* 0x000fe20008010000 */
[----:B------:R-:W-:-:S02]  /*11b0*/  HADD2.F32 R20, -RZ, R32.H0_H0 ;  /* 0x20000020ff147230 */ /* 0x000fc40000004100 */
        /* <DEDUP_REMOVED lines=22> */
.L_x_1382:
[--C-:B------:R-:W-:Y:S02]  /*1320*/  HADD2.F32 R23, -RZ, R35.reuse.H0_H0 ;  /* 0x20000023ff177230 */ /* 0x100fe40000004100 */
[----:B------:R-:W-:Y:S01]  /*1330*/  FMUL.FTZ R25, R20, R33 ;  /* 0x0000002114197220 */ /* 0x000fe20000410000 */
[----:B------:R-:W-:Y:S02]  /*1340*/  HADD2.F32 R26, -RZ, R35.H1_H1 ;  /* 0x30000023ff1a7230 */ /* 0x000fe40000004100 */
[--C-:B------:R-:W-:Y:S02]  /*1350*/  HADD2.F32 R30, -RZ, R8.reuse.H0_H0 ;  /* 0x20000008ff1e7230 */ /* 0x100fe40000004100 */
[----:B------:R-:W-:Y:S01]  /*1360*/  FADD.FTZ R23, R23, -UR19 ;  /* 0x8000001317177e21 */ /* 0x000fe20008010000 */
[----:B------:R-:W-:Y:S01]  /*1370*/  FFMA.FTZ R24, R21, R25, R24 ;  /* 0x0000001915187223 */ /* 0x000fe20000010018 */
[----:B------:R-:W-:Y:S01]  /*1380*/  FADD.FTZ R29, R26, -UR19 ;  /* 0x800000131a1d7e21 */ /* 0x000fe20008010000 */
[----:B------:R-:W-:Y:S01]  /*1390*/  FADD.FTZ R25, R22, R25 ;  /* 0x0000001916197221 */ /* 0x000fe20000010000 */
[----:B------:R-:W-:-:S02]  /*13a0*/  HADD2.F32 R22, -RZ, R8.H1_H1 ;  /* 0x30000008ff167230 */ /* 0x000fc40000004100 */
[----:B------:R-:W-:Y:S01]  /*13b0*/  FMUL.FTZ R23, R23, UR16 ;  /* 0x0000001017177c20 */ /* 0x000fe20008410000 */
        /* <DEDUP_REMOVED lines=21> */
.L_x_1383:
        /* <DEDUP_REMOVED lines=10> */
[----:B------:R-:W-:Y:S01]  /*15b0*/  IADD3 R28, R0, 0x2, RZ ;  /* 0x00000002001c7810 */ /* 0x000fe20007ffe0ff */
[----:B------:R-:W-:Y:S01]  /*15c0*/  FFMA.FTZ R46, R13, R12, RZ ;  /* 0x0000000c0d2e7223 */ /* 0x000fe200000100ff */
[----:B------:R-:W-:Y:S01]  /*15d0*/  FADD.FTZ R13, RZ, R12 ;  /* 0x0000000cff0d7221 */ /* 0x000fe20000010000 */
[----:B------:R-:W-:Y:S01]  /*15e0*/  FFMA.FTZ R25, R29, R24, R26 ;  /* 0x000000181d197223 */ /* 0x000fe2000001001a */
[----:B------:R-:W-:Y:S01]  /*15f0*/  SEL R31, R31, 0x1f, P0 ;  /* 0x0000001f1f1f7807 */ /* 0x000fe20000000000 */
[----:B------:R-:W-:Y:S01]  /*1600*/  FADD.FTZ R24, R24, R27 ;  /* 0x0000001b18187221 */ /* 0x000fe20000010000 */
[----:B------:R-:W-:Y:S01]  /*1610*/  FADD.FTZ R13, R13, R16 ;  /* 0x000000100d0d7221 */ /* 0x000fe20000010000 */
[C---:B------:R-:W-:Y:S01]  /*1620*/  ISETP.NE.AND P4, PT, R0.reuse, RZ, PT ;  /* 0x000000ff0000720c */ /* 0x040fe20003f85270 */
[----:B------:R-:W-:Y:S01]  /*1630*/  FFMA.FTZ R46, R15, R16, R46 ;  /* 0x000000100f2e7223 */ /* 0x000fe2000001002e */
[----:B------:R-:W1:Y:S01]  /*1640*/  SHFL.DOWN PT, R26, R25, 0x1, R31 ;  /* 0x08200000191a7989 */ /* 0x000e6200000e001f */
[----:B------:R-:W-:Y:S01]  /*1650*/  ISETP.GE.AND P0, PT, R0, R31, PT ;  /* 0x0000001f0000720c */ /* 0x000fe20003f06270 */
[----:B------:R-:W-:Y:S01]  /*1660*/  BSSY B0, `(.L_x_1384) ;  /* 0x0000061000007945 */ /* 0x000fe20003800000 */
[----:B------:R-:W-:Y:S01]  /*1670*/  FFMA.FTZ R46, R19, R18, R46 ;  /* 0x00000012132e7223 */ /* 0x000fe2000001002e */
[----:B------:R-:W2:Y:S01]  /*1680*/  SHFL.DOWN PT, R27, R24, 0x1, R31 ;  /* 0x08200000181b7989 */ /* 0x000ea200000e001f */
[----:B------:R-:W-:-:S02]  /*1690*/  ISETP.NE.AND P2, PT, R44, RZ, PT ;  /* 0x000000ff2c00720c */ /* 0x000fc40003f45270 */
[----:B------:R-:W-:Y:S01]  /*16a0*/  FFMA.FTZ R29, R29, R22, R46 ;  /* 0x000000161d1d7223 */ /* 0x000fe2000001002e */
        /* <DEDUP_REMOVED lines=24> */
[----:B------:R-:W-:Y:S01]  /*1830*/  FADD.FTZ R11, RZ, R10 ;  /* 0x0000000aff0b7221 */ /* 0x000fe20000010000 */
[----:B------:R2:W3:Y:S02]  /*1840*/  SHFL.DOWN PT, R27, R24, 0x10, R31 ;  /* 0x0a000000181b7989 */ /* 0x0004e400000e001f */
[----:B------:R-:W-:Y:S01]  /*1850*/  FFMA.FTZ R28, R17, R14, R28 ;  /* 0x0000000e111c7223 */ /* 0x000fe2000001001c */
[----:B------:R-:W-:-:S03]  /*1860*/  FADD.FTZ R11, R11, R14 ;  /* 0x0000000e0b0b7221 */ /* 0x000fc60000010000 */
[----:B------:R-:W-:Y:S01]  /*1870*/  FFMA.FTZ R28, R21, R20, R28 ;  /* 0x00000014151c7223 */ /* 0x000fe2000001001c */
[----:B------:R-:W-:Y:S01]  /*1880*/  FADD.FTZ R15, R11, R20 ;  /* 0x000000140b0f7221 */ /* 0x000fe20000010000 */
[----:B--2---:R-:W-:Y:S01]  /*1890*/  FADD.FTZ R31, R13, R18 ;  /* 0x000000120d1f7221 */ /* 0x004fe20000010000 */
[----:B------:R-:W-:Y:S01]  /*18a0*/  MOV R13, 0x400 ;  /* 0x00000400000d7802 */ /* 0x000fe20000000f00 */
[----:B------:R-:W-:Y:S01]  /*18b0*/  FFMA.FTZ R28, R23, R30, R28 ;  /* 0x0000001e171c7223 */ /* 0x000fe2000001001c */
[----:B------:R-:W-:Y:S01]  /*18c0*/  FADD.FTZ R30, R15, R30 ;  /* 0x0000001e0f1e7221 */ /* 0x000fe20000010000 */
[----:B------:R-:W-:Y:S01]  /*18d0*/  FADD.FTZ R31, R31, R22 ;  /* 0x000000161f1f7221 */ /* 0x000fe20000010000 */
[----:B------:R-:W-:Y:S02]  /*18e0*/  IADD3 R11, R13, 0xc0, RZ ;  /* 0x000000c00d0b7810 */ /* 0x000fe40007ffe0ff */
[C---:B0-----:R-:W-:Y:S02]  /*18f0*/  @!P4 LEA R15, R52.reuse, R13, 0x18 ;  /* 0x0000000d340fc211 */ /* 0x041fe400078ec0ff */
[----:B------:R-:W-:Y:S01]  /*1900*/  LEA R11, R52, R11, 0x18 ;  /* 0x0000000b340b7211 */ /* 0x000fe200078ec0ff */
[----:B-1----:R-:W-:Y:S01]  /*1910*/  @!P0 FADD.FTZ R25, R25, R26 ;  /* 0x0000001a19198221 */ /* 0x002fe20000010000 */
[----:B------:R-:W-:-:S02]  /*1920*/  @!P4 LEA R15, R2, R15, 0x3 ;  /* 0x0000000f020fc211 */ /* 0x000fc400078e18ff */
[----:B------:R-:W-:Y:S01]  /*1930*/  LEA R46, R44, R11, 0x4 ;  /* 0x0000000b2c2e7211 */ /* 0x000fe200078e20ff */
[----:B---3--:R-:W-:Y:S01]  /*1940*/  @!P0 FADD.FTZ R24, R24, R27 ;  /* 0x0000001b18188221 */ /* 0x008fe20000010000 */
[----:B------:R-:W-:-:S03]  /*1950*/  MOV R10, R25 ;  /* 0x00000019000a7202 */ /* 0x000fc60000000f00 */
[----:B------:R0:W-:Y:S01]  /*1960*/  STS.128 [R46], R28 ;  /* 0x0000001c2e007388 */ /* 0x0001e20000000c00 */
[----:B------:R-:W-:-:S05]  /*1970*/  MOV R11, R24 ;  /* 0x00000018000b7202 */ /* 0x000fca0000000f00 */
[----:B------:R0:W-:Y:S01]  /*1980*/  @!P4 STS.64 [R15+0x18], R10 ;  /* 0x0000180a0f00c388 */ /* 0x0001e20000000a00 */
[----:B------:R-:W-:Y:S06]  /*1990*/  BAR.SYNC.DEFER_BLOCKING 0x0 ;  /* 0x0000000000007b1d */ /* 0x000fec0000010000 */
[----:B------:R-:W-:Y:S05]  /*19a0*/  @P2 BRA `(.L_x_1385) ;  /* 0x0000000000b02947 */ /* 0x000fea0003800000 */
[----:B------:R-:W-:-:S05]  /*19b0*/  LEA R52, R52, R13, 0x18 ;  /* 0x0000000d34347211 */ /* 0x000fca00078ec0ff */
[----:B0-----:R-:W0:Y:S04]  /*19c0*/  LDS.128 R12, [R52+0x20] ;  /* 0x00002000340c7984 */ /* 0x001e280000000c00 */
[----:B------:R-:W1:Y:S04]  /*19d0*/  LDS.128 R16, [R52+0x30] ;  /* 0x0000300034107984 */ /* 0x000e680000000c00 */
[----:B------:R-:W2:Y:S04]  /*19e0*/  LDS.128 R20, [R52+0x40] ;  /* 0x0000400034147984 */ /* 0x000ea80000000c00 */
[----:B------:R-:W3:Y:S01]  /*19f0*/  LDS.128 R24, [R52+0x50] ;  /* 0x0000500034187984 */ /* 0x000ee20000000c00 */
        /* <DEDUP_REMOVED lines=20> */
[----:B0-----:R-:W-:Y:S01]  /*1b40*/  FADD.FTZ R53, R53, R12 ;  /* 0x0000000c35357221 */ /* 0x001fe20000010000 */
[----:B------:R-:W-:Y:S02]  /*1b50*/  FADD.FTZ R12, R10, R13 ;  /* 0x0000000d0a0c7221 */ /* 0x000fe40000010000 */
[----:B------:R-:W0:Y:S01]  /*1b60*/  LDS.64 R10, [R52+0xa0] ;  /* 0x0000a000340a7984 */ /* 0x000e220000000a00 */
        /* <DEDUP_REMOVED lines=14> */
[----:B0-----:R-:W-:Y:S01]  /*1c50*/  FADD.FTZ R10, R53, R10 ;  /* 0x0000000a350a7221 */ /* 0x001fe20000010000 */
[----:B------:R-:W-:-:S07]  /*1c60*/  FADD.FTZ R11, R12, R11 ;  /* 0x0000000b0c0b7221 */ /* 0x000fce0000010000 */
.L_x_1385:
[----:B------:R-:W-:Y:S05]  /*1c70*/  BSYNC B0 ;  /* 0x0000000000007941 */ /* 0x000fea0003800000 */
.L_x_1384:
        /* <DEDUP_REMOVED lines=19> */
[----:B------:R-:W0:Y:S01]  /*1db0*/  LDS.128 R20, [R46+0xd20] ;  /* 0x000d20002e147984 */ /* 0x000e220000000c00 */
[----:B------:R-:W-:-:S03]  /*1dc0*/  FADD.FTZ R30, R30, R15 ;  /* 0x0000000f1e1e7221 */ /* 0x000fc60000010000 */
[----:B------:R-:W3:Y:S01]  /*1dd0*/  LDS.128 R12, [R46+0xf50] ;  /* 0x000f50002e0c7984 */ /* 0x000ee20000000c00 */
        /* <DEDUP_REMOVED lines=56> */
.L_x_1387:
[----:B------:R-:W-:Y:S05]  /*2160*/  BSYNC B0 ;  /* 0x0000000000007941 */ /* 0x000fea0003800000 */
.L_x_1386:
[----:B------:R-:W1:Y:S01]  /*2170*/  LDC R20, c[0x0][0xc] ;  /* 0x00000300ff147b82 */ /* 0x000e620000000800 */
[----:B------:R-:W-:Y:S01]  /*2180*/  IMAD R47, R47, 0x23, R44 ;  /* 0x000000232f2f7824 */ /* 0x000fe200078e022c */
[----:B------:R-:W-:Y:S06]  /*2190*/  BSSY B0, `(.L_x_1388) ;  /* 0x0000012000007945 */ /* 0x000fec0003800000 */
[----:B0-----:R-:W0:Y:S01]  /*21a0*/  LDC.64 R14, c[0x0][0x268] ;  /* 0x00009a00ff0e7b82 */ /* 0x001e220000000a00 */
[----:B-1----:R-:W-:Y:S01]  /*21b0*/  ISETP.GE.U32.AND P0, PT, R20, 0x2, PT ;  /* 0x000000021400780c */ /* 0x002fe20003f06070 */
[----:B0-----:R-:W-:Y:S01]  /*21c0*/  IMAD.WIDE R14, R47, 0x4, R14 ;  /* 0x000000042f0e7825 */ /* 0x001fe200078e020e */
[----:B------:R-:W-:Y:S11]  /*21d0*/  @P5 BRA `(.L_x_1389) ;  /* 0x0000000000345947 */ /* 0x000ff60003800000 */
[----:B------:R-:W0:Y:S01]  /*21e0*/  LDC.64 R12, c[0x0][0x288] ;  /* 0x0000a200ff0c7b82 */ /* 0x000e220000000a00 */
        /* <DEDUP_REMOVED lines=12> */
.L_x_1389:
[----:B------:R-:W-:Y:S05]  /*22b0*/  BSYNC B0 ;  /* 0x0000000000007941 */ /* 0x000fea0003800000 */
.L_x_1388:
[----:B------:R-:W-:Y:S05]  /*22c0*/  @!P0 BRA `(.L_x_1390) ;  /* 0x0000001000908947 */ /* 0x000fea0003800000 */
[----:B-1----:R-:W0:Y:S01]  /*22d0*/  LDC R22, c[0x0][0x10] ;  /* 0x00000400ff167b82 */ /* 0x002e220000000800 */
[----:B------:R-:W1:Y:S01]  /*22e0*/  S2R R21, SR_CTAID.Y ;  /* 0x0000000000157919 */ /* 0x000e620000002600 */
[----:B------:R-:W-:-:S06]  /*22f0*/  ULOP3.LUT UR8, UR4, 0x1, URZ, 0xc0, !UPT ;  /* 0x0000000104087892 */ /* 0x000fcc000f8ec03f */
[----:B------:R-:W2:Y:S08]  /*2300*/  LDC.64 R12, c[0x0][0x258] ;  /* 0x00009600ff0c7b82 */ /* 0x000eb00000000a00 */
[----:B------:R-:W3:Y:S01]  /*2310*/  LDC.64 R26, c[0x0][0x260] ;  /* 0x00009800ff1a7b82 */ /* 0x000ee20000000a00 */
[----:B0-----:R-:W-:-:S04]  /*2320*/  IMAD R14, R22, UR8, RZ ;  /* 0x00000008160e7c24 */ /* 0x001fc8000f8e02ff */
[C---:B------:R-:W-:Y:S01]  /*2330*/  IMAD R16, R14.reuse, R20, RZ ;  /* 0x000000140e107224 */ /* 0x040fe200078e02ff */
[----:B-1----:R-:W-:-:S04]  /*2340*/  IADD3 R15, R14, R21, RZ ;  /* 0x000000150e0f7210 */ /* 0x002fc80007ffe0ff */
[----:B------:R-:W-:Y:S01]  /*2350*/  SHF.L.U32 R17, R16, 0x1, RZ ;  /* 0x0000000110117819 */ /* 0x000fe200000006ff */
[----:B--2---:R-:W-:-:S04]  /*2360*/  IMAD.WIDE.U32 R12, R15, 0x4, R12 ;  /* 0x000000040f0c7825 */ /* 0x004fc800078e000c */
[----:B---3--:R-:W-:Y:S01]  /*2370*/  IMAD.WIDE R26, R17, 0x4, R26 ;  /* 0x00000004111a7825 */ /* 0x008fe200078e021a */
        /* <DEDUP_REMOVED lines=22> */
.L_x_1392:
[----:B------:R-:W2:Y:S04]  /*24e0*/  LDG.E.STRONG.GPU R14, desc[UR14][R12.64] ;  /* 0x0000000e0c0e7981 */ /* 0x000ea8000c1ef900 */
[----:B--2---:R-:W-:Y:S01]  /*24f0*/  CCTL.IVALL ;  /* 0x00000000ff00798f */ /* 0x004fe20002000000 */
[----:B------:R-:W-:Y:S05]  /*2500*/  YIELD ;  /* 0x0000000000007946 */ /* 0x000fea0003800000 */
[----:B------:R-:W-:-:S13]  /*2510*/  ISETP.NE.AND P0, PT, R14, R17, PT ;  /* 0x000000110e00720c */ /* 0x000fda0003f05270 */
[----:B------:R-:W-:Y:S05]  /*2520*/  @P0 BRA `(.L_x_1392) ;  /* 0xfffffffc00ec0947 */ /* 0x000fea000383ffff */
.L_x_1391:
        /* <DEDUP_REMOVED lines=17> */
.L_x_1396:
        /* <DEDUP_REMOVED lines=115> */
.L_x_1395:
        /* <DEDUP_REMOVED lines=61> */
.L_x_1397:
[----:B------:R-:W-:-:S13]  /*3140*/  ISETP.NE.OR P0, PT, R23, RZ, P0 ;  /* 0x000000ff1700720c */ /* 0x000fda0000705670 */
[----:B------:R-:W-:Y:S05]  /*3150*/  @!P0 BRA `(.L_x_1393) ;  /* 0x00000000007c8947 */ /* 0x000fea0003800000 */
.L_x_1394:
        /* <DEDUP_REMOVED lines=31> */
.L_x_1393:
        /* <DEDUP_REMOVED lines=11> */
.L_x_1399:
[----:B------:R-:W-:Y:S05]  /*3400*/  BSYNC B0 ;  /* 0x0000000000007941 */ /* 0x000fea0003800000 */
.L_x_1398:
        /* <DEDUP_REMOVED lines=16> */
.L_x_1390:
[----:B------:R-:W0:Y:S01]  /*3510*/  S2UR UR9, SR_CgaCtaId ;  /* 0x00000000000979c3 */ /* 0x000e220000008800 */
[----:B------:R-:W-:Y:S01]  /*3520*/  UMOV UR8, 0x400 ;  /* 0x0000040000087882 */ /* 0x000fe20000000000 */
[----:B-1----:R-:W-:Y:S01]  /*3530*/  SHF.R.S32.HI R16, RZ, 0x1f, R42 ;  /* 0x0000001fff107819 */ /* 0x002fe2000001142a */
[--C-:B------:R-:W-:Y:S02]  /*3540*/  HADD2.F32 R17, -RZ, R39.reuse.H0_H0 ;  /* 0x20000027ff117230 */ /* 0x100fe40000004100 */
[----:B------:R-:W-:Y:S01]  /*3550*/  HADD2.F32 R39, -RZ, R39.H1_H1 ;  /* 0x30000027ff277230 */ /* 0x000fe20000004100 */
[----:B0-----:R-:W-:-:S09]  /*3560*/  ULEA UR8, UR9, UR8, 0x18 ;  /* 0x0000000809087291 */ /* 0x001fd2000f8ec03f */
[----:B------:R0:W-:Y:S01]  /*3570*/  @!P2 STS.64 [UR8+0xb0], R10 ;  /* 0x0000b00aff00a988 */ /* 0x0001e20008000a08 */
[----:B------:R-:W-:Y:S01]  /*3580*/  BAR.SYNC.DEFER_BLOCKING 0x0 ;  /* 0x0000000000007b1d */ /* 0x000fe20000010000 */
[--C-:B0-----:R-:W-:Y:S02]  /*3590*/  HADD2.F32 R11, -RZ, R38.reuse.H0_H0 ;  /* 0x20000026ff0b7230 */ /* 0x101fe40000004100 */
[----:B------:R-:W-:Y:S02]  /*35a0*/  HADD2.F32 R38, -RZ, R38.H1_H1 ;  /* 0x30000026ff267230 */ /* 0x000fe40000004100 */
[----:B------:R-:W-:Y:S02]  /*35b0*/  HADD2.F32 R10, -RZ, R37.H0_H0 ;  /* 0x20000025ff0a7230 */ /* 0x000fe40000004100 */
[----:B------:R-:W-:Y:S01]  /*35c0*/  FADD.FTZ R11, R11, -UR19 ;  /* 0x800000130b0b7e21 */ /* 0x000fe20008010000 */
[----:B------:R-:W-:-:S03]  /*35d0*/  FADD.FTZ R38, R38, -UR19 ;  /* 0x8000001326267e21 */ /* 0x000fc60008010000 */
[----:B------:R-:W-:Y:S01]  /*35e0*/  FMUL.FTZ R23, R11, UR16 ;  /* 0x000000100b177c20 */ /* 0x000fe20008410000 */
[----:B------:R-:W-:Y:S01]  /*35f0*/  FMUL.FTZ R38, R38, UR16 ;  /* 0x0000001026267c20 */ /* 0x000fe20008410000 */
[----:B------:R-:W0:Y:S01]  /*3600*/  LDS.64 R12, [UR8+0xb0] ;  /* 0x0000b008ff0c7984 */ /* 0x000e220008000a00 */
[----:B------:R-:W-:Y:S02]  /*3610*/  ULDC.64 UR8, c[0x0][0x290] ;  /* 0x0000a40000087ab9 */ /* 0x000fe40000000a00 */
[----:B------:R-:W-:Y:S02]  /*3620*/  ISETP.GE.U32.AND P0, PT, R42, UR8, PT ;  /* 0x000000082a007c0c */ /* 0x000fe4000bf06070 */
[----:B------:R-:W-:Y:S02]  /*3630*/  ISETP.GE.U32.AND P2, PT, R41, UR8, PT ;  /* 0x0000000829007c0c */ /* 0x000fe4000bf46070 */
[----:B------:R-:W-:Y:S01]  /*3640*/  ISETP.GE.U32.AND P5, PT, R40, UR8, PT ;  /* 0x0000000828007c0c */ /* 0x000fe2000bfa6070 */
[----:B------:R-:W-:Y:S01]  /*3650*/  ULDC UR8, c[0x0][0x2bc] ;  /* 0x0000af0000087ab9 */ /* 0x000fe20000000800 */
[----:B------:R-:W-:-:S02]  /*3660*/  ISETP.GE.AND.EX P4, PT, R16, UR9, PT, P0 ;  /* 0x0000000910007c0c */ /* 0x000fc4000bf86300 */
[----:B------:R-:W-:Y:S02]  /*3670*/  ISETP.GE.AND.EX P0, PT, R5, UR9, PT, P2 ;  /* 0x0000000905007c0c */ /* 0x000fe4000bf06320 */
[----:B------:R-:W-:Y:S02]  /*3680*/  ISETP.GE.AND.EX P2, PT, R7, UR9, PT, P5 ;  /* 0x0000000907007c0c */ /* 0x000fe4000bf46350 */
[----:B------:R-:W-:Y:S01]  /*3690*/  ISETP.GT.U32.OR P4, PT, R44, 0x22f, P4 ;  /* 0x0000022f2c00780c */ /* 0x000fe20002784470 */
[----:B0-----:R-:W-:Y:S01]  /*36a0*/  FMUL.FTZ R14, R12, UR8 ;  /* 0x000000080c0e7c20 */ /* 0x001fe20008410000 */
[----:B------:R-:W-:Y:S01]  /*36b0*/  FMUL.FTZ R15, R13, UR8 ;  /* 0x000000080d0f7c20 */ /* 0x000fe20008410000 */
[----:B------:R-:W-:Y:S01]  /*36c0*/  HADD2.F32 R12, -RZ, R37.H1_H1 ;  /* 0x30000025ff0c7230 */ /* 0x000fe20000004100 */
[----:B------:R-:W-:Y:S09]  /*36d0*/  @!P3 BRA `(.L_x_1400) ;  /* 0x000000000048b947 */ /* 0x000ff20003800000 */
        /* <DEDUP_REMOVED lines=18> */
.L_x_1400:
        /* <DEDUP_REMOVED lines=20> */
.L_x_1402:
[----:B------:R-:W-:Y:S05]  /*3940*/  BSYNC B0 ;  /* 0x0000000000007941 */ /* 0x000fea0003800000 */
.L_x_1401:
        /* <DEDUP_REMOVED lines=25> */
.L_x_1403:
[----:B------:R-:W-:Y:S04]  /*3ae0*/  BSSY B0, `(.L_x_1404) ;  /* 0x0000014000007945 */ /* 0x000fe80003800000 */
[----:B------:R-:W-:Y:S05]  /*3af0*/  @P4 BRA `(.L_x_1405) ;  /* 0x0000000000484947 */ /* 0x000fea0003800000 */
[C-C-:B0-----:R-:W-:Y:S01]  /*3b00*/  FFMA.FTZ R11, R14.reuse, R23, R15.reuse ;  /* 0x000000170e0b7223 */ /* 0x141fe2000001000f */
        /* <DEDUP_REMOVED lines=17> */
.L_x_1405:
[----:B------:R-:W-:Y:S05]  /*3c20*/  BSYNC B0 ;  /* 0x0000000000007941 */ /* 0x000fea0003800000 */
.L_x_1404:
[--C-:B------:R-:W-:Y:S01]  /*3c30*/  HADD2.F32 R10, -RZ, R34.reuse.H0_H0 ;  /* 0x20000022ff0a7230 */ /* 0x100fe20000004100 */
[C---:B------:R-:W-:Y:S01]  /*3c40*/  ISETP.GT.U32.OR P0, PT, R44.reuse, 0x22f, P0 ;  /* 0x0000022f2c00780c */ /* 0x040fe20000704470 */
[----:B------:R-:W-:Y:S01]  /*3c50*/  HADD2.F32 R34, -RZ, R34.H1_H1 ;  /* 0x30000022ff227230 */ /* 0x000fe20000004100 */
[----:B------:R-:W-:Y:S01]  /*3c60*/  ISETP.GT.U32.OR P2, PT, R44, 0x22f, P2 ;  /* 0x0000022f2c00780c */ /* 0x000fe20001744470 */
[--C-:B01----:R-:W-:Y:S02]  /*3c70*/  HADD2.F32 R12, -RZ, R32.reuse.H0_H0 ;  /* 0x20000020ff0c7230 */ /* 0x103fe40000004100 */
[----:B------:R-:W-:Y:S01]  /*3c80*/  FADD.FTZ R11, R10, -UR19 ;  /* 0x800000130a0b7e21 */ /* 0x000fe20008010000 */
        /* <DEDUP_REMOVED lines=25> */
.L_x_1406:
        /* <DEDUP_REMOVED lines=20> */
.L_x_1408:
[----:B------:R-:W-:Y:S05]  /*3f60*/  BSYNC B0 ;  /* 0x0000000000007941 */ /* 0x000fea0003800000 */
.L_x_1407:
        /* <DEDUP_REMOVED lines=25> */
.L_x_1409:
        /* <DEDUP_REMOVED lines=19> */
.L_x_1411:
[----:B------:R-:W-:Y:S05]  /*4230*/  BSYNC B0 ;  /* 0x0000000000007941 */ /* 0x000fea0003800000 */
.L_x_1410:
[----:B------:R-:W-:Y:S01]  /*4240*/  ULDC UR8, c[0x0][0x10] ;  /* 0x0000040000087ab9 */ /* 0x000fe20000000800 */
[----:B------:R-:W-:Y:S02]  /*4250*/  UIADD3 UR4, UR4, 0x1, URZ ;  /* 0x0000000104047890 */ /* 0x000fe4000fffe03f */
[----:B------:R-:W-:-:S04]  /*4260*/  UIADD3 UR6, UR8, UR6, URZ ;  /* 0x0000000608067290 */ /* 0x000fc8000fffe03f */
[----:B------:R-:W-:-:S06]  /*4270*/  UISETP.GE.AND UP0, UPT, UR6, UR5, UPT ;  /* 0x000000050600728c */ /* 0x000fcc000bf06270 */
[----:B------:R-:W-:-:S13]  /*4280*/  PLOP3.LUT P0, PT, PT, PT, UP0, 0x80, 0x0 ;  /* 0x000000000000781c */ /* 0x000fda0003f0f008 */
[----:B------:R-:W-:Y:S05]  /*4290*/  @!P0 BRA `(.L_x_1412) ;  /* 0xffffffc000148947 */ /* 0x000fea000383ffff */
.L_x_1377:
        /* <DEDUP_REMOVED lines=19> */
.L_x_1414:
[----:B------:R-:W-:Y:S05]  /*43d0*/  BSYNC B0 ;  /* 0x0000000000007941 */ /* 0x000fea0003800000 */
.L_x_1413:
        /* <DEDUP_REMOVED lines=11> */
.L_x_1416:
[----:B------:R-:W2:Y:S04]  /*4490*/  LDG.E.STRONG.GPU R5, desc[UR14][R2.64] ;  /* 0x0000000e02057981 */ /* 0x000ea8000c1ef900 */
[----:B--2---:R-:W-:Y:S01]  /*44a0*/  CCTL.IVALL ;  /* 0x00000000ff00798f */ /* 0x004fe20002000000 */
[----:B------:R-:W-:Y:S05]  /*44b0*/  YIELD ;  /* 0x0000000000007946 */ /* 0x000fea0003800000 */
[----:B------:R-:W-:-:S13]  /*44c0*/  ISETP.NE.AND P0, PT, R5, R0, PT ;  /* 0x000000000500720c */ /* 0x000fda0003f05270 */
[----:B------:R-:W-:Y:S05]  /*44d0*/  @P0 BRA `(.L_x_1416) ;  /* 0xfffffffc00ec0947 */ /* 0x000fea000383ffff */
.L_x_1415:
        /* <DEDUP_REMOVED lines=24> */
.L_x_1417:
        /* <DEDUP_REMOVED lines=25> */
.L_x_1418:
        /* <DEDUP_REMOVED lines=9> */
.L_x_5130:


//--------------------- .text._Z35group_norm_nhwc_bwd_one_pass_kernelI11Fp16IOBf16WLi128ELi70ELi560EEv26Group_norm_nhwc_bwd_params --------------------------
	.section	.text._Z35group_norm_nhwc_bwd_one_pass_kernelI11Fp16IOBf16WLi128ELi70ELi560EEv26Group_norm_nhwc_bwd_params,"ax",@progbits
	.align	128
        .global         _Z35group_norm_nhwc_bwd_one_pass_kernelI11Fp16IOBf16WLi128ELi70ELi560EEv26Group_norm_nhwc_bwd_params
        .type           _Z35group_norm_nhwc_bwd_one_pass_kernelI11Fp16IOBf16WLi128ELi70ELi560EEv26Group_norm_nhwc_bwd_params,@function
        .size           _Z35group_norm_nhwc_bwd_one_pass_kernelI11Fp16IOBf16WLi128ELi70ELi560EEv26Group_norm_nhwc_bwd_params,(.L_x_5131 - _Z35group_norm_nhwc_bwd_one_pass_kernelI11Fp16IOBf16WLi128ELi70ELi560EEv26Group_norm_nhwc_bwd_params)
        .other          _Z35group_norm_nhwc_bwd_one_pass_kernelI11Fp16IOBf16WLi128ELi70ELi560EEv26Group_norm_nhwc_bwd_params,@"STO_CUDA_ENTRY STV_DEFAULT"
_Z35group_norm_nhwc_bwd_one_pass_kernelI11Fp16IOBf16WLi128ELi70ELi560EEv26Group_norm_nhwc_bwd_params:
.text._Z35group_norm_nhwc_bwd_one_pass_kernelI11Fp16IOBf16WLi128ELi70ELi560EEv26Group_norm_nhwc_bwd_params:
        /* <DEDUP_REMOVED lines=50> */
.L_x_1470:
        /* <DEDUP_REMOVED lines=8> */
[----:B------:R-:W1:Y:S01]  /*03a0*/  @P1 LDC.64 R12, c[0x0][0x230] ;  /* 0x00008c00ff0c1b82 */ /* 0x000e620000000a00 */
[----:B------:R-:W-:-:S02]  /*03b0*/  SHF.R.S32.HI R24, RZ, 0x1f, R49 ;  /* 0x0000001fff187819 */ /* 0x000fc40000011431 */
[----:B------:R-:W-:Y:S02]  /*03c0*/  SHF.R.S32.HI R16, RZ, 0x1f, R2 ;  /* 0x0000001fff107819 */ /* 0x000fe40000011402 */
[----:B------:R-:W-:-:S03]  /*03d0*/  SHF.R.S32.HI R26, RZ, 0x1f, R48 ;  /* 0x0000001fff1a7819 */ /* 0x000fc60000011430 */
[----:B------:R-:W2:Y:S01]  /*03e0*/  @P1 LDC.64 R22, c[0x0][0x228] ;  /* 0x00008a00ff161b82 */ /* 0x000ea20000000a00 */
[----:B0-----:R-:W-:-:S04]  /*03f0*/  IABS R6, R8 ;  /* 0x0000000800067213 */ /* 0x001fc80000000000 */
[----:B------:R-:W0:Y:S08]  /*0400*/  I2F.RP R3, R6 ;  /* 0x0000000600037306 */ /* 0x000e300000209400 */
[----:B0-----:R-:W0:Y:S02]  /*0410*/  MUFU.RCP R3, R3 ;  /* 0x0000000300037308 */ /* 0x001e240000001000 */
[----:B0-----:R-:W-:-:S06]  /*0420*/  IADD3 R4, R3, 0xffffffe, RZ ;  /* 0x0ffffffe03047810 */ /* 0x001fcc0007ffe0ff */
[----:B------:R0:W3:Y:S02]  /*0430*/  F2I.FTZ.U32.TRUNC.NTZ R5, R4 ;  /* 0x0000000400057305 */ /* 0x0000e4000021f000 */
[----:B0-----:R-:W-:Y:S01]  /*0440*/  HFMA2.MMA R4, -RZ, RZ, 0, 0 ;  /* 0x00000000ff047435 */ /* 0x001fe200000001ff */
[----:B---3--:R-:W-:-:S05]  /*0450*/  IADD3 R7, RZ, -R5, RZ ;  /* 0x80000005ff077210 */ /* 0x008fca0007ffe0ff */
        /* <DEDUP_REMOVED lines=21> */
[----:B------:R-:W-:Y:S01]  /*05b0*/  ISETP.GE.AND.EX P2, PT, R53, UR19, PT, P2 ;  /* 0x0000001335007c0c */ /* 0x000fe2000bf46320 */
[----:B------:R-:W0:Y:S01]  /*05c0*/  @P1 LDC.64 R4, c[0x0][0x288] ;  /* 0x0000a200ff041b82 */ /* 0x000e220000000a00 */
[----:B------:R-:W-:Y:S02]  /*05d0*/  SEL R36, R6, R3, !P3 ;  /* 0x0000000306247207 */ /* 0x000fe40005800000 */
[----:B------:R-:W-:Y:S02]  /*05e0*/  @!P0 IADD3 R9, -R9, RZ, RZ ;  /* 0x000000ff09098210 */ /* 0x000fe40007ffe1ff */
[----:B------:R-:W-:Y:S01]  /*05f0*/  ISETP.GT.U32.OR P2, PT, R0, 0x22f, P2 ;  /* 0x0000022f0000780c */ /* 0x000fe20001744470 */
[----:B------:R-:W-:Y:S01]  /*0600*/  IMAD R7, R36, 0x46, RZ ;  /* 0x0000004624077824 */ /* 0x000fe200078e02ff */
[----:B------:R-:W-:Y:S02]  /*0610*/  SEL R3, R6, R9, !P3 ;  /* 0x0000000906037207 */ /* 0x000fe40005800000 */
[----:B------:R-:W-:-:S02]  /*0620*/  ISETP.GE.U32.AND P4, PT, R49, UR18, PT ;  /* 0x0000001231007c0c */ /* 0x000fc4000bf86070 */
[----:B------:R-:W-:Y:S02]  /*0630*/  IADD3 R8, P0, R44, R7, RZ ;  /* 0x000000072c087210 */ /* 0x000fe40007f1e0ff */
[----:B------:R-:W-:Y:S02]  /*0640*/  SHF.R.S32.HI R6, RZ, 0x1f, R3 ;  /* 0x0000001fff067819 */ /* 0x000fe40000011403 */
[----:B------:R-:W-:Y:S02]  /*0650*/  LEA.HI.X.SX32 R9, R7, R10, 0x1, P0 ;  /* 0x0000000a07097211 */ /* 0x000fe400000f0eff */
[----:B------:R-:W-:Y:S01]  /*0660*/  ISETP.GE.AND.EX P4, PT, R24, UR19, PT, P4 ;  /* 0x0000001318007c0c */ /* 0x000fe2000bf86340 */
[----:B------:R-:W-:Y:S01]  /*0670*/  IMAD R6, R6, UR12, RZ ;  /* 0x0000000c06067c24 */ /* 0x000fe2000f8e02ff */
[----:B------:R-:W3:Y:S01]  /*0680*/  @!P2 LDC.64 R14, c[0x0][0x288] ;  /* 0x0000a200ff0eab82 */ /* 0x000ee20000000a00 */
[----:B------:R-:W-:Y:S01]  /*0690*/  IMAD.WIDE.U32 R8, R3, UR12, R8 ;  /* 0x0000000c03087c25 */ /* 0x000fe2000f8e0008 */
[----:B------:R-:W-:-:S02]  /*06a0*/  ISETP.GT.U32.OR P4, PT, R0, 0x22f, P4 ;  /* 0x0000022f0000780c */ /* 0x000fc40002784470 */
[----:B------:R-:W-:Y:S01]  /*06b0*/  ISETP.GE.U32.AND P0, PT, R48, UR18, PT ;  /* 0x0000001230007c0c */ /* 0x000fe2000bf06070 */
[----:B------:R-:W-:Y:S01]  /*06c0*/  IMAD R11, R3, UR13, R6 ;  /* 0x0000000d030b7c24 */ /* 0x000fe2000f8e0206 */
[----:B------:R-:W-:Y:S01]  /*06d0*/  @P1 MOV R10, R8 ;  /* 0x00000008000a1202 */ /* 0x000fe20000000f00 */
[----:B0-----:R-:W-:Y:S01]  /*06e0*/  @P1 IMAD R3, R16, R4, RZ ;  /* 0x0000000410031224 */ /* 0x001fe200078e02ff */
[----:B------:R-:W0:Y:S01]  /*06f0*/  @!P2 LDC.64 R18, c[0x0][0x230] ;  /* 0x00008c00ff12ab82 */ /* 0x000e220000000a00 */
[----:B------:R-:W-:Y:S02]  /*0700*/  @!P2 MOV R16, R8 ;  /* 0x000000080010a202 */ /* 0x000fe40000000f00 */
[----:B------:R-:W-:Y:S02]  /*0710*/  CS2R R40, SRZ ;  /* 0x0000000000287805 */ /* 0x000fe4000001ff00 */
[----:B------:R-:W-:Y:S01]  /*0720*/  IADD3 R11, R9, R11, RZ ;  /* 0x0000000b090b7210 */ /* 0x000fe20007ffe0ff */
[----:B------:R-:W-:Y:S01]  /*0730*/  @P1 IMAD R3, R2, R5, R3 ;  /* 0x0000000502031224 */ /* 0x000fe200078e0203 */
[----:B------:R-:W-:Y:S01]  /*0740*/  ISETP.GE.AND.EX P0, PT, R26, UR19, PT, P0 ;  /* 0x000000131a007c0c */ /* 0x000fe2000bf06300 */
[----:B------:R-:W-:Y:S01]  /*0750*/  ULDC.64 UR12, c[0x0][0x248] ;  /* 0x00009200000c7ab9 */ /* 0x000fe20000000a00 */
[----:B------:R-:W-:Y:S01]  /*0760*/  @!P2 MOV R17, R11 ;  /* 0x0000000b0011a202 */ /* 0x000fe20000000f00 */
[----:B------:R-:W-:Y:S01]  /*0770*/  @P1 IMAD.WIDE.U32 R4, R2, R4, R10 ;  /* 0x0000000402041225 */ /* 0x000fe200078e000a */
[----:B------:R-:W4:Y:S04]  /*0780*/  @!P4 LDC.64 R20, c[0x0][0x288] ;  /* 0x0000a200ff14cb82 */ /* 0x000f280000000a00 */
[----:B------:R-:W-:-:S02]  /*0790*/  @P1 IADD3 R5, R5, R3, RZ ;  /* 0x0000000305051210 */ /* 0x000fc40007ffe0ff */
[C---:B------:R-:W-:Y:S01]  /*07a0*/  @P1 SHF.L.U32 R3, R4.reuse, 0x1, RZ ;  /* 0x0000000104031819 */ /* 0x040fe200000006ff */
[----:B---3--:R-:W-:Y:S01]  /*07b0*/  @!P2 IMAD.WIDE.U32 R16, R51, R14, R16 ;  /* 0x0000000e3310a225 */ /* 0x008fe200078e0010 */
[----:B------:R-:W-:Y:S02]  /*07c0*/  @P1 SHF.L.U64.HI R6, R4, 0x1, R5 ;  /* 0x0000000104061819 */ /* 0x000fe40000010205 */
[----:B-1----:R-:W-:Y:S01]  /*07d0*/  @P1 IADD3 R12, P5, R3, R12, RZ ;  /* 0x0000000c030c1210 */ /* 0x002fe20007fbe0ff */
[----:B------:R-:W-:Y:S01]  /*07e0*/  @!P2 IMAD R4, R53, R14, RZ ;  /* 0x0000000e3504a224 */ /* 0x000fe200078e02ff */
[----:B------:R-:W-:Y:S02]  /*07f0*/  ISETP.GT.U32.OR P0, PT, R0, 0x22f, P0 ;  /* 0x0000022f0000780c */ /* 0x000fe40000704470 */
[----:B------:R-:W-:Y:S01]  /*0800*/  @P1 IADD3.X R13, R6, R13, RZ, P5, !PT ;  /* 0x0000000d060d1210 */ /* 0x000fe20002ffe4ff */
[----:B------:R-:W-:Y:S01]  /*0810*/  @!P2 IMAD R15, R51, R15, R4 ;  /* 0x0000000f330fa224 */ /* 0x000fe200078e0204 */
[----:B--2---:R-:W-:Y:S01]  /*0820*/  @P1 IADD3 R22, P3, R3, R22, RZ ;  /* 0x0000001603161210 */ /* 0x004fe20007f7e0ff */
[----:B------:R-:W1:Y:S02]  /*0830*/  @!P2 LDC.64 R4, c[0x0][0x228] ;  /* 0x00008a00ff04ab82 */ /* 0x000e640000000a00 */
[----:B------:R2:W5:Y:S01]  /*0840*/  @P1 LDG.E R32, desc[UR14][R12.64] ;  /* 0x0000000e0c201981 */ /* 0x000562000c1e1900 */
[----:B------:R-:W-:Y:S01]  /*0850*/  @!P2 IADD3 R15, R17, R15, RZ ;  /* 0x0000000f110fa210 */ /* 0x000fe20007ffe0ff */
[----:B------:R-:W-:Y:S01]  /*0860*/  HFMA2.MMA R42, -RZ, RZ, 0, 0 ;  /* 0x00000000ff2a7435 */ /* 0x000fe200000001ff */
[----:B------:R-:W-:Y:S01]  /*0870*/  @!P2 SHF.L.U32 R3, R16, 0x1, RZ ;  /* 0x000000011003a819 */ /* 0x000fe200000006ff */
[----:B----4-:R-:W-:Y:S01]  /*0880*/  @!P4 IMAD R14, R24, R20, RZ ;  /* 0x00000014180ec224 */ /* 0x010fe200078e02ff */
[----:B------:R-:W-:-:S02]  /*0890*/  @P1 IADD3.X R23, R6, R23, RZ, P3, !PT ;  /* 0x0000001706171210 */ /* 0x000fc40001ffe4ff */
[----:B------:R-:W-:Y:S01]  /*08a0*/  @!P2 SHF.L.U64.HI R6, R16, 0x1, R15 ;  /* 0x000000011006a819 */ /* 0x000fe2000001020f */
[----:B------:R-:W-:Y:S01]  /*08b0*/  @!P4 IMAD R25, R49, R21, R14 ;  /* 0x000000153119c224 */ /* 0x000fe200078e020e */
[----:B--2---:R-:W2:Y:S01]  /*08c0*/  @!P4 LDC.64 R12, c[0x0][0x230] ;  /* 0x00008c00ff0ccb82 */ /* 0x004ea20000000a00 */
[----:B------:R-:W-:Y:S02]  /*08d0*/  @!P4 MOV R16, R8 ;  /* 0x000000080010c202 */ /* 0x000fe40000000f00 */
[----:B------:R-:W-:Y:S02]  /*08e0*/  CS2R R30, SRZ ;  /* 0x00000000001e7805 */ /* 0x000fe4000001ff00 */
[----:B------:R-:W-:Y:S01]  /*08f0*/  @!P4 MOV R17, R11 ;  /* 0x0000000b0011c202 */ /* 0x000fe20000000f00 */
[----:B------:R-:W-:Y:S01]  /*0900*/  UIMAD.WIDE UR12, UR6, 0x8, UR12 ;  /* 0x00000008060c78a5 */ /* 0x000fe2000f8e020c */
[----:B0-----:R-:W-:Y:S01]  /*0910*/  @!P2 IADD3 R18, P3, R3, R18, RZ ;  /* 0x000000120312a210 */ /* 0x001fe20007f7e0ff */
[----:B------:R-:W5:Y:S01]  /*0920*/  @P1 LDG.E R42, desc[UR14][R22.64] ;  /* 0x0000000e162a1981 */ /* 0x000f62000c1e1900 */
[----:B------:R-:W0:Y:S01]  /*0930*/  @!P4 LDC.64 R14, c[0x0][0x228] ;  /* 0x00008a00ff0ecb82 */ /* 0x000e220000000a00 */
[----:B------:R-:W-:Y:S01]  /*0940*/  @!P4 IMAD.WIDE.U32 R20, R49, R20, R16 ;  /* 0x000000143114c225 */ /* 0x000fe200078e0010 */
[----:B------:R-:W-:-:S02]  /*0950*/  @!P2 IADD3.X R19, R6, R19, RZ, P3, !PT ;  /* 0x000000130613a210 */ /* 0x000fc40001ffe4ff */
[----:B-1----:R-:W-:-:S04]  /*0960*/  @!P2 IADD3 R4, P3, R3, R4, RZ ;  /* 0x000000040304a210 */ /* 0x002fc80007f7e0ff */
[----:B------:R-:W1:Y:S01]  /*0970*/  @!P0 LDC.64 R16, c[0x0][0x288] ;  /* 0x0000a200ff108b82 */ /* 0x000e620000000a00 */
[----:B------:R-:W-:Y:S01]  /*0980*/  @!P2 IADD3.X R5, R6, R5, RZ, P3, !PT ;  /* 0x000000050605a210 */ /* 0x000fe20001ffe4ff */
[----:B------:R-:W5:Y:S01]  /*0990*/  @!P2 LDG.E R33, desc[UR14][R18.64] ;  /* 0x0000000e1221a981 */ /* 0x000f62000c1e1900 */
[----:B------:R-:W-:Y:S02]  /*09a0*/  SHF.R.S32.HI R24, RZ, 0x1f, R47 ;  /* 0x0000001fff187819 */ /* 0x000fe4000001142f */
[----:B------:R-:W-:Y:S01]  /*09b0*/  ISETP.GE.U32.AND P3, PT, R47, UR18, PT ;  /* 0x000000122f007c0c */ /* 0x000fe2000bf66070 */
[----:B------:R3:W5:Y:S01]  /*09c0*/  @!P2 LDG.E R41, desc[UR14][R4.64] ;  /* 0x0000000e0429a981 */ /* 0x000762000c1e1900 */
[----:B------:R-:W-:Y:S02]  /*09d0*/  @!P4 IADD3 R21, R21, R25, RZ ;  /* 0x000000191515c210 */ /* 0x000fe40007ffe0ff */
[----:B------:R-:W-:Y:S02]  /*09e0*/  @!P4 SHF.L.U32 R3, R20, 0x1, RZ ;  /* 0x000000011403c819 */ /* 0x000fe400000006ff */
[----:B------:R-:W-:-:S02]  /*09f0*/  ISETP.GE.AND.EX P3, PT, R24, UR19, PT, P3 ;  /* 0x0000001318007c0c */ /* 0x000fc4000bf66330 */
[----:B------:R-:W-:Y:S02]  /*0a00*/  @!P4 SHF.L.U64.HI R6, R20, 0x1, R21 ;  /* 0x000000011406c819 */ /* 0x000fe40000010215 */
[C---:B--2---:R-:W-:Y:S01]  /*0a10*/  @!P4 IADD3 R12, P5, R3.reuse, R12, RZ ;  /* 0x0000000c030cc210 */ /* 0x044fe20007fbe0ff */
[----:B---3--:R-:W2:Y:S01]  /*0a20*/  @!P0 LDC.64 R4, c[0x0][0x230] ;  /* 0x00008c00ff048b82 */ /* 0x008ea20000000a00 */
[----:B------:R-:W-:Y:S02]  /*0a30*/  ISETP.GT.U32.OR P3, PT, R0, 0x22f, P3 ;  /* 0x0000022f0000780c */ /* 0x000fe40001f64470 */
[----:B------:R-:W-:Y:S02]  /*0a40*/  @!P4 IADD3.X R13, R6, R13, RZ, P5, !PT ;  /* 0x0000000d060dc210 */ /* 0x000fe40002ffe4ff */
[----:B0-----:R-:W-:-:S03]  /*0a50*/  @!P4 IADD3 R14, P2, R3, R14, RZ ;  /* 0x0000000e030ec210 */ /* 0x001fc60007f5e0ff */
[----:B------:R-:W0:Y:S01]  /*0a60*/  @!P0 LDC.64 R20, c[0x0][0x228] ;  /* 0x00008a00ff148b82 */ /* 0x000e220000000a00 */
[----:B------:R-:W-:Y:S01]  /*0a70*/  SHF.R.S32.HI R28, RZ, 0x1f, R46 ;  /* 0x0000001fff1c7819 */ /* 0x000fe2000001142e */
[----:B------:R3:W5:Y:S01]  /*0a80*/  @!P4 LDG.E R30, desc[UR14][R12.64] ;  /* 0x0000000e0c1ec981 */ /* 0x000762000c1e1900 */
[----:B------:R-:W-:Y:S01]  /*0a90*/  ISETP.GE.U32.AND P5, PT, R46, UR18, PT ;  /* 0x000000122e007c0c */ /* 0x000fe2000bfa6070 */
[----:B-1----:R-:W-:Y:S01]  /*0aa0*/  @!P0 IMAD R3, R26, R16, RZ ;  /* 0x000000101a038224 */ /* 0x002fe200078e02ff */
[----:B------:R-:W-:Y:S02]  /*0ab0*/  @!P4 IADD3.X R15, R6, R15, RZ, P2, !PT ;  /* 0x0000000f060fc210 */ /* 0x000fe400017fe4ff */
[----:B------:R-:W-:Y:S01]  /*0ac0*/  ISETP.GE.AND.EX P2, PT, R28, UR19, PT, P5 ;  /* 0x000000131c007c0c */ /* 0x000fe2000bf46350 */
[----:B------:R-:W1:Y:S01]  /*0ad0*/  @!P3 LDC.64 R26, c[0x0][0x288] ;  /* 0x0000a200ff1abb82 */ /* 0x000e620000000a00 */
[----:B------:R-:W-:Y:S02]  /*0ae0*/  @!P0 MOV R18, R8 ;  /* 0x0000000800128202 */ /* 0x000fe40000000f00 */
[----:B------:R-:W-:-:S02]  /*0af0*/  @!P0 MOV R19, R11 ;  /* 0x0000000b00138202 */ /* 0x000fc40000000f00 */
[----:B---3--:R-:W-:Y:S02]  /*0b00*/  MOV R12, UR12 ;  /* 0x0000000c000c7c02 */ /* 0x008fe40008000f00 */
[----:B------:R-:W-:Y:S01]  /*0b10*/  MOV R13, UR13 ;  /* 0x0000000d000d7c02 */ /* 0x000fe20008000f00 */
[----:B------:R-:W-:Y:S01]  /*0b20*/  @!P0 IMAD R3, R48, R17, R3 ;  /* 0x0000001130038224 */ /* 0x000fe200078e0203 */
[----:B------:R-:W-:Y:S01]  /*0b30*/  ISETP.GT.U32.OR P2, PT, R0, 0x22f, P2 ;  /* 0x0000022f0000780c */ /* 0x000fe20001744470 */
[----:B------:R-:W-:Y:S01]  /*0b40*/  @!P0 IMAD.WIDE.U32 R16, R48, R16, R18 ;  /* 0x0000001030108225 */ /* 0x000fe200078e0012 */
[----:B------:R3:W5:Y:S01]  /*0b50*/  @!P4 LDG.E R40, desc[UR14][R14.64] ;  /* 0x0000000e0e28c981 */ /* 0x000762000c1e1900 */
[----:B------:R-:W-:-:S03]  /*0b60*/  SHF.R.S32.HI R29, RZ, 0x1f, R45 ;  /* 0x0000001fff1d7819 */ /* 0x000fc6000001142d */
[----:B------:R-:W4:Y:S01]  /*0b70*/  LDG.E.64 R12, desc[UR14][R12.64] ;  /* 0x0000000e0c0c7981 */ /* 0x000f22000c1e1b00 */
[----:B------:R-:W-:Y:S02]  /*0b80*/  ISETP.GE.U32.AND P4, PT, R45, UR18, PT ;  /* 0x000000122d007c0c */ /* 0x000fe4000bf86070 */
[----:B------:R-:W-:Y:S02]  /*0b90*/  @!P0 IADD3 R3, R17, R3, RZ ;  /* 0x0000000311038210 */ /* 0x000fe40007ffe0ff */
[C---:B------:R-:W-:Y:S01]  /*0ba0*/  @!P0 SHF.L.U32 R17, R16.reuse, 0x1, RZ ;  /* 0x0000000110118819 */ /* 0x040fe200000006ff */
[----:B---3--:R-:W3:Y:S01]  /*0bb0*/  @!P3 LDC.64 R14, c[0x0][0x228] ;  /* 0x00008a00ff0ebb82 */ /* 0x008ee20000000a00 */
[----:B------:R-:W-:Y:S02]  /*0bc0*/  ISETP.GE.AND.EX P4, PT, R29, UR19, PT, P4 ;  /* 0x000000131d007c0c */ /* 0x000fe4000bf86340 */
[----:B------:R-:W-:Y:S02]  /*0bd0*/  @!P0 SHF.L.U64.HI R3, R16, 0x1, R3 ;  /* 0x0000000110038819 */ /* 0x000fe40000010203 */
[----:B--2---:R-:W-:-:S02]  /*0be0*/  @!P0 IADD3 R4, P5, R17, R4, RZ ;  /* 0x0000000411048210 */ /* 0x004fc40007fbe0ff */
[----:B0-----:R-:W-:Y:S01]  /*0bf0*/  @!P0 IADD3 R20, P6, R17, R20, RZ ;  /* 0x0000001411148210 */ /* 0x001fe20007fde0ff */
[----:B------:R-:W0:Y:S01]  /*0c00*/  @!P2 LDC.64 R18, c[0x0][0x288] ;  /* 0x0000a200ff12ab82 */ /* 0x000e220000000a00 */
[----:B------:R-:W-:Y:S02]  /*0c10*/  ISETP.GT.U32.OR P4, PT, R0, 0x22f, P4 ;  /* 0x0000022f0000780c */ /* 0x000fe40002784470 */
[----:B------:R-:W-:-:S05]  /*0c20*/  @!P0 IADD3.X R5, R3, R5, RZ, P5, !PT ;  /* 0x0000000503058210 */ /* 0x000fca0002ffe4ff */
[----:B------:R-:W2:Y:S01]  /*0c30*/  @!P3 LDC.64 R16, c[0x0][0x230] ;  /* 0x00008c00ff10bb82 */ /* 0x000ea20000000a00 */
[----:B------:R1:W5:Y:S02]  /*0c40*/  @!P0 LDG.E R31, desc[UR14][R4.64] ;  /* 0x0000000e041f8981 */ /* 0x000364000c1e1900 */
[----:B-1----:R-:W-:Y:S01]  /*0c50*/  @!P3 IMAD R6, R24, R26, RZ ;  /* 0x0000001a1806b224 */ /* 0x002fe200078e02ff */
[----:B------:R-:W-:Y:S02]  /*0c60*/  SHF.R.S32.HI R34, RZ, 0x1f, R50 ;  /* 0x0000001fff227819 */ /* 0x000fe40000011432 */
[----:B------:R-:W-:Y:S02]  /*0c70*/  ISETP.GE.U32.AND P5, PT, R50, UR18, PT ;  /* 0x0000001232007c0c */ /* 0x000fe4000bfa6070 */
[----:B------:R-:W-:Y:S01]  /*0c80*/  @!P0 IADD3.X R21, R3, R21, RZ, P6, !PT ;  /* 0x0000001503158210 */ /* 0x000fe200037fe4ff */
[----:B------:R-:W1:Y:S01]  /*0c90*/  @!P4 LDC.64 R24, c[0x0][0x288] ;  /* 0x0000a200ff18cb82 */ /* 0x000e620000000a00 */
[----:B------:R-:W-:-:S02]  /*0ca0*/  @!P3 MOV R4, R8 ;  /* 0x000000080004b202 */ /* 0x000fc40000000f00 */
[----:B------:R-:W-:Y:S01]  /*0cb0*/  @!P3 MOV R5, R11 ;  /* 0x0000000b0005b202 */ /* 0x000fe20000000f00 */
[----:B------:R-:W-:Y:S01]  /*0cc0*/  @!P3 IMAD R3, R47, R27, R6 ;  /* 0x0000001b2f03b224 */ /* 0x000fe200078e0206 */
[----:B------:R-:W-:-:S03]  /*0cd0*/  ISETP.GE.AND.EX P5, PT, R34, UR19, PT, P5 ;  /* 0x0000001322007c0c */ /* 0x000fc6000bfa6350 */
[----:B------:R-:W1:Y:S01]  /*0ce0*/  @!P2 LDC.64 R22, c[0x0][0x228] ;  /* 0x00008a00ff16ab82 */ /* 0x000e620000000a00 */
[----:B------:R-:W-:Y:S01]  /*0cf0*/  @!P3 IMAD.WIDE.U32 R26, R47, R26, R4 ;  /* 0x0000001a2f1ab225 */ /* 0x000fe200078e0004 */
[----:B------:R-:W-:-:S06]  /*0d00*/  CS2R R38, SRZ ;  /* 0x0000000000267805 */ /* 0x000fcc000001ff00 */
[----:B------:R-:W1:Y:S01]  /*0d10*/  @!P2 LDC.64 R4, c[0x0][0x230] ;  /* 0x00008c00ff04ab82 */ /* 0x000e620000000a00 */
[----:B------:R-:W-:Y:S01]  /*0d20*/  @!P3 IADD3 R27, R27, R3, RZ ;  /* 0x000000031b1bb210 */ /* 0x000fe20007ffe0ff */
[----:B------:R3:W5:Y:S01]  /*0d30*/  @!P0 LDG.E R39, desc[UR14][R20.64] ;  /* 0x0000000e14278981 */ /* 0x000762000c1e1900 */
[----:B------:R-:W-:Y:S02]  /*0d40*/  ISETP.GT.U32.OR P5, PT, R0, 0x22f, P5 ;  /* 0x0000022f0000780c */ /* 0x000fe40002fa4470 */
[----:B------:R-:W-:Y:S01]  /*0d50*/  @!P3 SHF.L.U32 R3, R26, 0x1, RZ ;  /* 0x000000011a03b819 */ /* 0x000fe200000006ff */
[----:B0-----:R-:W-:Y:S01]  /*0d60*/  @!P2 IMAD R6, R28, R18, RZ ;  /* 0x000000121c06a224 */ /* 0x001fe200078e02ff */
[----:B------:R-:W-:Y:S01]  /*0d70*/  @!P3 SHF.L.U64.HI R26, R26, 0x1, R27 ;  /* 0x000000011a1ab819 */ /* 0x000fe2000001021b */
[----:B------:R-:W-:Y:S01]  /*0d80*/  HFMA2.MMA R28, -RZ, RZ, 0, 0 ;  /* 0x00000000ff1c7435 */ /* 0x000fe200000001ff */
[----:B--2---:R-:W-:Y:S02]  /*0d90*/  @!P3 IADD3 R16, P0, R3, R16, RZ ;  /* 0x000000100310b210 */ /* 0x004fe40007f1e0ff */
[----:B---3--:R-:W-:-:S02]  /*0da0*/  @!P2 MOV R20, R8 ;  /* 0x000000080014a202 */ /* 0x008fc40000000f00 */
[----:B------:R-:W-:Y:S01]  /*0db0*/  @!P2 MOV R21, R11 ;  /* 0x0000000b0015a202 */ /* 0x000fe20000000f00 */
[----:B------:R-:W-:Y:S01]  /*0dc0*/  @!P2 IMAD R6, R46, R19, R6 ;  /* 0x000000132e06a224 */ /* 0x000fe200078e0206 */
[----:B------:R-:W-:Y:S02]  /*0dd0*/  @!P3 IADD3.X R17, R26, R17, RZ, P0, !PT ;  /* 0x000000111a11b210 */ /* 0x000fe400007fe4ff */
[----:B------:R-:W-:Y:S01]  /*0de0*/  @!P3 IADD3 R14, P0, R3, R14, RZ ;  /* 0x0000000e030eb210 */ /* 0x000fe20007f1e0ff */
[----:B------:R-:W-:Y:S02]  /*0df0*/  @!P2 IMAD.WIDE.U32 R18, R46, R18, R20 ;  /* 0x000000122e12a225 */ /* 0x000fe400078e0014 */
[----:B------:R-:W0:Y:S01]  /*0e00*/  @!P5 LDC.64 R20, c[0x0][0x288] ;  /* 0x0000a200ff14db82 */ /* 0x000e220000000a00 */
[----:B------:R-:W-:Y:S01]  /*0e10*/  @!P3 IADD3.X R15, R26, R15, RZ, P0, !PT ;  /* 0x0000000f1a0fb210 */ /* 0x000fe200007fe4ff */
[----:B------:R2:W5:Y:S01]  /*0e20*/  @!P3 LDG.E R28, desc[UR14][R16.64] ;  /* 0x0000000e101cb981 */ /* 0x000562000c1e1900 */
[----:B------:R-:W-:-:S02]  /*0e30*/  @!P2 IADD3 R3, R19, R6, RZ ;  /* 0x000000061303a210 */ /* 0x000fc40007ffe0ff */
[----:B------:R-:W-:Y:S01]  /*0e40*/  @!P2 SHF.L.U32 R6, R18, 0x1, RZ ;  /* 0x000000011206a819 */ /* 0x000fe200000006ff */
[----:B------:R3:W5:Y:S03]  /*0e50*/  @!P3 LDG.E R38, desc[UR14][R14.64] ;  /* 0x0000000e0e26b981 */ /* 0x000766000c1e1900 */
[C---:B-1----:R-:W-:Y:S01]  /*0e60*/  @!P2 IADD3 R4, P0, R6.reuse, R4, RZ ;  /* 0x000000040604a210 */ /* 0x042fe20007f1e0ff */
[----:B--2---:R-:W-:Y:S01]  /*0e70*/  @!P4 IMAD R16, R29, R24, RZ ;  /* 0x000000181d10c224 */ /* 0x004fe200078e02ff */
[----:B------:R-:W-:Y:S02]  /*0e80*/  @!P2 IADD3 R22, P3, R6, R22, RZ ;  /* 0x000000160616a210 */ /* 0x000fe40007f7e0ff */
[----:B------:R-:W-:Y:S01]  /*0e90*/  @!P4 MOV R17, R11 ;  /* 0x0000000b0011c202 */ /* 0x000fe20000000f00 */
[----:B------:R-:W-:Y:S01]  /*0ea0*/  @!P4 IMAD R6, R45, R25, R16 ;  /* 0x000000192d06c224 */ /* 0x000fe200078e0210 */
[----:B------:R-:W-:Y:S01]  /*0eb0*/  @!P4 MOV R16, R8 ;  /* 0x000000080010c202 */ /* 0x000fe20000000f00 */
[----:B---3--:R-:W1:Y:S01]  /*0ec0*/  @!P4 LDC.64 R14, c[0x0][0x228] ;  /* 0x00008a00ff0ecb82 */ /* 0x008e620000000a00 */
[----:B------:R-:W-:-:S03]  /*0ed0*/  @!P2 SHF.L.U64.HI R3, R18, 0x1, R3 ;  /* 0x000000011203a819 */ /* 0x000fc60000010203 */
[----:B------:R-:W-:-:S04]  /*0ee0*/  @!P4 IMAD.WIDE.U32 R24, R45, R24, R16 ;  /* 0x000000182d18c225 */ /* 0x000fc800078e0010 */
[----:B------:R-:W2:Y:S01]  /*0ef0*/  @!P4 LDC.64 R18, c[0x0][0x230] ;  /* 0x00008c00ff12cb82 */ /* 0x000ea20000000a00 */
[----:B------:R-:W-:-:S07]  /*0f00*/  @!P4 IADD3 R6, R25, R6, RZ ;  /* 0x000000061906c210 */ /* 0x000fce0007ffe0ff */
[----:B------:R-:W3:Y:S01]  /*0f10*/  @!P5 LDC.64 R16, c[0x0][0x230] ;  /* 0x00008c00ff10db82 */ /* 0x000ee20000000a00 */
[C---:B------:R-:W-:Y:S02]  /*0f20*/  @!P2 IADD3.X R5, R3.reuse, R5, RZ, P0, !PT ;  /* 0x000000050305a210 */ /* 0x040fe400007fe4ff */
[----:B------:R-:W-:Y:S01]  /*0f30*/  @!P2 IADD3.X R23, R3, R23, RZ, P3, !PT ;  /* 0x000000170317a210 */ /* 0x000fe20001ffe4ff */
[----:B------:R-:W-:Y:S01]  /*0f40*/  HFMA2.MMA R37, -RZ, RZ, 0, 0 ;  /* 0x00000000ff257435 */ /* 0x000fe200000001ff */
[----:B------:R-:W-:Y:S01]  /*0f50*/  @!P4 SHF.L.U64.HI R3, R24, 0x1, R6 ;  /* 0x000000011803c819 */ /* 0x000fe20000010206 */
[----:B0-----:R-:W-:Y:S01]  /*0f60*/  @!P5 IMAD R26, R34, R20, RZ ;  /* 0x00000014221ad224 */ /* 0x001fe200078e02ff */
[----:B------:R-:W-:Y:S02]  /*0f70*/  @!P4 SHF.L.U32 R6, R24, 0x1, RZ ;  /* 0x000000011806c819 */ /* 0x000fe400000006ff */
[----:B------:R-:W-:Y:S02]  /*0f80*/  @!P5 MOV R24, R8 ;  /* 0x000000080018d202 */ /* 0x000fe40000000f00 */
[----:B------:R-:W-:Y:S01]  /*0f90*/  @!P5 MOV R25, R11 ;  /* 0x0000000b0019d202 */ /* 0x000fe20000000f00 */
[C---:B------:R-:W-:Y:S01]  /*0fa0*/  @!P5 IMAD R26, R50.reuse, R21, R26 ;  /* 0x00000015321ad224 */ /* 0x040fe200078e021a */
[----:B------:R-:W-:Y:S01]  /*0fb0*/  MOV R29, RZ ;  /* 0x000000ff001d7202 */ /* 0x000fe20000000f00 */
[----:B------:R0:W5:Y:S01]  /*0fc0*/  @!P2 LDG.E R37, desc[UR14][R22.64] ;  /* 0x0000000e1625a981 */ /* 0x000162000c1e1900 */
[----:B------:R-:W-:Y:S01]  /*0fd0*/  @!P5 IMAD.WIDE.U32 R20, R50, R20, R24 ;  /* 0x000000143214d225 */ /* 0x000fe200078e0018 */
[----:B--2---:R-:W-:-:S03]  /*0fe0*/  @!P4 IADD3 R18, P0, R6, R18, RZ ;  /* 0x000000120612c210 */ /* 0x004fc60007f1e0ff */
[----:B------:R2:W5:Y:S01]  /*0ff0*/  @!P2 LDG.E R29, desc[UR14][R4.64] ;  /* 0x0000000e041da981 */ /* 0x000562000c1e1900 */
[----:B0-----:R-:W-:Y:S02]  /*1000*/  @!P5 IADD3 R22, R21, R26, RZ ;  /* 0x0000001a1516d210 */ /* 0x001fe40007ffe0ff */
[----:B------:R-:W-:Y:S02]  /*1010*/  @!P5 SHF.L.U32 R21, R20, 0x1, RZ ;  /* 0x000000011415d819 */ /* 0x000fe400000006ff */
[----:B------:R-:W-:Y:S02]  /*1020*/  @!P4 IADD3.X R19, R3, R19, RZ, P0, !PT ;  /* 0x000000130313c210 */ /* 0x000fe400007fe4ff */
[----:B------:R-:W-:Y:S02]  /*1030*/  CS2R R34, SRZ ;  /* 0x0000000000227805 */ /* 0x000fe4000001ff00 */
[----:B-1----:R-:W-:Y:S01]  /*1040*/  @!P4 IADD3 R14, P0, R6, R14, RZ ;  /* 0x0000000e060ec210 */ /* 0x002fe20007f1e0ff */
[----:B--2---:R-:W0:Y:S01]  /*1050*/  @!P5 LDC.64 R4, c[0x0][0x228] ;  /* 0x00008a00ff04db82 */ /* 0x004e220000000a00 */
[----:B------:R-:W-:-:S02]  /*1060*/  @!P5 SHF.L.U64.HI R20, R20, 0x1, R22 ;  /* 0x000000011414d819 */ /* 0x000fc40000010216 */
[----:B---3--:R-:W-:Y:S02]  /*1070*/  @!P5 IADD3 R16, P2, R21, R16, RZ ;  /* 0x000000101510d210 */ /* 0x008fe40007f5e0ff */
[----:B------:R-:W-:Y:S02]  /*1080*/  CS2R R26, SRZ ;  /* 0x00000000001a7805 */ /* 0x000fe4000001ff00 */
[----:B------:R-:W-:Y:S02]  /*1090*/  @!P4 IADD3.X R15, R3, R15, RZ, P0, !PT ;  /* 0x0000000f030fc210 */ /* 0x000fe400007fe4ff */
[----:B------:R-:W-:Y:S02]  /*10a0*/  @!P5 IADD3.X R17, R20, R17, RZ, P2, !PT ;  /* 0x000000111411d210 */ /* 0x000fe400017fe4ff */
[----:B------:R-:W5:Y:S04]  /*10b0*/  @!P4 LDG.E R26, desc[UR14][R18.64] ;  /* 0x0000000e121ac981 */ /* 0x000f68000c1e1900 */
[----:B------:R-:W5:Y:S04]  /*10c0*/  @!P4 LDG.E R35, desc[UR14][R14.64] ;  /* 0x0000000e0e23c981 */ /* 0x000f68000c1e1900 */
[----:B------:R-:W5:Y:S01]  /*10d0*/  @!P5 LDG.E R27, desc[UR14][R16.64] ;  /* 0x0000000e101bd981 */ /* 0x000f62000c1e1900 */
[----:B0-----:R-:W-:Y:S01]  /*10e0*/  @!P5 IADD3 R4, P3, R21, R4, RZ ;  /* 0x000000041504d210 */ /* 0x001fe20007f7e0ff */
[----:B------:R-:W-:-:S03]  /*10f0*/  UMOV UR13, 0x3f800000 ;  /* 0x3f800000000d7882 */ /* 0x000fc60000000000 */
[----:B------:R-:W-:Y:S01]  /*1100*/  @!P5 IADD3.X R5, R20, R5, RZ, P3, !PT ;  /* 0x000000051405d210 */ /* 0x000fe20001ffe4ff */
[----:B------:R-:W-:Y:S01]  /*1110*/  BSSY B0, `(.L_x_1420) ;  /* 0x0000022000007945 */ /* 0x000fe20003800000 */
[----:B------:R-:W-:-:S03]  /*1120*/  HFMA2.MMA R3, -RZ, RZ, 0, 0 ;  /* 0x00000000ff037435 */ /* 0x000fc600000001ff */
        /* <DEDUP_REMOVED lines=11> */
[----:B------:R-:W-:Y:S02]  /*11e0*/  MOV R6, RZ ;  /* 0x000000ff00067202 */ /* 0x000fe40000000f00 */
        /* <DEDUP_REMOVED lines=8> */
[----:B------:R-:W1:Y:S02]  /*1270*/  @P0 LDC.64 R12, c[0x0][0x240] ;  /* 0x00009000ff0c0b82 */ /* 0x000e640000000a00 */
[----:B-1----:R-:W-:-:S04]  /*1280*/  @P0 LEA R12, P2, R7, R12, 0x1 ;  /* 0x0000000c070c0211 */ /* 0x002fc800078408ff */
[C---:B------:R-:W-:Y:S01]  /*1290*/  @P0 LEA.HI.X R13, R7.reuse, R13, R6, 0x1, P2 ;  /* 0x0000000d070d0211 */ /* 0x040fe200010f0c06 */
[----:B0-----:R-:W-:-:S04]  /*12a0*/  IMAD.WIDE R6, R7, 0x2, R14 ;  /* 0x0000000207067825 */ /* 0x001fc800078e020e */
[----:B------:R-:W2:Y:S04]  /*12b0*/  @P0 LDG.E.U16 R16, desc[UR14][R12.64] ;  /* 0x0000000e0c100981 */ /* 0x000ea8000c1e1500 */
[----:B------:R-:W3:Y:S04]  /*12c0*/  @P0 LDG.E.U16 R15, desc[UR14][R12.64+0x2] ;  /* 0x0000020e0c0f0981 */ /* 0x000ee8000c1e1500 */
[----:B------:R-:W4:Y:S04]  /*12d0*/  LDG.E.U16 R3, desc[UR14][R6.64] ;  /* 0x0000000e06037981 */ /* 0x000f28000c1e1500 */
[----:B------:R-:W4:Y:S01]  /*12e0*/  LDG.E.U16 R14, desc[UR14][R6.64+0x2] ;  /* 0x0000020e060e7981 */ /* 0x000f22000c1e1500 */
[----:B--2---:R-:W-:-:S02]  /*12f0*/  @P0 SHF.L.U32 R4, R16, 0x10, RZ ;  /* 0x0000001010040819 */ /* 0x004fc400000006ff */
[----:B---3--:R-:W-:Y:S02]  /*1300*/  @P0 SHF.L.U32 R5, R15, 0x10, RZ ;  /* 0x000000100f050819 */ /* 0x008fe400000006ff */
[----:B----4-:R-:W-:Y:S02]  /*1310*/  SHF.L.U32 R3, R3, 0x10, RZ ;  /* 0x0000001003037819 */ /* 0x010fe400000006ff */
[----:B------:R-:W-:-:S07]  /*1320*/  SHF.L.U32 R6, R14, 0x10, RZ ;  /* 0x000000100e067819 */ /* 0x000fce00000006ff */
.L_x_1421:
[----:B------:R-:W-:Y:S05]  /*1330*/  BSYNC B0 ;  /* 0x0000000000007941 */ /* 0x000fea0003800000 */
.L_x_1420:
[----:B------:R-:W-:Y:S01]  /*1340*/  ISETP.NE.AND P5, PT, RZ, UR17, PT ;  /* 0x00000011ff007c0c */ /* 0x000fe2000bfa5270 */
[--C-:B-----5:R-:W-:Y:S02]  /*1350*/  HADD2.F32 R20, -RZ, R32.reuse.H0_H0 ;  /* 0x20000020ff147230 */ /* 0x120fe40000004100 */
[----:B------:R-:W-:Y:S02]  /*1360*/  HADD2.F32 R13, -RZ, R32.H1_H1 ;  /* 0x30000020ff0d7230 */ /* 0x000fe40000004100 */
        /* <DEDUP_REMOVED lines=31> */
.L_x_1422:
        /* <DEDUP_REMOVED lines=26> */
.L_x_1423:
        /* <DEDUP_REMOVED lines=42> */
.L_x_1424:
        /* <DEDUP_REMOVED lines=37> */
.L_x_1425:
        /* <DEDUP_REMOVED lines=37> */
.L_x_1426:
        /* <DEDUP_REMOVED lines=37> */
.L_x_1427:
        /* <DEDUP_REMOVED lines=37> */
.L_x_1428:
[----:B------:R-:W-:Y:S01]  /*22e0*/  FMUL.FTZ R20, R23, R3 ;  /* 0x0000000317147220 */ /* 0x000fe20000410000 */
[----:B------:R-:W-:Y:S01]  /*22f0*/  FFMA.FTZ R7, R18, R23, R7 ;  /* 0x0000001712077223 */ /* 0x000fe20000010007 */
[----:B------:R-:W-:Y:S01]  /*2300*/  FADD.FTZ R19, R12, R23 ;  /* 0x000000170c137221 */ /* 0x000fe20000010000 */
[--C-:B------:R-:W-:Y:S02]  /*2310*/  HADD2.F32 R12, -RZ, R27.reuse.H0_H0 ;  /* 0x2000001bff0c7230 */ /* 0x100fe40000004100 */
[----:B------:R-:W-:Y:S01]  /*2320*/  FFMA.FTZ R18, R18, R20, R16 ;  /* 0x0000001412127223 */ /* 0x000fe20000010010 */
[----:B------:R-:W-:Y:S02]  /*2330*/  HADD2.F32 R16, -RZ, R27.H1_H1 ;  /* 0x3000001bff107230 */ /* 0x000fe40000004100 */
[----:B------:R-:W-:Y:S01]  /*2340*/  FMUL.FTZ R21, R22, R6 ;  /* 0x0000000616157220 */ /* 0x000fe20000410000 */
[----:B------:R-:W-:Y:S01]  /*2350*/  FADD.FTZ R15, R15, R20 ;  /* 0x000000140f0f7221 */ /* 0x000fe20000010000 */
[----:B------:R-:W-:Y:S01]  /*2360*/  FADD.FTZ R12, R12, -UR20 ;  /* 0x800000140c0c7e21 */ /* 0x000fe20008010000 */
[----:B------:R-:W-:Y:S01]  /*2370*/  FADD.FTZ R16, R16, -UR20 ;  /* 0x8000001410107e21 */ /* 0x000fe20008010000 */
        /* <DEDUP_REMOVED lines=25> */
.L_x_1429:
[----:B------:R-:W-:Y:S01]  /*2510*/  FMUL.FTZ R23, R18, R3 ;  /* 0x0000000312177220 */ /* 0x000fe20000410000 */
[----:B------:R-:W-:Y:S01]  /*2520*/  ISETP.GT.AND P0, PT, R0, 0x21f, PT ;  /* 0x0000021f0000780c */ /* 0x000fe20003f04270 */
[----:B------:R-:W-:Y:S01]  /*2530*/  FFMA.FTZ R17, R17, R22, R13 ;  /* 0x0000001611117223 */ /* 0x000fe2000001000d */
[----:B------:R-:W0:Y:S01]  /*2540*/  S2R R43, SR_CgaCtaId ;  /* 0x00000000002b7919 */ /* 0x000e220000008800 */
[C---:B------:R-:W-:Y:S01]  /*2550*/  FFMA.FTZ R24, R12.reuse, R23, R20 ;  /* 0x000000170c187223 */ /* 0x040fe20000010014 */
[----:B------:R-:W-:Y:S01]  /*2560*/  FADD.FTZ R23, R21, R23 ;  /* 0x0000001715177221 */ /* 0x000fe20000010000 */
[----:B------:R-:W-:Y:S01]  /*2570*/  FMUL.FTZ R21, R15, R6 ;  /* 0x000000060f157220 */ /* 0x000fe20000410000 */
[----:B------:R-:W-:Y:S01]  /*2580*/  MOV R20, 0xffffffe0 ;  /* 0xffffffe000147802 */ /* 0x000fe20000000f00 */
[----:B------:R-:W-:Y:S01]  /*2590*/  FFMA.FTZ R12, R12, R18, R7 ;  /* 0x000000120c0c7223 */ /* 0x000fe20000010007 */
[----:B------:R-:W-:Y:S01]  /*25a0*/  ISETP.NE.AND P2, PT, R0, RZ, PT ;  /* 0x000000ff0000720c */ /* 0x000fe20003f45270 */
[----:B------:R-:W-:Y:S01]  /*25b0*/  FADD.FTZ R25, R21, R23 ;  /* 0x0000001715197221 */ /* 0x000fe20000010000 */
[----:B------:R-:W-:Y:S01]  /*25c0*/  FFMA.FTZ R24, R16, R21, R24 ;  /* 0x0000001510187223 */ /* 0x000fe20000010018 */
[----:B------:R-:W1:Y:S01]  /*25d0*/  S2R R23, SR_LANEID ;  /* 0x0000000000177919 */ /* 0x000e620000000000 */
[----:B------:R-:W-:-:S02]  /*25e0*/  IMAD R20, R52, R20, 0x22f ;  /* 0x0000022f34147424 */ /* 0x000fc400078e0214 */
[----:B------:R-:W-:Y:S01]  /*25f0*/  FADD.FTZ R22, R14, R22 ;  /* 0x000000160e167221 */ /* 0x000fe20000010000 */
[----:B------:R-:W-:Y:S01]  /*2600*/  FADD.FTZ R14, R19, R18 ;  /* 0x00000012130e7221 */ /* 0x000fe20000010000 */
[----:B------:R-:W-:Y:S01]  /*2610*/  BSSY B0, `(.L_x_1430) ;  /* 0x0000059000007945 */ /* 0x000fe20003800000 */
[----:B------:R-:W-:Y:S02]  /*2620*/  ISETP.GT.U32.AND P4, PT, R0, 0x22, PT ;  /* 0x000000220000780c */ /* 0x000fe40003f84070 */
[----:B------:R-:W-:-:S05]  /*2630*/  SEL R20, R20, 0x1f, P0 ;  /* 0x0000001f14147807 */ /* 0x000fca0000000000 */
[----:B------:R-:W2:Y:S04]  /*2640*/  SHFL.DOWN PT, R13, R25, 0x1, R20 ;  /* 0x08200000190d7989 */ /* 0x000ea800000e0014 */
[----:B------:R-:W3:Y:S01]  /*2650*/  SHFL.DOWN PT, R21, R24, 0x1, R20 ;  /* 0x0820000018157989 */ /* 0x000ee200000e0014 */
[C---:B-1----:R-:W-:Y:S02]  /*2660*/  ISETP.GE.AND P0, PT, R23.reuse, R20, PT ;  /* 0x000000141700720c */ /* 0x042fe40003f06270 */
[----:B------:R-:W-:-:S11]  /*2670*/  ISETP.NE.AND P3, PT, R23, RZ, PT ;  /* 0x000000ff1700720c */ /* 0x000fd60003f65270 */
[----:B--2---:R-:W-:Y:S01]  /*2680*/  @!P0 FADD.FTZ R25, R25, R13 ;  /* 0x0000000d19198221 */ /* 0x004fe20000010000 */
[----:B------:R-:W-:Y:S01]  /*2690*/  IADD3 R13, R23, 0x2, RZ ;  /* 0x00000002170d7810 */ /* 0x000fe20007ffe0ff */
[----:B---3--:R-:W-:-:S03]  /*26a0*/  @!P0 FADD.FTZ R24, R24, R21 ;  /* 0x0000001518188221 */ /* 0x008fc60000010000 */
        /* <DEDUP_REMOVED lines=22> */
[----:B------:R-:W-:Y:S01]  /*2810*/  FFMA.FTZ R13, R16, R15, R17 ;  /* 0x0000000f100d7223 */ /* 0x000fe20000010011 */
[----:B------:R-:W-:Y:S01]  /*2820*/  MOV R16, 0x400 ;  /* 0x0000040000107802 */ /* 0x000fe20000000f00 */
[----:B------:R-:W-:Y:S01]  /*2830*/  FADD.FTZ R15, R22, R15 ;  /* 0x0000000f160f7221 */ /* 0x000fe20000010000 */
[----:B--2---:R-:W-:-:S02]  /*2840*/  @!P0 FADD.FTZ R25, R25, R20 ;  /* 0x0000001419198221 */ /* 0x004fc40000010000 */
[----:B------:R-:W-:Y:S02]  /*2850*/  IADD3 R7, R16, 0xc0, RZ ;  /* 0x000000c010077810 */ /* 0x000fe40007ffe0ff */
[C---:B0-----:R-:W-:Y:S02]  /*2860*/  @!P3 LEA R17, R43.reuse, R16, 0x18 ;  /* 0x000000102b11b211 */ /* 0x041fe400078ec0ff */
[----:B------:R-:W-:Y:S02]  /*2870*/  LEA R7, R43, R7, 0x18 ;  /* 0x000000072b077211 */ /* 0x000fe400078ec0ff */
[----:B------:R-:W-:Y:S02]  /*2880*/  @!P3 LEA R17, R52, R17, 0x3 ;  /* 0x000000113411b211 */ /* 0x000fe400078e18ff */
[----:B------:R-:W-:-:S05]  /*2890*/  LEA R7, R0, R7, 0x4 ;  /* 0x0000000700077211 */ /* 0x000fca00078e20ff */
[----:B------:R0:W-:Y:S04]  /*28a0*/  STS.128 [R7], R12 ;  /* 0x0000000c07007388 */ /* 0x0001e80000000c00 */
        /* <DEDUP_REMOVED lines=47> */
.L_x_1431:
[----:B------:R-:W-:Y:S05]  /*2ba0*/  BSYNC B0 ;  /* 0x0000000000007941 */ /* 0x000fea0003800000 */
.L_x_1430:
[----:B------:R-:W-:Y:S06]  /*2bb0*/  BAR.SYNC.DEFER_BLOCKING 0x0 ;  /* 0x0000000000007b1d */ /* 0x000fec0000010000 */
[----:B------:R-:W-:Y:S04]  /*2bc0*/  BSSY B0, `(.L_x_1432) ;  /* 0x000004d000007945 */ /* 0x000fe80003800000 */
[----:B------:R-:W-:Y:S05]  /*2bd0*/  @P4 BRA `(.L_x_1433) ;  /* 0x00000004002c4947 */ /* 0x000fea0003800000 */
[----:B0-----:R-:W0:Y:S04]  /*2be0*/  LDS.128 R16, [R7+0x230] ;  /* 0x0002300007107984 */ /* 0x001e280000000c00 */
        /* <DEDUP_REMOVED lines=74> */
.L_x_1433:
[----:B------:R-:W-:Y:S05]  /*3090*/  BSYNC B0 ;  /* 0x0000000000007941 */ /* 0x000fea0003800000 */
.L_x_1432:
[----:B0-----:R-:W0:Y:S01]  /*30a0*/  LDC R7, c[0x0][0xc] ;  /* 0x00000300ff077b82 */ /* 0x001e220000000800 */
        /* <DEDUP_REMOVED lines=19> */
.L_x_1435:
[----:B------:R-:W-:Y:S05]  /*31e0*/  BSYNC B0 ;  /* 0x0000000000007941 */ /* 0x000fea0003800000 */
.L_x_1434:
        /* <DEDUP_REMOVED lines=34> */
.L_x_1438:
[----:B------:R-:W2:Y:S04]  /*3410*/  LDG.E.STRONG.GPU R19, desc[UR14][R14.64] ;  /* 0x0000000e0e137981 */ /* 0x000ea8000c1ef900 */
[----:B--2---:R-:W-:Y:S01]  /*3420*/  CCTL.IVALL ;  /* 0x00000000ff00798f */ /* 0x004fe20002000000 */
[----:B------:R-:W-:Y:S05]  /*3430*/  YIELD ;  /* 0x0000000000007946 */ /* 0x000fea0003800000 */
[----:B------:R-:W-:-:S13]  /*3440*/  ISETP.NE.AND P0, PT, R19, R18, PT ;  /* 0x000000121300720c */ /* 0x000fda0003f05270 */
[----:B------:R-:W-:Y:S05]  /*3450*/  @P0 BRA `(.L_x_1438) ;  /* 0xfffffffc00ec0947 */ /* 0x000fea000383ffff */
.L_x_1437:
        /* <DEDUP_REMOVED lines=17> */
.L_x_1442:
        /* <DEDUP_REMOVED lines=115> */
.L_x_1441:
        /* <DEDUP_REMOVED lines=61> */
.L_x_1443:
[----:B------:R-:W-:-:S13]  /*4070*/  ISETP.NE.OR P0, PT, R15, RZ, P0 ;  /* 0x000000ff0f00720c */ /* 0x000fda0000705670 */
[----:B------:R-:W-:Y:S05]  /*4080*/  @!P0 BRA `(.L_x_1439) ;  /* 0x00000000007c8947 */ /* 0x000fea0003800000 */
.L_x_1440:
        /* <DEDUP_REMOVED lines=31> */
.L_x_1439:
        /* <DEDUP_REMOVED lines=11> */
.L_x_1445:
[----:B------:R-:W-:Y:S05]  /*4330*/  BSYNC B0 ;  /* 0x0000000000007941 */ /* 0x000fea0003800000 */
.L_x_1444:
        /* <DEDUP_REMOVED lines=16> */
.L_x_1436:
[----:B------:R-:W1:Y:S01]  /*4440*/  S2UR UR12, SR_CgaCtaId ;  /* 0x00000000000c79c3 */ /* 0x000e620000008800 */
[----:B------:R-:W-:Y:S01]  /*4450*/  UMOV UR11, 0x400 ;  /* 0x00000400000b7882 */ /* 0x000fe20000000000 */
[--C-:B0-----:R-:W-:Y:S01]  /*4460*/  HADD2.F32 R14, -RZ, R32.reuse.H0_H0 ;  /* 0x20000020ff0e7230 */ /* 0x101fe20000004100 */
[----:B------:R-:W-:Y:S01]  /*4470*/  ULDC.64 UR22, c[0x0][0x290] ;  /* 0x0000a40000167ab9 */ /* 0x000fe20000000a00 */
[----:B------:R-:W-:Y:S01]  /*4480*/  HADD2.F32 R32, -RZ, R32.H1_H1 ;  /* 0x30000020ff207230 */ /* 0x000fe20000004100 */
[----:B------:R-:W-:Y:S01]  /*4490*/  ISETP.GE.U32.AND P0, PT, R51, UR22, PT ;  /* 0x0000001633007c0c */ /* 0x000fe2000bf06070 */
[----:B------:R-:W-:-:S03]  /*44a0*/  HADD2.F32 R17, -RZ, R33.H0_H0 ;  /* 0x20000021ff117230 */ /* 0x000fc60000004100 */
        /* <DEDUP_REMOVED lines=33> */
.L_x_1446:
        /* <DEDUP_REMOVED lines=21> */
.L_x_1448:
[----:B------:R-:W-:Y:S05]  /*4810*/  BSYNC B0 ;  /* 0x0000000000007941 */ /* 0x000fea0003800000 */
.L_x_1447:
[----:B------:R-:W-:Y:S02]  /*4820*/  HADD2.F32 R33, -RZ, R33.H1_H1 ;  /* 0x30000021ff217230 */ /* 0x000fe40000004100 */
[----:B0-----:R-:W-:Y:S01]  /*4830*/  FADD.FTZ R15, R17, -UR20 ;  /* 0x80000014110f7e21 */ /* 0x001fe20008010000 */
[--C-:B------:R-:W-:Y:S01]  /*4840*/  HADD2.F32 R12, -RZ, R41.reuse.H0_H0 ;  /* 0x20000029ff0c7230 */ /* 0x100fe20000004100 */
[----:B------:R-:W-:Y:S01]  /*4850*/  ISETP.GE.U32.AND P2, PT, R49, UR22, PT ;  /* 0x0000001631007c0c */ /* 0x000fe2000bf46070 */
[----:B------:R-:W-:Y:S02]  /*4860*/  HADD2.F32 R41, -RZ, R41.H1_H1 ;  /* 0x30000029ff297230 */ /* 0x000fe40000004100 */
[----:B------:R-:W-:Y:S01]  /*4870*/  FADD.FTZ R14, R33, -UR20 ;  /* 0x80000014210e7e21 */ /* 0x000fe20008010000 */
[----:B------:R-:W-:Y:S01]  /*4880*/  ISETP.GT.U32.OR P0, PT, R0, 0x22f, P0 ;  /* 0x0000022f0000780c */ /* 0x000fe20000704470 */
[----:B------:R-:W-:Y:S02]  /*4890*/  HADD2.F32 R17, -RZ, R30.H0_H0 ;  /* 0x2000001eff117230 */ /* 0x000fe40000004100 */
        /* <DEDUP_REMOVED lines=21> */
.L_x_1449:
        /* <DEDUP_REMOVED lines=20> */
.L_x_1451:
[----:B------:R-:W-:Y:S05]  /*4b30*/  BSYNC B0 ;  /* 0x0000000000007941 */ /* 0x000fea0003800000 */
.L_x_1450:
        /* <DEDUP_REMOVED lines=37> */
.L_x_1452:
        /* <DEDUP_REMOVED lines=20> */
.L_x_1454:
[----:B------:R-:W-:Y:S05]  /*4ed0*/  BSYNC B0 ;  /* 0x0000000000007941 */ /* 0x000fea0003800000 */
.L_x_1453:
        /* <DEDUP_REMOVED lines=25> */
.L_x_1455:
        /* <DEDUP_REMOVED lines=20> */
.L_x_1457:
[----:B------:R-:W-:Y:S05]  /*51b0*/  BSYNC B0 ;  /* 0x0000000000007941 */ /* 0x000fea0003800000 */
.L_x_1456:
[--C-:B------:R-:W-:Y:S01]  /*51c0*/  HADD2.F32 R13, -RZ, R28.reuse.H0_H0 ;  /* 0x2000001cff0d7230 */ /* 0x100fe20000004100 */
[----:B------:R-:W-:Y:S01]  /*51d0*/  SHF.R.S32.HI R36, RZ, 0x1f, R47 ;  /* 0x0000001fff247819 */ /* 0x000fe2000001142f */
[----:B------:R-:W-:Y:S01]  /*51e0*/  HADD2.F32 R28, -RZ, R28.H1_H1 ;  /* 0x3000001cff1c7230 */ /* 0x000fe20000004100 */
[----:B------:R-:W-:Y:S01]  /*51f0*/  SHF.R.S32.HI R33, RZ, 0x1f, R46 ;  /* 0x0000001fff217819 */ /* 0x000fe2000001142e */
[--C-:B0-----:R-:W-:Y:S02]  /*5200*/  HADD2.F32 R17, -RZ, R29.reuse.H0_H0 ;  /* 0x2000001dff117230 */ /* 0x101fe40000004100 */
        /* <DEDUP_REMOVED lines=36> */
.L_x_1458:
        /* <DEDUP_REMOVED lines=20> */
.L_x_1460:
[----:B------:R-:W-:Y:S05]  /*5590*/  BSYNC B0 ;  /* 0x0000000000007941 */ /* 0x000fea0003800000 */
.L_x_1459:
        /* <DEDUP_REMOVED lines=25> */
.L_x_1461:
        /* <DEDUP_REMOVED lines=20> */
.L_x_1463:
[----:B------:R-:W-:Y:S05]  /*5870*/  BSYNC B0 ;  /* 0x0000000000007941 */ /* 0x000fea0003800000 */
.L_x_1462:
[--C-:B0-----:R-:W-:Y:S01]  /*5880*/  HADD2.F32 R13, -RZ, R26.reuse.H0_H0 ;  /* 0x2000001aff0d7230 */ /* 0x101fe20000004100 */
[C---:B------:R-:W-:Y:S01]  /*5890*/  ISETP.GT.U32.OR P0, PT, R0.reuse, 0x22f, P0 ;  /* 0x0000022f0000780c */ /* 0x040fe20000704470 */
[----:B------:R-:W-:Y:S01]  /*58a0*/  HADD2.F32 R26, -RZ, R26.H1_H1 ;  /* 0x3000001aff1a7230 */ /* 0x000fe20000004100 */
[----:B------:R-:W-:Y:S01]  /*58b0*/  ISETP.GT.U32.OR P2, PT, R0, 0x22f, P2 ;  /* 0x0000022f0000780c */ /* 0x000fe20001744470 */
[----:B------:R-:W-:Y:S02]  /*58c0*/  HADD2.F32 R12, -RZ, R35.H0_H0 ;  /* 0x20000023ff0c7230 */ /* 0x000fe40000004100 */
[----:B------:R-:W-:Y:S01]  /*58d0*/  FADD.FTZ R13, R13, -UR20 ;  /* 0x800000140d0d7e21 */ /* 0x000fe20008010000 */
[----:B-1----:R-:W-:Y:S02]  /*58e0*/  HADD2.F32 R17, -RZ, R27.H0_H0 ;  /* 0x2000001bff117230 */ /* 0x002fe40000004100 */
        /* <DEDUP_REMOVED lines=24> */
.L_x_1464:
        /* <DEDUP_REMOVED lines=20> */
.L_x_1466:
[----:B------:R-:W-:Y:S05]  /*5bb0*/  BSYNC B0 ;  /* 0x0000000000007941 */ /* 0x000fea0003800000 */
.L_x_1465:
[----:B------:R-:W-:Y:S01]  /*5bc0*/  FADD.FTZ R17, R17, -UR20 ;  /* 0x8000001411117e21 */ /* 0x000fe20008010000 */
[----:B------:R-:W-:Y:S01]  /*5bd0*/  FADD.FTZ R27, R27, -UR20 ;  /* 0x800000141b1b7e21 */ /* 0x000fe20008010000 */
[--C-:B------:R-:W-:Y:S02]  /*5be0*/  HADD2.F32 R12, -RZ, R34.reuse.H0_H0 ;  /* 0x20000022ff0c7230 */ /* 0x100fe40000004100 */
[----:B0-----:R-:W-:Y:S02]  /*5bf0*/  HADD2.F32 R13, -RZ, R34.H1_H1 ;  /* 0x30000022ff0d7230 */ /* 0x001fe40000004100 */
        /* <DEDUP_REMOVED lines=21> */
.L_x_1467:
        /* <DEDUP_REMOVED lines=19> */
.L_x_1469:
[----:B------:R-:W-:Y:S05]  /*5e80*/  BSYNC B0 ;  /* 0x0000000000007941 */ /* 0x000fea0003800000 */
.L_x_1468:
[----:B------:R-:W-:Y:S01]  /*5e90*/  ULDC UR11, c[0x0][0x10] ;  /* 0x00000400000b7ab9 */ /* 0x000fe20000000800 */
[----:B------:R-:W-:Y:S02]  /*5ea0*/  UIADD3 UR4, UR4, 0x1, URZ ;  /* 0x0000000104047890 */ /* 0x000fe4000fffe03f */
[----:B------:R-:W-:-:S04]  /*5eb0*/  UIADD3 UR6, UR11, UR6, URZ ;  /* 0x000000060b067290 */ /* 0x000fc8000fffe03f */
[----:B------:R-:W-:-:S06]  /*5ec0*/  UISETP.GE.AND UP0, UPT, UR6, UR5, UPT ;  /* 0x000000050600728c */ /* 0x000fcc000bf06270 */
[----:B------:R-:W-:-:S13]  /*5ed0*/  PLOP3.LUT P0, PT, PT, PT, UP0, 0x80, 0x0 ;  /* 0x000000000000781c */ /* 0x000fda0003f0f008 */
[----:B------:R-:W-:Y:S05]  /*5ee0*/  @!P0 BRA `(.L_x_1470) ;  /* 0xffffffa4000c8947 */ /* 0x000fea000383ffff */
.L_x_1419:
        /* <DEDUP_REMOVED lines=19> */
.L_x_1472:
[----:B------:R-:W-:Y:S05]  /*6020*/  BSYNC B0 ;  /* 0x0000000000007941 */ /* 0x000fea0003800000 */
.L_x_1471:
        /* <DEDUP_REMOVED lines=11> */
.L_x_1474:
[----:B------:R-:W2:Y:S04]  /*60e0*/  LDG.E.STRONG.GPU R5, desc[UR14][R2.64] ;  /* 0x0000000e02057981 */ /* 0x000ea8000c1ef900 */
[----:B--2---:R-:W-:Y:S01]  /*60f0*/  CCTL.IVALL ;  /* 0x00000000ff00798f */ /* 0x004fe20002000000 */
[----:B------:R-:W-:Y:S05]  /*6100*/  YIELD ;  /* 0x0000000000007946 */ /* 0x000fea0003800000 */
[----:B------:R-:W-:-:S13]  /*6110*/  ISETP.NE.AND P0, PT, R5, R4, PT ;  /* 0x000000040500720c */ /* 0x000fda0003f05270 */
[----:B------:R-:W-:Y:S05]  /*6120*/  @P0 BRA `(.L_x_1474) ;  /* 0xfffffffc00ec0947 */ /* 0x000fea000383ffff */
.L_x_1473:
        /* <DEDUP_REMOVED lines=25> */
.L_x_1475:
        /* <DEDUP_REMOVED lines=25> */
.L_x_1476:
        /* <DEDUP_REMOVED lines=11> */
.L_x_5131:


//--------------------- .text._Z35group_norm_nhwc_bwd_one_pass_kernelI11Fp16IOBf16WLi256ELi70ELi560EEv26Group_norm_nhwc_bwd_params --------------------------
	.section	.text._Z35group_norm_nhwc_bwd_one_pass_kernelI11Fp16IOBf16WLi256ELi70ELi560EEv26Group_norm_nhwc_bwd_params,"ax",@progbits
	.align	128
        .global         _Z35group_norm_nhwc_bwd_one_pass_kernelI11Fp16IOBf16WLi256ELi70ELi560EEv26Group_norm_nhwc_bwd_params
        .type           _Z35group_norm_nhwc_bwd_one_pass_kernelI11Fp16IOBf16WLi256ELi70ELi560EEv26Group_norm_nhwc_bwd_params,@function
        .size           _Z35group_norm_nhwc_bwd_one_pass_kernelI11Fp16IOBf16WLi256ELi70ELi560EEv26Group_norm_nhwc_bwd_params,(.L_x_5132 - _Z35group_norm_nhwc_bwd_one_pass_kernelI11Fp16IOBf16WLi256ELi70ELi560EEv26Group_norm_nhwc_bwd_params)
        .other          _Z35group_norm_nhwc_bwd_one_pass_kernelI11Fp16IOBf16WLi256ELi70ELi560EEv26Group_norm_nhwc_bwd_params,@"STO_CUDA_ENTRY STV_DEFAULT"
_Z35group_norm_nhwc_bwd_one_pass_kernelI11Fp16IOBf16WLi256ELi70ELi560EEv26Group_norm_nhwc_bwd_params:
.text._Z35group_norm_nhwc_bwd_one_pass_kernelI11Fp16IOBf16WLi256ELi70ELi560EEv26Group_norm_nhwc_bwd_params:
        /* <DEDUP_REMOVED lines=59> */
.L_x_1560:
        /* <DEDUP_REMOVED lines=65> */
[----:B------:R-:W-:Y:S02]  /*07c0*/  @!P2 MOV R16, R88 ;  /* 0x000000580010a202 */ /* 0x000fe40000000f00 */
[----:B------:R-:W-:Y:S01]  /*07d0*/  SHF.R.S32.HI R27, RZ, 0x1f, R56 ;  /* 0x0000001fff1b7819 */ /* 0x000fe20000011438 */
[----:B------:R-:W-:Y:S01]  /*07e0*/  @P1 IMAD.WIDE.U32 R14, R61, R22, R90 ;  /* 0x000000163d0e1225 */ /* 0x000fe200078e005a */
[----:B------:R-:W-:Y:S02]  /*07f0*/  CS2R R42, SRZ ;  /* 0x00000000002a7805 */ /* 0x000fe4000001ff00 */
[----:B------:R-:W-:-:S02]  /*0800*/  CS2R R40, SRZ ;  /* 0x0000000000287805 */ /* 0x000fc4000001ff00 */
[----:B------:R-:W-:Y:S01]  /*0810*/  SHF.R.S32.HI R33, RZ, 0x1f, R54 ;  /* 0x0000001fff217819 */ /* 0x000fe20000011436 */
[----:B------:R-:W1:Y:S01]  /*0820*/  @!P5 LDC.64 R8, c[0x0][0x288] ;  /* 0x0000a200ff08db82 */ /* 0x000e620000000a00 */
[----:B------:R-:W-:Y:S01]  /*0830*/  @P1 IADD3 R23, R15, R23, RZ ;  /* 0x000000170f171210 */ /* 0x000fe20007ffe0ff */
[----:B------:R-:W-:Y:S01]  /*0840*/  ULDC.64 UR12, c[0x0][0x248] ;  /* 0x00009200000c7ab9 */ /* 0x000fe20000000a00 */
[C---:B------:R-:W-:Y:S02]  /*0850*/  @P1 SHF.L.U32 R15, R14.reuse, 0x1, RZ ;  /* 0x000000010e0f1819 */ /* 0x040fe400000006ff */
[----:B------:R-:W-:Y:S01]  /*0860*/  @P1 SHF.L.U64.HI R18, R14, 0x1, R23 ;  /* 0x000000010e121819 */ /* 0x000fe20000010217 */
[----:B----4-:R-:W-:Y:S01]  /*0870*/  @!P2 IMAD R17, R17, R6, RZ ;  /* 0x000000061111a224 */ /* 0x010fe200078e02ff */
[C---:B--2---:R-:W-:Y:S02]  /*0880*/  @P1 IADD3 R14, P0, R15.reuse, R12, RZ ;  /* 0x0000000c0f0e1210 */ /* 0x044fe40007f1e0ff */
[----:B0-----:R-:W-:Y:S01]  /*0890*/  @P1 IADD3 R34, P3, R15, R34, RZ ;  /* 0x000000220f221210 */ /* 0x001fe20007f7e0ff */
[----:B------:R-:W-:Y:S01]  /*08a0*/  @!P2 IMAD R23, R60, R7, R17 ;  /* 0x000000073c17a224 */ /* 0x000fe200078e0211 */
[----:B------:R-:W-:-:S02]  /*08b0*/  @!P2 MOV R17, R91 ;  /* 0x0000005b0011a202 */ /* 0x000fc40000000f00 */
[----:B------:R-:W-:Y:S01]  /*08c0*/  @P1 IADD3.X R15, R18, R13, RZ, P0, !PT ;  /* 0x0000000d120f1210 */ /* 0x000fe200007fe4ff */
[----:B------:R-:W-:Y:S02]  /*08d0*/  @!P2 IMAD.WIDE.U32 R16, R60, R6, R16 ;  /* 0x000000063c10a225 */ /* 0x000fe400078e0010 */
[----:B------:R-:W0:Y:S01]  /*08e0*/  @!P4 LDC.64 R6, c[0x0][0x288] ;  /* 0x0000a200ff06cb82 */ /* 0x000e220000000a00 */
[----:B------:R-:W-:Y:S01]  /*08f0*/  @P1 IADD3.X R35, R18, R35, RZ, P3, !PT ;  /* 0x0000002312231210 */ /* 0x000fe20001ffe4ff */
[----:B------:R2:W5:Y:S01]  /*0900*/  @P1 LDG.E R44, desc[UR14][R14.64] ;  /* 0x0000000e0e2c1981 */ /* 0x000562000c1e1900 */
[----:B------:R-:W-:Y:S02]  /*0910*/  @!P2 SHF.L.U32 R13, R16, 0x1, RZ ;  /* 0x00000001100da819 */ /* 0x000fe400000006ff */
[----:B------:R-:W-:Y:S02]  /*0920*/  ISETP.GE.U32.AND P3, PT, R57, UR18, PT ;  /* 0x0000001239007c0c */ /* 0x000fe4000bf66070 */
[----:B---3--:R-:W-:-:S02]  /*0930*/  @!P2 IADD3 R18, P6, R13, R10, RZ ;  /* 0x0000000a0d12a210 */ /* 0x008fc40007fde0ff */
[----:B------:R-:W-:Y:S02]  /*0940*/  @!P2 IADD3 R17, R17, R23, RZ ;  /* 0x000000171111a210 */ /* 0x000fe40007ffe0ff */
[----:B-1----:R-:W-:Y:S01]  /*0950*/  @!P2 IADD3 R10, P0, R13, R4, RZ ;  /* 0x000000040d0aa210 */ /* 0x002fe20007f1e0ff */
[----:B------:R-:W-:Y:S01]  /*0960*/  @!P5 IMAD R4, R19, R8, RZ ;  /* 0x000000081304d224 */ /* 0x000fe200078e02ff */
[----:B------:R-:W-:Y:S01]  /*0970*/  ISETP.GE.AND.EX P3, PT, R25, UR19, PT, P3 ;  /* 0x0000001319007c0c */ /* 0x000fe2000bf66330 */
[----:B------:R-:W1:Y:S01]  /*0980*/  @!P5 LDC.64 R12, c[0x0][0x230] ;  /* 0x00008c00ff0cdb82 */ /* 0x000e620000000a00 */
[----:B--2---:R-:W-:Y:S02]  /*0990*/  @!P5 MOV R14, R88 ;  /* 0x00000058000ed202 */ /* 0x004fe40000000f00 */
[----:B------:R-:W-:Y:S01]  /*09a0*/  @!P5 MOV R15, R91 ;  /* 0x0000005b000fd202 */ /* 0x000fe20000000f00 */
[----:B------:R-:W-:Y:S01]  /*09b0*/  @!P5 IMAD R23, R59, R9, R4 ;  /* 0x000000093b17d224 */ /* 0x000fe200078e0204 */
[----:B------:R-:W-:-:S02]  /*09c0*/  ISETP.GT.U32.OR P3, PT, R62, 0x22f, P3 ;  /* 0x0000022f3e00780c */ /* 0x000fc40001f64470 */
[----:B------:R-:W-:Y:S01]  /*09d0*/  @!P2 SHF.L.U64.HI R20, R16, 0x1, R17 ;  /* 0x000000011014a819 */ /* 0x000fe20000010211 */
[----:B------:R-:W-:Y:S01]  /*09e0*/  @!P5 IMAD.WIDE.U32 R8, R59, R8, R14 ;  /* 0x000000083b08d225 */ /* 0x000fe200078e000e */
[----:B------:R-:W2:Y:S02]  /*09f0*/  @!P5 LDC.64 R16, c[0x0][0x228] ;  /* 0x00008a00ff10db82 */ /* 0x000ea40000000a00 */
[C---:B------:R-:W-:Y:S01]  /*0a00*/  @!P2 IADD3.X R19, R20.reuse, R11, RZ, P6, !PT ;  /* 0x0000000b1413a210 */ /* 0x040fe200037fe4ff */
[----:B0-----:R-:W-:Y:S01]  /*0a10*/  @!P4 IMAD R4, R21, R6, RZ ;  /* 0x000000061504c224 */ /* 0x001fe200078e02ff */
[----:B------:R-:W-:Y:S02]  /*0a20*/  @!P2 IADD3.X R11, R20, R5, RZ, P0, !PT ;  /* 0x00000005140ba210 */ /* 0x000fe400007fe4ff */
[----:B------:R-:W-:Y:S02]  /*0a30*/  @!P5 IADD3 R5, R9, R23, RZ ;  /* 0x000000170905d210 */ /* 0x000fe40007ffe0ff */
[----:B------:R-:W0:Y:S01]  /*0a40*/  @!P4 LDC.64 R14, c[0x0][0x230] ;  /* 0x00008c00ff0ecb82 */ /* 0x000e220000000a00 */
[----:B------:R-:W-:Y:S01]  /*0a50*/  @!P5 SHF.L.U32 R21, R8, 0x1, RZ ;  /* 0x000000010815d819 */ /* 0x000fe200000006ff */
[----:B------:R-:W-:Y:S01]  /*0a60*/  @!P4 IMAD R29, R58, R7, R4 ;  /* 0x000000073a1dc224 */ /* 0x000fe200078e0204 */
[----:B------:R-:W-:Y:S01]  /*0a70*/  @!P5 SHF.L.U64.HI R20, R8, 0x1, R5 ;  /* 0x000000010814d819 */ /* 0x000fe20000010205 */
[----:B------:R3:W5:Y:S01]  /*0a80*/  @!P2 LDG.E R45, desc[UR14][R18.64] ;  /* 0x0000000e122da981 */ /* 0x000762000c1e1900 */
[----:B------:R-:W-:-:S03]  /*0a90*/  ISETP.GE.U32.AND P0, PT, R56, UR18, PT ;  /* 0x0000001238007c0c */ /* 0x000fc6000bf06070 */
[----:B------:R-:W4:Y:S01]  /*0aa0*/  @!P4 LDC.64 R8, c[0x0][0x228] ;  /* 0x00008a00ff08cb82 */ /* 0x000f220000000a00 */
[----:B------:R-:W-:Y:S01]  /*0ab0*/  ISETP.GE.AND.EX P0, PT, R27, UR19, PT, P0 ;  /* 0x000000131b007c0c */ /* 0x000fe2000bf06300 */
[----:B------:R2:W5:Y:S06]  /*0ac0*/  @!P2 LDG.E R43, desc[UR14][R10.64] ;  /* 0x0000000e0a2ba981 */ /* 0x00056c000c1e1900 */
[----:B------:R-:W4:Y:S01]  /*0ad0*/  @!P3 LDC.64 R4, c[0x0][0x288] ;  /* 0x0000a200ff04bb82 */ /* 0x000f220000000a00 */
[----:B---3--:R-:W-:Y:S02]  /*0ae0*/  @!P4 MOV R18, R88 ;  /* 0x000000580012c202 */ /* 0x008fe40000000f00 */
[----:B------:R-:W-:-:S02]  /*0af0*/  @!P4 MOV R19, R91 ;  /* 0x0000005b0013c202 */ /* 0x000fc40000000f00 */
[----:B------:R-:W-:Y:S01]  /*0b00*/  ISETP.GT.U32.OR P0, PT, R62, 0x22f, P0 ;  /* 0x0000022f3e00780c */ /* 0x000fe20000704470 */
[----:B------:R-:W-:Y:S01]  /*0b10*/  @!P4 IMAD.WIDE.U32 R6, R58, R6, R18 ;  /* 0x000000063a06c225 */ /* 0x000fe200078e0012 */
[C---:B-1----:R-:W-:Y:S02]  /*0b20*/  @!P5 IADD3 R22, P6, R21.reuse, R12, RZ ;  /* 0x0000000c1516d210 */ /* 0x042fe40007fde0ff */
[----:B--2---:R-:W-:Y:S02]  /*0b30*/  @!P5 IADD3 R12, P2, R21, R16, RZ ;  /* 0x00000010150cd210 */ /* 0x004fe40007f5e0ff */
[----:B------:R-:W-:Y:S02]  /*0b40*/  @!P4 IADD3 R7, R7, R29, RZ ;  /* 0x0000001d0707c210 */ /* 0x000fe40007ffe0ff */
[----:B------:R-:W-:Y:S02]  /*0b50*/  @!P4 SHF.L.U32 R21, R6, 0x1, RZ ;  /* 0x000000010615c819 */ /* 0x000fe400000006ff */
[----:B------:R-:W-:-:S03]  /*0b60*/  @!P5 IADD3.X R23, R20, R13, RZ, P6, !PT ;  /* 0x0000000d1417d210 */ /* 0x000fc600037fe4ff */
[----:B------:R-:W1:Y:S01]  /*0b70*/  @!P0 LDC.64 R10, c[0x0][0x230] ;  /* 0x00008c00ff0a8b82 */ /* 0x000e620000000a00 */
[----:B------:R-:W-:Y:S02]  /*0b80*/  @!P5 IADD3.X R13, R20, R17, RZ, P2, !PT ;  /* 0x00000011140dd210 */ /* 0x000fe400017fe4ff */
[----:B------:R-:W-:Y:S01]  /*0b90*/  @!P4 SHF.L.U64.HI R24, R6, 0x1, R7 ;  /* 0x000000010618c819 */ /* 0x000fe20000010207 */
[----:B------:R2:W5:Y:S01]  /*0ba0*/  @!P5 LDG.E R41, desc[UR14][R22.64] ;  /* 0x0000000e1629d981 */ /* 0x000562000c1e1900 */
[----:B0-----:R-:W-:-:S03]  /*0bb0*/  @!P4 IADD3 R18, P2, R21, R14, RZ ;  /* 0x0000000e1512c210 */ /* 0x001fc60007f5e0ff */
[----:B------:R-:W0:Y:S01]  /*0bc0*/  @!P0 LDC.64 R6, c[0x0][0x288] ;  /* 0x0000a200ff068b82 */ /* 0x000e220000000a00 */
[----:B------:R3:W5:Y:S01]  /*0bd0*/  @!P5 LDG.E R40, desc[UR14][R12.64] ;  /* 0x0000000e0c28d981 */ /* 0x000762000c1e1900 */
[C---:B------:R-:W-:Y:S02]  /*0be0*/  @!P4 IADD3.X R19, R24.reuse, R15, RZ, P2, !PT ;  /* 0x0000000f1813c210 */ /* 0x040fe400017fe4ff */
[----:B----4-:R-:W-:Y:S01]  /*0bf0*/  @!P4 IADD3 R20, P5, R21, R8, RZ ;  /* 0x000000081514c210 */ /* 0x010fe20007fbe0ff */
[----:B------:R-:W-:Y:S01]  /*0c00*/  @!P3 IMAD R8, R25, R4, RZ ;  /* 0x000000041908b224 */ /* 0x000fe200078e02ff */
[----:B--2---:R-:W-:Y:S01]  /*0c10*/  SHF.R.S32.HI R23, RZ, 0x1f, R55 ;  /* 0x0000001fff177819 */ /* 0x004fe20000011437 */
[----:B------:R2:W5:Y:S01]  /*0c20*/  @!P4 LDG.E R42, desc[UR14][R18.64] ;  /* 0x0000000e122ac981 */ /* 0x000562000c1e1900 */
[----:B------:R-:W-:Y:S01]  /*0c30*/  ISETP.GE.U32.AND P2, PT, R55, UR18, PT ;  /* 0x0000001237007c0c */ /* 0x000fe2000bf46070 */
[----:B------:R-:W4:Y:S01]  /*0c40*/  @!P3 LDC.64 R16, c[0x0][0x230] ;  /* 0x00008c00ff10bb82 */ /* 0x000f220000000a00 */
[----:B------:R-:W-:Y:S01]  /*0c50*/  @!P4 IADD3.X R21, R24, R9, RZ, P5, !PT ;  /* 0x000000091815c210 */ /* 0x000fe20002ffe4ff */
[----:B------:R-:W-:Y:S01]  /*0c60*/  @!P3 IMAD R5, R57, R5, R8 ;  /* 0x000000053905b224 */ /* 0x000fe200078e0208 */
[----:B------:R-:W-:-:S02]  /*0c70*/  ISETP.GE.AND.EX P2, PT, R23, UR19, PT, P2 ;  /* 0x0000001317007c0c */ /* 0x000fc4000bf46320 */
[----:B------:R-:W-:Y:S02]  /*0c80*/  @!P3 MOV R8, R88 ;  /* 0x000000580008b202 */ /* 0x000fe40000000f00 */
[----:B------:R-:W-:Y:S01]  /*0c90*/  @!P3 MOV R9, R91 ;  /* 0x0000005b0009b202 */ /* 0x000fe20000000f00 */
[----:B------:R-:W1:Y:S01]  /*0ca0*/  @!P3 LDC.64 R14, c[0x0][0x228] ;  /* 0x00008a00ff0ebb82 */ /* 0x000e620000000a00 */
[----:B------:R-:W-:Y:S01]  /*0cb0*/  ISETP.GT.U32.OR P2, PT, R62, 0x22f, P2 ;  /* 0x0000022f3e00780c */ /* 0x000fe20001744470 */
[----:B------:R-:W-:Y:S01]  /*0cc0*/  @!P3 IMAD.WIDE.U32 R8, R57, R4, R8 ;  /* 0x000000043908b225 */ /* 0x000fe200078e0008 */
[----:B------:R-:W-:-:S05]  /*0cd0*/  HFMA2.MMA R4, -RZ, RZ, 0, 0 ;  /* 0x00000000ff047435 */ /* 0x000fca00000001ff */
[----:B---3--:R-:W3:Y:S01]  /*0ce0*/  @!P0 LDC.64 R12, c[0x0][0x228] ;  /* 0x00008a00ff0c8b82 */ /* 0x008ee20000000a00 */
[----:B------:R-:W-:Y:S02]  /*0cf0*/  @!P3 IADD3 R5, R9, R5, RZ ;  /* 0x000000050905b210 */ /* 0x000fe40007ffe0ff */
[C---:B------:R-:W-:Y:S02]  /*0d00*/  @!P3 SHF.L.U32 R25, R8.reuse, 0x1, RZ ;  /* 0x000000010819b819 */ /* 0x040fe400000006ff */
[----:B------:R-:W-:Y:S01]  /*0d10*/  @!P3 SHF.L.U64.HI R22, R8, 0x1, R5 ;  /* 0x000000010816b819 */ /* 0x000fe20000010205 */
[----:B0-----:R-:W-:Y:S01]  /*0d20*/  @!P0 IMAD R27, R27, R6, RZ ;  /* 0x000000061b1b8224 */ /* 0x001fe200078e02ff */
[----:B--2---:R-:W-:Y:S01]  /*0d30*/  @!P0 MOV R18, R88 ;  /* 0x0000005800128202 */ /* 0x004fe20000000f00 */
[----:B------:R-:W0:Y:S01]  /*0d40*/  @!P2 LDC.64 R8, c[0x0][0x288] ;  /* 0x0000a200ff08ab82 */ /* 0x000e220000000a00 */
[----:B------:R-:W-:Y:S01]  /*0d50*/  @!P0 MOV R19, R91 ;  /* 0x0000005b00138202 */ /* 0x000fe20000000f00 */
[----:B------:R4:W5:Y:S01]  /*0d60*/  @!P4 LDG.E R4, desc[UR14][R20.64] ;  /* 0x0000000e1404c981 */ /* 0x000962000c1e1900 */
[----:B------:R-:W-:Y:S01]  /*0d70*/  @!P0 IMAD R27, R56, R7, R27 ;  /* 0x00000007381b8224 */ /* 0x000fe200078e021b */
[----:B------:R-:W-:Y:S01]  /*0d80*/  ISETP.GE.U32.AND P4, PT, R54, UR18, PT ;  /* 0x0000001236007c0c */ /* 0x000fe2000bf86070 */
[----:B------:R-:W-:-:S03]  /*0d90*/  @!P0 IMAD.WIDE.U32 R6, R56, R6, R18 ;  /* 0x0000000638068225 */ /* 0x000fc600078e0012 */
[----:B------:R-:W-:Y:S01]  /*0da0*/  ISETP.GE.AND.EX P4, PT, R33, UR19, PT, P4 ;  /* 0x0000001321007c0c */ /* 0x000fe2000bf86340 */
[----:B------:R-:W2:Y:S01]  /*0db0*/  @!P2 LDC.64 R28, c[0x0][0x228] ;  /* 0x00008a00ff1cab82 */ /* 0x000ea20000000a00 */
[----:B----4-:R-:W-:Y:S01]  /*0dc0*/  @!P3 IADD3 R20, P5, R25, R16, RZ ;  /* 0x000000101914b210 */ /* 0x010fe20007fbe0ff */
[----:B------:R-:W-:Y:S01]  /*0dd0*/  HFMA2.MMA R5, -RZ, RZ, 0, 0 ;  /* 0x00000000ff057435 */ /* 0x000fe200000001ff */
[----:B------:R-:W-:Y:S02]  /*0de0*/  @!P0 IADD3 R7, R7, R27, RZ ;  /* 0x0000001b07078210 */ /* 0x000fe40007ffe0ff */
[----:B------:R-:W-:Y:S02]  /*0df0*/  @!P3 IADD3.X R21, R22, R17, RZ, P5, !PT ;  /* 0x000000111615b210 */ /* 0x000fe40002ffe4ff */
[----:B-1----:R-:W-:Y:S02]  /*0e00*/  @!P3 IADD3 R14, P5, R25, R14, RZ ;  /* 0x0000000e190eb210 */ /* 0x002fe40007fbe0ff */
[----:B------:R-:W-:Y:S01]  /*0e10*/  ISETP.GT.U32.OR P4, PT, R62, 0x22f, P4 ;  /* 0x0000022f3e00780c */ /* 0x000fe20002784470 */
[----:B------:R-:W1:Y:S01]  /*0e20*/  @!P2 LDC.64 R24, c[0x0][0x230] ;  /* 0x00008c00ff18ab82 */ /* 0x000e620000000a00 */
[----:B------:R-:W-:Y:S01]  /*0e30*/  @!P3 IADD3.X R15, R22, R15, RZ, P5, !PT ;  /* 0x0000000f160fb210 */ /* 0x000fe20002ffe4ff */
[----:B------:R4:W5:Y:S01]  /*0e40*/  @!P3 LDG.E R5, desc[UR14][R20.64] ;  /* 0x0000000e1405b981 */ /* 0x000962000c1e1900 */
[----:B------:R-:W-:-:S02]  /*0e50*/  @!P0 SHF.L.U32 R19, R6, 0x1, RZ ;  /* 0x0000000106138819 */ /* 0x000fc400000006ff */
[----:B------:R-:W-:Y:S02]  /*0e60*/  @!P0 SHF.L.U64.HI R22, R6, 0x1, R7 ;  /* 0x0000000106168819 */ /* 0x000fe40000010207 */
[----:B------:R-:W-:Y:S02]  /*0e70*/  CS2R R6, SRZ ;  /* 0x0000000000067805 */ /* 0x000fe4000001ff00 */
[----:B---3--:R-:W-:Y:S01]  /*0e80*/  @!P0 IADD3 R18, P6, R19, R12, RZ ;  /* 0x0000000c13128210 */ /* 0x008fe20007fde0ff */
[----:B0-----:R-:W-:Y:S01]  /*0e90*/  @!P2 IMAD R12, R23, R8, RZ ;  /* 0x00000008170ca224 */ /* 0x001fe200078e02ff */
[----:B------:R-:W-:Y:S02]  /*0ea0*/  SHF.R.S32.HI R27, RZ, 0x1f, R53 ;  /* 0x0000001fff1b7819 */ /* 0x000fe40000011435 */
[----:B------:R0:W5:Y:S01]  /*0eb0*/  @!P3 LDG.E R6, desc[UR14][R14.64] ;  /* 0x0000000e0e06b981 */ /* 0x000162000c1e1900 */
[----:B------:R-:W-:Y:S01]  /*0ec0*/  ISETP.GE.U32.AND P3, PT, R53, UR18, PT ;  /* 0x0000001235007c0c */ /* 0x000fe2000bf66070 */
[----:B------:R-:W3:Y:S01]  /*0ed0*/  @!P4 LDC.64 R16, c[0x0][0x288] ;  /* 0x0000a200ff10cb82 */ /* 0x000ee20000000a00 */
[----:B------:R-:W-:Y:S01]  /*0ee0*/  @!P0 IADD3 R10, P5, R19, R10, RZ ;  /* 0x0000000a130a8210 */ /* 0x000fe20007fbe0ff */
[----:B------:R-:W-:Y:S01]  /*0ef0*/  @!P2 IMAD R9, R55, R9, R12 ;  /* 0x000000093709a224 */ /* 0x000fe200078e020c */
[----:B------:R-:W-:-:S02]  /*0f00*/  @!P0 IADD3.X R19, R22, R13, RZ, P6, !PT ;  /* 0x0000000d16138210 */ /* 0x000fc400037fe4ff */
[----:B------:R-:W-:Y:S02]  /*0f10*/  ISETP.GE.AND.EX P3, PT, R27, UR19, PT, P3 ;  /* 0x000000131b007c0c */ /* 0x000fe4000bf66330 */
[----:B------:R-:W-:Y:S01]  /*0f20*/  @!P2 MOV R12, R88 ;  /* 0x00000058000ca202 */ /* 0x000fe20000000f00 */
[----:B----4-:R-:W4:Y:S01]  /*0f30*/  @!P4 LDC.64 R20, c[0x0][0x230] ;  /* 0x00008c00ff14cb82 */ /* 0x010f220000000a00 */
[----:B------:R-:W-:Y:S02]  /*0f40*/  @!P2 MOV R13, R91 ;  /* 0x0000005b000da202 */ /* 0x000fe40000000f00 */
[----:B------:R-:W-:Y:S01]  /*0f50*/  ISETP.GT.U32.OR P3, PT, R62, 0x22f, P3 ;  /* 0x0000022f3e00780c */ /* 0x000fe20001f64470 */
[----:B------:R-:W-:Y:S01]  /*0f60*/  @!P2 IMAD.WIDE.U32 R12, R55, R8, R12 ;  /* 0x00000008370ca225 */ /* 0x000fe200078e000c */
[----:B------:R-:W-:Y:S01]  /*0f70*/  HFMA2.MMA R8, -RZ, RZ, 0, 0 ;  /* 0x00000000ff087435 */ /* 0x000fe200000001ff */
[----:B------:R-:W-:Y:S02]  /*0f80*/  @!P0 IADD3.X R11, R22, R11, RZ, P5, !PT ;  /* 0x0000000b160b8210 */ /* 0x000fe40002ffe4ff */
[----:B------:R-:W-:-:S03]  /*0f90*/  SHF.R.S32.HI R31, RZ, 0x1f, R52 ;  /* 0x0000001fff1f7819 */ /* 0x000fc60000011434 */
[----:B------:R2:W5:Y:S05]  /*0fa0*/  @!P0 LDG.E R7, desc[UR14][R10.64] ;  /* 0x0000000e0a078981 */ /* 0x00056a000c1e1900 */
[----:B0-----:R-:W0:Y:S01]  /*0fb0*/  @!P3 LDC.64 R14, c[0x0][0x288] ;  /* 0x0000a200ff0ebb82 */ /* 0x001e220000000a00 */
[----:B------:R1:W5:Y:S01]  /*0fc0*/  @!P0 LDG.E R8, desc[UR14][R18.64] ;  /* 0x0000000e12088981 */ /* 0x000362000c1e1900 */
[----:B------:R-:W-:Y:S02]  /*0fd0*/  ISETP.GE.U32.AND P0, PT, R52, UR18, PT ;  /* 0x0000001234007c0c */ /* 0x000fe4000bf06070 */
[----:B------:R-:W-:Y:S01]  /*0fe0*/  @!P2 IADD3 R13, R13, R9, RZ ;  /* 0x000000090d0da210 */ /* 0x000fe20007ffe0ff */
[----:B---3--:R-:W-:Y:S01]  /*0ff0*/  @!P4 IMAD R33, R33, R16, RZ ;  /* 0x000000102121c224 */ /* 0x008fe200078e02ff */
[----:B------:R-:W-:-:S02]  /*1000*/  ISETP.GE.AND.EX P0, PT, R31, UR19, PT, P0 ;  /* 0x000000131f007c0c */ /* 0x000fc4000bf06300 */
[----:B--2---:R-:W-:Y:S02]  /*1010*/  @!P4 MOV R10, R88 ;  /* 0x00000058000ac202 */ /* 0x004fe40000000f00 */
[----:B------:R-:W-:Y:S01]  /*1020*/  @!P4 MOV R11, R91 ;  /* 0x0000005b000bc202 */ /* 0x000fe20000000f00 */
[----:B-1----:R-:W1:Y:S01]  /*1030*/  @!P3 LDC.64 R18, c[0x0][0x230] ;  /* 0x00008c00ff12bb82 */ /* 0x002e620000000a00 */
[C---:B------:R-:W-:Y:S02]  /*1040*/  @!P2 SHF.L.U32 R9, R12.reuse, 0x1, RZ ;  /* 0x000000010c09a819 */ /* 0x040fe400000006ff */
[----:B------:R-:W-:Y:S01]  /*1050*/  @!P2 SHF.L.U64.HI R22, R12, 0x1, R13 ;  /* 0x000000010c16a819 */ /* 0x000fe2000001020d */
[----:B------:R-:W-:Y:S01]  /*1060*/  @!P4 IMAD R33, R54, R17, R33 ;  /* 0x000000113621c224 */ /* 0x000fe200078e0221 */
[----:B------:R-:W-:Y:S01]  /*1070*/  ISETP.GT.U32.OR P0, PT, R62, 0x22f, P0 ;  /* 0x0000022f3e00780c */ /* 0x000fe20000704470 */
[----:B------:R-:W-:Y:S02]  /*1080*/  @!P4 IMAD.WIDE.U32 R16, R54, R16, R10 ;  /* 0x000000103610c225 */ /* 0x000fe400078e000a */
[----:B------:R-:W2:Y:S01]  /*1090*/  @!P4 LDC.64 R12, c[0x0][0x228] ;  /* 0x00008a00ff0ccb82 */ /* 0x000ea20000000a00 */
[----:B------:R-:W-:-:S02]  /*10a0*/  @!P2 IADD3 R24, P6, R9, R24, RZ ;  /* 0x000000180918a210 */ /* 0x000fc40007fde0ff */
[----:B------:R-:W-:Y:S02]  /*10b0*/  @!P4 IADD3 R11, R17, R33, RZ ;  /* 0x00000021110bc210 */ /* 0x000fe40007ffe0ff */
[----:B------:R-:W-:Y:S02]  /*10c0*/  @!P2 IADD3 R28, P5, R9, R28, RZ ;  /* 0x0000001c091ca210 */ /* 0x000fe40007fbe0ff */
[----:B------:R-:W-:Y:S02]  /*10d0*/  @!P4 SHF.L.U32 R33, R16, 0x1, RZ ;  /* 0x000000011021c819 */ /* 0x000fe400000006ff */
[C---:B------:R-:W-:Y:S01]  /*10e0*/  @!P2 IADD3.X R25, R22.reuse, R25, RZ, P6, !PT ;  /* 0x000000191619a210 */ /* 0x040fe200037fe4ff */
[----:B------:R-:W-:Y:S01]  /*10f0*/  HFMA2.MMA R9, -RZ, RZ, 0, 0 ;  /* 0x00000000ff097435 */ /* 0x000fe200000001ff */
[----:B------:R-:W-:Y:S02]  /*1100*/  @!P2 IADD3.X R29, R22, R29, RZ, P5, !PT ;  /* 0x0000001d161da210 */ /* 0x000fe40002ffe4ff */
[----:B------:R-:W-:Y:S01]  /*1110*/  @!P4 SHF.L.U64.HI R30, R16, 0x1, R11 ;  /* 0x00000001101ec819 */ /* 0x000fe2000001020b */
[----:B------:R-:W3:Y:S01]  /*1120*/  @!P0 LDC.64 R22, c[0x0][0x288] ;  /* 0x0000a200ff168b82 */ /* 0x000ee20000000a00 */
[----:B----4-:R-:W-:Y:S01]  /*1130*/  @!P4 IADD3 R26, P6, R33, R20, RZ ;  /* 0x00000014211ac210 */ /* 0x010fe20007fde0ff */
[----:B0-----:R-:W-:Y:S01]  /*1140*/  @!P3 IMAD R36, R27, R14, RZ ;  /* 0x0000000e1b24b224 */ /* 0x001fe200078e02ff */
[----:B------:R-:W-:-:S02]  /*1150*/  MOV R10, RZ ;  /* 0x000000ff000a7202 */ /* 0x000fc40000000f00 */
[----:B------:R-:W-:Y:S01]  /*1160*/  @!P4 IADD3.X R27, R30, R21, RZ, P6, !PT ;  /* 0x000000151e1bc210 */ /* 0x000fe200037fe4ff */
[----:B------:R2:W5:Y:S01]  /*1170*/  @!P2 LDG.E R9, desc[UR14][R24.64] ;  /* 0x0000000e1809a981 */ /* 0x000562000c1e1900 */
[----:B------:R-:W-:Y:S01]  /*1180*/  @!P3 MOV R20, R88 ;  /* 0x000000580014b202 */ /* 0x000fe20000000f00 */
[----:B------:R-:W0:Y:S01]  /*1190*/  @!P3 LDC.64 R16, c[0x0][0x228] ;  /* 0x00008a00ff10bb82 */ /* 0x000e220000000a00 */
[----:B------:R-:W-:Y:S02]  /*11a0*/  @!P3 MOV R21, R91 ;  /* 0x0000005b0015b202 */ /* 0x000fe40000000f00 */
[----:B------:R-:W-:Y:S02]  /*11b0*/  SHF.R.S32.HI R11, RZ, 0x1f, R51 ;  /* 0x0000001fff0b7819 */ /* 0x000fe40000011433 */
[----:B------:R-:W-:Y:S01]  /*11c0*/  ISETP.GE.U32.AND P5, PT, R51, UR18, PT ;  /* 0x0000001233007c0c */ /* 0x000fe2000bfa6070 */
[C---:B------:R-:W-:Y:S01]  /*11d0*/  @!P3 IMAD R15, R53.reuse, R15, R36 ;  /* 0x0000000f350fb224 */ /* 0x040fe200078e0224 */
[----:B------:R4:W5:Y:S01]  /*11e0*/  @!P2 LDG.E R10, desc[UR14][R28.64] ;  /* 0x0000000e1c0aa981 */ /* 0x000962000c1e1900 */
[----:B------:R-:W-:Y:S01]  /*11f0*/  @!P3 IMAD.WIDE.U32 R20, R53, R14, R20 ;  /* 0x0000000e3514b225 */ /* 0x000fe200078e0014 */
[----:B------:R-:W-:-:S02]  /*1200*/  ISETP.GE.AND.EX P5, PT, R11, UR19, PT, P5 ;  /* 0x000000130b007c0c */ /* 0x000fc4000bfa6350 */
[----:B--2---:R-:W-:Y:S02]  /*1210*/  @!P4 IADD3 R24, P2, R33, R12, RZ ;  /* 0x0000000c2118c210 */ /* 0x004fe40007f5e0ff */
[----:B------:R-:W-:Y:S02]  /*1220*/  ISETP.GT.U32.OR P5, PT, R62, 0x22f, P5 ;  /* 0x0000022f3e00780c */ /* 0x000fe40002fa4470 */
[----:B------:R-:W-:Y:S02]  /*1230*/  @!P3 IADD3 R15, R21, R15, RZ ;  /* 0x0000000f150fb210 */ /* 0x000fe40007ffe0ff */
[----:B------:R-:W-:Y:S02]  /*1240*/  @!P4 IADD3.X R25, R30, R13, RZ, P2, !PT ;  /* 0x0000000d1e19c210 */ /* 0x000fe400017fe4ff */
[----:B------:R-:W-:Y:S02]  /*1250*/  CS2R R12, SRZ ;  /* 0x00000000000c7805 */ /* 0x000fe4000001ff00 */
[----:B------:R-:W-:Y:S01]  /*1260*/  @!P3 SHF.L.U64.HI R36, R20, 0x1, R15 ;  /* 0x000000011424b819 */ /* 0x000fe2000001020f */
[----:B----4-:R-:W2:Y:S01]  /*1270*/  @!P0 LDC.64 R28, c[0x0][0x230] ;  /* 0x00008c00ff1c8b82 */ /* 0x010ea20000000a00 */
[----:B------:R-:W-:-:S02]  /*1280*/  SHF.R.S32.HI R15, RZ, 0x1f, R50 ;  /* 0x0000001fff0f7819 */ /* 0x000fc40000011432 */
[----:B------:R-:W-:Y:S01]  /*1290*/  ISETP.GE.U32.AND P2, PT, R50, UR18, PT ;  /* 0x0000001232007c0c */ /* 0x000fe2000bf46070 */
[----:B------:R4:W5:Y:S01]  /*12a0*/  @!P4 LDG.E R13, desc[UR14][R24.64] ;  /* 0x0000000e180dc981 */ /* 0x000962000c1e1900 */
[----:B---3--:R-:W-:Y:S02]  /*12b0*/  @!P0 IMAD R31, R31, R22, RZ ;  /* 0x000000161f1f8224 */ /* 0x008fe400078e02ff */
[----:B------:R-:W-:Y:S01]  /*12c0*/  ISETP.GE.AND.EX P2, PT, R15, UR19, PT, P2 ;  /* 0x000000130f007c0c */ /* 0x000fe2000bf46320 */
[----:B------:R3:W5:Y:S01]  /*12d0*/  @!P4 LDG.E R12, desc[UR14][R26.64] ;  /* 0x0000000e1a0cc981 */ /* 0x000762000c1e1900 */
[----:B------:R-:W-:Y:S02]  /*12e0*/  @!P3 SHF.L.U32 R33, R20, 0x1, RZ ;  /* 0x000000011421b819 */ /* 0x000fe400000006ff */
[----:B----4-:R-:W-:Y:S01]  /*12f0*/  @!P0 MOV R24, R88 ;  /* 0x0000005800188202 */ /* 0x010fe20000000f00 */
[----:B------:R-:W4:Y:S01]  /*1300*/  @!P5 LDC.64 R20, c[0x0][0x288] ;  /* 0x0000a200ff14db82 */ /* 0x000f220000000a00 */
[----:B------:R-:W-:Y:S01]  /*1310*/  @!P0 MOV R25, R91 ;  /* 0x0000005b00198202 */ /* 0x000fe20000000f00 */
[----:B------:R-:W-:Y:S01]  /*1320*/  @!P0 IMAD R31, R52, R23, R31 ;  /* 0x00000017341f8224 */ /* 0x000fe200078e021f */
[----:B------:R-:W-:-:S02]  /*1330*/  ISETP.GT.U32.OR P2, PT, R62, 0x22f, P2 ;  /* 0x0000022f3e00780c */ /* 0x000fc40001744470 */
[----:B-1----:R-:W-:Y:S01]  /*1340*/  @!P3 IADD3 R38, P6, R33, R18, RZ ;  /* 0x000000122126b210 */ /* 0x002fe20007fde0ff */
[----:B------:R-:W-:Y:S02]  /*1350*/  @!P0 IMAD.WIDE.U32 R24, R52, R22, R24 ;  /* 0x0000001634188225 */ /* 0x000fe400078e0018 */
[----:B------:R-:W1:Y:S01]  /*1360*/  @!P0 LDC.64 R22, c[0x0][0x228] ;  /* 0x00008a00ff168b82 */ /* 0x000e620000000a00 */
[----:B------:R-:W-:Y:S02]  /*1370*/  @!P3 IADD3.X R39, R36, R19, RZ, P6, !PT ;  /* 0x000000132427b210 */ /* 0x000fe400037fe4ff */
[----:B------:R-:W-:Y:S01]  /*1380*/  @!P0 IADD3 R19, R25, R31, RZ ;  /* 0x0000001f19138210 */ /* 0x000fe20007ffe0ff */
[----:B------:R-:W-:Y:S01]  /*1390*/  HFMA2.MMA R14, -RZ, RZ, 0, 0 ;  /* 0x00000000ff0e7435 */ /* 0x000fe200000001ff */
[----:B0-----:R-:W-:Y:S02]  /*13a0*/  @!P3 IADD3 R30, P4, R33, R16, RZ ;  /* 0x00000010211eb210 */ /* 0x001fe40007f9e0ff */
[C---:B------:R-:W-:Y:S01]  /*13b0*/  @!P0 SHF.L.U64.HI R66, R24.reuse, 0x1, R19 ;  /* 0x0000000118428819 */ /* 0x040fe20000010213 */
[----:B---3--:R-:W0:Y:S01]  /*13c0*/  @!P5 LDC.64 R26, c[0x0][0x228] ;  /* 0x00008a00ff1adb82 */ /* 0x008e220000000a00 */
[----:B------:R-:W-:-:S02]  /*13d0*/  @!P0 SHF.L.U32 R33, R24, 0x1, RZ ;  /* 0x0000000118218819 */ /* 0x000fc400000006ff */
[----:B------:R-:W-:-:S03]  /*13e0*/  MOV R16, RZ ;  /* 0x000000ff00107202 */ /* 0x000fc60000000f00 */
[----:B------:R-:W5:Y:S02]  /*13f0*/  @!P3 LDG.E R14, desc[UR14][R38.64] ;  /* 0x0000000e260eb981 */ /* 0x000f64000c1e1900 */
[----:B------:R-:W3:Y:S01]  /*1400*/  @!P2 LDC.64 R18, c[0x0][0x288] ;  /* 0x0000a200ff12ab82 */ /* 0x000ee20000000a00 */
[----:B------:R-:W-:Y:S02]  /*1410*/  @!P3 IADD3.X R31, R36, R17, RZ, P4, !PT ;  /* 0x00000011241fb210 */ /* 0x000fe400027fe4ff */
[----:B--2---:R-:W-:-:S05]  /*1420*/  @!P0 IADD3 R36, P4, R33, R28, RZ ;  /* 0x0000001c21248210 */ /* 0x004fca0007f9e0ff */
[----:B------:R-:W2:Y:S01]  /*1430*/  @!P5 LDC.64 R24, c[0x0][0x230] ;  /* 0x00008c00ff18db82 */ /* 0x000ea20000000a00 */
[----:B------:R1:W5:Y:S01]  /*1440*/  @!P3 LDG.E R16, desc[UR14][R30.64] ;  /* 0x0000000e1e10b981 */ /* 0x000362000c1e1900 */
[----:B----4-:R-:W-:Y:S01]  /*1450*/  @!P5 IMAD R64, R11, R20, RZ ;  /* 0x000000140b40d224 */ /* 0x010fe200078e02ff */
[----:B------:R-:W-:Y:S02]  /*1460*/  @!P0 IADD3.X R37, R66, R29, RZ, P4, !PT ;  /* 0x0000001d42258210 */ /* 0x000fe400027fe4ff */
[----:B------:R-:W-:Y:S02]  /*1470*/  SHF.R.S32.HI R17, RZ, 0x1f, R49 ;  /* 0x0000001fff117819 */ /* 0x000fe40000011431 */
[----:B------:R-:W-:Y:S02]  /*1480*/  ISETP.GE.U32.AND P3, PT, R49, UR18, PT ;  /* 0x0000001231007c0c */ /* 0x000fe4000bf66070 */
[----:B------:R-:W-:Y:S02]  /*1490*/  @!P5 MOV R28, R88 ;  /* 0x00000058001cd202 */ /* 0x000fe40000000f00 */
[----:B------:R-:W-:-:S02]  /*14a0*/  @!P5 MOV R29, R91 ;  /* 0x0000005b001dd202 */ /* 0x000fc40000000f00 */
[----:B-1----:R-:W-:Y:S01]  /*14b0*/  @!P0 IADD3 R30, P4, R33, R22, RZ ;  /* 0x00000016211e8210 */ /* 0x002fe20007f9e0ff */
[----:B------:R-:W-:Y:S01]  /*14c0*/  @!P5 IMAD R39, R51, R21, R64 ;  /* 0x000000153327d224 */ /* 0x000fe200078e0240 */
[----:B------:R-:W-:Y:S02]  /*14d0*/  ISETP.GE.AND.EX P3, PT, R17, UR19, PT, P3 ;  /* 0x0000001311007c0c */ /* 0x000fe4000bf66330 */
[----:B------:R-:W-:Y:S01]  /*14e0*/  CS2R R64, SRZ ;  /* 0x0000000000407805 */ /* 0x000fe2000001ff00 */
[----:B------:R-:W-:Y:S01]  /*14f0*/  @!P5 IMAD.WIDE.U32 R20, R51, R20, R28 ;  /* 0x000000143314d225 */ /* 0x000fe200078e001c */
[----:B------:R-:W-:Y:S02]  /*1500*/  @!P0 IADD3.X R31, R66, R23, RZ, P4, !PT ;  /* 0x00000017421f8210 */ /* 0x000fe400027fe4ff */
[----:B------:R-:W-:Y:S02]  /*1510*/  ISETP.GT.U32.OR P3, PT, R62, 0x22f, P3 ;  /* 0x0000022f3e00780c */ /* 0x000fe40001f64470 */
[----:B------:R-:W-:Y:S01]  /*1520*/  @!P5 IADD3 R29, R21, R39, RZ ;  /* 0x00000027151dd210 */ /* 0x000fe20007ffe0ff */
[----:B------:R1:W5:Y:S01]  /*1530*/  @!P0 LDG.E R65, desc[UR14][R30.64] ;  /* 0x0000000e1e418981 */ /* 0x000362000c1e1900 */
[C---:B------:R-:W-:Y:S01]  /*1540*/  @!P5 SHF.L.U32 R21, R20.reuse, 0x1, RZ ;  /* 0x000000011415d819 */ /* 0x040fe200000006ff */
[----:B---3--:R-:W-:Y:S01]  /*1550*/  @!P2 IMAD R33, R15, R18, RZ ;  /* 0x000000120f21a224 */ /* 0x008fe200078e02ff */
[----:B------:R-:W-:Y:S01]  /*1560*/  @!P5 SHF.L.U64.HI R22, R20, 0x1, R29 ;  /* 0x000000011416d819 */ /* 0x000fe2000001021d */
[----:B------:R-:W-:Y:S01]  /*1570*/  UIMAD.WIDE UR12, UR6, 0x8, UR12 ;  /* 0x00000008060c78a5 */ /* 0x000fe2000f8e020c */
[----:B0-----:R-:W-:Y:S01]  /*1580*/  @!P5 IADD3 R20, P6, R21, R26, RZ ;  /* 0x0000001a1514d210 */ /* 0x001fe20007fde0ff */
[----:B------:R-:W5:Y:S01]  /*1590*/  @!P0 LDG.E R64, desc[UR14][R36.64] ;  /* 0x0000000e24408981 */ /* 0x000f62000c1e1900 */
[----:B-1----:R-:W-:-:S02]  /*15a0*/  @!P2 MOV R30, R88 ;  /* 0x00000058001ea202 */ /* 0x002fc40000000f00 */
[----:B------:R-:W-:Y:S01]  /*15b0*/  @!P2 MOV R31, R91 ;  /* 0x0000005b001fa202 */ /* 0x000fe20000000f00 */
[C---:B------:R-:W-:Y:S01]  /*15c0*/  @!P2 IMAD R19, R50.reuse, R19, R33 ;  /* 0x000000133213a224 */ /* 0x040fe200078e0221 */
[----:B--2---:R-:W-:Y:S01]  /*15d0*/  @!P5 IADD3 R28, P4, R21, R24, RZ ;  /* 0x00000018151cd210 */ /* 0x004fe20007f9e0ff */
[----:B------:R-:W-:Y:S01]  /*15e0*/  @!P2 IMAD.WIDE.U32 R30, R50, R18, R30 ;  /* 0x00000012321ea225 */ /* 0x000fe200078e001e */
[C---:B------:R-:W-:Y:S02]  /*15f0*/  @!P5 IADD3.X R21, R22.reuse, R27, RZ, P6, !PT ;  /* 0x0000001b1615d210 */ /* 0x040fe400037fe4ff */
[----:B------:R-:W0:Y:S01]  /*1600*/  @!P3 LDC.64 R26, c[0x0][0x288] ;  /* 0x0000a200ff1abb82 */ /* 0x000e220000000a00 */
[----:B------:R-:W-:Y:S02]  /*1610*/  @!P5 IADD3.X R29, R22, R25, RZ, P4, !PT ;  /* 0x00000019161dd210 */ /* 0x000fe400027fe4ff */
[----:B------:R-:W-:-:S05]  /*1620*/  @!P2 IADD3 R19, R31, R19, RZ ;  /* 0x000000131f13a210 */ /* 0x000fca0007ffe0ff */
[----:B------:R-:W1:Y:S01]  /*1630*/  @!P2 LDC.64 R24, c[0x0][0x230] ;  /* 0x00008c00ff18ab82 */ /* 0x000e620000000a00 */
[----:B------:R-:W-:Y:S02]  /*1640*/  @!P2 SHF.L.U64.HI R70, R30, 0x1, R19 ;  /* 0x000000011e46a819 */ /* 0x000fe40000010213 */
[----:B------:R-:W-:Y:S02]  /*1650*/  CS2R R66, SRZ ;  /* 0x0000000000427805 */ /* 0x000fe4000001ff00 */
[----:B------:R-:W-:Y:S02]  /*1660*/  MOV R18, UR12 ;  /* 0x0000000c00127c02 */ /* 0x000fe40008000f00 */
[----:B------:R-:W-:Y:S01]  /*1670*/  MOV R19, UR13 ;  /* 0x0000000d00137c02 */ /* 0x000fe20008000f00 */
[----:B------:R-:W2:Y:S01]  /*1680*/  @!P2 LDC.64 R22, c[0x0][0x228] ;  /* 0x00008a00ff16ab82 */ /* 0x000ea20000000a00 */
[----:B------:R-:W-:Y:S01]  /*1690*/  SHF.R.S32.HI R71, RZ, 0x1f, R48 ;  /* 0x0000001fff477819 */ /* 0x000fe20000011430 */
[----:B------:R3:W5:Y:S01]  /*16a0*/  @!P5 LDG.E R66, desc[UR14][R20.64] ;  /* 0x0000000e1442d981 */ /* 0x000762000c1e1900 */
[----:B------:R-:W-:-:S03]  /*16b0*/  ISETP.GE.U32.AND P0, PT, R48, UR18, PT ;  /* 0x0000001230007c0c */ /* 0x000fc6000bf06070 */
[----:B------:R-:W4:Y:S01]  /*16c0*/  LDG.E.64 R18, desc[UR14][R18.64] ;  /* 0x0000000e12127981 */ /* 0x000f22000c1e1b00 */
[----:B------:R-:W-:Y:S02]  /*16d0*/  ISETP.GE.AND.EX P0, PT, R71, UR19, PT, P0 ;  /* 0x0000001347007c0c */ /* 0x000fe4000bf06300 */
[----:B------:R-:W-:Y:S01]  /*16e0*/  SHF.R.S32.HI R69, RZ, 0x1f, R47 ;  /* 0x0000001fff457819 */ /* 0x000fe2000001142f */
[----:B------:R0:W5:Y:S01]  /*16f0*/  @!P5 LDG.E R67, desc[UR14][R28.64] ;  /* 0x0000000e1c43d981 */ /* 0x000162000c1e1900 */
[----:B---3--:R-:W3:Y:S01]  /*1700*/  @!P3 LDC.64 R20, c[0x0][0x230] ;  /* 0x00008c00ff14bb82 */ /* 0x008ee20000000a00 */
[----:B------:R-:W-:Y:S02]  /*1710*/  ISETP.GT.U32.OR P0, PT, R62, 0x22f, P0 ;  /* 0x0000022f3e00780c */ /* 0x000fe40000704470 */
[----:B------:R-:W-:Y:S02]  /*1720*/  ISETP.GE.U32.AND P4, PT, R47, UR18, PT ;  /* 0x000000122f007c0c */ /* 0x000fe4000bf86070 */
[----:B------:R-:W-:-:S02]  /*1730*/  @!P2 SHF.L.U32 R37, R30, 0x1, RZ ;  /* 0x000000011e25a819 */ /* 0x000fc400000006ff */
[----:B------:R-:W-:Y:S01]  /*1740*/  @!P3 MOV R38, R88 ;  /* 0x000000580026b202 */ /* 0x000fe20000000f00 */
[----:B0-----:R-:W-:Y:S01]  /*1750*/  @!P3 IMAD R28, R17, R26, RZ ;  /* 0x0000001a111cb224 */ /* 0x001fe200078e02ff */
[----:B------:R-:W-:Y:S01]  /*1760*/  @!P3 MOV R39, R91 ;  /* 0x0000005b0027b202 */ /* 0x000fe20000000f00 */
[----:B------:R-:W0:Y:S01]  /*1770*/  @!P3 LDC.64 R30, c[0x0][0x228] ;  /* 0x00008a00ff1ebb82 */ /* 0x000e220000000a00 */
[----:B------:R-:W-:Y:S02]  /*1780*/  ISETP.GE.AND.EX P4, PT, R69, UR19, PT, P4 ;  /* 0x0000001345007c0c */ /* 0x000fe4000bf86340 */
[----:B-1----:R-:W-:Y:S01]  /*1790*/  @!P2 IADD3 R78, P6, R37, R24, RZ ;  /* 0x00000018254ea210 */ /* 0x002fe20007fde0ff */
[----:B------:R-:W-:Y:S01]  /*17a0*/  @!P3 IMAD R29, R49, R27, R28 ;  /* 0x0000001b311db224 */ /* 0x000fe200078e021c */
[----:B--2---:R-:W-:Y:S01]  /*17b0*/  @!P2 IADD3 R36, P5, R37, R22, RZ ;  /* 0x000000162524a210 */ /* 0x004fe20007fbe0ff */
[----:B------:R-:W-:Y:S01]  /*17c0*/  @!P3 IMAD.WIDE.U32 R38, R49, R26, R38 ;  /* 0x0000001a3126b225 */ /* 0x000fe200078e0026 */
[----:B------:R-:W-:Y:S01]  /*17d0*/  ISETP.GT.U32.OR P4, PT, R62, 0x22f, P4 ;  /* 0x0000022f3e00780c */ /* 0x000fe20002784470 */
[----:B------:R-:W1:Y:S01]  /*17e0*/  @!P0 LDC.64 R26, c[0x0][0x288] ;  /* 0x0000a200ff1a8b82 */ /* 0x000e620000000a00 */
[----:B------:R-:W-:-:S02]  /*17f0*/  @!P2 IADD3.X R79, R70, R25, RZ, P6, !PT ;  /* 0x00000019464fa210 */ /* 0x000fc400037fe4ff */
[----:B------:R-:W-:Y:S02]  /*1800*/  SHF.R.S32.HI R73, RZ, 0x1f, R46 ;  /* 0x0000001fff497819 */ /* 0x000fe4000001142e */
[----:B------:R-:W-:Y:S02]  /*1810*/  ISETP.GE.U32.AND P6, PT, R46, UR18, PT ;  /* 0x000000122e007c0c */ /* 0x000fe4000bfc6070 */
[----:B------:R-:W-:Y:S02]  /*1820*/  @!P2 IADD3.X R37, R70, R23, RZ, P5, !PT ;  /* 0x000000174625a210 */ /* 0x000fe40002ffe4ff */
[----:B------:R-:W-:Y:S02]  /*1830*/  @!P3 IADD3 R23, R39, R29, RZ ;  /* 0x0000001d2717b210 */ /* 0x000fe40007ffe0ff */
[C---:B------:R-:W-:Y:S01]  /*1840*/  @!P3 SHF.L.U32 R39, R38.reuse, 0x1, RZ ;  /* 0x000000012627b819 */ /* 0x040fe200000006ff */
[----:B------:R-:W-:Y:S01]  /*1850*/  HFMA2.MMA R68, -RZ, RZ, 0, 0 ;  /* 0x00000000ff447435 */ /* 0x000fe200000001ff */
[----:B------:R-:W-:Y:S01]  /*1860*/  ISETP.GE.AND.EX P5, PT, R73, UR19, PT, P6 ;  /* 0x0000001349007c0c */ /* 0x000fe2000bfa6360 */
[----:B------:R-:W2:Y:S01]  /*1870*/  @!P4 LDC.64 R28, c[0x0][0x288] ;  /* 0x0000a200ff1ccb82 */ /* 0x000ea20000000a00 */
[----:B------:R-:W-:-:S02]  /*1880*/  @!P3 SHF.L.U64.HI R80, R38, 0x1, R23 ;  /* 0x000000012650b819 */ /* 0x000fc40000010217 */
[----:B---3--:R-:W-:Y:S02]  /*1890*/  @!P3 IADD3 R76, P6, R39, R20, RZ ;  /* 0x00000014274cb210 */ /* 0x008fe40007fde0ff */
[----:B------:R-:W-:Y:S02]  /*18a0*/  ISETP.GT.U32.OR P5, PT, R62, 0x22f, P5 ;  /* 0x0000022f3e00780c */ /* 0x000fe40002fa4470 */
[----:B------:R-:W-:Y:S01]  /*18b0*/  @!P3 IADD3.X R77, R80, R21, RZ, P6, !PT ;  /* 0x00000015504db210 */ /* 0x000fe200037fe4ff */
[----:B------:R-:W3:Y:S01]  /*18c0*/  @!P0 LDC.64 R22, c[0x0][0x228] ;  /* 0x00008a00ff168b82 */ /* 0x000ee20000000a00 */
[----:B------:R0:W5:Y:S07]  /*18d0*/  @P1 LDG.E R68, desc[UR14][R34.64] ;  /* 0x0000000e22441981 */ /* 0x00016e000c1e1900 */
[----:B------:R-:W3:Y:S01]  /*18e0*/  @!P0 LDC.64 R20, c[0x0][0x230] ;  /* 0x00008c00ff148b82 */ /* 0x000ee20000000a00 */
[----:B------:R-:W-:-:S02]  /*18f0*/  MOV R70, RZ ;  /* 0x000000ff00467202 */ /* 0x000fc40000000f00 */
[----:B------:R-:W-:Y:S02]  /*1900*/  CS2R R74, SRZ ;  /* 0x00000000004a7805 */ /* 0x000fe4000001ff00 */
[----:B0-----:R-:W-:Y:S01]  /*1910*/  @!P0 MOV R34, R88 ;  /* 0x0000005800228202 */ /* 0x001fe20000000f00 */
[-C--:B-1----:R-:W-:Y:S01]  /*1920*/  @!P0 IMAD R33, R71, R26.reuse, RZ ;  /* 0x0000001a47218224 */ /* 0x082fe200078e02ff */
[----:B------:R-:W-:Y:S01]  /*1930*/  @!P0 MOV R35, R91 ;  /* 0x0000005b00238202 */ /* 0x000fe20000000f00 */
[----:B------:R-:W-:Y:S01]  /*1940*/  HFMA2.MMA R72, -RZ, RZ, 0, 0 ;  /* 0x00000000ff487435 */ /* 0x000fe200000001ff */
[----:B------:R-:W5:Y:S01]  /*1950*/  @!P2 LDG.E R70, desc[UR14][R78.64] ;  /* 0x0000000e4e46a981 */ /* 0x000f62000c1e1900 */
[----:B------:R-:W0:Y:S01]  /*1960*/  @!P5 LDC.64 R24, c[0x0][0x288] ;  /* 0x0000a200ff18db82 */ /* 0x000e220000000a00 */
[C---:B------:R-:W-:Y:S02]  /*1970*/  @!P0 IMAD R33, R48.reuse, R27, R33 ;  /* 0x0000001b30218224 */ /* 0x040fe400078e0221 */
[----:B------:R1:W5:Y:S01]  /*1980*/  @!P2 LDG.E R74, desc[UR14][R36.64] ;  /* 0x0000000e244aa981 */ /* 0x000362000c1e1900 */
[----:B------:R-:W-:Y:S01]  /*1990*/  @!P0 IMAD.WIDE.U32 R34, R48, R26, R34 ;  /* 0x0000001a30228225 */ /* 0x000fe200078e0022 */
[----:B------:R-:W-:-:S03]  /*19a0*/  @!P3 IADD3 R38, P2, R39, R30, RZ ;  /* 0x0000001e2726b210 */ /* 0x000fc60007f5e0ff */
[----:B------:R1:W5:Y:S01]  /*19b0*/  @!P3 LDG.E R72, desc[UR14][R76.64] ;  /* 0x0000000e4c48b981 */ /* 0x000362000c1e1900 */
[----:B------:R-:W-:Y:S01]  /*19c0*/  @!P3 IADD3.X R39, R80, R31, RZ, P2, !PT ;  /* 0x0000001f5027b210 */ /* 0x000fe200017fe4ff */
[----:B------:R-:W0:Y:S01]  /*19d0*/  @!P4 LDC.64 R26, c[0x0][0x230] ;  /* 0x00008c00ff1acb82 */ /* 0x000e220000000a00 */
[----:B------:R-:W-:Y:S02]  /*19e0*/  @!P0 IADD3 R33, R35, R33, RZ ;  /* 0x0000002123218210 */ /* 0x000fe40007ffe0ff */
[C---:B------:R-:W-:Y:S01]  /*19f0*/  @!P0 SHF.L.U32 R31, R34.reuse, 0x1, RZ ;  /* 0x00000001221f8819 */ /* 0x040fe200000006ff */
[----:B--2---:R-:W-:Y:S01]  /*1a00*/  @!P4 IMAD R30, R69, R28, RZ ;  /* 0x0000001c451ec224 */ /* 0x004fe200078e02ff */
[----:B-1----:R-:W-:Y:S01]  /*1a10*/  @!P4 MOV R36, R88 ;  /* 0x000000580024c202 */ /* 0x002fe20000000f00 */
[----:B------:R1:W5:Y:S01]  /*1a20*/  @!P3 LDG.E R75, desc[UR14][R38.64] ;  /* 0x0000000e264bb981 */ /* 0x000362000c1e1900 */
[----:B------:R-:W-:Y:S02]  /*1a30*/  @!P4 MOV R37, R91 ;  /* 0x0000005b0025c202 */ /* 0x000fe40000000f00 */
[----:B------:R-:W-:-:S02]  /*1a40*/  @!P0 SHF.L.U64.HI R76, R34, 0x1, R33 ;  /* 0x00000001224c8819 */ /* 0x000fc40000010221 */
[----:B---3--:R-:W-:Y:S01]  /*1a50*/  @!P0 IADD3 R34, P2, R31, R20, RZ ;  /* 0x000000141f228210 */ /* 0x008fe20007f5e0ff */
[----:B------:R-:W-:Y:S01]  /*1a60*/  @!P4 IMAD R33, R47, R29, R30 ;  /* 0x0000001d2f21c224 */ /* 0x000fe200078e021e */
[----:B------:R-:W-:Y:S01]  /*1a70*/  @!P0 IADD3 R22, P3, R31, R22, RZ ;  /* 0x000000161f168210 */ /* 0x000fe20007f7e0ff */
[----:B------:R-:W-:Y:S01]  /*1a80*/  @!P4 IMAD.WIDE.U32 R36, R47, R28, R36 ;  /* 0x0000001c2f24c225 */ /* 0x000fe200078e0024 */
[----:B------:R-:W-:Y:S01]  /*1a90*/  @!P0 IADD3.X R35, R76, R21, RZ, P2, !PT ;  /* 0x000000154c238210 */ /* 0x000fe200017fe4ff */
[----:B------:R-:W2:Y:S03]  /*1aa0*/  @!P4 LDC.64 R28, c[0x0][0x228] ;  /* 0x00008a00ff1ccb82 */ /* 0x000ea60000000a00 */
[----:B------:R-:W-:Y:S01]  /*1ab0*/  @!P4 IADD3 R33, R37, R33, RZ ;  /* 0x000000212521c210 */ /* 0x000fe20007ffe0ff */
[----:B0-----:R-:W-:-:S04]  /*1ac0*/  @!P5 IMAD R37, R73, R24, RZ ;  /* 0x000000184925d224 */ /* 0x001fc800078e02ff */
[----:B------:R-:W0:Y:S01]  /*1ad0*/  @!P5 LDC.64 R30, c[0x0][0x230] ;  /* 0x00008c00ff1edb82 */ /* 0x000e220000000a00 */
[----:B-1----:R-:W-:-:S07]  /*1ae0*/  @!P4 SHF.L.U64.HI R38, R36, 0x1, R33 ;  /* 0x000000012426c819 */ /* 0x002fce0000010221 */
[----:B------:R-:W1:Y:S01]  /*1af0*/  @!P5 LDC.64 R20, c[0x0][0x228] ;  /* 0x00008a00ff14db82 */ /* 0x000e620000000a00 */
[----:B------:R-:W-:Y:S01]  /*1b00*/  @!P4 SHF.L.U32 R39, R36, 0x1, RZ ;  /* 0x000000012427c819 */ /* 0x000fe200000006ff */
[----:B------:R-:W-:Y:S01]  /*1b10*/  @!P5 IMAD R33, R46, R25, R37 ;  /* 0x000000192e21d224 */ /* 0x000fe200078e0225 */
[----:B------:R-:W-:Y:S02]  /*1b20*/  @!P5 MOV R36, R88 ;  /* 0x000000580024d202 */ /* 0x000fe40000000f00 */
[----:B------:R-:W-:Y:S02]  /*1b30*/  @!P5 MOV R37, R91 ;  /* 0x0000005b0025d202 */ /* 0x000fe40000000f00 */
[----:B------:R-:W-:Y:S01]  /*1b40*/  @!P0 IADD3.X R23, R76, R23, RZ, P3, !PT ;  /* 0x000000174c178210 */ /* 0x000fe20001ffe4ff */
[----:B------:R-:W-:Y:S01]  /*1b50*/  @!P5 IMAD.WIDE.U32 R24, R46, R24, R36 ;  /* 0x000000182e18d225 */ /* 0x000fe200078e0024 */
[----:B------:R-:W-:Y:S02]  /*1b60*/  CS2R R76, SRZ ;  /* 0x00000000004c7805 */ /* 0x000fe4000001ff00 */
[----:B------:R-:W-:-:S02]  /*1b70*/  @!P4 IADD3 R26, P2, R39, R26, RZ ;  /* 0x0000001a271ac210 */ /* 0x000fc40007f5e0ff */
[----:B------:R-:W-:Y:S02]  /*1b80*/  @!P5 IADD3 R33, R25, R33, RZ ;  /* 0x000000211921d210 */ /* 0x000fe40007ffe0ff */
[----:B------:R-:W-:Y:S01]  /*1b90*/  @!P5 SHF.L.U32 R25, R24, 0x1, RZ ;  /* 0x000000011819d819 */ /* 0x000fe200000006ff */
[----:B------:R3:W5:Y:S01]  /*1ba0*/  @!P0 LDG.E R76, desc[UR14][R34.64] ;  /* 0x0000000e224c8981 */ /* 0x000762000c1e1900 */
[----:B------:R-:W-:Y:S02]  /*1bb0*/  @!P4 IADD3.X R27, R38, R27, RZ, P2, !PT ;  /* 0x0000001b261bc210 */ /* 0x000fe400017fe4ff */
[----:B------:R-:W-:Y:S01]  /*1bc0*/  @!P5 SHF.L.U64.HI R24, R24, 0x1, R33 ;  /* 0x000000011818d819 */ /* 0x000fe20000010221 */
[----:B------:R3:W5:Y:S01]  /*1bd0*/  @!P0 LDG.E R77, desc[UR14][R22.64] ;  /* 0x0000000e164d8981 */ /* 0x000762000c1e1900 */
[----:B--2---:R-:W-:Y:S02]  /*1be0*/  @!P4 IADD3 R28, P0, R39, R28, RZ ;  /* 0x0000001c271cc210 */ /* 0x004fe40007f1e0ff */
[----:B0-----:R-:W-:-:S02]  /*1bf0*/  @!P5 IADD3 R30, P2, R25, R30, RZ ;  /* 0x0000001e191ed210 */ /* 0x001fc40007f5e0ff */
[----:B-1----:R-:W-:Y:S02]  /*1c00*/  @!P5 IADD3 R20, P3, R25, R20, RZ ;  /* 0x000000141914d210 */ /* 0x002fe40007f7e0ff */
[----:B------:R-:W-:Y:S02]  /*1c10*/  CS2R R78, SRZ ;  /* 0x00000000004e7805 */ /* 0x000fe4000001ff00 */
[----:B------:R-:W-:Y:S02]  /*1c20*/  CS2R R80, SRZ ;  /* 0x0000000000507805 */ /* 0x000fe4000001ff00 */
[----:B------:R-:W-:Y:S02]  /*1c30*/  @!P4 IADD3.X R29, R38, R29, RZ, P0, !PT ;  /* 0x0000001d261dc210 */ /* 0x000fe400007fe4ff */
[C---:B------:R-:W-:Y:S02]  /*1c40*/  @!P5 IADD3.X R31, R24.reuse, R31, RZ, P2, !PT ;  /* 0x0000001f181fd210 */ /* 0x040fe400017fe4ff */
[----:B------:R-:W-:Y:S01]  /*1c50*/  @!P5 IADD3.X R21, R24, R21, RZ, P3, !PT ;  /* 0x000000151815d210 */ /* 0x000fe20001ffe4ff */
[----:B------:R3:W5:Y:S04]  /*1c60*/  @!P4 LDG.E R78, desc[UR14][R26.64] ;  /* 0x0000000e1a4ec981 */ /* 0x000768000c1e1900 */
[----:B------:R3:W5:Y:S04]  /*1c70*/  @!P4 LDG.E R79, desc[UR14][R28.64] ;  /* 0x0000000e1c4fc981 */ /* 0x000768000c1e1900 */
[----:B------:R3:W5:Y:S04]  /*1c80*/  @!P5 LDG.E R81, desc[UR14][R30.64] ;  /* 0x0000000e1e51d981 */ /* 0x000768000c1e1900 */
[----:B------:R3:W5:Y:S01]  /*1c90*/  @!P5 LDG.E R80, desc[UR14][R20.64] ;  /* 0x0000000e1450d981 */ /* 0x000762000c1e1900 */
[----:B------:R-:W-:Y:S01]  /*1ca0*/  UMOV UR20, 0x3f800000 ;  /* 0x3f80000000147882 */ /* 0x000fe20000000000 */
[----:B------:R-:W-:Y:S01]  /*1cb0*/  BSSY B0, `(.L_x_1478) ;  /* 0x0000020000007945 */ /* 0x000fe20003800000 */
[----:B------:R-:W-:-:S02]  /*1cc0*/  CS2R R84, SRZ ;  /* 0x0000000000547805 */ /* 0x000fc4000001ff00 */
[----:B------:R-:W-:Y:S02]  /*1cd0*/  CS2R R82, SRZ ;  /* 0x0000000000527805 */ /* 0x000fe4000001ff00 */
        /* <DEDUP_REMOVED lines=29> */
.L_x_1479:
[----:B------:R-:W-:Y:S05]  /*1eb0*/  BSYNC B0 ;  /* 0x0000000000007941 */ /* 0x000fea0003800000 */
.L_x_1478:
        /* <DEDUP_REMOVED lines=11> */
[--C-:B------:R-:W-:Y:S02]  /*1f70*/  HADD2.F32 R23, -RZ, R43.reuse.H0_H0 ;  /* 0x2000002bff177230 */ /* 0x100fe40000004100 */
        /* <DEDUP_REMOVED lines=22> */
.L_x_1480:
[----:B------:R-:W-:Y:S01]  /*20e0*/  FMUL.FTZ R21, R25, R84 ;  /* 0x0000005419157220 */ /* 0x000fe20000410000 */
[----:B------:R-:W-:Y:S01]  /*20f0*/  FFMA.FTZ R27, R18, R25, RZ ;  /* 0x00000019121b7223 */ /* 0x000fe200000100ff */
        /* <DEDUP_REMOVED lines=24> */
.L_x_1481:
[----:B------:R-:W-:Y:S01]  /*2280*/  FFMA.FTZ R24, R19, R28, R18 ;  /* 0x0000001c13187223 */ /* 0x000fe20000010012 */
[----:B------:R-:W-:Y:S01]  /*2290*/  FADD.FTZ R18, RZ, R25 ;  /* 0x00000019ff127221 */ /* 0x000fe20000010000 */
[----:B------:R-:W-:Y:S01]  /*22a0*/  FMUL.FTZ R25, R23, R84 ;  /* 0x0000005417197220 */ /* 0x000fe20000410000 */
[----:B------:R-:W-:Y:S01]  /*22b0*/  FFMA.FTZ R27, R26, R23, R27 ;  /* 0x000000171a1b7223 */ /* 0x000fe2000001001b */
[----:B------:R-:W-:Y:S01]  /*22c0*/  FADD.FTZ R28, R28, R29 ;  /* 0x0000001d1c1c7221 */ /* 0x000fe20000010000 */
[----:B------:R-:W-:Y:S01]  /*22d0*/  FADD.FTZ R23, R18, R23 ;  /* 0x0000001712177221 */ /* 0x000fe20000010000 */
[----:B------:R-:W-:Y:S01]  /*22e0*/  FFMA.FTZ R18, R19, R22, RZ ;  /* 0x0000001613127223 */ /* 0x000fe200000100ff */
[----:B------:R-:W-:Y:S01]  /*22f0*/  FFMA.FTZ R29, R26, R25, R24 ;  /* 0x000000191a1d7223 */ /* 0x000fe20000010018 */
[----:B------:R-:W-:Y:S01]  /*2300*/  FADD.FTZ R19, RZ, R22 ;  /* 0x00000016ff137221 */ /* 0x000fe20000010000 */
[--C-:B------:R-:W-:Y:S02]  /*2310*/  HADD2.F32 R24, -RZ, R41.reuse.H0_H0 ;  /* 0x20000029ff187230 */ /* 0x100fe40000004100 */
[----:B------:R-:W-:Y:S01]  /*2320*/  FMUL.FTZ R22, R20, R85 ;  /* 0x0000005514167220 */ /* 0x000fe20000410000 */
[----:B------:R-:W-:-:S02]  /*2330*/  HADD2.F32 R26, -RZ, R41.H1_H1 ;  /* 0x30000029ff1a7230 */ /* 0x000fc40000004100 */
[----:B------:R-:W-:Y:S01]  /*2340*/  FFMA.FTZ R18, R21, R20, R18 ;  /* 0x0000001415127223 */ /* 0x000fe20000010012 */
[----:B------:R-:W-:Y:S01]  /*2350*/  FADD.FTZ R20, R19, R20 ;  /* 0x0000001413147221 */ /* 0x000fe20000010000 */
[----:B------:R-:W-:Y:S01]  /*2360*/  FADD.FTZ R19, R28, R25 ;  /* 0x000000191c137221 */ /* 0x000fe20000010000 */
[----:B------:R-:W-:Y:S01]  /*2370*/  FFMA.FTZ R21, R21, R22, R29 ;  /* 0x0000001615157223 */ /* 0x000fe2000001001d */
[----:B------:R-:W-:Y:S01]  /*2380*/  FADD.FTZ R25, R24, -UR13 ;  /* 0x8000000d18197e21 */ /* 0x000fe20008010000 */
        /* <DEDUP_REMOVED lines=24> */
.L_x_1482:
        /* <DEDUP_REMOVED lines=8> */
[C---:B------:R-:W-:Y:S01]  /*2590*/  FFMA.FTZ R18, R25.reuse, R24, R18 ;  /* 0x0000001819127223 */ /* 0x040fe20000010012 */
        /* <DEDUP_REMOVED lines=28> */
.L_x_1483:
        /* <DEDUP_REMOVED lines=37> */
.L_x_1484:
        /* <DEDUP_REMOVED lines=37> */
.L_x_1485:
        /* <DEDUP_REMOVED lines=37> */
.L_x_1486:
        /* <DEDUP_REMOVED lines=37> */
.L_x_1487:
        /* <DEDUP_REMOVED lines=37> */
.L_x_1488:
        /* <DEDUP_REMOVED lines=9> */
[----:B------:R-:W-:Y:S01]  /*3380*/  FADD.FTZ R20, R28, -UR13 ;  /* 0x8000000d1c147e21 */ /* 0x000fe20008010000 */
[----:B------:R-:W-:Y:S01]  /*3390*/  FFMA.FTZ R24, R25, R26, R24 ;  /* 0x0000001a19187223 */ /* 0x000fe20000010018 */
[----:B------:R-:W-:Y:S01]  /*33a0*/  FADD.FTZ R29, R29, -UR13 ;  /* 0x8000000d1d1d7e21 */ /* 0x000fe20008010000 */
[----:B------:R-:W-:Y:S01]  /*33b0*/  FFMA.FTZ R25, R25, R22, R23 ;  /* 0x0000001619197223 */ /* 0x000fe20000010017 */
        /* <DEDUP_REMOVED lines=24> */
.L_x_1489:
[----:B------:R-:W-:Y:S01]  /*3540*/  FMUL.FTZ R28, R26, R84 ;  /* 0x000000541a1c7220 */ /* 0x000fe20000410000 */
[----:B------:R-:W-:Y:S01]  /*3550*/  FADD.FTZ R32, R19, R26 ;  /* 0x0000001a13207221 */ /* 0x000fe20000010000 */
[C---:B------:R-:W-:Y:S01]  /*3560*/  FFMA.FTZ R27, R20.reuse, R26, R27 ;  /* 0x0000001a141b7223 */ /* 0x040fe2000001001b */
[--C-:B------:R-:W-:Y:S02]  /*3570*/  HADD2.F32 R26, -RZ, R67.reuse.H1_H1 ;  /* 0x30000043ff1a7230 */ /* 0x100fe40000004100 */
[----:B------:R-:W-:Y:S01]  /*3580*/  FFMA.FTZ R25, R20, R28, R25 ;  /* 0x0000001c14197223 */ /* 0x000fe20000010019 */
[----:B------:R-:W-:Y:S02]  /*3590*/  HADD2.F32 R20, -RZ, R67.H0_H0 ;  /* 0x20000043ff147230 */ /* 0x000fe40000004100 */
[----:B------:R-:W-:Y:S01]  /*35a0*/  FADD.FTZ R21, R22, R21 ;  /* 0x0000001516157221 */ /* 0x000fe20000010000 */
[----:B------:R-:W-:Y:S01]  /*35b0*/  FMUL.FTZ R22, R23, R85 ;  /* 0x0000005517167220 */ /* 0x000fe20000410000 */
[C---:B------:R-:W-:Y:S01]  /*35c0*/  FFMA.FTZ R19, R29.reuse, R23, R24 ;  /* 0x000000171d137223 */ /* 0x040fe20000010018 */
[----:B------:R-:W-:Y:S01]  /*35d0*/  FADD.FTZ R30, R26, -UR13 ;  /* 0x8000000d1a1e7e21 */ /* 0x000fe20008010000 */
        /* <DEDUP_REMOVED lines=26> */
.L_x_1490:
[----:B------:R-:W-:Y:S01]  /*3780*/  FMUL.FTZ R28, R25, R84 ;  /* 0x00000054191c7220 */ /* 0x000fe20000410000 */
[----:B------:R-:W-:Y:S01]  /*3790*/  FADD.FTZ R31, R22, R21 ;  /* 0x00000015161f7221 */ /* 0x000fe20000010000 */
[----:B------:R-:W-:Y:S01]  /*37a0*/  FADD.FTZ R23, R18, R23 ;  /* 0x0000001712177221 */ /* 0x000fe20000010000 */
[C---:B------:R-:W-:Y:S01]  /*37b0*/  FFMA.FTZ R24, R26.reuse, R25, R27 ;  /* 0x000000191a187223 */ /* 0x040fe2000001001b */
[----:B------:R-:W-:Y:S01]  /*37c0*/  FFMA.FTZ R21, R26, R28, R29 ;  /* 0x0000001c1a157223 */ /* 0x000fe2000001001d */
[----:B------:R-:W-:Y:S01]  /*37d0*/  FMUL.FTZ R18, R20, R85 ;  /* 0x0000005514127220 */ /* 0x000fe20000410000 */
[----:B------:R-:W-:Y:S01]  /*37e0*/  FADD.FTZ R27, R31, R28 ;  /* 0x0000001c1f1b7221 */ /* 0x000fe20000010000 */
        /* <DEDUP_REMOVED lines=30> */
.L_x_1491:
[----:B------:R-:W-:Y:S01]  /*39d0*/  FFMA.FTZ R30, R30, R20, R19 ;  /* 0x000000141e1e7223 */ /* 0x000fe20000010013 */
        /* <DEDUP_REMOVED lines=31> */
.L_x_1492:
[----:B------:R-:W-:Y:S01]  /*3bd0*/  FFMA.FTZ R35, R27, R36, R34 ;  /* 0x000000241b237223 */ /* 0x000fe20000010022 */
[----:B------:R-:W-:Y:S01]  /*3be0*/  FMUL.FTZ R33, R21, R84 ;  /* 0x0000005415217220 */ /* 0x000fe20000410000 */
[----:B------:R-:W-:Y:S01]  /*3bf0*/  FADD.FTZ R36, R36, R29 ;  /* 0x0000001d24247221 */ /* 0x000fe20000010000 */
[----:B------:R-:W-:Y:S01]  /*3c00*/  FADD.FTZ R29, R23, R20 ;  /* 0x00000014171d7221 */ /* 0x000fe20000010000 */
[----:B------:R-:W-:Y:S01]  /*3c10*/  FFMA.FTZ R31, R26, R25, R24 ;  /* 0x000000191a1f7223 */ /* 0x000fe20000010018 */
        /* <DEDUP_REMOVED lines=33> */
.L_x_1493:
[----:B------:R-:W-:Y:S01]  /*3e30*/  FMUL.FTZ R35, R25, R84 ;  /* 0x0000005419237220 */ /* 0x000fe20000410000 */
[----:B------:R-:W-:Y:S01]  /*3e40*/  FFMA.FTZ R30, R27, R22, R30 ;  /* 0x000000161b1e7223 */ /* 0x000fe2000001001e */
[----:B------:R-:W-:Y:S01]  /*3e50*/  FADD.FTZ R27, R29, R22 ;  /* 0x000000161d1b7221 */ /* 0x000fe20000010000 */
[--C-:B------:R-:W-:Y:S02]  /*3e60*/  HADD2.F32 R34, -RZ, R78.reuse.H0_H0 ;  /* 0x2000004eff227230 */ /* 0x100fe40000004100 */
[----:B------:R-:W-:Y:S01]  /*3e70*/  FFMA.FTZ R22, R24, R35, R33 ;  /* 0x0000002318167223 */ /* 0x000fe20000010021 */
[----:B------:R-:W-:Y:S02]  /*3e80*/  HADD2.F32 R36, -RZ, R78.H1_H1 ;  /* 0x3000004eff247230 */ /* 0x000fe40000004100 */
[----:B------:R-:W-:Y:S01]  /*3e90*/  FADD.FTZ R33, R20, R35 ;  /* 0x0000002314217221 */ /* 0x000fe20000010000 */
[----:B------:R-:W-:Y:S01]  /*3ea0*/  FMUL.FTZ R20, R26, R85 ;  /* 0x000000551a147220 */ /* 0x000fe20000410000 */
[----:B------:R-:W-:Y:S01]  /*3eb0*/  FFMA.FTZ R29, R28, R21, R31 ;  /* 0x000000151c1d7223 */ /* 0x000fe2000001001f */
        /* <DEDUP_REMOVED lines=27> */
.L_x_1494:
[----:B------:R-:W-:Y:S01]  /*4070*/  FMUL.FTZ R37, R33, R84 ;  /* 0x0000005421257220 */ /* 0x000fe20000410000 */
[----:B------:R-:W-:-:S03]  /*4080*/  HADD2.F32 R86, -RZ, R80.H1_H1 ;  /* 0x30000050ff567230 */ /* 0x000fc60000004100 */
[----:B------:R-:W-:Y:S01]  /*4090*/  FFMA.FTZ R22, R34, R37, R35 ;  /* 0x0000002522167223 */ /* 0x000fe20000010023 */
[----:B------:R-:W-:Y:S01]  /*40a0*/  FADD.FTZ R37, R20, R37 ;  /* 0x0000002514257221 */ /* 0x000fe20000010000 */
[----:B------:R-:W-:Y:S01]  /*40b0*/  FMUL.FTZ R20, R28, R85 ;  /* 0x000000551c147220 */ /* 0x000fe20000410000 */
[----:B------:R-:W-:-:S03]  /*40c0*/  HADD2.F32 R35, -RZ, R81.H1_H1 ;  /* 0x30000051ff237230 */ /* 0x000fc60000004100 */
[----:B------:R-:W-:Y:S01]  /*40d0*/  FFMA.FTZ R39, R31, R20, R22 ;  /* 0x000000141f277223 */ /* 0x000fe20000010016 */
[----:B------:R-:W-:Y:S02]  /*40e0*/  HADD2.F32 R22, -RZ, R81.H0_H0 ;  /* 0x20000051ff167230 */ /* 0x000fe40000004100 */
[----:B------:R-:W-:Y:S01]  /*40f0*/  FADD.FTZ R35, R35, -UR13 ;  /* 0x8000000d23237e21 */ /* 0x000fe20008010000 */
[----:B------:R-:W-:Y:S02]  /*4100*/  FADD.FTZ R20, R20, R37 ;  /* 0x0000002514147221 */ /* 0x000fe40000010000 */
[----:B------:R-:W-:Y:S01]  /*4110*/  FADD.FTZ R22, R22, -UR13 ;  /* 0x8000000d16167e21 */ /* 0x000fe20008010000 */
        /* <DEDUP_REMOVED lines=22> */
.L_x_1495:
[----:B------:R-:W-:Y:S01]  /*4280*/  FMUL.FTZ R93, R35, R84 ;  /* 0x00000054235d7220 */ /* 0x000fe20000410000 */
[----:B------:R-:W-:Y:S01]  /*4290*/  FMUL.FTZ R38, R86, R85 ;  /* 0x0000005556267220 */ /* 0x000fe20000410000 */
[----:B------:R-:W-:Y:S01]  /*42a0*/  ISETP.GT.AND P0, PT, R62, 0x21f, PT ;  /* 0x0000021f3e00780c */ /* 0x000fe20003f04270 */
[----:B------:R-:W-:Y:S01]  /*42b0*/  FADD.FTZ R32, R32, R21 ;  /* 0x0000001520207221 */ /* 0x000fe20000010000 */
[----:B------:R-:W-:Y:S01]  /*42c0*/  FFMA.FTZ R22, R36, R93, R39 ;  /* 0x0000005d24167223 */ /* 0x000fe20000010027 */
[----:B------:R-:W-:Y:S01]  /*42d0*/  MOV R39, 0xffffffe0 ;  /* 0xffffffe000277802 */ /* 0x000fe20000000f00 */
[----:B------:R-:W-:Y:S01]  /*42e0*/  FADD.FTZ R93, R20, R93 ;  /* 0x0000005d145d7221 */ /* 0x000fe20000010000 */
[----:B------:R-:W0:Y:S01]  /*42f0*/  S2R R92, SR_CgaCtaId ;  /* 0x00000000005c7919 */ /* 0x000e220000008800 */
[----:B------:R-:W-:Y:S01]  /*4300*/  FFMA.FTZ R22, R37, R38, R22 ;  /* 0x0000002625167223 */ /* 0x000fe20000010016 */
[----:B------:R-:W-:Y:S01]  /*4310*/  FFMA.FTZ R30, R19, R18, R30 ;  /* 0x00000012131e7223 */ /* 0x000fe2000001001e */
[----:B------:R-:W-:-:S02]  /*4320*/  IMAD R39, R2, R39, 0x22f ;  /* 0x0000022f02277424 */ /* 0x000fc400078e0227 */
[----:B------:R-:W-:Y:S01]  /*4330*/  FADD.FTZ R20, R38, R93 ;  /* 0x0000005d26147221 */ /* 0x000fe20000010000 */
[C---:B------:R-:W-:Y:S01]  /*4340*/  IADD3 R38, R0.reuse, 0x2, RZ ;  /* 0x0000000200267810 */ /* 0x040fe20007ffe0ff */
[----:B------:R-:W-:Y:S01]  /*4350*/  FADD.FTZ R27, R27, R18 ;  /* 0x000000121b1b7221 */ /* 0x000fe20000010000 */
[----:B------:R-:W-:Y:S01]  /*4360*/  ISETP.NE.AND P3, PT, R0, RZ, PT ;  /* 0x000000ff0000720c */ /* 0x000fe20003f65270 */
[----:B------:R-:W-:Y:S01]  /*4370*/  FFMA.FTZ R30, R23, R26, R30 ;  /* 0x0000001a171e7223 */ /* 0x000fe2000001001e */
[----:B------:R-:W-:Y:S01]  /*4380*/  SEL R39, R39, 0x1f, P0 ;  /* 0x0000001f27277807 */ /* 0x000fe20000000000 */
[----:B------:R-:W-:Y:S01]  /*4390*/  FADD.FTZ R27, R27, R26 ;  /* 0x0000001a1b1b7221 */ /* 0x000fe20000010000 */
[----:B------:R-:W-:Y:S01]  /*43a0*/  MOV R23, 0x400 ;  /* 0x0000040000177802 */ /* 0x000fe20000000f00 */
[----:B------:R-:W-:Y:S01]  /*43b0*/  FFMA.FTZ R29, R24, R25, R29 ;  /* 0x00000019181d7223 */ /* 0x000fe2000001001d */
[----:B------:R-:W-:Y:S01]  /*43c0*/  ISETP.GE.AND P0, PT, R0, R39, PT ;  /* 0x000000270000720c */ /* 0x000fe20003f06270 */
[----:B------:R-:W1:Y:S01]  /*43d0*/  SHFL.DOWN PT, R93, R20, 0x1, R39 ;  /* 0x08200000145d7989 */ /* 0x000e6200000e0027 */
[----:B------:R-:W-:Y:S01]  /*43e0*/  FADD.FTZ R32, R32, R25 ;  /* 0x0000001920207221 */ /* 0x000fe20000010000 */
[----:B------:R-:W-:Y:S01]  /*43f0*/  IADD3 R19, R23, 0xc0, RZ ;  /* 0x000000c017137810 */ /* 0x000fe20007ffe0ff */
[----:B------:R-:W-:Y:S01]  /*4400*/  FFMA.FTZ R30, R31, R28, R30 ;  /* 0x0000001c1f1e7223 */ /* 0x000fe2000001001e */
[----:B------:R-:W2:Y:S01]  /*4410*/  SHFL.DOWN PT, R21, R22, 0x1, R39 ;  /* 0x0820000016157989 */ /* 0x000ea200000e0027 */
[----:B------:R-:W-:Y:S01]  /*4420*/  FADD.FTZ R27, R27, R28 ;  /* 0x0000001c1b1b7221 */ /* 0x000fe20000010000 */
[----:B------:R-:W-:Y:S01]  /*4430*/  ISETP.NE.AND P2, PT, R62, RZ, PT ;  /* 0x000000ff3e00720c */ /* 0x000fe20003f45270 */
[----:B------:R-:W-:Y:S01]  /*4440*/  FFMA.FTZ R29, R34, R33, R29 ;  /* 0x00000021221d7223 */ /* 0x000fe2000001001d */
[----:B------:R-:W-:Y:S01]  /*4450*/  FADD.FTZ R32, R32, R33 ;  /* 0x0000002120207221 */ /* 0x000fe20000010000 */
[----:B------:R-:W-:Y:S01]  /*4460*/  FFMA.FTZ R37, R37, R86, R30 ;  /* 0x0000005625257223 */ /* 0x000fe2000001001e */
[----:B------:R-:W-:Y:S01]  /*4470*/  BSSY B0, `(.L_x_1496) ;  /* 0x0000054000007945 */ /* 0x000fe20003800000 */
[----:B------:R-:W-:Y:S01]  /*4480*/  FFMA.FTZ R36, R36, R35, R29 ;  /* 0x0000002324247223 */ /* 0x000fe2000001001d */
[----:B------:R-:W-:-:S02]  /*4490*/  ISETP.GT.U32.AND P4, PT, R62, 0x22, PT ;  /* 0x000000223e00780c */ /* 0x000fc40003f84070 */
[----:B0-----:R-:W-:Y:S01]  /*44a0*/  LEA R19, R92, R19, 0x18 ;  /* 0x000000135c137211 */ /* 0x001fe200078ec0ff */
[----:B-1----:R-:W-:Y:S01]  /*44b0*/  @!P0 FADD.FTZ R20, R20, R93 ;  /* 0x0000005d14148221 */ /* 0x002fe20000010000 */
[----:B--2---:R-:W-:-:S04]  /*44c0*/  @!P0 FADD.FTZ R22, R22, R21 ;  /* 0x0000001516168221 */ /* 0x004fc80000010000 */
        /* <DEDUP_REMOVED lines=13> */
[-C--:B------:R-:W-:Y:S02]  /*45a0*/  ISETP.GT.AND P0, PT, R38, R39.reuse, PT ;  /* 0x000000272600720c */ /* 0x080fe40003f04270 */
[----:B------:R-:W-:Y:S01]  /*45b0*/  IADD3 R38, R0, 0x10, RZ ;  /* 0x0000001000267810 */ /* 0x000fe20007ffe0ff */
[----:B------:R-:W1:Y:S10]  /*45c0*/  SHFL.DOWN PT, R21, R22, 0x8, R39 ;  /* 0x0900000016157989 */ /* 0x000e7400000e0027 */
[----:B0-----:R-:W-:Y:S01]  /*45d0*/  @!P0 FADD.FTZ R20, R20, R93 ;  /* 0x0000005d14148221 */ /* 0x001fe20000010000 */
[----:B-1----:R-:W-:Y:S01]  /*45e0*/  @!P0 FADD.FTZ R22, R22, R21 ;  /* 0x0000001516168221 */ /* 0x002fe20000010000 */
[----:B------:R-:W-:-:S03]  /*45f0*/  ISETP.GT.AND P0, PT, R38, R39, PT ;  /* 0x000000272600720c */ /* 0x000fc60003f04270 */
[----:B------:R-:W0:Y:S01]  /*4600*/  SHFL.DOWN PT, R21, R20, 0x10, R39 ;  /* 0x0a00000014157989 */ /* 0x000e2200000e0027 */
[----:B------:R-:W-:-:S03]  /*4610*/  FADD.FTZ R38, R32, R35 ;  /* 0x0000002320267221 */ /* 0x000fc60000010000 */
[----:B------:R1:W2:Y:S02]  /*4620*/  SHFL.DOWN PT, R93, R22, 0x10, R39 ;  /* 0x0a000000165d7989 */ /* 0x0002a400000e0027 */
[----:B-1----:R-:W-:Y:S01]  /*4630*/  FADD.FTZ R39, R27, R86 ;  /* 0x000000561b277221 */ /* 0x002fe20000010000 */
[----:B------:R-:W-:-:S05]  /*4640*/  LEA R86, R62, R19, 0x4 ;  /* 0x000000133e567211 */ /* 0x000fca00078e20ff */
[----:B------:R1:W-:Y:S01]  /*4650*/  STS.128 [R86], R36 ;  /* 0x0000002456007388 */ /* 0x0003e20000000c00 */
[----:B0-----:R-:W-:Y:S01]  /*4660*/  @!P0 FADD.FTZ R20, R20, R21 ;  /* 0x0000001514148221 */ /* 0x001fe20000010000 */
[----:B------:R-:W-:Y:S01]  /*4670*/  @!P3 LEA R21, R92, R23, 0x18 ;  /* 0x000000175c15b211 */ /* 0x000fe200078ec0ff */
[----:B--2---:R-:W-:-:S03]  /*4680*/  @!P0 FADD.FTZ R22, R22, R93 ;  /* 0x0000005d16168221 */ /* 0x004fc60000010000 */
[----:B------:R-:W-:Y:S02]  /*4690*/  @!P3 LEA R21, R2, R21, 0x3 ;  /* 0x000000150215b211 */ /* 0x000fe400078e18ff */
[----:B------:R-:W-:Y:S02]  /*46a0*/  MOV R19, R20 ;  /* 0x0000001400137202 */ /* 0x000fe40000000f00 */
[----:B------:R-:W-:-:S05]  /*46b0*/  MOV R18, R22 ;  /* 0x0000001600127202 */ /* 0x000fca0000000f00 */
[----:B------:R1:W-:Y:S01]  /*46c0*/  @!P3 STS.64 [R21+0x18], R18 ;  /* 0x000018121500b388 */ /* 0x0003e20000000a00 */
[----:B------:R-:W-:Y:S06]  /*46d0*/  BAR.SYNC.DEFER_BLOCKING 0x0 ;  /* 0x0000000000007b1d */ /* 0x000fec0000010000 */
[----:B------:R-:W-:Y:S05]  /*46e0*/  @P2 BRA `(.L_x_1497) ;  /* 0x0000000000b02947 */ /* 0x000fea0003800000 */
[----:B------:R-:W-:-:S05]  /*46f0*/  LEA R92, R92, R23, 0x18 ;  /* 0x000000175c5c7211 */ /* 0x000fca00078ec0ff */
[----:B-1----:R-:W0:Y:S04]  /*4700*/  LDS.128 R20, [R92+0x20] ;  /* 0x000020005c147984 */ /* 0x002e280000000c00 */
        /* <DEDUP_REMOVED lines=12> */
[----:B------:R-:W-:Y:S01]  /*47d0*/  LDS.128 R28, [R92+0x80] ;  /* 0x000080005c1c7984 */ /* 0x000fe20000000c00 */
[----:B--2---:R-:W-:Y:S01]  /*47e0*/  FADD.FTZ R93, R93, R24 ;  /* 0x000000185d5d7221 */ /* 0x004fe20000010000 */
[----:B------:R-:W-:-:S03]  /*47f0*/  FADD.FTZ R18, R18, R25 ;  /* 0x0000001912127221 */ /* 0x000fc60000010000 */
[----:B------:R-:W-:Y:S01]  /*4800*/  FADD.FTZ R93, R93, R26 ;  /* 0x0000001a5d5d7221 */ /* 0x000fe20000010000 */
[----:B------:R-:W-:Y:S02]  /*4810*/  FADD.FTZ R18, R18, R27 ;  /* 0x0000001b12127221 */ /* 0x000fe40000010000 */
[----:B------:R-:W1:Y:S01]  /*4820*/  LDS.128 R24, [R92+0x70] ;  /* 0x000070005c187984 */ /* 0x000e620000000c00 */
[----:B---3--:R-:W-:Y:S01]  /*4830*/  FADD.FTZ R93, R93, R32 ;  /* 0x000000205d5d7221 */ /* 0x008fe20000010000 */
[----:B------:R-:W-:-:S03]  /*4840*/  FADD.FTZ R18, R18, R33 ;  /* 0x0000002112127221 */ /* 0x000fc60000010000 */
[----:B------:R-:W-:Y:S01]  /*4850*/  FADD.FTZ R93, R93, R34 ;  /* 0x000000225d5d7221 */ /* 0x000fe20000010000 */
[----:B------:R-:W-:Y:S02]  /*4860*/  FADD.FTZ R18, R18, R35 ;  /* 0x0000002312127221 */ /* 0x000fe40000010000 */
[----:B------:R-:W2:Y:S01]  /*4870*/  LDS.128 R32, [R92+0x90] ;  /* 0x000090005c207984 */ /* 0x000ea20000000c00 */
        /* <DEDUP_REMOVED lines=9> */
[----:B------:R-:W-:Y:S01]  /*4910*/  FADD.FTZ R93, R93, R28 ;  /* 0x0000001c5d5d7221 */ /* 0x000fe20000010000 */
[----:B------:R-:W-:-:S03]  /*4920*/  FADD.FTZ R20, R20, R29 ;  /* 0x0000001d14147221 */ /* 0x000fc60000010000 */
[----:B------:R-:W-:Y:S01]  /*4930*/  FADD.FTZ R93, R93, R30 ;  /* 0x0000001e5d5d7221 */ /* 0x000fe20000010000 */
[----:B------:R-:W-:-:S03]  /*4940*/  FADD.FTZ R20, R20, R31 ;  /* 0x0000001f14147221 */ /* 0x000fc60000010000 */
[----:B--2---:R-:W-:Y:S01]  /*4950*/  FADD.FTZ R93, R93, R32 ;  /* 0x000000205d5d7221 */ /* 0x004fe20000010000 */
[----:B------:R-:W-:-:S03]  /*4960*/  FADD.FTZ R20, R20, R33 ;  /* 0x0000002114147221 */ /* 0x000fc60000010000 */
[----:B------:R-:W-:Y:S01]  /*4970*/  FADD.FTZ R93, R93, R34 ;  /* 0x000000225d5d7221 */ /* 0x000fe20000010000 */
[----:B------:R-:W-:-:S03]  /*4980*/  FADD.FTZ R20, R20, R35 ;  /* 0x0000002314147221 */ /* 0x000fc60000010000 */
[----:B0-----:R-:W-:Y:S01]  /*4990*/  FADD.FTZ R18, R93, R18 ;  /* 0x000000125d127221 */ /* 0x001fe20000010000 */
[----:B------:R-:W-:-:S07]  /*49a0*/  FADD.FTZ R19, R20, R19 ;  /* 0x0000001314137221 */ /* 0x000fce0000010000 */
.L_x_1497:
[----:B------:R-:W-:Y:S05]  /*49b0*/  BSYNC B0 ;  /* 0x0000000000007941 */ /* 0x000fea0003800000 */
.L_x_1496:
[----:B------:R-:W-:Y:S06]  /*49c0*/  BAR.SYNC.DEFER_BLOCKING 0x0 ;  /* 0x0000000000007b1d */ /* 0x000fec0000010000 */
[----:B------:R-:W-:Y:S04]  /*49d0*/  BSSY B0, `(.L_x_1498) ;  /* 0x000004d000007945 */ /* 0x000fe80003800000 */
[----:B------:R-:W-:Y:S05]  /*49e0*/  @P4 BRA `(.L_x_1499) ;  /* 0x00000004002c4947 */ /* 0x000fea0003800000 */
[----:B------:R-:W0:Y:S04]  /*49f0*/  LDS.128 R28, [R86+0x230] ;  /* 0x00023000561c7984 */ /* 0x000e280000000c00 */
[----:B------:R-:W2:Y:S04]  /*4a00*/  LDS.128 R24, [R86+0x460] ;  /* 0x0004600056187984 */ /* 0x000ea80000000c00 */
[----:B-1----:R-:W1:Y:S01]  /*4a10*/  LDS.128 R20, [R86+0x690] ;  /* 0x0006900056147984 */ /* 0x002e620000000c00 */
[----:B0-----:R-:W-:Y:S01]  /*4a20*/  FADD.FTZ R33, R36, R28 ;  /* 0x0000001c24217221 */ /* 0x001fe20000010000 */
[----:B------:R-:W-:Y:S01]  /*4a30*/  FADD.FTZ R28, R37, R29 ;  /* 0x0000001d251c7221 */ /* 0x000fe20000010000 */
[----:B------:R-:W-:Y:S01]  /*4a40*/  FADD.FTZ R29, R38, R30 ;  /* 0x0000001e261d7221 */ /* 0x000fe20000010000 */
[----:B------:R-:W-:Y:S01]  /*4a50*/  FADD.FTZ R30, R39, R31 ;  /* 0x0000001f271e7221 */ /* 0x000fe20000010000 */
[----:B--2---:R-:W-:Y:S01]  /*4a60*/  FADD.FTZ R37, R33, R24 ;  /* 0x0000001821257221 */ /* 0x004fe20000010000 */
[----:B------:R-:W-:Y:S01]  /*4a70*/  FADD.FTZ R28, R28, R25 ;  /* 0x000000191c1c7221 */ /* 0x000fe20000010000 */
[----:B------:R-:W0:Y:S01]  /*4a80*/  LDS.128 R32, [R86+0x8c0] ;  /* 0x0008c00056207984 */ /* 0x000e220000000c00 */
[----:B------:R-:W-:Y:S01]  /*4a90*/  FADD.FTZ R39, R29, R26 ;  /* 0x0000001a1d277221 */ /* 0x000fe20000010000 */
[----:B------:R-:W-:Y:S01]  /*4aa0*/  FADD.FTZ R38, R30, R27 ;  /* 0x0000001b1e267221 */ /* 0x000fe20000010000 */
[----:B-1----:R-:W-:Y:S01]  /*4ab0*/  FADD.FTZ R36, R28, R21 ;  /* 0x000000151c247221 */ /* 0x002fe20000010000 */
        /* <DEDUP_REMOVED lines=62> */
.L_x_1499:
[----:B------:R-:W-:Y:S05]  /*4ea0*/  BSYNC B0 ;  /* 0x0000000000007941 */ /* 0x000fea0003800000 */
.L_x_1498:
[----:B------:R-:W0:Y:S01]  /*4eb0*/  LDC R28, c[0x0][0xc] ;  /* 0x00000300ff1c7b82 */ /* 0x000e220000000800 */
[----:B------:R-:W-:Y:S01]  /*4ec0*/  IMAD R87, R87, 0x23, R62 ;  /* 0x0000002357577824 */ /* 0x000fe200078e023e */
[----:B------:R-:W-:Y:S06]  /*4ed0*/  BSSY B0, `(.L_x_1500) ;  /* 0x0000012000007945 */ /* 0x000fec0003800000 */
[----:B------:R-:W2:Y:S01]  /*4ee0*/  LDC.64 R22, c[0x0][0x268] ;  /* 0x00009a00ff167b82 */ /* 0x000ea20000000a00 */
[----:B0-----:R-:W-:Y:S01]  /*4ef0*/  ISETP.GE.U32.AND P0, PT, R28, 0x2, PT ;  /* 0x000000021c00780c */ /* 0x001fe20003f06070 */
[----:B--2---:R-:W-:Y:S01]  /*4f00*/  IMAD.WIDE R22, R87, 0x4, R22 ;  /* 0x0000000457167825 */ /* 0x004fe200078e0216 */
[----:B------:R-:W-:Y:S11]  /*4f10*/  @P4 BRA `(.L_x_1501) ;  /* 0x0000000000344947 */ /* 0x000ff60003800000 */
        /* <DEDUP_REMOVED lines=13> */
.L_x_1501:
[----:B------:R-:W-:Y:S05]  /*4ff0*/  BSYNC B0 ;  /* 0x0000000000007941 */ /* 0x000fea0003800000 */
.L_x_1500:
[----:B------:R-:W-:Y:S05]  /*5000*/  @!P0 BRA `(.L_x_1502) ;  /* 0x0000001000908947 */ /* 0x000fea0003800000 */
[----:B--2---:R-:W0:Y:S01]  /*5010*/  LDC R30, c[0x0][0x10] ;  /* 0x00000400ff1e7b82 */ /* 0x004e220000000800 */
[----:B------:R-:W2:Y:S01]  /*5020*/  S2R R29, SR_CTAID.Y ;  /* 0x00000000001d7919 */ /* 0x000ea20000002600 */
[----:B------:R-:W-:-:S06]  /*5030*/  ULOP3.LUT UR11, UR4, 0x1, URZ, 0xc0, !UPT ;  /* 0x00000001040b7892 */ /* 0x000fcc000f8ec03f */
[----:B-1----:R-:W1:Y:S08]  /*5040*/  LDC.64 R20, c[0x0][0x258] ;  /* 0x00009600ff147b82 */ /* 0x002e700000000a00 */
[----:B------:R-:W3:Y:S01]  /*5050*/  LDC.64 R34, c[0x0][0x260] ;  /* 0x00009800ff227b82 */ /* 0x000ee20000000a00 */
[----:B0-----:R-:W-:-:S04]  /*5060*/  IMAD R22, R30, UR11, RZ ;  /* 0x0000000b1e167c24 */ /* 0x001fc8000f8e02ff */
[C---:B------:R-:W-:Y:S01]  /*5070*/  IMAD R24, R22.reuse, R28, RZ ;  /* 0x0000001c16187224 */ /* 0x040fe200078e02ff */
[----:B--2---:R-:W-:-:S04]  /*5080*/  IADD3 R23, R22, R29, RZ ;  /* 0x0000001d16177210 */ /* 0x004fc80007ffe0ff */
[----:B------:R-:W-:Y:S01]  /*5090*/  SHF.L.U32 R25, R24, 0x1, RZ ;  /* 0x0000000118197819 */ /* 0x000fe200000006ff */
[----:B-1----:R-:W-:-:S04]  /*50a0*/  IMAD.WIDE.U32 R20, R23, 0x4, R20 ;  /* 0x0000000417147825 */ /* 0x002fc800078e0014 */
        /* <DEDUP_REMOVED lines=23> */
.L_x_1504:
[----:B------:R-:W2:Y:S04]  /*5220*/  LDG.E.STRONG.GPU R22, desc[UR14][R20.64] ;  /* 0x0000000e14167981 */ /* 0x000ea8000c1ef900 */
[----:B--2---:R-:W-:Y:S01]  /*5230*/  CCTL.IVALL ;  /* 0x00000000ff00798f */ /* 0x004fe20002000000 */
[----:B------:R-:W-:Y:S05]  /*5240*/  YIELD ;  /* 0x0000000000007946 */ /* 0x000fea0003800000 */
[----:B------:R-:W-:-:S13]  /*5250*/  ISETP.NE.AND P0, PT, R22, R25, PT ;  /* 0x000000191600720c */ /* 0x000fda0003f05270 */
[----:B------:R-:W-:Y:S05]  /*5260*/  @P0 BRA `(.L_x_1504) ;  /* 0xfffffffc00ec0947 */ /* 0x000fea000383ffff */
.L_x_1503:
        /* <DEDUP_REMOVED lines=17> */
.L_x_1508:
        /* <DEDUP_REMOVED lines=115> */
.L_x_1507:
        /* <DEDUP_REMOVED lines=61> */
.L_x_1509:
[----:B------:R-:W-:-:S13]  /*5e80*/  ISETP.NE.OR P0, PT, R31, RZ, P0 ;  /* 0x000000ff1f00720c */ /* 0x000fda0000705670 */
[----:B------:R-:W-:Y:S05]  /*5e90*/  @!P0 BRA `(.L_x_1505) ;  /* 0x00000000007c8947 */ /* 0x000fea0003800000 */
.L_x_1506:
        /* <DEDUP_REMOVED lines=31> */
.L_x_1505:
        /* <DEDUP_REMOVED lines=11> */
.L_x_1511:
[----:B------:R-:W-:Y:S05]  /*6140*/  BSYNC B0 ;  /* 0x0000000000007941 */ /* 0x000fea0003800000 */
.L_x_1510:
        /* <DEDUP_REMOVED lines=16> */
.L_x_1502:
[----:B------:R-:W0:Y:S01]  /*6250*/  S2UR UR12, SR_CgaCtaId ;  /* 0x00000000000c79c3 */ /* 0x000e220000008800 */
[----:B------:R-:W-:Y:S01]  /*6260*/  UMOV UR11, 0x400 ;  /* 0x00000400000b7882 */ /* 0x000fe20000000000 */
[----:B------:R-:W-:Y:S01]  /*6270*/  ULDC.64 UR18, c[0x0][0x290] ;  /* 0x0000a40000127ab9 */ /* 0x000fe20000000a00 */
[----:B--2---:R-:W-:Y:S01]  /*6280*/  SHF.R.S32.HI R23, RZ, 0x1f, R60 ;  /* 0x0000001fff177819 */ /* 0x004fe2000001143c */
[----:B------:R-:W-:Y:S01]  /*6290*/  HADD2.F32 R24, -RZ, R45.H0_H0 ;  /* 0x2000002dff187230 */ /* 0x000fe20000004100 */
[----:B------:R-:W-:-:S04]  /*62a0*/  ISETP.GE.U32.AND P0, PT, R60, UR18, PT ;  /* 0x000000123c007c0c */ /* 0x000fc8000bf06070 */
[----:B------:R-:W-:Y:S01]  /*62b0*/  ISETP.GE.AND.EX P0, PT, R23, UR19, PT, P0 ;  /* 0x0000001317007c0c */ /* 0x000fe2000bf06300 */
[----:B0-----:R-:W-:-:S03]  /*62c0*/  ULEA UR11, UR12, UR11, 0x18 ;  /* 0x0000000b0c0b7291 */ /* 0x001fc6000f8ec03f */
[----:B------:R-:W-:-:S06]  /*62d0*/  ULDC UR12, c[0x0][0x2bc] ;  /* 0x0000af00000c7ab9 */ /* 0x000fcc0000000800 */
[----:B------:R1:W-:Y:S01]  /*62e0*/  @!P2 STS.64 [UR11+0xb0], R18 ;  /* 0x0000b012ff00a988 */ /* 0x0003e20008000a0b */
[----:B------:R-:W-:Y:S01]  /*62f0*/  BAR.SYNC.DEFER_BLOCKING 0x0 ;  /* 0x0000000000007b1d */ /* 0x000fe20000010000 */
[--C-:B-1----:R-:W-:Y:S02]  /*6300*/  HADD2.F32 R19, -RZ, R68.reuse.H0_H0 ;  /* 0x20000044ff137230 */ /* 0x102fe40000004100 */
[----:B------:R-:W-:-:S03]  /*6310*/  HADD2.F32 R68, -RZ, R68.H1_H1 ;  /* 0x30000044ff447230 */ /* 0x000fc60000004100 */
[----:B------:R-:W0:Y:S02]  /*6320*/  LDS.64 R20, [UR11+0xb0] ;  /* 0x0000b00bff147984 */ /* 0x000e240008000a00 */
[----:B0-----:R-:W-:Y:S01]  /*6330*/  FMUL.FTZ R20, R20, UR12 ;  /* 0x0000000c14147c20 */ /* 0x001fe20008410000 */
[----:B------:R-:W-:-:S04]  /*6340*/  FMUL.FTZ R22, R21, UR12 ;  /* 0x0000000c15167c20 */ /* 0x000fc80008410000 */
        /* <DEDUP_REMOVED lines=26> */
.L_x_1512:
        /* <DEDUP_REMOVED lines=20> */
.L_x_1514:
[----:B------:R-:W-:Y:S05]  /*6630*/  BSYNC B0 ;  /* 0x0000000000007941 */ /* 0x000fea0003800000 */
.L_x_1513:
        /* <DEDUP_REMOVED lines=29> */
.L_x_1515:
        /* <DEDUP_REMOVED lines=20> */
.L_x_1517:
[----:B------:R-:W-:Y:S05]  /*6950*/  BSYNC B0 ;  /* 0x0000000000007941 */ /* 0x000fea0003800000 */
.L_x_1516:
        /* <DEDUP_REMOVED lines=33> */
.L_x_1518:
        /* <DEDUP_REMOVED lines=20> */
.L_x_1520:
[----:B------:R-:W-:Y:S05]  /*6cb0*/  BSYNC B0 ;  /* 0x0000000000007941 */ /* 0x000fea0003800000 */
.L_x_1519:
[----:B------:R-:W-:Y:S02]  /*6cc0*/  HADD2.F32 R42, -RZ, R42.H1_H1 ;  /* 0x3000002aff2a7230 */ /* 0x000fe40000004100 */
[----:B------:R-:W-:Y:S01]  /*6cd0*/  FADD.FTZ R25, R25, -UR13 ;  /* 0x8000000d19197e21 */ /* 0x000fe20008010000 */
[--C-:B0-----:R-:W-:Y:S01]  /*6ce0*/  HADD2.F32 R19, -RZ, R4.reuse.H0_H0 ;  /* 0x20000004ff137230 */ /* 0x101fe20000004100 */
        /* <DEDUP_REMOVED lines=26> */
.L_x_1521:
        /* <DEDUP_REMOVED lines=20> */
.L_x_1523:
[----:B------:R-:W-:Y:S05]  /*6fd0*/  BSYNC B0 ;  /* 0x0000000000007941 */ /* 0x000fea0003800000 */
.L_x_1522:
        /* <DEDUP_REMOVED lines=33> */
.L_x_1524:
        /* <DEDUP_REMOVED lines=20> */
.L_x_1526:
[----:B------:R-:W-:Y:S05]  /*7330*/  BSYNC B0 ;  /* 0x0000000000007941 */ /* 0x000fea0003800000 */
.L_x_1525:
        /* <DEDUP_REMOVED lines=29> */
.L_x_1527:
        /* <DEDUP_REMOVED lines=8> */
[----:B0-----:R-:W-:Y:S01]  /*7590*/  IMAD R19, R20, UR22, RZ ;  /* 0x0000001614137c24 */ /* 0x001fe2000f8e02ff */
        /* <DEDUP_REMOVED lines=11> */
.L_x_1529:
[----:B------:R-:W-:Y:S05]  /*7650*/  BSYNC B0 ;  /* 0x0000000000007941 */ /* 0x000fea0003800000 */
.L_x_1528:
[--C-:B------:R-:W-:Y:S01]  /*7660*/  HADD2.F32 R4, -RZ, R9.reuse.H0_H0 ;  /* 0x20000009ff047230 */ /* 0x100fe20000004100 */
[----:B0-----:R-:W-:Y:S01]  /*7670*/  SHF.R.S32.HI R18, RZ, 0x1f, R54 ;  /* 0x0000001fff127819 */ /* 0x001fe20000011436 */
[----:B------:R-:W-:Y:S01]  /*7680*/  HADD2.F32 R9, -RZ, R9.H1_H1 ;  /* 0x30000009ff097230 */ /* 0x000fe20000004100 */
[----:B------:R-:W-:Y:S01]  /*7690*/  ISETP.GE.U32.AND P0, PT, R54, UR18, PT ;  /* 0x0000001236007c0c */ /* 0x000fe2000bf06070 */
[--C-:B-1----:R-:W-:Y:S01]  /*76a0*/  HADD2.F32 R5, -RZ, R10.reuse.H0_H0 ;  /* 0x2000000aff057230 */ /* 0x102fe20000004100 */
        /* <DEDUP_REMOVED lines=28> */
.L_x_1530:
        /* <DEDUP_REMOVED lines=20> */
.L_x_1532:
[----:B------:R-:W-:Y:S05]  /*79b0*/  BSYNC B0 ;  /* 0x0000000000007941 */ /* 0x000fea0003800000 */
.L_x_1531:
        /* <DEDUP_REMOVED lines=29> */
.L_x_1533:
        /* <DEDUP_REMOVED lines=20> */
.L_x_1535:
[----:B------:R-:W-:Y:S05]  /*7cd0*/  BSYNC B0 ;  /* 0x0000000000007941 */ /* 0x000fea0003800000 */
.L_x_1534:
        /* <DEDUP_REMOVED lines=33> */
.L_x_1536:
        /* <DEDUP_REMOVED lines=20> */
.L_x_1538:
[----:B------:R-:W-:Y:S05]  /*8030*/  BSYNC B0 ;  /* 0x0000000000007941 */ /* 0x000fea0003800000 */
.L_x_1537:
        /* <DEDUP_REMOVED lines=29> */
.L_x_1539:
        /* <DEDUP_REMOVED lines=20> */
.L_x_1541:
[----:B------:R-:W-:Y:S05]  /*8350*/  BSYNC B0 ;  /* 0x0000000000007941 */ /* 0x000fea0003800000 */
.L_x_1540:
        /* <DEDUP_REMOVED lines=12> */
[----:B------:R-:W-:Y:S01]  /*8420*/  ISETP.GT.U32.OR P2, PT, R62, 0x22f, P2 ;  /* 0x0000022f3e00780c */ /* 0x000fe20001744470 */
        /* <DEDUP_REMOVED lines=22> */
.L_x_1542:
        /* <DEDUP_REMOVED lines=20> */
.L_x_1544:
[----:B------:R-:W-:Y:S05]  /*86d0*/  BSYNC B0 ;  /* 0x0000000000007941 */ /* 0x000fea0003800000 */
.L_x_1543:
        /* <DEDUP_REMOVED lines=25> */
.L_x_1545:
        /* <DEDUP_REMOVED lines=20> */
.L_x_1547:
[----:B------:R-:W-:Y:S05]  /*89b0*/  BSYNC B0 ;  /* 0x0000000000007941 */ /* 0x000fea0003800000 */
.L_x_1546:
        /* <DEDUP_REMOVED lines=37> */
.L_x_1548:
        /* <DEDUP_REMOVED lines=20> */
.L_x_1550:
[----:B------:R-:W-:Y:S05]  /*8d50*/  BSYNC B0 ;  /* 0x0000000000007941 */ /* 0x000fea0003800000 */
.L_x_1549:
        /* <DEDUP_REMOVED lines=25> */
.L_x_1551:
        /* <DEDUP_REMOVED lines=20> */
.L_x_1553:
[----:B------:R-:W-:Y:S05]  /*9030*/  BSYNC B0 ;  /* 0x0000000000007941 */ /* 0x000fea0003800000 */
.L_x_1552:
        /* <DEDUP_REMOVED lines=31> */
.L_x_1554:
        /* <DEDUP_REMOVED lines=20> */
.L_x_1556:
[----:B------:R-:W-:Y:S05]  /*9370*/  BSYNC B0 ;  /* 0x0000000000007941 */ /* 0x000fea0003800000 */
.L_x_1555:
        /* <DEDUP_REMOVED lines=25> */
.L_x_1557:
        /* <DEDUP_REMOVED lines=19> */
.L_x_1559:
[----:B------:R-:W-:Y:S05]  /*9640*/  BSYNC B0 ;  /* 0x0000000000007941 */ /* 0x000fea0003800000 */
.L_x_1558:
[----:B------:R-:W-:Y:S01]  /*9650*/  ULDC UR11, c[0x0][0x10] ;  /* 0x00000400000b7ab9 */ /* 0x000fe20000000800 */
[----:B------:R-:W-:Y:S02]  /*9660*/  UIADD3 UR4, UR4, 0x1, URZ ;  /* 0x0000000104047890 */ /* 0x000fe4000fffe03f */
[----:B------:R-:W-:-:S04]  /*9670*/  UIADD3 UR6, UR11, UR6, URZ ;  /* 0x000000060b067290 */ /* 0x000fc8000fffe03f */
[----:B------:R-:W-:-:S06]  /*9680*/  UISETP.GE.AND UP0, UPT, UR6, UR5, UPT ;  /* 0x000000050600728c */ /* 0x000fcc000bf06270 */
[----:B------:R-:W-:-:S13]  /*9690*/  PLOP3.LUT P0, PT, PT, PT, UP0, 0x80, 0x0 ;  /* 0x000000000000781c */ /* 0x000fda0003f0f008 */
[----:B------:R-:W-:Y:S05]  /*96a0*/  @!P0 BRA `(.L_x_1560) ;  /* 0xffffff6c00408947 */ /* 0x000fea000383ffff */
.L_x_1477:
        /* <DEDUP_REMOVED lines=19> */
.L_x_1562:
[----:B------:R-:W-:Y:S05]  /*97e0*/  BSYNC B0 ;  /* 0x0000000000007941 */ /* 0x000fea0003800000 */
.L_x_1561:
        /* <DEDUP_REMOVED lines=11> */
.L_x_1564:
[----:B------:R-:W2:Y:S04]  /*98a0*/  LDG.E.STRONG.GPU R5, desc[UR14][R2.64] ;  /* 0x0000000e02057981 */ /* 0x000ea8000c1ef900 */
[----:B--2---:R-:W-:Y:S01]  /*98b0*/  CCTL.IVALL ;  /* 0x00000000ff00798f */ /* 0x004fe20002000000 */
[----:B------:R-:W-:Y:S05]  /*98c0*/  YIELD ;  /* 0x0000000000007946 */ /* 0x000fea0003800000 */
[----:B------:R-:W-:-:S13]  /*98d0*/  ISETP.NE.AND P0, PT, R5, R0, PT ;  /* 0x000000000500720c */ /* 0x000fda0003f05270 */
[----:B------:R-:W-:Y:S05]  /*98e0*/  @P0 BRA `(.L_x_1564) ;  /* 0xfffffffc00ec0947 */ /* 0x000fea000383ffff */
.L_x_1563:
        /* <DEDUP_REMOVED lines=24> */
.L_x_1565:
        /* <DEDUP_REMOVED lines=25> */
.L_x_1566:
        /* <DEDUP_REMOVED lines=16> */
.L_x_5132:


//--------------------- .text._Z35group_norm_nhwc_bwd_one_pass_kernelI11Fp16IOBf16WLi512ELi70ELi560EEv26Group_norm_nhwc_bwd_params --------------------------
	.section	.text._Z35group_norm_nhwc_bwd_one_pass_kernelI11Fp16IOBf16WLi512ELi70ELi560EEv26Group_norm_nhwc_bwd_params,"ax",@progbits
	.align	128
        .global         _Z35group_norm_nhwc_bwd_one_pass_kernelI11Fp16IOBf16WLi512ELi70ELi560EEv26Group_norm_nhwc_bwd_params
        .type           _Z35group_norm_nhwc_bwd_one_pass_kernelI11Fp16IOBf16WLi512ELi70ELi560EEv26Group_norm_nhwc_bwd_params,@function
        .size           _Z35group_norm_nhwc_bwd_one_pass_kernelI11Fp16IOBf16WLi512ELi70ELi560EEv26Group_norm_nhwc_bwd_params,(.L_x_5133 - _Z35group_norm_nhwc_bwd_one_pass_kernelI11Fp16IOBf16WLi512ELi70ELi560EEv26Group_norm_nhwc_bwd_params)
        .other          _Z35group_norm_nhwc_bwd_one_pass_kernelI11Fp16IOBf16WLi512ELi70ELi560EEv26Group_norm_nhwc_bwd_params,@"STO_CUDA_ENTRY STV_DEFAULT"
_Z35group_norm_nhwc_bwd_one_pass_kernelI11Fp16IOBf16WLi512ELi70ELi560EEv26Group_norm_nhwc_bwd_params:
.text._Z35group_norm_nhwc_bwd_one_pass_kernelI11Fp16IOBf16WLi512ELi70ELi560EEv26Group_norm_nhwc_bwd_params:
        /* <DEDUP_REMOVED lines=59> */
.L_x_1714:
        /* <DEDUP_REMOVED lines=62> */
[----:B------:R-:W-:Y:S01]  /*0790*/  HFMA2.MMA R86, -RZ, RZ, 0, 0 ;  /* 0x00000000ff567435 */ /* 0x000fe200000001ff */
        /* <DEDUP_REMOVED lines=16> */
[----:B------:R-:W-:-:S02]  /*08a0*/  CS2R R78, SRZ ;  /* 0x00000000004e7805 */ /* 0x000fc4000001ff00 */
[----:B------:R-:W-:Y:S02]  /*08b0*/  CS2R R34, SRZ ;  /* 0x0000000000227805 */ /* 0x000fe4000001ff00 */
[----:B------:R-:W-:Y:S02]  /*08c0*/  CS2R R76, SRZ ;  /* 0x00000000004c7805 */ /* 0x000fe4000001ff00 */
[----:B------:R-:W-:Y:S01]  /*08d0*/  ISETP.GE.AND.EX P0, PT, R3, UR19, PT, P0 ;  /* 0x0000001303007c0c */ /* 0x000fe2000bf06300 */
[----:B------:R-:W-:Y:S01]  /*08e0*/  HFMA2.MMA R52, -RZ, RZ, 0, 0 ;  /* 0x00000000ff347435 */ /* 0x000fe200000001ff */
        /* <DEDUP_REMOVED lines=18> */
[----:B-1----:R-:W-:Y:S02]  /*0a10*/  @P1 IADD3 R16, P3, R25, R16, RZ ;  /* 0x0000001019101210 */ /* 0x002fe40007f7e0ff */
[----:B------:R-:W-:Y:S02]  /*0a20*/  CS2R R46, SRZ ;  /* 0x00000000002e7805 */ /* 0x000fe4000001ff00 */
[----:B------:R-:W-:Y:S02]  /*0a30*/  IADD3 R18, R2, 0x110, RZ ;  /* 0x0000011002127810 */ /* 0x000fe40007ffe0ff */
[----:B------:R-:W-:Y:S02]  /*0a40*/  CS2R R72, SRZ ;  /* 0x0000000000487805 */ /* 0x000fe4000001ff00 */
[----:B------:R-:W-:Y:S01]  /*0a50*/  @P1 IADD3.X R17, R26, R17, RZ, P3, !PT ;  /* 0x000000111a111210 */ /* 0x000fe20001ffe4ff */
[----:B------:R-:W1:Y:S01]  /*0a60*/  @!P0 LDC.64 R4, c[0x0][0x288] ;  /* 0x0000a200ff048b82 */ /* 0x000e620000000a00 */
[----:B------:R-:W-:-:S02]  /*0a70*/  @!P2 IADD3 R11, R11, R19, RZ ;  /* 0x000000130b0ba210 */ /* 0x000fc40007ffe0ff */
[----:B------:R-:W-:Y:S02]  /*0a80*/  CS2R R44, SRZ ;  /* 0x00000000002c7805 */ /* 0x000fe4000001ff00 */
[----:B0-----:R-:W-:Y:S01]  /*0a90*/  @P1 IADD3 R24, P3, R25, R8, RZ ;  /* 0x0000000819181210 */ /* 0x001fe20007f7e0ff */
[----:B------:R2:W3:Y:S01]  /*0aa0*/  @P1 LDG.E R59, desc[UR22][R16.64] ;  /* 0x00000016103b1981 */ /* 0x0004e2000c1e1900 */
[----:B------:R-:W-:Y:S02]  /*0ab0*/  ISETP.GE.U32.AND P4, PT, R18, UR18, PT ;  /* 0x0000001212007c0c */ /* 0x000fe4000bf86070 */
[----:B------:R-:W-:Y:S02]  /*0ac0*/  CS2R R42, SRZ ;  /* 0x00000000002a7805 */ /* 0x000fe4000001ff00 */
[----:B------:R-:W-:Y:S02]  /*0ad0*/  SHF.R.S32.HI R19, RZ, 0x1f, R18 ;  /* 0x0000001fff137819 */ /* 0x000fe40000011412 */
[----:B------:R-:W-:-:S02]  /*0ae0*/  CS2R R82, SRZ ;  /* 0x0000000000527805 */ /* 0x000fc4000001ff00 */
[----:B------:R-:W-:Y:S01]  /*0af0*/  @P1 IADD3.X R25, R26, R9, RZ, P3, !PT ;  /* 0x000000091a191210 */ /* 0x000fe20001ffe4ff */
[----:B------:R-:W-:Y:S01]  /*0b00*/  ULDC.64 UR16, c[0x0][0x290] ;  /* 0x0000a40000107ab9 */ /* 0x000fe20000000a00 */
[----:B------:R-:W-:Y:S02]  /*0b10*/  ISETP.GE.AND.EX P4, PT, R19, UR19, PT, P4 ;  /* 0x0000001313007c0c */ /* 0x000fe4000bf86340 */
[----:B------:R-:W-:Y:S02]  /*0b20*/  CS2R R40, SRZ ;  /* 0x0000000000287805 */ /* 0x000fe4000001ff00 */
[C---:B------:R-:W-:Y:S01]  /*0b30*/  @!P2 SHF.L.U32 R9, R10.reuse, 0x1, RZ ;  /* 0x000000010a09a819 */ /* 0x040fe200000006ff */
[----:B------:R0:W5:Y:S01]  /*0b40*/  @P1 LDG.E R58, desc[UR22][R24.64] ;  /* 0x00000016183a1981 */ /* 0x000162000c1e1900 */
[----:B------:R-:W-:Y:S01]  /*0b50*/  @!P2 SHF.L.U64.HI R28, R10, 0x1, R11 ;  /* 0x000000010a1ca819 */ /* 0x000fe2000001020b */
[----:B------:R-:W-:Y:S01]  /*0b60*/  HFMA2.MMA R75, -RZ, RZ, 0, 0 ;  /* 0x00000000ff4b7435 */ /* 0x000fe200000001ff */
[----:B------:R-:W0:Y:S01]  /*0b70*/  @!P5 LDC.64 R10, c[0x0][0x288] ;  /* 0x0000a200ff0adb82 */ /* 0x000e220000000a00 */
[----:B------:R-:W-:-:S02]  /*0b80*/  ISETP.GT.U32.OR P4, PT, R0, 0x22f, P4 ;  /* 0x0000022f0000780c */ /* 0x000fc40002784470 */
[----:B------:R-:W-:Y:S02]  /*0b90*/  CS2R R68, SRZ ;  /* 0x0000000000447805 */ /* 0x000fe4000001ff00 */
[C---:B--2---:R-:W-:Y:S01]  /*0ba0*/  @!P2 IADD3 R16, P6, R9.reuse, R6, RZ ;  /* 0x000000060910a210 */ /* 0x044fe20007fde0ff */
[----:B------:R-:W-:Y:S01]  /*0bb0*/  ULDC.64 UR6, c[0x0][0x248] ;  /* 0x0000920000067ab9 */ /* 0x000fe20000000a00 */
[----:B------:R-:W-:Y:S01]  /*0bc0*/  @!P2 IADD3 R26, P3, R9, R12, RZ ;  /* 0x0000000c091aa210 */ /* 0x000fe20007f7e0ff */
[----:B-1----:R-:W-:Y:S01]  /*0bd0*/  @!P0 IMAD R6, R3, R4, RZ ;  /* 0x0000000403068224 */ /* 0x002fe200078e02ff */
[----:B------:R-:W1:Y:S01]  /*0be0*/  @!P0 LDC.64 R8, c[0x0][0x230] ;  /* 0x00008c00ff088b82 */ /* 0x000e620000000a00 */
[C---:B------:R-:W-:Y:S02]  /*0bf0*/  @!P2 IADD3.X R17, R28.reuse, R7, RZ, P6, !PT ;  /* 0x000000071c11a210 */ /* 0x040fe400037fe4ff */
[----:B------:R-:W-:Y:S01]  /*0c00*/  @!P0 IMAD R3, R29, R5, R6 ;  /* 0x000000051d038224 */ /* 0x000fe200078e0206 */
[----:B------:R-:W-:-:S02]  /*0c10*/  @!P2 IADD3.X R27, R28, R13, RZ, P3, !PT ;  /* 0x0000000d1c1ba210 */ /* 0x000fc40001ffe4ff */
        /* <DEDUP_REMOVED lines=11> */
[----:B------:R-:W-:Y:S02]  /*0cd0*/  ISETP.GE.U32.AND P2, PT, R3, UR18, PT ;  /* 0x0000001203007c0c */ /* 0x000fe4000bf46070 */
[----:B------:R-:W-:Y:S02]  /*0ce0*/  SHF.R.S32.HI R30, RZ, 0x1f, R3 ;  /* 0x0000001fff1e7819 */ /* 0x000fe40000011403 */
[----:B------:R-:W-:-:S02]  /*0cf0*/  @!P0 SHF.L.U64.HI R28, R4, 0x1, R5 ;  /* 0x00000001041c8819 */ /* 0x000fc40000010205 */
[----:B------:R-:W0:Y:S01]  /*0d00*/  @!P5 LDC.64 R4, c[0x0][0x230] ;  /* 0x00008c00ff04db82 */ /* 0x000e220000000a00 */
[----:B------:R-:W-:Y:S01]  /*0d10*/  @!P5 IMAD R29, R14, R11, R24 ;  /* 0x0000000b0e1dd224 */ /* 0x000fe200078e0218 */
[----:B------:R-:W-:Y:S02]  /*0d20*/  ISETP.GE.AND.EX P2, PT, R30, UR19, PT, P2 ;  /* 0x000000131e007c0c */ /* 0x000fe4000bf46320 */
[----:B--2---:R-:W-:Y:S02]  /*0d30*/  @!P5 MOV R16, R20 ;  /* 0x000000140010d202 */ /* 0x004fe40000000f00 */
[----:B------:R-:W-:Y:S02]  /*0d40*/  @!P5 MOV R17, R23 ;  /* 0x000000170011d202 */ /* 0x000fe40000000f00 */
[----:B-1----:R-:W-:Y:S02]  /*0d50*/  @!P0 IADD3 R24, P3, R15, R8, RZ ;  /* 0x000000080f188210 */ /* 0x002fe40007f7e0ff */
[----:B------:R-:W-:Y:S01]  /*0d60*/  ISETP.GT.U32.OR P2, PT, R0, 0x22f, P2 ;  /* 0x0000022f0000780c */ /* 0x000fe20001744470 */
[----:B------:R-:W-:Y:S01]  /*0d70*/  @!P5 IMAD.WIDE.U32 R10, R14, R10, R16 ;  /* 0x0000000a0e0ad225 */ /* 0x000fe200078e0010 */
[----:B------:R-:W-:-:S02]  /*0d80*/  @!P0 IADD3.X R25, R28, R9, RZ, P3, !PT ;  /* 0x000000091c198210 */ /* 0x000fc40001ffe4ff */
        /* <DEDUP_REMOVED lines=11> */
[----:B------:R-:W4:Y:S01]  /*0e40*/  @!P2 LDC.64 R8, c[0x0][0x288] ;  /* 0x0000a200ff08ab82 */ /* 0x000f220000000a00 */
[----:B------:R-:W-:-:S02]  /*0e50*/  @!P4 MOV R26, R20 ;  /* 0x00000014001ac202 */ /* 0x000fc40000000f00 */
[----:B------:R-:W-:Y:S02]  /*0e60*/  @!P4 MOV R27, R23 ;  /* 0x00000017001bc202 */ /* 0x000fe40000000f00 */
[----:B------:R-:W-:-:S03]  /*0e70*/  @!P5 SHF.L.U32 R19, R10, 0x1, RZ ;  /* 0x000000010a13d819 */ /* 0x000fc600000006ff */
[----:B------:R-:W2:Y:S01]  /*0e80*/  @!P4 LDC.64 R12, c[0x0][0x230] ;  /* 0x00008c00ff0ccb82 */ /* 0x000ea20000000a00 */
[----:B------:R-:W-:Y:S01]  /*0e90*/  ISETP.GT.U32.OR P3, PT, R0, 0x22f, P3 ;  /* 0x0000022f0000780c */ /* 0x000fe20001f64470 */
[----:B------:R-:W-:Y:S01]  /*0ea0*/  @!P4 IMAD.WIDE.U32 R6, R18, R6, R26 ;  /* 0x000000061206c225 */ /* 0x000fe200078e001a */
[----:B0-----:R-:W-:-:S04]  /*0eb0*/  @!P5 IADD3 R24, P6, R19, R4, RZ ;  /* 0x000000041318d210 */ /* 0x001fc80007fde0ff */
[----:B------:R-:W-:Y:S01]  /*0ec0*/  @!P5 IADD3.X R25, R28, R5, RZ, P6, !PT ;  /* 0x000000051c19d210 */ /* 0x000fe200037fe4ff */
[----:B------:R-:W0:Y:S01]  /*0ed0*/  @!P4 LDC.64 R10, c[0x0][0x228] ;  /* 0x00008a00ff0acb82 */ /* 0x000e220000000a00 */
[----:B------:R-:W-:Y:S02]  /*0ee0*/  @!P4 IADD3 R5, R7, R29, RZ ;  /* 0x0000001d0705c210 */ /* 0x000fe40007ffe0ff */
[C---:B------:R-:W-:Y:S01]  /*0ef0*/  @!P4 SHF.L.U32 R27, R6.reuse, 0x1, RZ ;  /* 0x00000001061bc819 */ /* 0x040fe200000006ff */
[----:B------:R2:W5:Y:S01]  /*0f00*/  @!P5 LDG.E R36, desc[UR22][R24.64] ;  /* 0x000000161824d981 */ /* 0x000562000c1e1900 */
[----:B------:R-:W-:-:S03]  /*0f10*/  @!P4 SHF.L.U64.HI R26, R6, 0x1, R5 ;  /* 0x00000001061ac819 */ /* 0x000fc60000010205 */
[----:B------:R-:W0:Y:S01]  /*0f20*/  @!P3 LDC.64 R6, c[0x0][0x288] ;  /* 0x0000a200ff06bb82 */ /* 0x000e220000000a00 */
[----:B-1----:R-:W-:-:S04]  /*0f30*/  @!P5 IADD3 R18, P0, R19, R14, RZ ;  /* 0x0000000e1312d210 */ /* 0x002fc80007f1e0ff */
[----:B------:R-:W-:-:S03]  /*0f40*/  @!P5 IADD3.X R19, R28, R15, RZ, P0, !PT ;  /* 0x0000000f1c13d210 */ /* 0x000fc600007fe4ff */
[----:B------:R-:W1:Y:S01]  /*0f50*/  @!P2 LDC.64 R4, c[0x0][0x230] ;  /* 0x00008c00ff04ab82 */ /* 0x000e620000000a00 */
[----:B----4-:R-:W-:Y:S01]  /*0f60*/  @!P2 IMAD R28, R30, R8, RZ ;  /* 0x000000081e1ca224 */ /* 0x010fe200078e02ff */
[----:B--2---:R-:W-:Y:S01]  /*0f70*/  @!P4 IADD3 R16, P0, R27, R12, RZ ;  /* 0x0000000c1b10c210 */ /* 0x004fe20007f1e0ff */
[----:B------:R2:W5:Y:S01]  /*0f80*/  @!P5 LDG.E R81, desc[UR22][R18.64] ;  /* 0x000000161251d981 */ /* 0x000562000c1e1900 */
[----:B------:R-:W-:Y:S02]  /*0f90*/  IADD3 R30, R2, 0x20, RZ ;  /* 0x00000020021e7810 */ /* 0x000fe40007ffe0ff */
[----:B------:R-:W-:Y:S02]  /*0fa0*/  @!P4 IADD3.X R17, R26, R13, RZ, P0, !PT ;  /* 0x0000000d1a11c210 */ /* 0x000fe400007fe4ff */
[----:B------:R-:W-:Y:S01]  /*0fb0*/  SHF.R.S32.HI R31, RZ, 0x1f, R30 ;  /* 0x0000001fff1f7819 */ /* 0x000fe2000001141e */
[----:B------:R-:W4:Y:S01]  /*0fc0*/  @!P2 LDC.64 R14, c[0x0][0x228] ;  /* 0x00008a00ff0eab82 */ /* 0x000f220000000a00 */
[----:B------:R-:W-:Y:S01]  /*0fd0*/  ISETP.GE.U32.AND P0, PT, R30, UR18, PT ;  /* 0x000000121e007c0c */ /* 0x000fe2000bf06070 */
[----:B------:R-:W-:Y:S01]  /*0fe0*/  @!P2 IMAD R25, R3, R9, R28 ;  /* 0x000000090319a224 */ /* 0x000fe200078e021c */
[----:B--2---:R-:W-:Y:S01]  /*0ff0*/  @!P2 MOV R18, R20 ;  /* 0x000000140012a202 */ /* 0x004fe20000000f00 */
[----:B------:R2:W5:Y:S01]  /*1000*/  @!P4 LDG.E R37, desc[UR22][R16.64] ;  /* 0x000000161025c981 */ /* 0x000562000c1e1900 */
[----:B------:R-:W-:-:S02]  /*1010*/  @!P2 MOV R19, R23 ;  /* 0x000000170013a202 */ /* 0x000fc40000000f00 */
[----:B------:R-:W-:Y:S01]  /*1020*/  ISETP.GE.AND.EX P0, PT, R31, UR19, PT, P0 ;  /* 0x000000131f007c0c */ /* 0x000fe2000bf06300 */
[----:B------:R-:W-:-:S03]  /*1030*/  @!P2 IMAD.WIDE.U32 R8, R3, R8, R18 ;  /* 0x000000080308a225 */ /* 0x000fc600078e0012 */
[----:B------:R-:W-:Y:S02]  /*1040*/  ISETP.GT.U32.OR P0, PT, R0, 0x22f, P0 ;  /* 0x0000022f0000780c */ /* 0x000fe40000704470 */
[----:B0-----:R-:W-:Y:S01]  /*1050*/  @!P4 IADD3 R12, P5, R27, R10, RZ ;  /* 0x0000000a1b0cc210 */ /* 0x001fe20007fbe0ff */
[----:B------:R-:W-:Y:S01]  /*1060*/  @!P3 IMAD R24, R32, R6, RZ ;  /* 0x000000062018b224 */ /* 0x000fe200078e02ff */
[----:B------:R-:W-:Y:S02]  /*1070*/  IADD3 R32, R2, 0x30, RZ ;  /* 0x0000003002207810 */ /* 0x000fe40007ffe0ff */
[----:B------:R-:W-:Y:S02]  /*1080*/  @!P2 IADD3 R9, R9, R25, RZ ;  /* 0x000000190909a210 */ /* 0x000fe40007ffe0ff */
[----:B------:R-:W-:Y:S02]  /*1090*/  @!P2 SHF.L.U32 R3, R8, 0x1, RZ ;  /* 0x000000010803a819 */ /* 0x000fe400000006ff */
[----:B------:R-:W-:-:S02]  /*10a0*/  @!P4 IADD3.X R13, R26, R11, RZ, P5, !PT ;  /* 0x0000000b1a0dc210 */ /* 0x000fc40002ffe4ff */
[----:B------:R-:W-:Y:S02]  /*10b0*/  SHF.R.S32.HI R25, RZ, 0x1f, R32 ;  /* 0x0000001fff197819 */ /* 0x000fe40000011420 */
[----:B------:R-:W-:Y:S01]  /*10c0*/  ISETP.GE.U32.AND P5, PT, R32, UR18, PT ;  /* 0x0000001220007c0c */ /* 0x000fe2000bfa6070 */
[----:B------:R0:W5:Y:S01]  /*10d0*/  @!P4 LDG.E R78, desc[UR22][R12.64] ;  /* 0x000000160c4ec981 */ /* 0x000162000c1e1900 */
[----:B------:R-:W-:Y:S02]  /*10e0*/  @!P2 SHF.L.U64.HI R18, R8, 0x1, R9 ;  /* 0x000000010812a819 */ /* 0x000fe40000010209 */
[----:B-1----:R-:W-:Y:S01]  /*10f0*/  @!P2 IADD3 R10, P6, R3, R4, RZ ;  /* 0x00000004030aa210 */ /* 0x002fe20007fde0ff */
[----:B------:R-:W1:Y:S01]  /*1100*/  @!P3 LDC.64 R8, c[0x0][0x230] ;  /* 0x00008c00ff08bb82 */ /* 0x000e620000000a00 */
[----:B------:R-:W-:Y:S02]  /*1110*/  ISETP.GE.AND.EX P5, PT, R25, UR19, PT, P5 ;  /* 0x0000001319007c0c */ /* 0x000fe4000bfa6350 */
[----:B------:R-:W-:-:S02]  /*1120*/  @!P2 IADD3.X R11, R18, R5, RZ, P6, !PT ;  /* 0x00000005120ba210 */ /* 0x000fc400037fe4ff */
[----:B--2---:R-:W-:-:S03]  /*1130*/  @!P3 MOV R16, R20 ;  /* 0x000000140010b202 */ /* 0x004fc60000000f00 */
[----:B------:R-:W2:Y:S01]  /*1140*/  @!P0 LDC.64 R4, c[0x0][0x288] ;  /* 0x0000a200ff048b82 */ /* 0x000ea20000000a00 */
[----:B------:R-:W-:Y:S01]  /*1150*/  @!P3 MOV R17, R23 ;  /* 0x000000170011b202 */ /* 0x000fe20000000f00 */
[----:B------:R0:W5:Y:S01]  /*1160*/  @!P2 LDG.E R34, desc[UR22][R10.64] ;  /* 0x000000160a22a981 */ /* 0x000162000c1e1900 */
[----:B------:R-:W-:Y:S02]  /*1170*/  ISETP.GT.U32.OR P5, PT, R0, 0x22f, P5 ;  /* 0x0000022f0000780c */ /* 0x000fe40002fa4470 */
[----:B----4-:R-:W-:-:S03]  /*1180*/  @!P2 IADD3 R14, P4, R3, R14, RZ ;  /* 0x0000000e030ea210 */ /* 0x010fc60007f9e0ff */
[----:B0-----:R-:W0:Y:S01]  /*1190*/  @!P3 LDC.64 R12, c[0x0][0x228] ;  /* 0x00008a00ff0cbb82 */ /* 0x001e220000000a00 */
[C---:B------:R-:W-:Y:S02]  /*11a0*/  @!P3 IMAD R3, R33.reuse, R7, R24 ;  /* 0x000000072103b224 */ /* 0x040fe400078e0218 */
[----:B------:R-:W-:Y:S01]  /*11b0*/  @!P3 IMAD.WIDE.U32 R6, R33, R6, R16 ;  /* 0x000000062106b225 */ /* 0x000fe200078e0010 */
[----:B------:R-:W-:-:S04]  /*11c0*/  IADD3 R29, R2, 0x40, RZ ;  /* 0x00000040021d7810 */ /* 0x000fc80007ffe0ff */
[----:B------:R-:W-:Y:S01]  /*11d0*/  @!P3 IADD3 R7, R7, R3, RZ ;  /* 0x000000030707b210 */ /* 0x000fe20007ffe0ff */
[----:B------:R-:W4:Y:S01]  /*11e0*/  @!P5 LDC.64 R10, c[0x0][0x288] ;  /* 0x0000a200ff0adb82 */ /* 0x000f220000000a00 */
[----:B------:R-:W-:Y:S02]  /*11f0*/  @!P2 IADD3.X R15, R18, R15, RZ, P4, !PT ;  /* 0x0000000f120fa210 */ /* 0x000fe400027fe4ff */
[C---:B------:R-:W-:Y:S02]  /*1200*/  @!P3 SHF.L.U32 R3, R6.reuse, 0x1, RZ ;  /* 0x000000010603b819 */ /* 0x040fe400000006ff */
[----:B------:R-:W-:Y:S01]  /*1210*/  @!P3 SHF.L.U64.HI R18, R6, 0x1, R7 ;  /* 0x000000010612b819 */ /* 0x000fe20000010207 */
[----:B------:R1:W5:Y:S01]  /*1220*/  @!P2 LDG.E R76, desc[UR22][R14.64] ;  /* 0x000000160e4ca981 */ /* 0x000362000c1e1900 */
[----:B------:R-:W-:Y:S01]  /*1230*/  SHF.R.S32.HI R19, RZ, 0x1f, R29 ;  /* 0x0000001fff137819 */ /* 0x000fe2000001141d */
[----:B------:R-:W3:Y:S01]  /*1240*/  @!P0 LDC.64 R6, c[0x0][0x230] ;  /* 0x00008c00ff068b82 */ /* 0x000ee20000000a00 */
[----:B------:R-:W-:Y:S01]  /*1250*/  ISETP.GE.U32.AND P4, PT, R29, UR18, PT ;  /* 0x000000121d007c0c */ /* 0x000fe2000bf86070 */
[----:B--2---:R-:W-:-:S06]  /*1260*/  @!P0 IMAD R24, R31, R4, RZ ;  /* 0x000000041f188224 */ /* 0x004fcc00078e02ff */
[----:B------:R-:W2:Y:S01]  /*1270*/  @!P0 LDC.64 R16, c[0x0][0x228] ;  /* 0x00008a00ff108b82 */ /* 0x000ea20000000a00 */
[----:B------:R-:W-:Y:S02]  /*1280*/  ISETP.GE.AND.EX P4, PT, R19, UR19, PT, P4 ;  /* 0x0000001313007c0c */ /* 0x000fe4000bf86340 */
[----:B-1----:R-:W-:Y:S02]  /*1290*/  @!P0 MOV R14, R20 ;  /* 0x00000014000e8202 */ /* 0x002fe40000000f00 */
[----:B------:R-:W-:Y:S02]  /*12a0*/  @!P0 MOV R15, R23 ;  /* 0x00000017000f8202 */ /* 0x000fe40000000f00 */
[----:B------:R-:W-:Y:S02]  /*12b0*/  ISETP.GT.U32.OR P4, PT, R0, 0x22f, P4 ;  /* 0x0000022f0000780c */ /* 0x000fe40002784470 */
[C---:B------:R-:W-:Y:S02]  /*12c0*/  @!P3 IADD3 R8, P6, R3.reuse, R8, RZ ;  /* 0x000000080308b210 */ /* 0x040fe40007fde0ff */
[----:B0-----:R-:W-:Y:S01]  /*12d0*/  @!P3 IADD3 R12, P2, R3, R12, RZ ;  /* 0x0000000c030cb210 */ /* 0x001fe20007f5e0ff */
[----:B------:R-:W-:-:S02]  /*12e0*/  @!P0 IMAD R3, R30, R5, R24 ;  /* 0x000000051e038224 */ /* 0x000fc400078e0218 */
[----:B------:R-:W-:Y:S01]  /*12f0*/  @!P0 IMAD.WIDE.U32 R4, R30, R4, R14 ;  /* 0x000000041e048225 */ /* 0x000fe200078e000e */
[----:B------:R-:W-:-:S04]  /*1300*/  @!P3 IADD3.X R9, R18, R9, RZ, P6, !PT ;  /* 0x000000091209b210 */ /* 0x000fc800037fe4ff */
[----:B------:R-:W-:Y:S01]  /*1310*/  @!P0 IADD3 R5, R5, R3, RZ ;  /* 0x0000000305058210 */ /* 0x000fe20007ffe0ff */
[----:B------:R0:W5:Y:S01]  /*1320*/  @!P3 LDG.E R52, desc[UR22][R8.64] ;  /* 0x000000160834b981 */ /* 0x000162000c1e1900 */
[C---:B------:R-:W-:Y:S02]  /*1330*/  @!P0 SHF.L.U32 R3, R4.reuse, 0x1, RZ ;  /* 0x0000000104038819 */ /* 0x040fe400000006ff */
[----:B------:R-:W-:Y:S01]  /*1340*/  @!P0 SHF.L.U64.HI R14, R4, 0x1, R5 ;  /* 0x00000001040e8819 */ /* 0x000fe20000010205 */
[----:B----4-:R-:W-:Y:S01]  /*1350*/  @!P5 IMAD R4, R25, R10, RZ ;  /* 0x0000000a1904d224 */ /* 0x010fe200078e02ff */
[----:B------:R-:W-:Y:S02]  /*1360*/  @!P3 IADD3.X R13, R18, R13, RZ, P2, !PT ;  /* 0x0000000d120db210 */ /* 0x000fe400017fe4ff */
[----:B------:R-:W-:Y:S01]  /*1370*/  IADD3 R30, R2, 0x50, RZ ;  /* 0x00000050021e7810 */ /* 0x000fe20007ffe0ff */
[----:B0-----:R-:W0:Y:S01]  /*1380*/  @!P4 LDC.64 R8, c[0x0][0x288] ;  /* 0x0000a200ff08cb82 */ /* 0x001e220000000a00 */
[C---:B---3--:R-:W-:Y:S01]  /*1390*/  @!P0 IADD3 R6, P6, R3.reuse, R6, RZ ;  /* 0x0000000603068210 */ /* 0x048fe20007fde0ff */
[----:B------:R1:W5:Y:S01]  /*13a0*/  @!P3 LDG.E R61, desc[UR22][R12.64] ;  /* 0x000000160c3db981 */ /* 0x000362000c1e1900 */
[----:B--2---:R-:W-:Y:S01]  /*13b0*/  @!P0 IADD3 R16, P2, R3, R16, RZ ;  /* 0x0000001003108210 */ /* 0x004fe20007f5e0ff */
[----:B------:R-:W-:Y:S01]  /*13c0*/  @!P5 IMAD R3, R32, R11, R4 ;  /* 0x0000000b2003d224 */ /* 0x000fe200078e0204 */
[----:B------:R-:W-:-:S02]  /*13d0*/  @!P5 MOV R4, R20 ;  /* 0x000000140004d202 */ /* 0x000fc40000000f00 */
[----:B------:R-:W-:Y:S02]  /*13e0*/  @!P5 MOV R5, R23 ;  /* 0x000000170005d202 */ /* 0x000fe40000000f00 */
[----:B------:R-:W-:Y:S02]  /*13f0*/  SHF.R.S32.HI R31, RZ, 0x1f, R30 ;  /* 0x0000001fff1f7819 */ /* 0x000fe4000001141e */
[----:B------:R-:W-:Y:S01]  /*1400*/  ISETP.GE.U32.AND P3, PT, R30, UR18, PT ;  /* 0x000000121e007c0c */ /* 0x000fe2000bf66070 */
[----:B------:R-:W-:Y:S01]  /*1410*/  @!P5 IMAD.WIDE.U32 R10, R32, R10, R4 ;  /* 0x0000000a200ad225 */ /* 0x000fe200078e0004 */
[----:B------:R-:W-:Y:S01]  /*1420*/  @!P0 IADD3.X R7, R14, R7, RZ, P6, !PT ;  /* 0x000000070e078210 */ /* 0x000fe200037fe4ff */
[----:B-1----:R-:W1:Y:S01]  /*1430*/  @!P5 LDC.64 R12, c[0x0][0x230] ;  /* 0x00008c00ff0cdb82 */ /* 0x002e620000000a00 */
[----:B------:R-:W-:-:S03]  /*1440*/  ISETP.GE.AND.EX P3, PT, R31, UR19, PT, P3 ;  /* 0x000000131f007c0c */ /* 0x000fc6000bf66330 */
[----:B------:R2:W5:Y:S01]  /*1450*/  @!P0 LDG.E R50, desc[UR22][R6.64] ;  /* 0x0000001606328981 */ /* 0x000562000c1e1900 */
[----:B------:R-:W-:-:S03]  /*1460*/  ISETP.GT.U32.OR P3, PT, R0, 0x22f, P3 ;  /* 0x0000022f0000780c */ /* 0x000fc60001f64470 */
[----:B------:R-:W3:Y:S01]  /*1470*/  @!P5 LDC.64 R4, c[0x0][0x228] ;  /* 0x00008a00ff04db82 */ /* 0x000ee20000000a00 */
[----:B------:R-:W-:-:S07]  /*1480*/  @!P5 IADD3 R11, R11, R3, RZ ;  /* 0x000000030b0bd210 */ /* 0x000fce0007ffe0ff */
[----:B--2---:R-:W2:Y:S01]  /*1490*/  @!P4 LDC.64 R6, c[0x0][0x230] ;  /* 0x00008c00ff06cb82 */ /* 0x004ea20000000a00 */
[----:B------:R-:W-:Y:S02]  /*14a0*/  IADD3 R26, R2, 0x60, RZ ;  /* 0x00000060021a7810 */ /* 0x000fe40007ffe0ff */
[----:B------:R-:W-:Y:S01]  /*14b0*/  @!P0 IADD3.X R17, R14, R17, RZ, P2, !PT ;  /* 0x000000110e118210 */ /* 0x000fe200017fe4ff */
[----:B0-----:R-:W-:Y:S01]  /*14c0*/  @!P4 IMAD R14, R19, R8, RZ ;  /* 0x00000008130ec224 */ /* 0x001fe200078e02ff */
[----:B------:R-:W-:Y:S02]  /*14d0*/  SHF.R.S32.HI R28, RZ, 0x1f, R26 ;  /* 0x0000001fff1c7819 */ /* 0x000fe4000001141a */
[----:B------:R-:W-:Y:S01]  /*14e0*/  ISETP.GE.U32.AND P2, PT, R26, UR18, PT ;  /* 0x000000121a007c0c */ /* 0x000fe2000bf46070 */
[----:B------:R0:W5:Y:S01]  /*14f0*/  @!P0 LDG.E R63, desc[UR22][R16.64] ;  /* 0x00000016103f8981 */ /* 0x000162000c1e1900 */
[C---:B------:R-:W-:Y:S02]  /*1500*/  @!P5 SHF.L.U32 R3, R10.reuse, 0x1, RZ ;  /* 0x000000010a03d819 */ /* 0x040fe400000006ff */
[----:B------:R-:W-:-:S02]  /*1510*/  @!P5 SHF.L.U64.HI R24, R10, 0x1, R11 ;  /* 0x000000010a18d819 */ /* 0x000fc4000001020b */
[----:B------:R-:W-:Y:S01]  /*1520*/  @!P4 MOV R18, R20 ;  /* 0x000000140012c202 */ /* 0x000fe20000000f00 */
[----:B------:R-:W4:Y:S01]  /*1530*/  @!P3 LDC.64 R10, c[0x0][0x288] ;  /* 0x0000a200ff0abb82 */ /* 0x000f220000000a00 */
[----:B------:R-:W-:Y:S01]  /*1540*/  @!P4 MOV R19, R23 ;  /* 0x000000170013c202 */ /* 0x000fe20000000f00 */
[C---:B------:R-:W-:Y:S01]  /*1550*/  @!P4 IMAD R25, R29.reuse, R9, R14 ;  /* 0x000000091d19c224 */ /* 0x040fe200078e020e */
[----:B------:R-:W-:Y:S01]  /*1560*/  ISETP.GE.AND.EX P2, PT, R28, UR19, PT, P2 ;  /* 0x000000131c007c0c */ /* 0x000fe2000bf46320 */
[----:B------:R-:W-:-:S04]  /*1570*/  @!P4 IMAD.WIDE.U32 R8, R29, R8, R18 ;  /* 0x000000081d08c225 */ /* 0x000fc800078e0012 */
[----:B------:R-:W4:Y:S01]  /*1580*/  @!P4 LDC.64 R14, c[0x0][0x228] ;  /* 0x00008a00ff0ecb82 */ /* 0x000f220000000a00 */
[----:B------:R-:W-:Y:S02]  /*1590*/  ISETP.GT.U32.OR P2, PT, R0, 0x22f, P2 ;  /* 0x0000022f0000780c */ /* 0x000fe40001744470 */
[C---:B-1----:R-:W-:Y:S02]  /*15a0*/  @!P5 IADD3 R12, P6, R3.reuse, R12, RZ ;  /* 0x0000000c030cd210 */ /* 0x042fe40007fde0ff */
[----:B---3--:R-:W-:Y:S02]  /*15b0*/  @!P5 IADD3 R4, P0, R3, R4, RZ ;  /* 0x000000040304d210 */ /* 0x008fe40007f1e0ff */
[----:B------:R-:W-:Y:S02]  /*15c0*/  @!P4 IADD3 R9, R9, R25, RZ ;  /* 0x000000190909c210 */ /* 0x000fe40007ffe0ff */
[----:B------:R-:W-:Y:S02]  /*15d0*/  @!P4 SHF.L.U32 R3, R8, 0x1, RZ ;  /* 0x000000010803c819 */ /* 0x000fe400000006ff */
[----:B------:R-:W-:-:S02]  /*15e0*/  @!P5 IADD3.X R5, R24, R5, RZ, P0, !PT ;  /* 0x000000051805d210 */ /* 0x000fc400007fe4ff */
[----:B------:R-:W-:Y:S02]  /*15f0*/  @!P4 SHF.L.U64.HI R18, R8, 0x1, R9 ;  /* 0x000000010812c819 */ /* 0x000fe40000010209 */
[----:B--2---:R-:W-:Y:S01]  /*1600*/  @!P4 IADD3 R6, P0, R3, R6, RZ ;  /* 0x000000060306c210 */ /* 0x004fe20007f1e0ff */
[----:B------:R-:W1:Y:S01]  /*1610*/  @!P2 LDC.64 R8, c[0x0][0x288] ;  /* 0x0000a200ff08ab82 */ /* 0x000e620000000a00 */
[----:B------:R-:W-:Y:S01]  /*1620*/  IADD3 R29, R2, 0x70, RZ ;  /* 0x00000070021d7810 */ /* 0x000fe20007ffe0ff */
[----:B------:R2:W5:Y:S01]  /*1630*/  @!P5 LDG.E R65, desc[UR22][R4.64] ;  /* 0x000000160441d981 */ /* 0x000562000c1e1900 */
[----:B------:R-:W-:Y:S02]  /*1640*/  @!P4 IADD3.X R7, R18, R7, RZ, P0, !PT ;  /* 0x000000071207c210 */ /* 0x000fe400007fe4ff */
[----:B------:R-:W-:Y:S02]  /*1650*/  @!P5 IADD3.X R13, R24, R13, RZ, P6, !PT ;  /* 0x0000000d180dd210 */ /* 0x000fe400037fe4ff */
[----:B------:R-:W-:Y:S01]  /*1660*/  SHF.R.S32.HI R27, RZ, 0x1f, R29 ;  /* 0x0000001fff1b7819 */ /* 0x000fe2000001141d */
[----:B------:R-:W5:Y:S01]  /*1670*/  @!P4 LDG.E R48, desc[UR22][R6.64] ;  /* 0x000000160630c981 */ /* 0x000f62000c1e1900 */
[----:B------:R-:W-:-:S02]  /*1680*/  ISETP.GE.U32.AND P0, PT, R29, UR18, PT ;  /* 0x000000121d007c0c */ /* 0x000fc4000bf06070 */
[----:B0-----:R-:W-:Y:S01]  /*1690*/  @!P3 MOV R16, R20 ;  /* 0x000000140010b202 */ /* 0x001fe20000000f00 */
[----:B------:R0:W5:Y:S01]  /*16a0*/  @!P5 LDG.E R51, desc[UR22][R12.64] ;  /* 0x000000160c33d981 */ /* 0x000162000c1e1900 */
[----:B------:R-:W-:Y:S01]  /*16b0*/  ISETP.GE.AND.EX P0, PT, R27, UR19, PT, P0 ;  /* 0x000000131b007c0c */ /* 0x000fe2000bf06300 */
[----:B--2---:R-:W2:Y:S01]  /*16c0*/  @!P3 LDC.64 R4, c[0x0][0x230] ;  /* 0x00008c00ff04bb82 */ /* 0x004ea20000000a00 */
[----:B------:R-:W-:Y:S02]  /*16d0*/  @!P3 MOV R17, R23 ;  /* 0x000000170011b202 */ /* 0x000fe40000000f00 */
[----:B------:R-:W-:Y:S02]  /*16e0*/  ISETP.GT.U32.OR P0, PT, R0, 0x22f, P0 ;  /* 0x0000022f0000780c */ /* 0x000fe40000704470 */
[----:B----4-:R-:W-:Y:S01]  /*16f0*/  @!P4 IADD3 R14, P5, R3, R14, RZ ;  /* 0x0000000e030ec210 */ /* 0x010fe20007fbe0ff */
[----:B0-----:R-:W-:Y:S02]  /*1700*/  @!P3 IMAD R12, R31, R10, RZ ;  /* 0x0000000a1f0cb224 */ /* 0x001fe400078e02ff */
[----:B------:R-:W0:Y:S02]  /*1710*/  @!P2 LDC.64 R6, c[0x0][0x230] ;  /* 0x00008c00ff06ab82 */ /* 0x000e240000000a00 */
[----:B------:R-:W-:-:S02]  /*1720*/  @!P3 IMAD R3, R30, R11, R12 ;  /* 0x0000000b1e03b224 */ /* 0x000fc400078e020c */
[----:B------:R-:W-:-:S04]  /*1730*/  @!P3 IMAD.WIDE.U32 R10, R30, R10, R16 ;  /* 0x0000000a1e0ab225 */ /* 0x000fc800078e0010 */
[----:B------:R-:W3:Y:S01]  /*1740*/  @!P3 LDC.64 R12, c[0x0][0x228] ;  /* 0x00008a00ff0cbb82 */ /* 0x000ee20000000a00 */
[----:B------:R-:W-:Y:S02]  /*1750*/  @!P4 IADD3.X R15, R18, R15, RZ, P5, !PT ;  /* 0x0000000f120fc210 */ /* 0x000fe40002ffe4ff */
[----:B------:R-:W-:Y:S02]  /*1760*/  @!P3 IADD3 R11, R11, R3, RZ ;  /* 0x000000030b0bb210 */ /* 0x000fe40007ffe0ff */
[C---:B------:R-:W-:Y:S01]  /*1770*/  @!P3 SHF.L.U32 R3, R10.reuse, 0x1, RZ ;  /* 0x000000010a03b819 */ /* 0x040fe200000006ff */
[----:B------:R4:W5:Y:S01]  /*1780*/  @!P4 LDG.E R67, desc[UR22][R14.64] ;  /* 0x000000160e43c981 */ /* 0x000962000c1e1900 */
[----:B------:R-:W-:Y:S02]  /*1790*/  @!P3 SHF.L.U64.HI R18, R10, 0x1, R11 ;  /* 0x000000010a12b819 */ /* 0x000fe4000001020b */
[----:B------:R-:W0:Y:S01]  /*17a0*/  @!P2 LDC.64 R10, c[0x0][0x228] ;  /* 0x00008a00ff0aab82 */ /* 0x000e220000000a00 */
[----:B-1----:R-:W-:-:S07]  /*17b0*/  @!P2 IMAD R16, R28, R8, RZ ;  /* 0x000000081c10a224 */ /* 0x002fce00078e02ff */
[----:B----4-:R-:W1:Y:S01]  /*17c0*/  @!P0 LDC.64 R14, c[0x0][0x288] ;  /* 0x0000a200ff0e8b82 */ /* 0x010e620000000a00 */
[----:B------:R-:W-:Y:S01]  /*17d0*/  IADD3 R28, R2, 0x80, RZ ;  /* 0x00000080021c7810 */ /* 0x000fe20007ffe0ff */
[----:B------:R-:W-:Y:S01]  /*17e0*/  @!P2 IMAD R19, R26, R9, R16 ;  /* 0x000000091a13a224 */ /* 0x000fe200078e0210 */
[----:B--2---:R-:W-:Y:S02]  /*17f0*/  @!P3 IADD3 R4, P5, R3, R4, RZ ;  /* 0x000000040304b210 */ /* 0x004fe40007fbe0ff */
[----:B------:R-:W-:Y:S02]  /*1800*/  @!P2 MOV R16, R20 ;  /* 0x000000140010a202 */ /* 0x000fe40000000f00 */
[----:B------:R-:W-:Y:S02]  /*1810*/  @!P2 MOV R17, R23 ;  /* 0x000000170011a202 */ /* 0x000fe40000000f00 */
[----:B------:R-:W-:Y:S02]  /*1820*/  SHF.R.S32.HI R24, RZ, 0x1f, R28 ;  /* 0x0000001fff187819 */ /* 0x000fe4000001141c */
[----:B------:R-:W-:Y:S01]  /*1830*/  ISETP.GE.U32.AND P4, PT, R28, UR18, PT ;  /* 0x000000121c007c0c */ /* 0x000fe2000bf86070 */
[----:B------:R-:W-:Y:S01]  /*1840*/  @!P2 IMAD.WIDE.U32 R8, R26, R8, R16 ;  /* 0x000000081a08a225 */ /* 0x000fe200078e0010 */
[----:B------:R-:W-:-:S02]  /*1850*/  @!P3 IADD3.X R5, R18, R5, RZ, P5, !PT ;  /* 0x000000051205b210 */ /* 0x000fc40002ffe4ff */
[----:B------:R-:W-:Y:S02]  /*1860*/  ISETP.GE.AND.EX P4, PT, R24, UR19, PT, P4 ;  /* 0x0000001318007c0c */ /* 0x000fe4000bf86340 */
[----:B---3--:R-:W-:Y:S01]  /*1870*/  @!P3 IADD3 R12, P5, R3, R12, RZ ;  /* 0x0000000c030cb210 */ /* 0x008fe20007fbe0ff */
[----:B------:R2:W5:Y:S01]  /*1880*/  @!P3 LDG.E R49, desc[UR22][R4.64] ;  /* 0x000000160431b981 */ /* 0x000562000c1e1900 */
[----:B------:R-:W-:Y:S02]  /*1890*/  ISETP.GT.U32.OR P4, PT, R0, 0x22f, P4 ;  /* 0x0000022f0000780c */ /* 0x000fe40002784470 */
[----:B------:R-:W-:Y:S02]  /*18a0*/  @!P3 IADD3.X R13, R18, R13, RZ, P5, !PT ;  /* 0x0000000d120db210 */ /* 0x000fe40002ffe4ff */
[----:B------:R-:W-:Y:S02]  /*18b0*/  @!P2 IADD3 R9, R9, R19, RZ ;  /* 0x000000130909a210 */ /* 0x000fe40007ffe0ff */
[----:B------:R-:W-:Y:S01]  /*18c0*/  @!P2 SHF.L.U32 R3, R8, 0x1, RZ ;  /* 0x000000010803a819 */ /* 0x000fe200000006ff */
[----:B------:R3:W5:Y:S01]  /*18d0*/  @!P3 LDG.E R70, desc[UR22][R12.64] ;  /* 0x000000160c46b981 */ /* 0x000762000c1e1900 */
[----:B------:R-:W-:Y:S01]  /*18e0*/  IADD3 R26, R2, 0x90, RZ ;  /* 0x00000090021a7810 */ /* 0x000fe20007ffe0ff */
[----:B-1----:R-:W-:Y:S01]  /*18f0*/  @!P0 IMAD R18, R27, R14, RZ ;  /* 0x0000000e1b128224 */ /* 0x002fe200078e02ff */
[----:B------:R-:W-:Y:S01]  /*1900*/  @!P2 SHF.L.U64.HI R16, R8, 0x1, R9 ;  /* 0x000000010810a819 */ /* 0x000fe20000010209 */
[----:B--2---:R-:W1:Y:S01]  /*1910*/  @!P0 LDC.64 R4, c[0x0][0x230] ;  /* 0x00008c00ff048b82 */ /* 0x004e620000000a00 */
[----:B0-----:R-:W-:-:S02]  /*1920*/  @!P2 IADD3 R6, P5, R3, R6, RZ ;  /* 0x000000060306a210 */ /* 0x001fc40007fbe0ff */
[----:B------:R-:W-:Y:S02]  /*1930*/  @!P2 IADD3 R10, P6, R3, R10, RZ ;  /* 0x0000000a030aa210 */ /* 0x000fe40007fde0ff */
[----:B------:R-:W-:Y:S02]  /*1940*/  SHF.R.S32.HI R27, RZ, 0x1f, R26 ;  /* 0x0000001fff1b7819 */ /* 0x000fe4000001141a */
[----:B------:R-:W-:Y:S01]  /*1950*/  ISETP.GE.U32.AND P3, PT, R26, UR18, PT ;  /* 0x000000121a007c0c */ /* 0x000fe2000bf66070 */
[----:B------:R-:W0:Y:S01]  /*1960*/  @!P0 LDC.64 R8, c[0x0][0x228] ;  /* 0x00008a00ff088b82 */ /* 0x000e220000000a00 */
[C---:B------:R-:W-:Y:S02]  /*1970*/  @!P2 IADD3.X R7, R16.reuse, R7, RZ, P5, !PT ;  /* 0x000000071007a210 */ /* 0x040fe40002ffe4ff */
[----:B------:R-:W-:Y:S02]  /*1980*/  @!P2 IADD3.X R11, R16, R11, RZ, P6, !PT ;  /* 0x0000000b100ba210 */ /* 0x000fe400037fe4ff */
[----:B------:R-:W-:-:S02]  /*1990*/  ISETP.GE.AND.EX P3, PT, R27, UR19, PT, P3 ;  /* 0x000000131b007c0c */ /* 0x000fc4000bf66330 */
[----:B------:R-:W-:Y:S01]  /*19a0*/  @!P0 MOV R17, R23 ;  /* 0x0000001700118202 */ /* 0x000fe20000000f00 */
[----:B---3--:R-:W2:Y:S01]  /*19b0*/  @!P4 LDC.64 R12, c[0x0][0x288] ;  /* 0x0000a200ff0ccb82 */ /* 0x008ea20000000a00 */
[----:B------:R-:W-:Y:S01]  /*19c0*/  @!P0 MOV R16, R20 ;  /* 0x0000001400108202 */ /* 0x000fe20000000f00 */
[C---:B------:R-:W-:Y:S01]  /*19d0*/  @!P0 IMAD R15, R29.reuse, R15, R18 ;  /* 0x0000000f1d0f8224 */ /* 0x040fe200078e0212 */
[----:B------:R-:W-:Y:S01]  /*19e0*/  ISETP.GT.U32.OR P3, PT, R0, 0x22f, P3 ;  /* 0x0000022f0000780c */ /* 0x000fe20001f64470 */
[----:B------:R3:W5:Y:S02]  /*19f0*/  @!P2 LDG.E R46, desc[UR22][R6.64] ;  /* 0x00000016062ea981 */ /* 0x000764000c1e1900 */
[----:B------:R-:W-:Y:S01]  /*1a00*/  @!P0 IMAD.WIDE.U32 R16, R29, R14, R16 ;  /* 0x0000000e1d108225 */ /* 0x000fe200078e0010 */
[----:B------:R-:W-:Y:S01]  /*1a10*/  IADD3 R25, R2, 0xa0, RZ ;  /* 0x000000a002197810 */ /* 0x000fe20007ffe0ff */
[----:B------:R4:W5:Y:S03]  /*1a20*/  @!P2 LDG.E R71, desc[UR22][R10.64] ;  /* 0x000000160a47a981 */ /* 0x000966000c1e1900 */
[----:B------:R-:W-:-:S02]  /*1a30*/  @!P0 IADD3 R15, R17, R15, RZ ;  /* 0x0000000f110f8210 */ /* 0x000fc40007ffe0ff */
[C---:B------:R-:W-:Y:S01]  /*1a40*/  @!P0 SHF.L.U32 R3, R16.reuse, 0x1, RZ ;  /* 0x0000000110038819 */ /* 0x040fe200000006ff */
[----:B---3--:R-:W3:Y:S01]  /*1a50*/  @!P4 LDC.64 R6, c[0x0][0x230] ;  /* 0x00008c00ff06cb82 */ /* 0x008ee20000000a00 */
[----:B------:R-:W-:Y:S02]  /*1a60*/  @!P0 SHF.L.U64.HI R16, R16, 0x1, R15 ;  /* 0x0000000110108819 */ /* 0x000fe4000001020f */
[----:B-1----:R-:W-:-:S05]  /*1a70*/  @!P0 IADD3 R4, P5, R3, R4, RZ ;  /* 0x0000000403048210 */ /* 0x002fca0007fbe0ff */
[----:B------:R-:W1:Y:S01]  /*1a80*/  @!P3 LDC.64 R14, c[0x0][0x288] ;  /* 0x0000a200ff0ebb82 */ /* 0x000e620000000a00 */
[----:B0-----:R-:W-:Y:S02]  /*1a90*/  @!P0 IADD3 R8, P6, R3, R8, RZ ;  /* 0x0000000803088210 */ /* 0x001fe40007fde0ff */
[C---:B------:R-:W-:Y:S02]  /*1aa0*/  @!P0 IADD3.X R5, R16.reuse, R5, RZ, P5, !PT ;  /* 0x0000000510058210 */ /* 0x040fe40002ffe4ff */
[----:B------:R-:W-:Y:S01]  /*1ab0*/  @!P0 IADD3.X R9, R16, R9, RZ, P6, !PT ;  /* 0x0000000910098210 */ /* 0x000fe200037fe4ff */
[----:B--2---:R-:W-:Y:S01]  /*1ac0*/  @!P4 IMAD R18, R24, R12, RZ ;  /* 0x0000000c1812c224 */ /* 0x004fe200078e02ff */
[----:B------:R-:W-:Y:S01]  /*1ad0*/  @!P4 MOV R16, R20 ;  /* 0x000000140010c202 */ /* 0x000fe20000000f00 */
[----:B----4-:R-:W0:Y:S01]  /*1ae0*/  @!P4 LDC.64 R10, c[0x0][0x228] ;  /* 0x00008a00ff0acb82 */ /* 0x010e220000000a00 */
[----:B------:R-:W-:Y:S01]  /*1af0*/  @!P4 MOV R17, R23 ;  /* 0x000000170011c202 */ /* 0x000fe20000000f00 */
[C---:B------:R-:W-:Y:S01]  /*1b00*/  @!P4 IMAD R13, R28.reuse, R13, R18 ;  /* 0x0000000d1c0dc224 */ /* 0x040fe200078e0212 */
[----:B------:R-:W-:Y:S01]  /*1b10*/  SHF.R.S32.HI R19, RZ, 0x1f, R25 ;  /* 0x0000001fff137819 */ /* 0x000fe20000011419 */
[----:B------:R2:W5:Y:S01]  /*1b20*/  @!P0 LDG.E R47, desc[UR22][R4.64] ;  /* 0x00000016042f8981 */ /* 0x000562000c1e1900 */
[----:B------:R-:W-:Y:S01]  /*1b30*/  ISETP.GE.U32.AND P2, PT, R25, UR18, PT ;  /* 0x0000001219007c0c */ /* 0x000fe2000bf46070 */
[----:B------:R-:W-:-:S02]  /*1b40*/  @!P4 IMAD.WIDE.U32 R16, R28, R12, R16 ;  /* 0x0000000c1c10c225 */ /* 0x000fc400078e0010 */
[----:B------:R4:W5:Y:S01]  /*1b50*/  @!P0 LDG.E R73, desc[UR22][R8.64] ;  /* 0x0000001608498981 */ /* 0x000962000c1e1900 */
[----:B------:R-:W-:Y:S02]  /*1b60*/  ISETP.GE.AND.EX P2, PT, R19, UR19, PT, P2 ;  /* 0x0000001313007c0c */ /* 0x000fe4000bf46320 */
[----:B------:R-:W-:Y:S02]  /*1b70*/  @!P4 IADD3 R13, R17, R13, RZ ;  /* 0x0000000d110dc210 */ /* 0x000fe40007ffe0ff */
[----:B------:R-:W-:Y:S01]  /*1b80*/  IADD3 R24, R2, 0xb0, RZ ;  /* 0x000000b002187810 */ /* 0x000fe20007ffe0ff */
[----:B--2---:R-:W2:Y:S01]  /*1b90*/  @!P3 LDC.64 R4, c[0x0][0x230] ;  /* 0x00008c00ff04bb82 */ /* 0x004ea20000000a00 */
[----:B------:R-:W-:Y:S02]  /*1ba0*/  ISETP.GT.U32.OR P2, PT, R0, 0x22f, P2 ;  /* 0x0000022f0000780c */ /* 0x000fe40001744470 */
[C---:B------:R-:W-:Y:S02]  /*1bb0*/  @!P4 SHF.L.U32 R3, R16.reuse, 0x1, RZ ;  /* 0x000000011003c819 */ /* 0x040fe400000006ff */
[----:B------:R-:W-:Y:S01]  /*1bc0*/  @!P4 SHF.L.U64.HI R18, R16, 0x1, R13 ;  /* 0x000000011012c819 */ /* 0x000fe2000001020d */
[----:B-1----:R-:W-:Y:S01]  /*1bd0*/  @!P3 IMAD R16, R27, R14, RZ ;  /* 0x0000000e1b10b224 */ /* 0x002fe200078e02ff */
[----:B------:R-:W-:Y:S01]  /*1be0*/  SHF.R.S32.HI R28, RZ, 0x1f, R24 ;  /* 0x0000001fff1c7819 */ /* 0x000fe20000011418 */
[----:B----4-:R-:W1:Y:S01]  /*1bf0*/  @!P3 LDC.64 R8, c[0x0][0x228] ;  /* 0x00008a00ff08bb82 */ /* 0x010e620000000a00 */
[----:B------:R-:W-:Y:S01]  /*1c00*/  ISETP.GE.U32.AND P5, PT, R24, UR18, PT ;  /* 0x0000001218007c0c */ /* 0x000fe2000bfa6070 */
[----:B------:R-:W-:Y:S01]  /*1c10*/  @!P3 IMAD R15, R26, R15, R16 ;  /* 0x0000000f1a0fb224 */ /* 0x000fe200078e0210 */
[----:B------:R-:W-:-:S02]  /*1c20*/  @!P3 MOV R16, R20 ;  /* 0x000000140010b202 */ /* 0x000fc40000000f00 */
[----:B------:R-:W-:Y:S02]  /*1c30*/  ISETP.GE.AND.EX P5, PT, R28, UR19, PT, P5 ;  /* 0x000000131c007c0c */ /* 0x000fe4000bfa6350 */
[----:B------:R-:W-:Y:S01]  /*1c40*/  @!P3 MOV R17, R23 ;  /* 0x000000170011b202 */ /* 0x000fe20000000f00 */
[----:B------:R-:W4:Y:S01]  /*1c50*/  @!P2 LDC.64 R12, c[0x0][0x288] ;  /* 0x0000a200ff0cab82 */ /* 0x000f220000000a00 */
[----:B------:R-:W-:Y:S01]  /*1c60*/  ISETP.GT.U32.OR P5, PT, R0, 0x22f, P5 ;  /* 0x0000022f0000780c */ /* 0x000fe20002fa4470 */
[----:B------:R-:W-:Y:S01]  /*1c70*/  @!P3 IMAD.WIDE.U32 R16, R26, R14, R16 ;  /* 0x0000000e1a10b225 */ /* 0x000fe200078e0010 */
[----:B---3--:R-:W-:-:S04]  /*1c80*/  @!P4 IADD3 R6, P6, R3, R6, RZ ;  /* 0x000000060306c210 */ /* 0x008fc80007fde0ff */
[----:B------:R-:W-:Y:S02]  /*1c90*/  @!P3 IADD3 R15, R17, R15, RZ ;  /* 0x0000000f110fb210 */ /* 0x000fe40007ffe0ff */
[----:B0-----:R-:W-:Y:S02]  /*1ca0*/  @!P4 IADD3 R10, P0, R3, R10, RZ ;  /* 0x0000000a030ac210 */ /* 0x001fe40007f1e0ff */
[C---:B------:R-:W-:Y:S02]  /*1cb0*/  @!P3 SHF.L.U32 R3, R16.reuse, 0x1, RZ ;  /* 0x000000011003b819 */ /* 0x040fe400000006ff */
[----:B------:R-:W-:Y:S02]  /*1cc0*/  @!P3 SHF.L.U64.HI R16, R16, 0x1, R15 ;  /* 0x000000011010b819 */ /* 0x000fe4000001020f */
[----:B------:R-:W0:Y:S01]  /*1cd0*/  @!P5 LDC.64 R14, c[0x0][0x288] ;  /* 0x0000a200ff0edb82 */ /* 0x000e220000000a00 */
[C---:B------:R-:W-:Y:S02]  /*1ce0*/  @!P4 IADD3.X R7, R18.reuse, R7, RZ, P6, !PT ;  /* 0x000000071207c210 */ /* 0x040fe400037fe4ff */
[----:B------:R-:W-:-:S02]  /*1cf0*/  @!P4 IADD3.X R11, R18, R11, RZ, P0, !PT ;  /* 0x0000000b120bc210 */ /* 0x000fc400007fe4ff */
[----:B--2---:R-:W-:Y:S01]  /*1d00*/  @!P3 IADD3 R4, P0, R3, R4, RZ ;  /* 0x000000040304b210 */ /* 0x004fe20007f1e0ff */
[----:B------:R2:W5:Y:S01]  /*1d10*/  @!P4 LDG.E R44, desc[UR22][R6.64] ;  /* 0x00000016062cc981 */ /* 0x000562000c1e1900 */
[----:B------:R-:W-:-:S03]  /*1d20*/  IADD3 R27, R2, 0xc0, RZ ;  /* 0x000000c0021b7810 */ /* 0x000fc60007ffe0ff */
[----:B------:R3:W5:Y:S01]  /*1d30*/  @!P4 LDG.E R77, desc[UR22][R10.64] ;  /* 0x000000160a4dc981 */ /* 0x000762000c1e1900 */
[----:B-1----:R-:W-:Y:S02]  /*1d40*/  @!P3 IADD3 R8, P4, R3, R8, RZ ;  /* 0x000000080308b210 */ /* 0x002fe40007f9e0ff */
[C---:B------:R-:W-:Y:S02]  /*1d50*/  @!P3 IADD3.X R5, R16.reuse, R5, RZ, P0, !PT ;  /* 0x000000051005b210 */ /* 0x040fe400007fe4ff */
[----:B------:R-:W-:Y:S01]  /*1d60*/  SHF.R.S32.HI R26, RZ, 0x1f, R27 ;  /* 0x0000001fff1a7819 */ /* 0x000fe2000001141b */
[----:B--2---:R-:W1:Y:S01]  /*1d70*/  @!P2 LDC.64 R6, c[0x0][0x230] ;  /* 0x00008c00ff06ab82 */ /* 0x004e620000000a00 */
[----:B------:R-:W-:Y:S01]  /*1d80*/  ISETP.GE.U32.AND P0, PT, R27, UR18, PT ;  /* 0x000000121b007c0c */ /* 0x000fe2000bf06070 */
[----:B----4-:R-:W-:Y:S01]  /*1d90*/  @!P2 IMAD R18, R19, R12, RZ ;  /* 0x0000000c1312a224 */ /* 0x010fe200078e02ff */
[----:B------:R-:W-:Y:S01]  /*1da0*/  @!P3 IADD3.X R9, R16, R9, RZ, P4, !PT ;  /* 0x000000091009b210 */ /* 0x000fe200027fe4ff */
[----:B------:R2:W5:Y:S01]  /*1db0*/  @!P3 LDG.E R45, desc[UR22][R4.64] ;  /* 0x00000016042db981 */ /* 0x000562000c1e1900 */
[----:B------:R-:W-:-:S03]  /*1dc0*/  @!P2 MOV R16, R20 ;  /* 0x000000140010a202 */ /* 0x000fc60000000f00 */
[----:B---3--:R-:W3:Y:S01]  /*1dd0*/  @!P2 LDC.64 R10, c[0x0][0x228] ;  /* 0x00008a00ff0aab82 */ /* 0x008ee20000000a00 */
[----:B------:R-:W-:Y:S02]  /*1de0*/  @!P2 MOV R17, R23 ;  /* 0x000000170011a202 */ /* 0x000fe40000000f00 */
[----:B------:R-:W-:Y:S01]  /*1df0*/  ISETP.GE.AND.EX P0, PT, R26, UR19, PT, P0 ;  /* 0x000000131a007c0c */ /* 0x000fe2000bf06300 */
[C---:B------:R-:W-:Y:S01]  /*1e00*/  @!P2 IMAD R13, R25.reuse, R13, R18 ;  /* 0x0000000d190da224 */ /* 0x040fe200078e0212 */
[----:B------:R-:W-:Y:S01]  /*1e10*/  IADD3 R19, R2, 0xd0, RZ ;  /* 0x000000d002137810 */ /* 0x000fe20007ffe0ff */
[----:B------:R-:W-:Y:S01]  /*1e20*/  @!P2 IMAD.WIDE.U32 R16, R25, R12, R16 ;  /* 0x0000000c1910a225 */ /* 0x000fe200078e0010 */
[----:B------:R-:W-:Y:S01]  /*1e30*/  ISETP.GT.U32.OR P0, PT, R0, 0x22f, P0 ;  /* 0x0000022f0000780c */ /* 0x000fe20000704470 */
[----:B------:R4:W5:Y:S01]  /*1e40*/  @!P3 LDG.E R79, desc[UR22][R8.64] ;  /* 0x00000016084fb981 */ /* 0x000962000c1e1900 */
[----:B------:R-:W-:Y:S01]  /*1e50*/  SHF.R.S32.HI R25, RZ, 0x1f, R19 ;  /* 0x0000001fff197819 */ /* 0x000fe20000011413 */
[----:B--2---:R-:W2:Y:S01]  /*1e60*/  @!P5 LDC.64 R4, c[0x0][0x228] ;  /* 0x00008a00ff04db82 */ /* 0x004ea20000000a00 */
[----:B------:R-:W-:-:S02]  /*1e70*/  @!P2 IADD3 R13, R17, R13, RZ ;  /* 0x0000000d110da210 */ /* 0x000fc40007ffe0ff */
[----:B------:R-:W-:Y:S01]  /*1e80*/  ISETP.GE.U32.AND P3, PT, R19, UR18, PT ;  /* 0x0000001213007c0c */ /* 0x000fe2000bf66070 */
[----:B0-----:R-:W-:-:S04]  /*1e90*/  @!P5 IMAD R12, R28, R14, RZ ;  /* 0x0000000e1c0cd224 */ /* 0x001fc800078e02ff */
[----:B----4-:R-:W0:Y:S01]  /*1ea0*/  @!P5 LDC.64 R8, c[0x0][0x230] ;  /* 0x00008c00ff08db82 */ /* 0x010e220000000a00 */
[C---:B------:R-:W-:Y:S02]  /*1eb0*/  @!P2 SHF.L.U32 R3, R16.reuse, 0x1, RZ ;  /* 0x000000011003a819 */ /* 0x040fe400000006ff */
[----:B------:R-:W-:Y:S02]  /*1ec0*/  @!P2 SHF.L.U64.HI R18, R16, 0x1, R13 ;  /* 0x000000011012a819 */ /* 0x000fe4000001020d */
[----:B------:R-:W-:Y:S02]  /*1ed0*/  ISETP.GE.AND.EX P3, PT, R25, UR19, PT, P3 ;  /* 0x0000001319007c0c */ /* 0x000fe4000bf66330 */
[----:B------:R-:W-:Y:S02]  /*1ee0*/  @!P5 MOV R16, R20 ;  /* 0x000000140010d202 */ /* 0x000fe40000000f00 */
[----:B------:R-:W-:Y:S01]  /*1ef0*/  @!P5 MOV R17, R23 ;  /* 0x000000170011d202 */ /* 0x000fe20000000f00 */
[----:B------:R-:W-:Y:S01]  /*1f00*/  @!P5 IMAD R15, R24, R15, R12 ;  /* 0x0000000f180fd224 */ /* 0x000fe200078e020c */
[----:B------:R-:W-:Y:S01]  /*1f10*/  ISETP.GT.U32.OR P3, PT, R0, 0x22f, P3 ;  /* 0x0000022f0000780c */ /* 0x000fe20001f64470 */
[----:B------:R-:W4:Y:S01]  /*1f20*/  @!P0 LDC.64 R12, c[0x0][0x288] ;  /* 0x0000a200ff0c8b82 */ /* 0x000f220000000a00 */
[----:B------:R-:W-:Y:S01]  /*1f30*/  @!P5 IMAD.WIDE.U32 R16, R24, R14, R16 ;  /* 0x0000000e1810d225 */ /* 0x000fe200078e0010 */
[----:B-1----:R-:W-:-:S02]  /*1f40*/  @!P2 IADD3 R6, P6, R3, R6, RZ ;  /* 0x000000060306a210 */ /* 0x002fc40007fde0ff */
[----:B---3--:R-:W-:Y:S02]  /*1f50*/  @!P2 IADD3 R10, P4, R3, R10, RZ ;  /* 0x0000000a030aa210 */ /* 0x008fe40007f9e0ff */
[----:B------:R-:W-:Y:S02]  /*1f60*/  @!P5 IADD3 R15, R17, R15, RZ ;  /* 0x0000000f110fd210 */ /* 0x000fe40007ffe0ff */
[C---:B------:R-:W-:Y:S02]  /*1f70*/  @!P2 IADD3.X R7, R18.reuse, R7, RZ, P6, !PT ;  /* 0x000000071207a210 */ /* 0x040fe400037fe4ff */
[----:B------:R-:W-:Y:S02]  /*1f80*/  @!P2 IADD3.X R11, R18, R11, RZ, P4, !PT ;  /* 0x0000000b120ba210 */ /* 0x000fe400027fe4ff */
[C---:B------:R-:W-:Y:S01]  /*1f90*/  @!P5 SHF.L.U32 R3, R16.reuse, 0x1, RZ ;  /* 0x000000011003d819 */ /* 0x040fe200000006ff */
[----:B------:R1:W5:Y:S01]  /*1fa0*/  @!P2 LDG.E R42, desc[UR22][R6.64] ;  /* 0x00000016062aa981 */ /* 0x000362000c1e1900 */
[----:B------:R-:W-:-:S02]  /*1fb0*/  @!P5 SHF.L.U64.HI R24, R16, 0x1, R15 ;  /* 0x000000011018d819 */ /* 0x000fc4000001020f */
[----:B------:R-:W3:Y:S01]  /*1fc0*/  @!P3 LDC.64 R14, c[0x0][0x288] ;  /* 0x0000a200ff0ebb82 */ /* 0x000ee20000000a00 */
[----:B------:R2:W5:Y:S01]  /*1fd0*/  @!P2 LDG.E R80, desc[UR22][R10.64] ;  /* 0x000000160a50a981 */ /* 0x000562000c1e1900 */
[----:B0-----:R-:W-:-:S06]  /*1fe0*/  @!P5 IADD3 R8, P2, R3, R8, RZ ;  /* 0x000000080308d210 */ /* 0x001fcc0007f5e0ff */
[----:B-1----:R-:W0:Y:S01]  /*1ff0*/  @!P0 LDC.64 R6, c[0x0][0x228] ;  /* 0x00008a00ff068b82 */ /* 0x002e220000000a00 */
[----:B------:R-:W-:Y:S01]  /*2000*/  @!P5 IADD3.X R9, R24, R9, RZ, P2, !PT ;  /* 0x000000091809d210 */ /* 0x000fe200017fe4ff */
[----:B----4-:R-:W-:Y:S01]  /*2010*/  @!P0 IMAD R26, R26, R12, RZ ;  /* 0x0000000c1a1a8224 */ /* 0x010fe200078e02ff */
[----:B------:R-:W-:-:S03]  /*2020*/  IADD3 R18, R2, 0x130, RZ ;  /* 0x0000013002127810 */ /* 0x000fc60007ffe0ff */
[----:B------:R1:W5:Y:S02]  /*2030*/  @!P5 LDG.E R43, desc[UR22][R8.64] ;  /* 0x00000016082bd981 */ /* 0x000364000c1e1900 */
[----:B--2---:R-:W2:Y:S01]  /*2040*/  @!P0 LDC.64 R10, c[0x0][0x230] ;  /* 0x00008c00ff0a8b82 */ /* 0x004ea20000000a00 */
[----:B------:R-:W-:Y:S01]  /*2050*/  @!P5 IADD3 R4, P2, R3, R4, RZ ;  /* 0x000000040304d210 */ /* 0x000fe20007f5e0ff */
[C---:B------:R-:W-:Y:S01]  /*2060*/  @!P0 IMAD R17, R27.reuse, R13, R26 ;  /* 0x0000000d1b118224 */ /* 0x040fe200078e021a */
[----:B------:R-:W-:Y:S02]  /*2070*/  ISETP.GE.U32.AND P4, PT, R18, UR18, PT ;  /* 0x0000001212007c0c */ /* 0x000fe4000bf86070 */
[----:B-1----:R-:W-:Y:S02]  /*2080*/  @!P0 MOV R8, R20 ;  /* 0x0000001400088202 */ /* 0x002fe40000000f00 */
[----:B------:R-:W-:Y:S02]  /*2090*/  @!P0 MOV R9, R23 ;  /* 0x0000001700098202 */ /* 0x000fe40000000f00 */
[----:B------:R-:W-:Y:S01]  /*20a0*/  SHF.R.S32.HI R16, RZ, 0x1f, R18 ;  /* 0x0000001fff107819 */ /* 0x000fe20000011412 */
[----:B------:R-:W-:Y:S01]  /*20b0*/  @!P0 IMAD.WIDE.U32 R12, R27, R12, R8 ;  /* 0x0000000c1b0c8225 */ /* 0x000fe200078e0008 */
[----:B------:R-:W-:-:S02]  /*20c0*/  @!P5 IADD3.X R5, R24, R5, RZ, P2, !PT ;  /* 0x000000051805d210 */ /* 0x000fc400017fe4ff */
[----:B------:R-:W1:Y:S01]  /*20d0*/  @!P3 LDC.64 R8, c[0x0][0x230] ;  /* 0x00008c00ff08bb82 */ /* 0x000e620000000a00 */
[----:B------:R-:W-:Y:S02]  /*20e0*/  ISETP.GE.AND.EX P4, PT, R16, UR19, PT, P4 ;  /* 0x0000001310007c0c */ /* 0x000fe4000bf86340 */
[----:B------:R-:W-:Y:S01]  /*20f0*/  @!P0 SHF.L.U32 R3, R12, 0x1, RZ ;  /* 0x000000010c038819 */ /* 0x000fe200000006ff */
[----:B------:R4:W5:Y:S01]  /*2100*/  @!P5 LDG.E R82, desc[UR22][R4.64] ;  /* 0x000000160452d981 */ /* 0x000962000c1e1900 */
[----:B------:R-:W-:Y:S01]  /*2110*/  ISETP.GT.U32.OR P4, PT, R0, 0x22f, P4 ;  /* 0x0000022f0000780c */ /* 0x000fe20002784470 */
[----:B---3--:R-:W-:Y:S01]  /*2120*/  @!P3 IMAD R24, R25, R14, RZ ;  /* 0x0000000e1918b224 */ /* 0x008fe200078e02ff */
[C---:B--2---:R-:W-:Y:S02]  /*2130*/  @!P0 IADD3 R10, P6, R3.reuse, R10, RZ ;  /* 0x0000000a030a8210 */ /* 0x044fe40007fde0ff */
[----:B0-----:R-:W-:Y:S02]  /*2140*/  @!P0 IADD3 R6, P5, R3, R6, RZ ;  /* 0x0000000603068210 */ /* 0x001fe40007fbe0ff */
[----:B------:R-:W-:-:S02]  /*2150*/  IADD3 R3, R2, 0x140, RZ ;  /* 0x0000014002037810 */ /* 0x000fc40007ffe0ff */
[----:B----4-:R-:W-:Y:S02]  /*2160*/  @!P3 MOV R4, R20 ;  /* 0x000000140004b202 */ /* 0x010fe40000000f00 */
[----:B------:R-:W-:Y:S01]  /*2170*/  @!P3 MOV R5, R23 ;  /* 0x000000170005b202 */ /* 0x000fe20000000f00 */
[----:B------:R-:W-:Y:S01]  /*2180*/  @!P3 IMAD R24, R19, R15, R24 ;  /* 0x0000000f1318b224 */ /* 0x000fe200078e0218 */
[----:B------:R-:W-:Y:S01]  /*2190*/  ISETP.GE.U32.AND P2, PT, R3, UR16, PT ;  /* 0x0000001003007c0c */ /* 0x000fe2000bf46070 */
[----:B------:R-:W-:Y:S01]  /*21a0*/  @!P3 IMAD.WIDE.U32 R14, R19, R14, R4 ;  /* 0x0000000e130eb225 */ /* 0x000fe200078e0004 */
[----:B------:R-:W-:Y:S02]  /*21b0*/  SHF.R.S32.HI R19, RZ, 0x1f, R3 ;  /* 0x0000001fff137819 */ /* 0x000fe40000011403 */
[----:B------:R-:W0:Y:S01]  /*21c0*/  @!P3 LDC.64 R4, c[0x0][0x228] ;  /* 0x00008a00ff04bb82 */ /* 0x000e220000000a00 */
[----:B------:R-:W-:Y:S02]  /*21d0*/  @!P0 IADD3 R17, R13, R17, RZ ;  /* 0x000000110d118210 */ /* 0x000fe40007ffe0ff */
[----:B------:R-:W-:-:S02]  /*21e0*/  ISETP.GE.AND.EX P2, PT, R19, UR17, PT, P2 ;  /* 0x0000001113007c0c */ /* 0x000fc4000bf46320 */
[----:B------:R-:W-:-:S03]  /*21f0*/  @!P0 SHF.L.U64.HI R17, R12, 0x1, R17 ;  /* 0x000000010c118819 */ /* 0x000fc60000010211 */
[----:B------:R-:W2:Y:S01]  /*2200*/  @!P4 LDC.64 R12, c[0x0][0x288] ;  /* 0x0000a200ff0ccb82 */ /* 0x000ea20000000a00 */
[----:B------:R-:W-:Y:S02]  /*2210*/  ISETP.GT.U32.OR P2, PT, R0, 0x22f, P2 ;  /* 0x0000022f0000780c */ /* 0x000fe40001744470 */
[C---:B------:R-:W-:Y:S02]  /*2220*/  @!P0 IADD3.X R11, R17.reuse, R11, RZ, P6, !PT ;  /* 0x0000000b110b8210 */ /* 0x040fe400037fe4ff */
[----:B------:R-:W-:Y:S02]  /*2230*/  @!P0 IADD3.X R7, R17, R7, RZ, P5, !PT ;  /* 0x0000000711078210 */ /* 0x000fe40002ffe4ff */
[----:B------:R-:W-:Y:S01]  /*2240*/  @!P3 IADD3 R15, R15, R24, RZ ;  /* 0x000000180f0fb210 */ /* 0x000fe20007ffe0ff */
[----:B------:R3:W5:Y:S01]  /*2250*/  @!P0 LDG.E R40, desc[UR22][R10.64] ;  /* 0x000000160a288981 */ /* 0x000762000c1e1900 */
[C---:B------:R-:W-:Y:S02]  /*2260*/  @!P3 SHF.L.U32 R25, R14.reuse, 0x1, RZ ;  /* 0x000000010e19b819 */ /* 0x040fe400000006ff */
[----:B------:R-:W-:Y:S01]  /*2270*/  @!P3 SHF.L.U64.HI R24, R14, 0x1, R15 ;  /* 0x000000010e18b819 */ /* 0x000fe2000001020f */
[----:B------:R4:W5:Y:S01]  /*2280*/  @!P0 LDG.E R84, desc[UR22][R6.64] ;  /* 0x0000001606548981 */ /* 0x000962000c1e1900 */
[----:B-1----:R-:W-:Y:S01]  /*2290*/  @!P3 IADD3 R8, P6, R25, R8, RZ ;  /* 0x000000081908b210 */ /* 0x002fe20007fde0ff */
[----:B------:R-:W1:Y:S01]  /*22a0*/  @!P2 LDC.64 R14, c[0x0][0x288] ;  /* 0x0000a200ff0eab82 */ /* 0x000e620000000a00 */
[----:B------:R-:W-:-:S02]  /*22b0*/  IADD3 R17, R2, 0x160, RZ ;  /* 0x0000016002117810 */ /* 0x000fc40007ffe0ff */
[----:B------:R-:W-:-:S05]  /*22c0*/  @!P3 IADD3.X R9, R24, R9, RZ, P6, !PT ;  /* 0x000000091809b210 */ /* 0x000fca00037fe4ff */
[----:B---3--:R-:W3:Y:S01]  /*22d0*/  @!P4 LDC.64 R10, c[0x0][0x230] ;  /* 0x00008c00ff0acb82 */ /* 0x008ee20000000a00 */
[----:B------:R-:W-:Y:S01]  /*22e0*/  ISETP.GE.U32.AND P0, PT, R17, UR16, PT ;  /* 0x0000001011007c0c */ /* 0x000fe2000bf06070 */
[----:B------:R0:W5:Y:S06]  /*22f0*/  @!P3 LDG.E R41, desc[UR22][R8.64] ;  /* 0x000000160829b981 */ /* 0x00016c000c1e1900 */
[----:B----4-:R-:W4:Y:S01]  /*2300*/  @!P4 LDC.64 R6, c[0x0][0x228] ;  /* 0x00008a00ff06cb82 */ /* 0x010f220000000a00 */
[----:B------:R-:W-:Y:S01]  /*2310*/  SHF.R.S32.HI R27, RZ, 0x1f, R17 ;  /* 0x0000001fff1b7819 */ /* 0x000fe20000011411 */
[----:B--2---:R-:W-:Y:S01]  /*2320*/  @!P4 IMAD R16, R16, R12, RZ ;  /* 0x0000000c1010c224 */ /* 0x004fe200078e02ff */
[----:B0-----:R-:W-:-:S02]  /*2330*/  @!P3 IADD3 R4, P6, R25, R4, RZ ;  /* 0x000000041904b210 */ /* 0x001fc40007fde0ff */
[----:B------:R-:W-:Y:S02]  /*2340*/  ISETP.GE.AND.EX P0, PT, R27, UR17, PT, P0 ;  /* 0x000000111b007c0c */ /* 0x000fe4000bf06300 */
[----:B------:R-:W-:Y:S02]  /*2350*/  @!P4 MOV R8, R20 ;  /* 0x000000140008c202 */ /* 0x000fe40000000f00 */
[----:B------:R-:W-:Y:S01]  /*2360*/  @!P4 MOV R9, R23 ;  /* 0x000000170009c202 */ /* 0x000fe20000000f00 */
[----:B------:R-:W-:Y:S01]  /*2370*/  @!P4 IMAD R25, R18, R13, R16 ;  /* 0x0000000d1219c224 */ /* 0x000fe200078e0210 */
[----:B------:R-:W-:Y:S02]  /*2380*/  ISETP.GT.U32.OR P0, PT, R0, 0x22f, P0 ;  /* 0x0000022f0000780c */ /* 0x000fe40000704470 */
[----:B------:R-:W-:Y:S01]  /*2390*/  @!P3 IADD3.X R5, R24, R5, RZ, P6, !PT ;  /* 0x000000051805b210 */ /* 0x000fe200037fe4ff */
[----:B------:R-:W-:Y:S01]  /*23a0*/  @!P4 IMAD.WIDE.U32 R12, R18, R12, R8 ;  /* 0x0000000c120cc225 */ /* 0x000fe200078e0008 */
[----:B------:R-:W-:Y:S01]  /*23b0*/  IADD3 R16, R2, 0x170, RZ ;  /* 0x0000017002107810 */ /* 0x000fe20007ffe0ff */
[----:B------:R-:W0:Y:S02]  /*23c0*/  @!P2 LDC.64 R8, c[0x0][0x230] ;  /* 0x00008c00ff08ab82 */ /* 0x000e240000000a00 */
[----:B------:R2:W5:Y:S01]  /*23d0*/  @!P3 LDG.E R83, desc[UR22][R4.64] ;  /* 0x000000160453b981 */ /* 0x000562000c1e1900 */
[----:B------:R-:W-:-:S02]  /*23e0*/  ISETP.GE.U32.AND P5, PT, R16, UR16, PT ;  /* 0x0000001010007c0c */ /* 0x000fc4000bfa6070 */
[----:B------:R-:W-:Y:S02]  /*23f0*/  SHF.R.S32.HI R26, RZ, 0x1f, R16 ;  /* 0x0000001fff1a7819 */ /* 0x000fe40000011410 */
[----:B------:R-:W-:Y:S02]  /*2400*/  @!P4 IADD3 R18, R13, R25, RZ ;  /* 0x000000190d12c210 */ /* 0x000fe40007ffe0ff */
[----:B--2---:R-:W-:Y:S01]  /*2410*/  @!P4 SHF.L.U32 R4, R12, 0x1, RZ ;  /* 0x000000010c04c819 */ /* 0x004fe200000006ff */
[----:B-1----:R-:W-:Y:S01]  /*2420*/  @!P2 IMAD R19, R19, R14, RZ ;  /* 0x0000000e1313a224 */ /* 0x002fe200078e02ff */
[----:B------:R-:W-:Y:S02]  /*2430*/  ISETP.GE.AND.EX P5, PT, R26, UR17, PT, P5 ;  /* 0x000000111a007c0c */ /* 0x000fe4000bfa6350 */
[C---:B---3--:R-:W-:Y:S02]  /*2440*/  @!P4 IADD3 R10, P3, R4.reuse, R10, RZ ;  /* 0x0000000a040ac210 */ /* 0x048fe40007f7e0ff */
[----:B----4-:R-:W-:-:S02]  /*2450*/  @!P4 IADD3 R6, P6, R4, R6, RZ ;  /* 0x000000060406c210 */ /* 0x010fc40007fde0ff */
[----:B------:R-:W-:Y:S02]  /*2460*/  @!P2 MOV R4, R20 ;  /* 0x000000140004a202 */ /* 0x000fe40000000f00 */
[----:B------:R-:W-:Y:S02]  /*2470*/  @!P2 MOV R5, R23 ;  /* 0x000000170005a202 */ /* 0x000fe40000000f00 */
[----:B------:R-:W-:Y:S02]  /*2480*/  @!P4 SHF.L.U64.HI R18, R12, 0x1, R18 ;  /* 0x000000010c12c819 */ /* 0x000fe40000010212 */
[----:B------:R-:W1:Y:S01]  /*2490*/  @!P0 LDC.64 R12, c[0x0][0x288] ;  /* 0x0000a200ff0c8b82 */ /* 0x000e620000000a00 */
[----:B------:R-:W-:Y:S01]  /*24a0*/  ISETP.GT.U32.OR P5, PT, R0, 0x22f, P5 ;  /* 0x0000022f0000780c */ /* 0x000fe20002fa4470 */
[C---:B------:R-:W-:Y:S02]  /*24b0*/  @!P2 IMAD R19, R3.reuse, R15, R19 ;  /* 0x0000000f0313a224 */ /* 0x040fe400078e0213 */
[----:B------:R-:W-:Y:S01]  /*24c0*/  @!P2 IMAD.WIDE.U32 R14, R3, R14, R4 ;  /* 0x0000000e030ea225 */ /* 0x000fe200078e0004 */
[----:B------:R-:W-:-:S03]  /*24d0*/  @!P4 IADD3.X R11, R18, R11, RZ, P3, !PT ;  /* 0x0000000b120bc210 */ /* 0x000fc60001ffe4ff */
[----:B------:R-:W2:Y:S01]  /*24e0*/  @!P2 LDC.64 R4, c[0x0][0x228] ;  /* 0x00008a00ff04ab82 */ /* 0x000ea20000000a00 */
[----:B------:R-:W-:Y:S01]  /*24f0*/  @!P2 IADD3 R19, R15, R19, RZ ;  /* 0x000000130f13a210 */ /* 0x000fe20007ffe0ff */
[----:B------:R3:W5:Y:S01]  /*2500*/  @!P4 LDG.E R35, desc[UR22][R10.64] ;  /* 0x000000160a23c981 */ /* 0x000762000c1e1900 */
[C---:B------:R-:W-:Y:S02]  /*2510*/  @!P2 SHF.L.U32 R15, R14.reuse, 0x1, RZ ;  /* 0x000000010e0fa819 */ /* 0x040fe400000006ff */
[----:B------:R-:W-:Y:S02]  /*2520*/  @!P2 SHF.L.U64.HI R24, R14, 0x1, R19 ;  /* 0x000000010e18a819 */ /* 0x000fe40000010213 */
[----:B0-----:R-:W-:Y:S02]  /*2530*/  @!P2 IADD3 R8, P3, R15, R8, RZ ;  /* 0x000000080f08a210 */ /* 0x001fe40007f7e0ff */
[----:B------:R-:W-:Y:S01]  /*2540*/  MOV R3, RZ ;  /* 0x000000ff00037202 */ /* 0x000fe20000000f00 */
[----:B---3--:R-:W0:Y:S01]  /*2550*/  @!P5 LDC.64 R10, c[0x0][0x288] ;  /* 0x0000a200ff0adb82 */ /* 0x008e220000000a00 */
[----:B------:R-:W-:-:S02]  /*2560*/  @!P2 IADD3.X R9, R24, R9, RZ, P3, !PT ;  /* 0x000000091809a210 */ /* 0x000fc40001ffe4ff */
[----:B------:R-:W-:Y:S01]  /*2570*/  IADD3 R25, R2, 0x180, RZ ;  /* 0x0000018002197810 */ /* 0x000fe20007ffe0ff */
[----:B-1----:R-:W-:Y:S02]  /*2580*/  @!P0 IMAD R14, R27, R12, RZ ;  /* 0x0000000c1b0e8224 */ /* 0x002fe400078e02ff */
[----:B------:R1:W5:Y:S01]  /*2590*/  @!P2 LDG.E R3, desc[UR22][R8.64] ;  /* 0x000000160803a981 */ /* 0x000362000c1e1900 */
[----:B------:R-:W-:Y:S02]  /*25a0*/  ISETP.GE.U32.AND P3, PT, R25, UR16, PT ;  /* 0x0000001019007c0c */ /* 0x000fe4000bf66070 */
[----:B------:R-:W-:Y:S02]  /*25b0*/  SHF.R.S32.HI R28, RZ, 0x1f, R25 ;  /* 0x0000001fff1c7819 */ /* 0x000fe40000011419 */
[----:B------:R-:W-:Y:S02]  /*25c0*/  @!P4 IADD3.X R7, R18, R7, RZ, P6, !PT ;  /* 0x000000071207c210 */ /* 0x000fe400037fe4ff */
[----:B-1----:R-:W-:Y:S01]  /*25d0*/  @!P0 MOV R8, R20 ;  /* 0x0000001400088202 */ /* 0x002fe20000000f00 */
[C---:B------:R-:W-:Y:S01]  /*25e0*/  @!P0 IMAD R13, R17.reuse, R13, R14 ;  /* 0x0000000d110d8224 */ /* 0x040fe200078e020e */
[----:B------:R-:W-:Y:S01]  /*25f0*/  @!P0 MOV R9, R23 ;  /* 0x0000001700098202 */ /* 0x000fe20000000f00 */
[----:B------:R1:W5:Y:S01]  /*2600*/  @!P4 LDG.E R75, desc[UR22][R6.64] ;  /* 0x00000016064bc981 */ /* 0x000362000c1e1900 */
[----:B------:R-:W-:Y:S01]  /*2610*/  ISETP.GE.AND.EX P3, PT, R28, UR17, PT, P3 ;  /* 0x000000111c007c0c */ /* 0x000fe2000bf66330 */
[----:B------:R-:W3:Y:S01]  /*2620*/  @!P0 LDC.64 R18, c[0x0][0x228] ;  /* 0x00008a00ff128b82 */ /* 0x000ee20000000a00 */
[----:B------:R-:W-:-:S02]  /*2630*/  @!P0 IMAD.WIDE.U32 R8, R17, R12, R8 ;  /* 0x0000000c11088225 */ /* 0x000fc400078e0008 */
[----:B------:R-:W-:-:S05]  /*2640*/  ISETP.GT.U32.OR P3, PT, R0, 0x22f, P3 ;  /* 0x0000022f0000780c */ /* 0x000fca0001f64470 */
[----:B-1----:R-:W1:Y:S01]  /*2650*/  @!P0 LDC.64 R6, c[0x0][0x230] ;  /* 0x00008c00ff068b82 */ /* 0x002e620000000a00 */
[----:B------:R-:W-:Y:S02]  /*2660*/  @!P0 IADD3 R13, R9, R13, RZ ;  /* 0x0000000d090d8210 */ /* 0x000fe40007ffe0ff */
[----:B--2---:R-:W-:Y:S01]  /*2670*/  @!P2 IADD3 R4, P4, R15, R4, RZ ;  /* 0x000000040f04a210 */ /* 0x004fe20007f9e0ff */
[----:B0-----:R-:W-:Y:S01]  /*2680*/  @!P5 IMAD R26, R26, R10, RZ ;  /* 0x0000000a1a1ad224 */ /* 0x001fe200078e02ff */
[C---:B------:R-:W-:Y:S02]  /*2690*/  @!P0 SHF.L.U32 R27, R8.reuse, 0x1, RZ ;  /* 0x00000001081b8819 */ /* 0x040fe400000006ff */
[----:B------:R-:W-:Y:S01]  /*26a0*/  @!P0 SHF.L.U64.HI R17, R8, 0x1, R13 ;  /* 0x0000000108118819 */ /* 0x000fe2000001020d */
[----:B------:R-:W0:Y:S01]  /*26b0*/  @!P5 LDC.64 R14, c[0x0][0x230] ;  /* 0x00008c00ff0edb82 */ /* 0x000e220000000a00 */
[----:B------:R-:W-:Y:S02]  /*26c0*/  @!P2 IADD3.X R5, R24, R5, RZ, P4, !PT ;  /* 0x000000051805a210 */ /* 0x000fe400027fe4ff */
[----:B------:R-:W-:-:S02]  /*26d0*/  @!P5 MOV R8, R20 ;  /* 0x000000140008d202 */ /* 0x000fc40000000f00 */
[----:B------:R-:W-:Y:S01]  /*26e0*/  @!P5 MOV R9, R23 ;  /* 0x000000170009d202 */ /* 0x000fe20000000f00 */
[----:B------:R-:W-:Y:S01]  /*26f0*/  @!P5 IMAD R26, R16, R11, R26 ;  /* 0x0000000b101ad224 */ /* 0x000fe200078e021a */
[----:B------:R-:W-:Y:S01]  /*2700*/  IADD3 R24, R2, 0x190, RZ ;  /* 0x0000019002187810 */ /* 0x000fe20007ffe0ff */
[----:B------:R-:W2:Y:S01]  /*2710*/  @!P5 LDC.64 R12, c[0x0][0x228] ;  /* 0x00008a00ff0cdb82 */ /* 0x000ea20000000a00 */
[----:B------:R4:W5:Y:S01]  /*2720*/  @!P2 LDG.E R72, desc[UR22][R4.64] ;  /* 0x000000160448a981 */ /* 0x000962000c1e1900 */
[----:B------:R-:W-:Y:S01]  /*2730*/  @!P5 IMAD.WIDE.U32 R10, R16, R10, R8 ;  /* 0x0000000a100ad225 */ /* 0x000fe200078e0008 */
[----:B------:R-:W-:Y:S02]  /*2740*/  ISETP.GE.U32.AND P4, PT, R24, UR16, PT ;  /* 0x0000001018007c0c */ /* 0x000fe4000bf86070 */
[----:B------:R-:W-:-:S03]  /*2750*/  SHF.R.S32.HI R29, RZ, 0x1f, R24 ;  /* 0x0000001fff1d7819 */ /* 0x000fc60000011418 */
[----:B------:R-:W2:Y:S01]  /*2760*/  @!P3 LDC.64 R8, c[0x0][0x288] ;  /* 0x0000a200ff08bb82 */ /* 0x000ea20000000a00 */
[----:B------:R-:W-:Y:S01]  /*2770*/  ISETP.GE.AND.EX P4, PT, R29, UR17, PT, P4 ;  /* 0x000000111d007c0c */ /* 0x000fe2000bf86340 */
[----:B----4-:R-:W-:-:S03]  /*2780*/  HFMA2.MMA R4, -RZ, RZ, 0, 0 ;  /* 0x00000000ff047435 */ /* 0x010fc600000001ff */
[----:B------:R-:W-:Y:S02]  /*2790*/  ISETP.GT.U32.OR P2, PT, R0, 0x22f, P4 ;  /* 0x0000022f0000780c */ /* 0x000fe40002744470 */
[----:B-1----:R-:W-:Y:S02]  /*27a0*/  @!P0 IADD3 R6, P6, R27, R6, RZ ;  /* 0x000000061b068210 */ /* 0x002fe40007fde0ff */
[----:B------:R-:W-:Y:S02]  /*27b0*/  @!P5 IADD3 R5, R11, R26, RZ ;  /* 0x0000001a0b05d210 */ /* 0x000fe40007ffe0ff */
[----:B---3--:R-:W-:Y:S02]  /*27c0*/  @!P0 IADD3 R18, P4, R27, R18, RZ ;  /* 0x000000121b128210 */ /* 0x008fe40007f9e0ff */
[----:B------:R-:W-:Y:S02]  /*27d0*/  @!P0 IADD3.X R7, R17, R7, RZ, P6, !PT ;  /* 0x0000000711078210 */ /* 0x000fe400037fe4ff */
[----:B------:R-:W-:-:S02]  /*27e0*/  @!P5 SHF.L.U32 R26, R10, 0x1, RZ ;  /* 0x000000010a1ad819 */ /* 0x000fc400000006ff */
[----:B------:R-:W-:Y:S01]  /*27f0*/  @!P0 IADD3.X R19, R17, R19, RZ, P4, !PT ;  /* 0x0000001311138210 */ /* 0x000fe200027fe4ff */
[----:B------:R-:W5:Y:S01]  /*2800*/  @!P0 LDG.E R4, desc[UR22][R6.64] ;  /* 0x0000001606048981 */ /* 0x000f62000c1e1900 */
[----:B------:R-:W-:Y:S01]  /*2810*/  @!P5 SHF.L.U64.HI R27, R10, 0x1, R5 ;  /* 0x000000010a1bd819 */ /* 0x000fe20000010205 */
[----:B------:R-:W1:Y:S01]  /*2820*/  @!P3 LDC.64 R16, c[0x0][0x230] ;  /* 0x00008c00ff10bb82 */ /* 0x000e620000000a00 */
[----:B0-----:R-:W-:Y:S01]  /*2830*/  @!P5 IADD3 R14, P6, R26, R14, RZ ;  /* 0x0000000e1a0ed210 */ /* 0x001fe20007fde0ff */
[----:B------:R0:W5:Y:S01]  /*2840*/  @!P0 LDG.E R69, desc[UR22][R18.64] ;  /* 0x0000001612458981 */ /* 0x000162000c1e1900 */
[----:B------:R-:W-:Y:S02]  /*2850*/  MOV R5, RZ ;  /* 0x000000ff00057202 */ /* 0x000fe40000000f00 */
[----:B------:R-:W-:-:S03]  /*2860*/  @!P5 IADD3.X R15, R27, R15, RZ, P6, !PT ;  /* 0x0000000f1b0fd210 */ /* 0x000fc600037fe4ff */
[----:B------:R-:W3:Y:S01]  /*2870*/  @!P3 LDC.64 R10, c[0x0][0x228] ;  /* 0x00008a00ff0abb82 */ /* 0x000ee20000000a00 */
[----:B--2---:R-:W-:Y:S01]  /*2880*/  @!P5 IADD3 R12, P0, R26, R12, RZ ;  /* 0x0000000c1a0cd210 */ /* 0x004fe20007f1e0ff */
[----:B------:R2:W5:Y:S01]  /*2890*/  @!P5 LDG.E R5, desc[UR22][R14.64] ;  /* 0x000000160e05d981 */ /* 0x000562000c1e1900 */
[----:B0-----:R-:W-:-:S05]  /*28a0*/  @!P3 IMAD R18, R28, R8, RZ ;  /* 0x000000081c12b224 */ /* 0x001fca00078e02ff */
[----:B------:R-:W0:Y:S01]  /*28b0*/  @!P2 LDC.64 R6, c[0x0][0x288] ;  /* 0x0000a200ff06ab82 */ /* 0x000e220000000a00 */
[----:B------:R-:W-:Y:S02]  /*28c0*/  IADD3 R28, R2, 0x1a0, RZ ;  /* 0x000001a0021c7810 */ /* 0x000fe40007ffe0ff */
[----:B------:R-:W-:Y:S02]  /*28d0*/  @!P5 IADD3.X R13, R27, R13, RZ, P0, !PT ;  /* 0x0000000d1b0dd210 */ /* 0x000fe400007fe4ff */
[----:B--2---:R-:W-:Y:S02]  /*28e0*/  @!P3 MOV R14, R20 ;  /* 0x00000014000eb202 */ /* 0x004fe40000000f00 */
[----:B------:R-:W-:Y:S01]  /*28f0*/  @!P3 MOV R15, R23 ;  /* 0x00000017000fb202 */ /* 0x000fe20000000f00 */
[C---:B------:R-:W-:Y:S01]  /*2900*/  @!P3 IMAD R18, R25.reuse, R9, R18 ;  /* 0x000000091912b224 */ /* 0x040fe200078e0212 */
[----:B------:R-:W-:Y:S01]  /*2910*/  ISETP.GE.U32.AND P0, PT, R28, UR16, PT ;  /* 0x000000101c007c0c */ /* 0x000fe2000bf06070 */
[----:B------:R2:W5:Y:S01]  /*2920*/  @!P5 LDG.E R68, desc[UR22][R12.64] ;  /* 0x000000160c44d981 */ /* 0x000562000c1e1900 */
[----:B------:R-:W-:Y:S01]  /*2930*/  SHF.R.S32.HI R30, RZ, 0x1f, R28 ;  /* 0x0000001fff1e7819 */ /* 0x000fe2000001141c */
[----:B------:R-:W-:-:S02]  /*2940*/  @!P3 IMAD.WIDE.U32 R8, R25, R8, R14 ;  /* 0x000000081908b225 */ /* 0x000fc400078e000e */
[----:B------:R-:W4:Y:S01]  /*2950*/  @!P2 LDC.64 R14, c[0x0][0x230] ;  /* 0x00008c00ff0eab82 */ /* 0x000f220000000a00 */
[----:B------:R-:W-:Y:S02]  /*2960*/  ISETP.GE.AND.EX P5, PT, R30, UR17, PT, P0 ;  /* 0x000000111e007c0c */ /* 0x000fe4000bfa6300 */
[----:B------:R-:W-:Y:S02]  /*2970*/  @!P3 IADD3 R18, R9, R18, RZ ;  /* 0x000000120912b210 */ /* 0x000fe40007ffe0ff */
[----:B------:R-:W-:Y:S02]  /*2980*/  ISETP.GT.U32.OR P5, PT, R0, 0x22f, P5 ;  /* 0x0000022f0000780c */ /* 0x000fe40002fa4470 */
[C---:B------:R-:W-:Y:S01]  /*2990*/  @!P3 SHF.L.U32 R9, R8.reuse, 0x1, RZ ;  /* 0x000000010809b819 */ /* 0x040fe200000006ff */
[----:B--2---:R-:W2:Y:S01]  /*29a0*/  @!P2 LDC.64 R12, c[0x0][0x228] ;  /* 0x00008a00ff0cab82 */ /* 0x004ea20000000a00 */
[----:B------:R-:W-:Y:S01]  /*29b0*/  @!P3 SHF.L.U64.HI R18, R8, 0x1, R18 ;  /* 0x000000010812b819 */ /* 0x000fe20000010212 */
[----:B0-----:R-:W-:Y:S01]  /*29c0*/  @!P2 IMAD R19, R29, R6, RZ ;  /* 0x000000061d13a224 */ /* 0x001fe200078e02ff */
[----:B-1----:R-:W-:-:S02]  /*29d0*/  @!P3 IADD3 R16, P0, R9, R16, RZ ;  /* 0x000000100910b210 */ /* 0x002fc40007f1e0ff */
[----:B---3--:R-:W-:Y:S02]  /*29e0*/  @!P3 IADD3 R10, P6, R9, R10, RZ ;  /* 0x0000000a090ab210 */ /* 0x008fe40007fde0ff */
[----:B------:R-:W-:Y:S02]  /*29f0*/  IADD3 R26, R2, 0x1c0, RZ ;  /* 0x000001c0021a7810 */ /* 0x000fe40007ffe0ff */
[----:B------:R-:W-:Y:S02]  /*2a00*/  @!P2 MOV R8, R20 ;  /* 0x000000140008a202 */ /* 0x000fe40000000f00 */
[----:B------:R-:W-:Y:S01]  /*2a10*/  @!P2 MOV R9, R23 ;  /* 0x000000170009a202 */ /* 0x000fe20000000f00 */
[----:B------:R-:W-:Y:S01]  /*2a20*/  @!P2 IMAD R19, R24, R7, R19 ;  /* 0x000000071813a224 */ /* 0x000fe200078e0213 */
[----:B------:R-:W-:Y:S02]  /*2a30*/  ISETP.GE.U32.AND P4, PT, R26, UR16, PT ;  /* 0x000000101a007c0c */ /* 0x000fe4000bf86070 */
[----:B------:R-:W-:Y:S01]  /*2a40*/  SHF.R.S32.HI R31, RZ, 0x1f, R26 ;  /* 0x0000001fff1f7819 */ /* 0x000fe2000001141a */
[----:B------:R-:W-:-:S02]  /*2a50*/  @!P2 IMAD.WIDE.U32 R6, R24, R6, R8 ;  /* 0x000000061806a225 */ /* 0x000fc400078e0008 */
[----:B------:R-:W0:Y:S01]  /*2a60*/  @!P5 LDC.64 R8, c[0x0][0x288] ;  /* 0x0000a200ff08db82 */ /* 0x000e220000000a00 */
[----:B------:R-:W-:Y:S02]  /*2a70*/  ISETP.GE.AND.EX P4, PT, R31, UR17, PT, P4 ;  /* 0x000000111f007c0c */ /* 0x000fe4000bf86340 */
[----:B------:R-:W-:Y:S02]  /*2a80*/  @!P2 IADD3 R19, R7, R19, RZ ;  /* 0x000000130713a210 */ /* 0x000fe40007ffe0ff */
[----:B------:R-:W-:Y:S02]  /*2a90*/  ISETP.GT.U32.OR P4, PT, R0, 0x22f, P4 ;  /* 0x0000022f0000780c */ /* 0x000fe40002784470 */
[C---:B------:R-:W-:Y:S02]  /*2aa0*/  @!P3 IADD3.X R17, R18.reuse, R17, RZ, P0, !PT ;  /* 0x000000111211b210 */ /* 0x040fe400007fe4ff */
[----:B------:R-:W-:Y:S02]  /*2ab0*/  @!P3 IADD3.X R11, R18, R11, RZ, P6, !PT ;  /* 0x0000000b120bb210 */ /* 0x000fe400037fe4ff */
[----:B------:R-:W-:-:S02]  /*2ac0*/  @!P2 SHF.L.U32 R18, R6, 0x1, RZ ;  /* 0x000000010612a819 */ /* 0x000fc400000006ff */
[----:B------:R-:W-:Y:S02]  /*2ad0*/  @!P2 SHF.L.U64.HI R29, R6, 0x1, R19 ;  /* 0x00000001061da819 */ /* 0x000fe40000010213 */
[----:B------:R-:W-:Y:S02]  /*2ae0*/  CS2R R6, SRZ ;  /* 0x0000000000067805 */ /* 0x000fe4000001ff00 */
[----:B----4-:R-:W-:Y:S01]  /*2af0*/  @!P2 IADD3 R14, P0, R18, R14, RZ ;  /* 0x0000000e120ea210 */ /* 0x010fe20007f1e0ff */
[----:B------:R-:W5:Y:S01]  /*2b00*/  @!P3 LDG.E R66, desc[UR22][R10.64] ;  /* 0x000000160a42b981 */ /* 0x000f62000c1e1900 */
[----:B------:R-:W-:Y:S01]  /*2b10*/  IADD3 R27, R2, 0x1d0, RZ ;  /* 0x000001d0021b7810 */ /* 0x000fe20007ffe0ff */
[----:B------:R-:W1:Y:S01]  /*2b20*/  @!P4 LDC.64 R24, c[0x0][0x288] ;  /* 0x0000a200ff18cb82 */ /* 0x000e620000000a00 */
[----:B------:R-:W-:Y:S01]  /*2b30*/  @!P2 IADD3.X R15, R29, R15, RZ, P0, !PT ;  /* 0x0000000f1d0fa210 */ /* 0x000fe200007fe4ff */
[----:B------:R3:W5:Y:S01]  /*2b40*/  @!P3 LDG.E R6, desc[UR22][R16.64] ;  /* 0x000000161006b981 */ /* 0x000762000c1e1900 */
[----:B--2---:R-:W-:-:S02]  /*2b50*/  @!P2 IADD3 R12, P3, R18, R12, RZ ;  /* 0x0000000c120ca210 */ /* 0x004fc40007f7e0ff */
[----:B------:R-:W-:Y:S01]  /*2b60*/  ISETP.GE.U32.AND P0, PT, R27, UR16, PT ;  /* 0x000000101b007c0c */ /* 0x000fe2000bf06070 */
[----:B------:R0:W5:Y:S01]  /*2b70*/  @!P2 LDG.E R7, desc[UR22][R14.64] ;  /* 0x000000160e07a981 */ /* 0x000162000c1e1900 */
[----:B------:R-:W-:Y:S01]  /*2b80*/  SHF.R.S32.HI R33, RZ, 0x1f, R27 ;  /* 0x0000001fff217819 */ /* 0x000fe2000001141b */
[----:B------:R-:W2:Y:S03]  /*2b90*/  @!P5 LDC.64 R18, c[0x0][0x230] ;  /* 0x00008c00ff12db82 */ /* 0x000ea60000000a00 */
[----:B------:R-:W-:-:S05]  /*2ba0*/  ISETP.GE.AND.EX P0, PT, R33, UR17, PT, P0 ;  /* 0x0000001121007c0c */ /* 0x000fca000bf06300 */
[----:B---3--:R-:W3:Y:S01]  /*2bb0*/  @!P5 LDC.64 R16, c[0x0][0x228] ;  /* 0x00008a00ff10db82 */ /* 0x008ee20000000a00 */
[----:B0-----:R-:W-:Y:S01]  /*2bc0*/  @!P5 IMAD R14, R30, R8, RZ ;  /* 0x000000081e0ed224 */ /* 0x001fe200078e02ff */
[----:B------:R-:W-:Y:S02]  /*2bd0*/  IADD3 R30, R2, 0x1e0, RZ ;  /* 0x000001e0021e7810 */ /* 0x000fe40007ffe0ff */
[----:B------:R-:W-:Y:S02]  /*2be0*/  ISETP.GT.U32.OR P0, PT, R0, 0x22f, P0 ;  /* 0x0000022f0000780c */ /* 0x000fe40000704470 */
[----:B------:R-:W-:Y:S02]  /*2bf0*/  @!P5 MOV R10, R20 ;  /* 0x00000014000ad202 */ /* 0x000fe40000000f00 */
[----:B------:R-:W-:Y:S02]  /*2c00*/  @!P5 MOV R11, R23 ;  /* 0x00000017000bd202 */ /* 0x000fe40000000f00 */
[----:B------:R-:W-:Y:S01]  /*2c10*/  @!P2 IADD3.X R13, R29, R13, RZ, P3, !PT ;  /* 0x0000000d1d0da210 */ /* 0x000fe20001ffe4ff */
[----:B------:R-:W-:Y:S01]  /*2c20*/  @!P5 IMAD R14, R28, R9, R14 ;  /* 0x000000091c0ed224 */ /* 0x000fe200078e020e */
[----:B------:R-:W-:-:S02]  /*2c30*/  ISETP.GE.U32.AND P3, PT, R30, UR16, PT ;  /* 0x000000101e007c0c */ /* 0x000fc4000bf66070 */
[----:B------:R-:W-:Y:S01]  /*2c40*/  SHF.R.S32.HI R32, RZ, 0x1f, R30 ;  /* 0x0000001fff207819 */ /* 0x000fe2000001141e */
[----:B------:R-:W-:Y:S01]  /*2c50*/  @!P5 IMAD.WIDE.U32 R8, R28, R8, R10 ;  /* 0x000000081c08d225 */ /* 0x000fe200078e000a */
[----:B------:R0:W5:Y:S01]  /*2c60*/  @!P2 LDG.E R64, desc[UR22][R12.64] ;  /* 0x000000160c40a981 */ /* 0x000162000c1e1900 */
[----:B------:R-:W4:Y:S01]  /*2c70*/  @!P4 LDC.64 R10, c[0x0][0x230] ;  /* 0x00008c00ff0acb82 */ /* 0x000f220000000a00 */
[----:B------:R-:W-:Y:S02]  /*2c80*/  ISETP.GE.AND.EX P3, PT, R32, UR17, PT, P3 ;  /* 0x0000001120007c0c */ /* 0x000fe4000bf66330 */
[----:B------:R-:W-:Y:S02]  /*2c90*/  @!P5 IADD3 R28, R9, R14, RZ ;  /* 0x0000000e091cd210 */ /* 0x000fe40007ffe0ff */
[----:B------:R-:W-:Y:S02]  /*2ca0*/  ISETP.GT.U32.OR P2, PT, R0, 0x22f, P3 ;  /* 0x0000022f0000780c */ /* 0x000fe40001f44470 */
[C---:B------:R-:W-:Y:S01]  /*2cb0*/  @!P5 SHF.L.U32 R9, R8.reuse, 0x1, RZ ;  /* 0x000000010809d819 */ /* 0x040fe200000006ff */
[----:B------:R-:W4:Y:S01]  /*2cc0*/  @!P0 LDC.64 R14, c[0x0][0x288] ;  /* 0x0000a200ff0e8b82 */ /* 0x000f220000000a00 */
[----:B------:R-:W-:Y:S01]  /*2cd0*/  @!P5 SHF.L.U64.HI R28, R8, 0x1, R28 ;  /* 0x00000001081cd819 */ /* 0x000fe2000001021c */
[----:B-1----:R-:W-:Y:S01]  /*2ce0*/  @!P4 IMAD R31, R31, R24, RZ ;  /* 0x000000181f1fc224 */ /* 0x002fe200078e02ff */
[----:B--2---:R-:W-:-:S02]  /*2cf0*/  @!P5 IADD3 R18, P3, R9, R18, RZ ;  /* 0x000000120912d210 */ /* 0x004fc40007f7e0ff */
[----:B---3--:R-:W-:Y:S02]  /*2d00*/  @!P5 IADD3 R16, P6, R9, R16, RZ ;  /* 0x000000100910d210 */ /* 0x008fe40007fde0ff */
[----:B------:R-:W-:Y:S01]  /*2d10*/  @!P4 MOV R8, R20 ;  /* 0x000000140008c202 */ /* 0x000fe20000000f00 */
[----:B0-----:R-:W0:Y:S01]  /*2d20*/  @!P4 LDC.64 R12, c[0x0][0x228] ;  /* 0x00008a00ff0ccb82 */ /* 0x001e220000000a00 */
[----:B------:R-:W-:Y:S01]  /*2d30*/  @!P4 MOV R9, R23 ;  /* 0x000000170009c202 */ /* 0x000fe20000000f00 */
[----:B------:R-:W-:Y:S01]  /*2d40*/  @!P4 IMAD R31, R26, R25, R31 ;  /* 0x000000191a1fc224 */ /* 0x000fe200078e021f */
[----:B------:R-:W-:Y:S01]  /*2d50*/  @!P5 IADD3.X R19, R28, R19, RZ, P3, !PT ;  /* 0x000000131c13d210 */ /* 0x000fe20001ffe4ff */
[----:B------:R-:W-:Y:S01]  /*2d60*/  @!P4 IMAD.WIDE.U32 R24, R26, R24, R8 ;  /* 0x000000181a18c225 */ /* 0x000fe200078e0008 */
[----:B------:R-:W-:Y:S01]  /*2d70*/  @!P5 IADD3.X R17, R28, R17, RZ, P6, !PT ;  /* 0x000000111c11d210 */ /* 0x000fe200037fe4ff */
[----:B------:R-:W-:Y:S02]  /*2d80*/  HFMA2.MMA R8, -RZ, RZ, 0, 0 ;  /* 0x00000000ff087435 */ /* 0x000fe400000001ff */
[----:B------:R-:W1:Y:S01]  /*2d90*/  @!P2 LDC.64 R28, c[0x0][0x288] ;  /* 0x0000a200ff1cab82 */ /* 0x000e620000000a00 */
[----:B------:R-:W-:Y:S01]  /*2da0*/  @!P4 IADD3 R31, R25, R31, RZ ;  /* 0x0000001f191fc210 */ /* 0x000fe20007ffe0ff */
[----:B------:R2:W5:Y:S01]  /*2db0*/  @!P5 LDG.E R62, desc[UR22][R16.64] ;  /* 0x00000016103ed981 */ /* 0x000562000c1e1900 */
[----:B------:R-:W-:-:S02]  /*2dc0*/  @!P4 SHF.L.U32 R9, R24, 0x1, RZ ;  /* 0x000000011809c819 */ /* 0x000fc400000006ff */
[----:B------:R-:W-:Y:S02]  /*2dd0*/  @!P4 SHF.L.U64.HI R24, R24, 0x1, R31 ;  /* 0x000000011818c819 */ /* 0x000fe4000001021f */
[----:B----4-:R-:W-:Y:S01]  /*2de0*/  @!P4 IADD3 R10, P3, R9, R10, RZ ;  /* 0x0000000a090ac210 */ /* 0x010fe20007f7e0ff */
[----:B------:R3:W5:Y:S01]  /*2df0*/  @!P5 LDG.E R8, desc[UR22][R18.64] ;  /* 0x000000161208d981 */ /* 0x000762000c1e1900 */
[----:B------:R-:W-:Y:S02]  /*2e00*/  IADD3 R31, R2, 0x150, RZ ;  /* 0x00000150021f7810 */ /* 0x000fe40007ffe0ff */
[----:B------:R-:W-:Y:S02]  /*2e10*/  @!P4 IADD3.X R11, R24, R11, RZ, P3, !PT ;  /* 0x0000000b180bc210 */ /* 0x000fe40001ffe4ff */
[----:B------:R-:W-:Y:S02]  /*2e20*/  ISETP.GE.U32.AND P3, PT, R31, UR16, PT ;  /* 0x000000101f007c0c */ /* 0x000fe4000bf66070 */
[----:B------:R-:W-:-:S02]  /*2e30*/  SHF.R.S32.HI R55, RZ, 0x1f, R31 ;  /* 0x0000001fff377819 */ /* 0x000fc4000001141f */
[----:B--2---:R-:W-:Y:S01]  /*2e40*/  @!P0 MOV R16, R20 ;  /* 0x0000001400108202 */ /* 0x004fe20000000f00 */
[-C--:B---3--:R-:W-:Y:S01]  /*2e50*/  @!P0 IMAD R18, R33, R14.reuse, RZ ;  /* 0x0000000e21128224 */ /* 0x088fe200078e02ff */
[----:B------:R-:W-:Y:S02]  /*2e60*/  @!P0 MOV R17, R23 ;  /* 0x0000001700118202 */ /* 0x000fe40000000f00 */
[----:B------:R-:W-:Y:S01]  /*2e70*/  ISETP.GE.AND.EX P3, PT, R55, UR17, PT, P3 ;  /* 0x0000001137007c0c */ /* 0x000fe2000bf66330 */
[C---:B------:R-:W-:Y:S02]  /*2e80*/  @!P0 IMAD R18, R27.reuse, R15, R18 ;  /* 0x0000000f1b128224 */ /* 0x040fe400078e0212 */
[----:B------:R-:W-:Y:S02]  /*2e90*/  @!P0 IMAD.WIDE.U32 R16, R27, R14, R16 ;  /* 0x0000000e1b108225 */ /* 0x000fe400078e0010 */
[----:B------:R-:W2:Y:S01]  /*2ea0*/  @!P0 LDC.64 R14, c[0x0][0x230] ;  /* 0x00008c00ff0e8b82 */ /* 0x000ea20000000a00 */
[----:B------:R-:W-:Y:S01]  /*2eb0*/  ISETP.GT.U32.OR P3, PT, R0, 0x22f, P3 ;  /* 0x0000022f0000780c */ /* 0x000fe20001f64470 */
[----:B------:R-:W-:Y:S01]  /*2ec0*/  UIMAD.WIDE UR6, UR8, 0x8, UR6 ;  /* 0x00000008080678a5 */ /* 0x000fe2000f8e0206 */
[----:B------:R-:W-:Y:S01]  /*2ed0*/  @!P0 IADD3 R18, R17, R18, RZ ;  /* 0x0000001211128210 */ /* 0x000fe20007ffe0ff */
[----:B-1----:R-:W-:Y:S01]  /*2ee0*/  @!P2 IMAD R33, R32, R28, RZ ;  /* 0x0000001c2021a224 */ /* 0x002fe200078e02ff */
[----:B------:R-:W-:-:S02]  /*2ef0*/  @!P0 SHF.L.U32 R54, R16, 0x1, RZ ;  /* 0x0000000110368819 */ /* 0x000fc400000006ff */
[----:B------:R-:W-:Y:S01]  /*2f00*/  @!P0 SHF.L.U64.HI R32, R16, 0x1, R18 ;  /* 0x0000000110208819 */ /* 0x000fe20000010212 */
[----:B------:R-:W1:Y:S01]  /*2f10*/  @!P0 LDC.64 R26, c[0x0][0x228] ;  /* 0x00008a00ff1a8b82 */ /* 0x000e620000000a00 */
[----:B0-----:R-:W-:Y:S01]  /*2f20*/  @!P4 IADD3 R12, P5, R9, R12, RZ ;  /* 0x0000000c090cc210 */ /* 0x001fe20007fbe0ff */
[----:B------:R-:W-:Y:S01]  /*2f30*/  HFMA2.MMA R9, -RZ, RZ, 0, 0 ;  /* 0x00000000ff097435 */ /* 0x000fe200000001ff */
[----:B------:R-:W-:Y:S02]  /*2f40*/  MOV R16, UR6 ;  /* 0x0000000600107c02 */ /* 0x000fe40008000f00 */
[----:B------:R-:W-:-:S03]  /*2f50*/  MOV R17, UR7 ;  /* 0x0000000700117c02 */ /* 0x000fc60008000f00 */
[----:B------:R-:W0:Y:S01]  /*2f60*/  @!P3 LDC.64 R18, c[0x0][0x288] ;  /* 0x0000a200ff12bb82 */ /* 0x000e220000000a00 */
[----:B------:R-:W-:Y:S02]  /*2f70*/  @!P4 IADD3.X R13, R24, R13, RZ, P5, !PT ;  /* 0x0000000d180dc210 */ /* 0x000fe40002ffe4ff */
[----:B------:R-:W3:Y:S01]  /*2f80*/  LDG.E.64 R16, desc[UR22][R16.64] ;  /* 0x0000001610107981 */ /* 0x000ee2000c1e1b00 */
[C---:B------:R-:W-:Y:S02]  /*2f90*/  IADD3 R56, R2.reuse, 0x1b0, RZ ;  /* 0x000001b002387810 */ /* 0x040fe40007ffe0ff */
[----:B------:R-:W-:Y:S01]  /*2fa0*/  IADD3 R53, R2, 0x1f0, RZ ;  /* 0x000001f002357810 */ /* 0x000fe20007ffe0ff */
[----:B------:R4:W5:Y:S01]  /*2fb0*/  @!P4 LDG.E R9, desc[UR22][R10.64] ;  /* 0x000000160a09c981 */ /* 0x000962000c1e1900 */
[----:B------:R-:W-:Y:S01]  /*2fc0*/  SHF.R.S32.HI R89, RZ, 0x1f, R56 ;  /* 0x0000001fff597819 */ /* 0x000fe20000011438 */
[----:B------:R-:W-:Y:S01]  /*2fd0*/  @!P2 IMAD R33, R30, R29, R33 ;  /* 0x0000001d1e21a224 */ /* 0x000fe200078e0221 */
[----:B--2---:R-:W-:Y:S01]  /*2fe0*/  @!P0 IADD3 R14, P6, R54, R14, RZ ;  /* 0x0000000e360e8210 */ /* 0x004fe20007fde0ff */
[----:B------:R2:W5:Y:S01]  /*2ff0*/  @!P4 LDG.E R60, desc[UR22][R12.64] ;  /* 0x000000160c3cc981 */ /* 0x000562000c1e1900 */
[----:B------:R-:W-:Y:S01]  /*3000*/  ISETP.GE.U32.AND P4, PT, R56, UR16, PT ;  /* 0x0000001038007c0c */ /* 0x000fe2000bf86070 */
[----:B------:R-:W0:Y:S01]  /*3010*/  @!P2 LDC.64 R24, c[0x0][0x228] ;  /* 0x00008a00ff18ab82 */ /* 0x000e220000000a00 */
[----:B------:R-:W-:-:S02]  /*3020*/  ISETP.GE.U32.AND P5, PT, R53, UR16, PT ;  /* 0x0000001035007c0c */ /* 0x000fc4000bfa6070 */
[----:B----4-:R-:W-:Y:S02]  /*3030*/  @!P2 MOV R10, R20 ;  /* 0x00000014000aa202 */ /* 0x010fe40000000f00 */
[----:B------:R-:W-:Y:S02]  /*3040*/  @!P2 MOV R11, R23 ;  /* 0x00000017000ba202 */ /* 0x000fe40000000f00 */
[----:B------:R-:W-:Y:S01]  /*3050*/  SHF.R.S32.HI R87, RZ, 0x1f, R53 ;  /* 0x0000001fff577819 */ /* 0x000fe20000011435 */
[----:B--2---:R-:W2:Y:S01]  /*3060*/  @!P2 LDC.64 R12, c[0x0][0x230] ;  /* 0x00008c00ff0cab82 */ /* 0x004ea20000000a00 */
[----:B------:R-:W-:Y:S01]  /*3070*/  ISETP.GE.AND.EX P4, PT, R89, UR17, PT, P4 ;  /* 0x0000001159007c0c */ /* 0x000fe2000bf86340 */
[----:B------:R-:W-:Y:S01]  /*3080*/  @!P2 IMAD.WIDE.U32 R28, R30, R28, R10 ;  /* 0x0000001c1e1ca225 */ /* 0x000fe200078e000a */
[----:B------:R-:W-:Y:S02]  /*3090*/  CS2R R10, SRZ ;  /* 0x00000000000a7805 */ /* 0x000fe4000001ff00 */
[----:B------:R-:W-:-:S02]  /*30a0*/  ISETP.GE.AND.EX P5, PT, R87, UR17, PT, P5 ;  /* 0x0000001157007c0c */ /* 0x000fc4000bfa6350 */
[----:B------:R-:W-:Y:S02]  /*30b0*/  @!P0 IADD3.X R15, R32, R15, RZ, P6, !PT ;  /* 0x0000000f200f8210 */ /* 0x000fe400037fe4ff */
[C---:B------:R-:W-:Y:S02]  /*30c0*/  ISETP.GT.U32.OR P4, PT, R0.reuse, 0x22f, P4 ;  /* 0x0000022f0000780c */ /* 0x040fe40002784470 */
[----:B------:R-:W-:Y:S01]  /*30d0*/  ISETP.GT.U32.OR P5, PT, R0, 0x22f, P5 ;  /* 0x0000022f0000780c */ /* 0x000fe20002fa4470 */
[----:B------:R4:W5:Y:S01]  /*30e0*/  @!P0 LDG.E R10, desc[UR22][R14.64] ;  /* 0x000000160e0a8981 */ /* 0x000962000c1e1900 */
[----:B------:R-:W-:Y:S02]  /*30f0*/  @!P2 IADD3 R33, R29, R33, RZ ;  /* 0x000000211d21a210 */ /* 0x000fe40007ffe0ff */
[----:B-1----:R-:W-:Y:S01]  /*3100*/  @!P0 IADD3 R26, P6, R54, R26, RZ ;  /* 0x0000001a361a8210 */ /* 0x002fe20007fde0ff */
[----:B0-----:R-:W-:Y:S01]  /*3110*/  @!P3 IMAD R74, R55, R18, RZ ;  /* 0x00000012374ab224 */ /* 0x001fe200078e02ff */
[C---:B------:R-:W-:Y:S01]  /*3120*/  @!P2 SHF.L.U32 R57, R28.reuse, 0x1, RZ ;  /* 0x000000011c39a819 */ /* 0x040fe200000006ff */
[----:B----4-:R-:W0:Y:S01]  /*3130*/  @!P3 LDC.64 R14, c[0x0][0x230] ;  /* 0x00008c00ff0ebb82 */ /* 0x010e220000000a00 */
[----:B------:R-:W-:-:S02]  /*3140*/  @!P2 SHF.L.U64.HI R54, R28, 0x1, R33 ;  /* 0x000000011c36a819 */ /* 0x000fc40000010221 */
[----:B------:R-:W-:Y:S02]  /*3150*/  @!P3 MOV R28, R20 ;  /* 0x00000014001cb202 */ /* 0x000fe40000000f00 */
[----:B------:R-:W-:Y:S01]  /*3160*/  @!P3 MOV R29, R23 ;  /* 0x00000017001db202 */ /* 0x000fe20000000f00 */
[C---:B------:R-:W-:Y:S01]  /*3170*/  @!P3 IMAD R74, R31.reuse, R19, R74 ;  /* 0x000000131f4ab224 */ /* 0x040fe200078e024a */
[----:B------:R-:W-:Y:S02]  /*3180*/  @!P0 IADD3.X R27, R32, R27, RZ, P6, !PT ;  /* 0x0000001b201b8210 */ /* 0x000fe400037fe4ff */
[----:B------:R-:W1:Y:S01]  /*3190*/  @!P4 LDC.64 R32, c[0x0][0x288] ;  /* 0x0000a200ff20cb82 */ /* 0x000e620000000a00 */
[----:B------:R-:W-:Y:S01]  /*31a0*/  @!P3 IMAD.WIDE.U32 R18, R31, R18, R28 ;  /* 0x000000121f12b225 */ /* 0x000fe200078e001c */
[----:B------:R-:W-:Y:S01]  /*31b0*/  HFMA2.MMA R55, -RZ, RZ, 0, 0 ;  /* 0x00000000ff377435 */ /* 0x000fe200000001ff */
[----:B--2---:R-:W-:-:S05]  /*31c0*/  @!P2 IADD3 R12, P6, R57, R12, RZ ;  /* 0x0000000c390ca210 */ /* 0x004fca0007fde0ff */
[----:B------:R-:W2:Y:S01]  /*31d0*/  @!P5 LDC.64 R30, c[0x0][0x288] ;  /* 0x0000a200ff1edb82 */ /* 0x000ea20000000a00 */
[----:B------:R-:W-:Y:S02]  /*31e0*/  @!P2 IADD3.X R13, R54, R13, RZ, P6, !PT ;  /* 0x0000000d360da210 */ /* 0x000fe400037fe4ff */
[----:B------:R-:W-:Y:S01]  /*31f0*/  @!P2 IADD3 R24, P6, R57, R24, RZ ;  /* 0x000000183918a210 */ /* 0x000fe20007fde0ff */
[----:B------:R-:W5:Y:S01]  /*3200*/  @!P0 LDG.E R55, desc[UR22][R26.64] ;  /* 0x000000161a378981 */ /* 0x000f62000c1e1900 */
[----:B------:R-:W-:Y:S02]  /*3210*/  @!P3 IADD3 R74, R19, R74, RZ ;  /* 0x0000004a134ab210 */ /* 0x000fe40007ffe0ff */
[C---:B------:R-:W-:Y:S01]  /*3220*/  @!P3 SHF.L.U32 R57, R18.reuse, 0x1, RZ ;  /* 0x000000011239b819 */ /* 0x040fe200000006ff */
[----:B------:R-:W-:Y:S01]  /*3230*/  HFMA2.MMA R19, -RZ, RZ, 0, 0 ;  /* 0x00000000ff137435 */ /* 0x000fe200000001ff */
[----:B------:R-:W-:Y:S01]  /*3240*/  @!P3 SHF.L.U64.HI R18, R18, 0x1, R74 ;  /* 0x000000011212b819 */ /* 0x000fe2000001024a */
[----:B------:R4:W5:Y:S01]  /*3250*/  @!P2 LDG.E R11, desc[UR22][R12.64] ;  /* 0x000000160c0ba981 */ /* 0x000962000c1e1900 */
[----:B0-----:R-:W-:Y:S01]  /*3260*/  @!P3 IADD3 R14, P0, R57, R14, RZ ;  /* 0x0000000e390eb210 */ /* 0x001fe20007f1e0ff */
[----:B------:R-:W0:Y:S01]  /*3270*/  @!P4 LDC.64 R28, c[0x0][0x230] ;  /* 0x00008c00ff1ccb82 */ /* 0x000e220000000a00 */
[----:B------:R-:W-:-:S02]  /*3280*/  @!P2 IADD3.X R25, R54, R25, RZ, P6, !PT ;  /* 0x000000193619a210 */ /* 0x000fc400037fe4ff */
[----:B------:R-:W-:Y:S02]  /*3290*/  MOV R54, RZ ;  /* 0x000000ff00367202 */ /* 0x000fe40000000f00 */
[----:B------:R-:W-:-:S03]  /*32a0*/  @!P3 IADD3.X R15, R18, R15, RZ, P0, !PT ;  /* 0x0000000f120fb210 */ /* 0x000fc600007fe4ff */
[----:B----4-:R-:W4:Y:S01]  /*32b0*/  @!P3 LDC.64 R12, c[0x0][0x228] ;  /* 0x00008a00ff0cbb82 */ /* 0x010f220000000a00 */
[----:B------:R2:W5:Y:S01]  /*32c0*/  @!P2 LDG.E R54, desc[UR22][R24.64] ;  /* 0x000000161836a981 */ /* 0x000562000c1e1900 */
[----:B-1----:R-:W-:-:S03]  /*32d0*/  @!P4 IMAD R74, R89, R32, RZ ;  /* 0x00000020594ac224 */ /* 0x002fc600078e02ff */
[----:B------:R1:W5:Y:S01]  /*32e0*/  @!P3 LDG.E R19, desc[UR22][R14.64] ;  /* 0x000000160e13b981 */ /* 0x000362000c1e1900 */
[----:B------:R-:W-:Y:S02]  /*32f0*/  @!P4 IMAD R74, R56, R33, R74 ;  /* 0x00000021384ac224 */ /* 0x000fe400078e024a */
[----:B------:R-:W0:Y:S01]  /*3300*/  @!P5 LDC.64 R26, c[0x0][0x230] ;  /* 0x00008c00ff1adb82 */ /* 0x000e220000000a00 */
[----:B--2---:R-:W-:Y:S01]  /*3310*/  @!P5 IMAD R24, R87, R30, RZ ;  /* 0x0000001e5718d224 */ /* 0x004fe200078e02ff */
[----:B-1----:R-:W-:Y:S02]  /*3320*/  @!P4 MOV R14, R20 ;  /* 0x00000014000ec202 */ /* 0x002fe40000000f00 */
[----:B------:R-:W-:-:S03]  /*3330*/  @!P4 MOV R15, R23 ;  /* 0x00000017000fc202 */ /* 0x000fc60000000f00 */
[----:B------:R-:W-:-:S04]  /*3340*/  @!P4 IMAD.WIDE.U32 R32, R56, R32, R14 ;  /* 0x000000203820c225 */ /* 0x000fc800078e000e */
[----:B------:R-:W-:Y:S02]  /*3350*/  @!P5 IMAD R56, R53, R31, R24 ;  /* 0x0000001f3538d224 */ /* 0x000fe400078e0218 */
[----:B------:R-:W1:Y:S01]  /*3360*/  @!P4 LDC.64 R24, c[0x0][0x228] ;  /* 0x00008a00ff18cb82 */ /* 0x000e620000000a00 */
[----:B------:R-:W-:Y:S02]  /*3370*/  @!P5 MOV R14, R20 ;  /* 0x00000014000ed202 */ /* 0x000fe40000000f00 */
[----:B------:R-:W-:Y:S02]  /*3380*/  @!P5 MOV R15, R23 ;  /* 0x00000017000fd202 */ /* 0x000fe40000000f00 */
[----:B----4-:R-:W-:Y:S01]  /*3390*/  @!P3 IADD3 R12, P0, R57, R12, RZ ;  /* 0x0000000c390cb210 */ /* 0x010fe20007f1e0ff */
[----:B------:R-:W-:Y:S01]  /*33a0*/  HFMA2.MMA R57, -RZ, RZ, 0, 0 ;  /* 0x00000000ff397435 */ /* 0x000fe200000001ff */
[----:B------:R-:W-:Y:S01]  /*33b0*/  @!P4 IADD3 R33, R33, R74, RZ ;  /* 0x0000004a2121c210 */ /* 0x000fe20007ffe0ff */
[----:B------:R-:W-:Y:S01]  /*33c0*/  @!P5 IMAD.WIDE.U32 R30, R53, R30, R14 ;  /* 0x0000001e351ed225 */ /* 0x000fe200078e000e */
[----:B------:R-:W-:Y:S01]  /*33d0*/  @!P3 IADD3.X R13, R18, R13, RZ, P0, !PT ;  /* 0x0000000d120db210 */ /* 0x000fe200007fe4ff */
[----:B------:R-:W2:Y:S01]  /*33e0*/  @!P5 LDC.64 R14, c[0x0][0x228] ;  /* 0x00008a00ff0edb82 */ /* 0x000ea20000000a00 */
[----:B------:R-:W-:-:S02]  /*33f0*/  @!P4 SHF.L.U64.HI R33, R32, 0x1, R33 ;  /* 0x000000012021c819 */ /* 0x000fc40000010221 */
[----:B------:R-:W-:Y:S02]  /*3400*/  @!P4 SHF.L.U32 R32, R32, 0x1, RZ ;  /* 0x000000012020c819 */ /* 0x000fe400000006ff */
[----:B------:R-:W-:Y:S01]  /*3410*/  @!P5 IADD3 R56, R31, R56, RZ ;  /* 0x000000381f38d210 */ /* 0x000fe20007ffe0ff */
[----:B------:R4:W5:Y:S01]  /*3420*/  @!P3 LDG.E R57, desc[UR22][R12.64] ;  /* 0x000000160c39b981 */ /* 0x000962000c1e1900 */
[----:B0-----:R-:W-:-:S04]  /*3430*/  @!P4 IADD3 R28, P0, R32, R28, RZ ;  /* 0x0000001c201cc210 */ /* 0x001fc80007f1e0ff */
[C---:B------:R-:W-:Y:S02]  /*3440*/  @!P4 IADD3.X R29, R33.reuse, R29, RZ, P0, !PT ;  /* 0x0000001d211dc210 */ /* 0x040fe400007fe4ff */
[C---:B----4-:R-:W-:Y:S02]  /*3450*/  @!P5 SHF.L.U32 R13, R30.reuse, 0x1, RZ ;  /* 0x000000011e0dd819 */ /* 0x050fe400000006ff */
[----:B------:R-:W-:Y:S01]  /*3460*/  @!P5 SHF.L.U64.HI R30, R30, 0x1, R56 ;  /* 0x000000011e1ed819 */ /* 0x000fe20000010238 */
[----:B------:R-:W-:Y:S01]  /*3470*/  HFMA2.MMA R56, -RZ, RZ, 0, 0 ;  /* 0x00000000ff387435 */ /* 0x000fe200000001ff */
[----:B-1----:R-:W-:Y:S02]  /*3480*/  @!P4 IADD3 R24, P0, R32, R24, RZ ;  /* 0x000000182018c210 */ /* 0x002fe40007f1e0ff */
[----:B------:R-:W-:Y:S02]  /*3490*/  MOV R12, RZ ;  /* 0x000000ff000c7202 */ /* 0x000fe40000000f00 */
[----:B------:R-:W-:-:S04]  /*34a0*/  @!P4 IADD3.X R25, R33, R25, RZ, P0, !PT ;  /* 0x000000192119c210 */ /* 0x000fc800007fe4ff */
[----:B------:R-:W5:Y:S04]  /*34b0*/  @!P4 LDG.E R12, desc[UR22][R28.64] ;  /* 0x000000161c0cc981 */ /* 0x000f68000c1e1900 */
[----:B------:R-:W5:Y:S01]  /*34c0*/  @!P4 LDG.E R56, desc[UR22][R24.64] ;  /* 0x000000161838c981 */ /* 0x000f62000c1e1900 */
[----:B------:R-:W-:Y:S01]  /*34d0*/  HFMA2.MMA R53, -RZ, RZ, 0, 0 ;  /* 0x00000000ff357435 */ /* 0x000fe200000001ff */
[----:B--2---:R-:W-:-:S04]  /*34e0*/  @!P5 IADD3 R14, P3, R13, R14, RZ ;  /* 0x0000000e0d0ed210 */ /* 0x004fc80007f7e0ff */
[----:B------:R-:W-:-:S05]  /*34f0*/  @!P5 IADD3.X R15, R30, R15, RZ, P3, !PT ;  /* 0x0000000f1e0fd210 */ /* 0x000fca0001ffe4ff */
[----:B------:R-:W5:Y:S01]  /*3500*/  @!P5 LDG.E R53, desc[UR22][R14.64] ;  /* 0x000000160e35d981 */ /* 0x000f62000c1e1900 */
[----:B------:R-:W-:Y:S02]  /*3510*/  @!P5 IADD3 R26, P2, R13, R26, RZ ;  /* 0x0000001a0d1ad210 */ /* 0x000fe40007f5e0ff */
[----:B------:R-:W-:Y:S02]  /*3520*/  MOV R13, RZ ;  /* 0x000000ff000d7202 */ /* 0x000fe40000000f00 */
[----:B------:R-:W-:Y:S01]  /*3530*/  @!P5 IADD3.X R27, R30, R27, RZ, P2, !PT ;  /* 0x0000001b1e1bd210 */ /* 0x000fe200017fe4ff */
[----:B------:R-:W-:Y:S01]  /*3540*/  UMOV UR27, 0x3f800000 ;  /* 0x3f800000001b7882 */ /* 0x000fe20000000000 */
[----:B------:R-:W-:Y:S01]  /*3550*/  BSSY B0, `(.L_x_1568) ;  /* 0x0000024000007945 */ /* 0x000fe20003800000 */
[----:B------:R-:W-:Y:S01]  /*3560*/  ISETP.NE.AND P3, PT, RZ, UR25, PT ;  /* 0x00000019ff007c0c */ /* 0x000fe2000bf65270 */
[--C-:B------:R-:W-:Y:S01]  /*3570*/  HADD2.F32 R18, -RZ, R59.reuse.H0_H0 ;  /* 0x2000003bff127230 */ /* 0x100fe20000004100 */
[----:B------:R0:W5:Y:S02]  /*3580*/  @!P5 LDG.E R13, desc[UR22][R26.64] ;  /* 0x000000161a0dd981 */ /* 0x000164000c1e1900 */
[----:B0-----:R-:W-:Y:S01]  /*3590*/  HADD2.F32 R26, -RZ, R59.H1_H1 ;  /* 0x3000003bff1a7230 */ /* 0x001fe20000004100 */
[----:B---3--:R-:W-:-:S13]  /*35a0*/  R2UR UR26, R16 ;  /* 0x00000000101a72ca */ /* 0x008fda00000e0000 */
        /* <DEDUP_REMOVED lines=10> */
[----:B------:R-:W-:Y:S02]  /*3650*/  ISETP.GT.U32.AND P0, PT, R0, 0x22f, PT ;  /* 0x0000022f0000780c */ /* 0x000fe40003f04070 */
[----:B------:R-:W-:-:S09]  /*3660*/  CS2R R14, SRZ ;  /* 0x00000000000e7805 */ /* 0x000fd2000001ff00 */
[----:B------:R-:W-:Y:S02]  /*3670*/  @UP0 UMOV UR27, UR5 ;  /* 0x00000005001b0c82 */ /* 0x000fe40008000000 */
[----:B------:R-:W-:Y:S05]  /*3680*/  @P0 BRA `(.L_x_1569) ;  /* 0x0000000000400947 */ /* 0x000fea0003800000 */
[----:B------:R-:W-:Y:S02]  /*3690*/  ISETP.NE.AND P0, PT, RZ, UR25, PT ;  /* 0x00000019ff007c0c */ /* 0x000fe4000bf05270 */
[----:B------:R-:W-:-:S04]  /*36a0*/  IADD3 R14, R88, UR15, RZ ;  /* 0x0000000f580e7c10 */ /* 0x000fc8000fffe0ff */
[----:B------:R-:W-:-:S07]  /*36b0*/  SHF.R.S32.HI R17, RZ, 0x1f, R14 ;  /* 0x0000001fff117819 */ /* 0x000fce000001140e */
[----:B------:R-:W0:Y:S02]  /*36c0*/  @P0 LDC.64 R24, c[0x0][0x240] ;  /* 0x00009000ff180b82 */ /* 0x000e240000000a00 */
[----:B0-----:R-:W-:-:S04]  /*36d0*/  @P0 LEA R24, P2, R14, R24, 0x1 ;  /* 0x000000180e180211 */ /* 0x001fc800078408ff */
        /* <DEDUP_REMOVED lines=11> */
.L_x_1569:
[----:B------:R-:W-:Y:S05]  /*3790*/  BSYNC B0 ;  /* 0x0000000000007941 */ /* 0x000fea0003800000 */
.L_x_1568:
[----:B------:R-:W-:Y:S01]  /*37a0*/  FADD.FTZ R18, R18, -UR26 ;  /* 0x8000001a12127e21 */ /* 0x000fe20008010000 */
[----:B------:R-:W-:Y:S01]  /*37b0*/  FADD.FTZ R26, R26, -UR26 ;  /* 0x8000001a1a1a7e21 */ /* 0x000fe20008010000 */
[--C-:B-----5:R-:W-:Y:S02]  /*37c0*/  HADD2.F32 R30, -RZ, R58.reuse.H0_H0 ;  /* 0x2000003aff1e7230 */ /* 0x120fe40000004100 */
        /* <DEDUP_REMOVED lines=22> */
.L_x_1570:
        /* <DEDUP_REMOVED lines=34> */
.L_x_1571:
[----:B------:R-:W-:Y:S01]  /*3b50*/  FADD.FTZ R31, RZ, R30 ;  /* 0x0000001eff1f7221 */ /* 0x000fe20000010000 */
[----:B------:R-:W-:Y:S01]  /*3b60*/  FMUL.FTZ R30, R90, R14 ;  /* 0x0000000e5a1e7220 */ /* 0x000fe20000410000 */
[----:B------:R-:W-:Y:S01]  /*3b70*/  FFMA.FTZ R88, R29, R90, R88 ;  /* 0x0000005a1d587223 */ /* 0x000fe20000010058 */
[----:B------:R-:W-:Y:S01]  /*3b80*/  FFMA.FTZ R93, R18, R25, RZ ;  /* 0x00000019125d7223 */ /* 0x000fe200000100ff */
[----:B------:R-:W-:Y:S01]  /*3b90*/  FADD.FTZ R90, R31, R90 ;  /* 0x0000005a1f5a7221 */ /* 0x000fe20000010000 */
[----:B------:R-:W-:Y:S01]  /*3ba0*/  FADD.FTZ R31, RZ, R25 ;  /* 0x00000019ff1f7221 */ /* 0x000fe20000010000 */
        /* <DEDUP_REMOVED lines=10> */
[----:B------:R-:W-:Y:S01]  /*3c50*/  FMUL.FTZ R27, R18, UR27 ;  /* 0x0000001b121b7c20 */ /* 0x000fe20008410000 */
        /* <DEDUP_REMOVED lines=23> */
.L_x_1572:
        /* <DEDUP_REMOVED lines=37> */
.L_x_1573:
        /* <DEDUP_REMOVED lines=37> */
.L_x_1574:
        /* <DEDUP_REMOVED lines=37> */
.L_x_1575:
        /* <DEDUP_REMOVED lines=37> */
.L_x_1576:
        /* <DEDUP_REMOVED lines=37> */
.L_x_1577:
        /* <DEDUP_REMOVED lines=37> */
.L_x_1578:
        /* <DEDUP_REMOVED lines=37> */
.L_x_1579:
        /* <DEDUP_REMOVED lines=37> */
.L_x_1580:
        /* <DEDUP_REMOVED lines=37> */
.L_x_1581:
        /* <DEDUP_REMOVED lines=37> */
.L_x_1582:
        /* <DEDUP_REMOVED lines=37> */
.L_x_1583:
        /* <DEDUP_REMOVED lines=37> */
.L_x_1584:
        /* <DEDUP_REMOVED lines=37> */
.L_x_1585:
        /* <DEDUP_REMOVED lines=37> */
.L_x_1586:
        /* <DEDUP_REMOVED lines=37> */
.L_x_1587:
        /* <DEDUP_REMOVED lines=37> */
.L_x_1588:
        /* <DEDUP_REMOVED lines=37> */
.L_x_1589:
        /* <DEDUP_REMOVED lines=37> */
.L_x_1590:
        /* <DEDUP_REMOVED lines=37> */
.L_x_1591:
        /* <DEDUP_REMOVED lines=37> */
.L_x_1592:
        /* <DEDUP_REMOVED lines=37> */
.L_x_1593:
        /* <DEDUP_REMOVED lines=37> */
.L_x_1594:
        /* <DEDUP_REMOVED lines=37> */
.L_x_1595:
        /* <DEDUP_REMOVED lines=37> */
.L_x_1596:
        /* <DEDUP_REMOVED lines=37> */
.L_x_1597:
        /* <DEDUP_REMOVED lines=37> */
.L_x_1598:
        /* <DEDUP_REMOVED lines=37> */
.L_x_1599:
[----:B------:R-:W-:Y:S01]  /*7c40*/  FMUL.FTZ R28, R27, R14 ;  /* 0x0000000e1b1c7220 */ /* 0x000fe20000410000 */
[--C-:B------:R-:W-:Y:S02]  /*7c50*/  HADD2.F32 R89, -RZ, R11.reuse.H1_H1 ;  /* 0x3000000bff597230 */ /* 0x100fe40000004100 */
[----:B------:R-:W-:Y:S01]  /*7c60*/  FFMA.FTZ R88, R26, R27, R88 ;  /* 0x0000001b1a587223 */ /* 0x000fe20000010058 */
[----:B------:R-:W-:Y:S01]  /*7c70*/  FADD.FTZ R90, R90, R27 ;  /* 0x0000001b5a5a7221 */ /* 0x000fe20000010000 */
[----:B------:R-:W-:Y:S01]  /*7c80*/  FFMA.FTZ R24, R26, R28, R24 ;  /* 0x0000001c1a187223 */ /* 0x000fe20000010018 */
[----:B------:R-:W-:Y:S01]  /*7c90*/  FADD.FTZ R25, R25, R28 ;  /* 0x0000001c19197221 */ /* 0x000fe20000010000 */
[----:B------:R-:W-:Y:S02]  /*7ca0*/  HADD2.F32 R28, -RZ, R11.H0_H0 ;  /* 0x2000000bff1c7230 */ /* 0x000fe40000004100 */
        /* <DEDUP_REMOVED lines=28> */
.L_x_1600:
[----:B------:R-:W-:Y:S01]  /*7e70*/  FMUL.FTZ R27, R25, R14 ;  /* 0x0000000e191b7220 */ /* 0x000fe20000410000 */
[----:B------:R-:W-:Y:S01]  /*7e80*/  FMUL.FTZ R33, R30, R17 ;  /* 0x000000111e217220 */ /* 0x000fe20000410000 */
[----:B------:R-:W-:Y:S02]  /*7e90*/  HADD2.F32 R29, -RZ, R13.H1_H1 ;  /* 0x3000000dff1d7230 */ /* 0x000fe40000004100 */
[----:B------:R-:W-:Y:S01]  /*7ea0*/  FFMA.FTZ R24, R28, R27, R24 ;  /* 0x0000001b1c187223 */ /* 0x000fe20000010018 */
[----:B------:R-:W-:Y:S01]  /*7eb0*/  FADD.FTZ R26, R26, R27 ;  /* 0x0000001b1a1a7221 */ /* 0x000fe20000010000 */
[----:B------:R-:W-:Y:S02]  /*7ec0*/  HADD2.F32 R27, -RZ, R53.H1_H1 ;  /* 0x30000035ff1b7230 */ /* 0x000fe40000004100 */
[----:B------:R-:W-:Y:S01]  /*7ed0*/  FADD.FTZ R29, R29, -UR26 ;  /* 0x8000001a1d1d7e21 */ /* 0x000fe20008010000 */
[----:B------:R-:W-:Y:S01]  /*7ee0*/  FFMA.FTZ R32, R89, R33, R24 ;  /* 0x0000002159207223 */ /* 0x000fe20000010018 */
[----:B------:R-:W-:-:S02]  /*7ef0*/  HADD2.F32 R24, -RZ, R13.H0_H0 ;  /* 0x2000000dff187230 */ /* 0x000fc40000004100 */
[----:B------:R-:W-:Y:S01]  /*7f00*/  FADD.FTZ R33, R33, R26 ;  /* 0x0000001a21217221 */ /* 0x000fe20000010000 */
[----:B------:R-:W-:Y:S01]  /*7f10*/  FMUL.FTZ R29, R29, UR27 ;  /* 0x0000001b1d1d7c20 */ /* 0x000fe20008410000 */
[----:B------:R-:W-:Y:S02]  /*7f20*/  HADD2.F32 R26, -RZ, R53.H0_H0 ;  /* 0x20000035ff1a7230 */ /* 0x000fe40000004100 */
        /* <DEDUP_REMOVED lines=21> */
.L_x_1601:
        /* <DEDUP_REMOVED lines=118> */
.L_x_1603:
[----:B------:R-:W-:Y:S05]  /*87e0*/  BSYNC B0 ;  /* 0x0000000000007941 */ /* 0x000fea0003800000 */
.L_x_1602:
        /* <DEDUP_REMOVED lines=78> */
.L_x_1605:
[----:B------:R-:W-:Y:S05]  /*8cd0*/  BSYNC B0 ;  /* 0x0000000000007941 */ /* 0x000fea0003800000 */
.L_x_1604:
        /* <DEDUP_REMOVED lines=20> */
.L_x_1607:
[----:B------:R-:W-:Y:S05]  /*8e20*/  BSYNC B0 ;  /* 0x0000000000007941 */ /* 0x000fea0003800000 */
.L_x_1606:
        /* <DEDUP_REMOVED lines=40> */
.L_x_1610:
[----:B------:R-:W-:Y:S02]  /*90b0*/  MOV R24, UR18 ;  /* 0x0000001200187c02 */ /* 0x000fe40008000f00 */
[----:B------:R-:W-:-:S05]  /*90c0*/  MOV R25, UR19 ;  /* 0x0000001300197c02 */ /* 0x000fca0008000f00 */
[----:B------:R-:W2:Y:S04]  /*90d0*/  LDG.E.STRONG.GPU R24, desc[UR22][R24.64] ;  /* 0x0000001618187981 */ /* 0x000ea8000c1ef900 */
[----:B--2---:R-:W-:Y:S01]  /*90e0*/  CCTL.IVALL ;  /* 0x00000000ff00798f */ /* 0x004fe20002000000 */
[----:B------:R-:W-:Y:S05]  /*90f0*/  YIELD ;  /* 0x0000000000007946 */ /* 0x000fea0003800000 */
[----:B------:R-:W-:-:S13]  /*9100*/  ISETP.NE.AND P0, PT, R24, R18, PT ;  /* 0x000000121800720c */ /* 0x000fda0003f05270 */
[----:B------:R-:W-:Y:S05]  /*9110*/  @P0 BRA `(.L_x_1610) ;  /* 0xfffffffc00e40947 */ /* 0x000fea000383ffff */
.L_x_1609:
        /* <DEDUP_REMOVED lines=19> */
.L_x_1614:
        /* <DEDUP_REMOVED lines=165> */
.L_x_1613:
        /* <DEDUP_REMOVED lines=87> */
.L_x_1615:
[----:B------:R-:W-:-:S13]  /*a210*/  ISETP.NE.OR P0, PT, RZ, UR16, P0 ;  /* 0x00000010ff007c0c */ /* 0x000fda0008705670 */
[----:B------:R-:W-:Y:S05]  /*a220*/  @!P0 BRA `(.L_x_1611) ;  /* 0x0000000000b08947 */ /* 0x000fea0003800000 */
.L_x_1612:
        /* <DEDUP_REMOVED lines=44> */
.L_x_1611:
        /* <DEDUP_REMOVED lines=14> */
.L_x_1617:
[----:B------:R-:W-:Y:S05]  /*a5d0*/  BSYNC B0 ;  /* 0x0000000000007941 */ /* 0x000fea0003800000 */
.L_x_1616:
        /* <DEDUP_REMOVED lines=25> */
.L_x_1608:
        /* <DEDUP_REMOVED lines=8> */
[----:B0-----:R-:W0:Y:S02]  /*a7f0*/  LDS.64 R24, [UR5+0xb0] ;  /* 0x0000b005ff187984 */ /* 0x001e240008000a00 */
[----:B0-----:R-:W-:Y:S01]  /*a800*/  FMUL.FTZ R24, R24, UR6 ;  /* 0x0000000618187c20 */ /* 0x001fe20008410000 */
        /* <DEDUP_REMOVED lines=28> */
.L_x_1618:
        /* <DEDUP_REMOVED lines=23> */
.L_x_1620:
[----:B------:R-:W-:Y:S05]  /*ab40*/  BSYNC B0 ;  /* 0x0000000000007941 */ /* 0x000fea0003800000 */
.L_x_1619:
[C---:B-----5:R-:W-:Y:S01]  /*ab50*/  IADD3 R29, R2.reuse, 0x10, RZ ;  /* 0x00000010021d7810 */ /* 0x060fe20007ffe0ff */
[----:B------:R-:W-:Y:S01]  /*ab60*/  ULDC.64 UR6, c[0x0][0x290] ;  /* 0x0000a40000067ab9 */ /* 0x000fe20000000a00 */
[----:B------:R-:W-:Y:S01]  /*ab70*/  IADD3 R28, R2, 0x10, RZ ;  /* 0x00000010021c7810 */ /* 0x000fe20007ffe0ff */
[--C-:B------:R-:W-:Y:S01]  /*ab80*/  HADD2.F32 R25, -RZ, R52.reuse.H0_H0 ;  /* 0x20000034ff197230 */ /* 0x100fe20000004100 */
[----:B------:R-:W-:Y:S01]  /*ab90*/  SHF.R.S32.HI R29, RZ, 0x1f, R29 ;  /* 0x0000001fff1d7819 */ /* 0x000fe2000001141d */
[----:B------:R-:W-:Y:S01]  /*aba0*/  HADD2.F32 R24, -RZ, R52.H1_H1 ;  /* 0x30000034ff187230 */ /* 0x000fe20000004100 */
[----:B------:R-:W-:Y:S01]  /*abb0*/  ISETP.GE.U32.AND P0, PT, R28, UR6, PT ;  /* 0x000000061c007c0c */ /* 0x000fe2000bf06070 */
[--C-:B0-----:R-:W-:Y:S02]  /*abc0*/  HADD2.F32 R18, -RZ, R61.reuse.H0_H0 ;  /* 0x2000003dff127230 */ /* 0x101fe40000004100 */
        /* <DEDUP_REMOVED lines=26> */
.L_x_1621:
        /* <DEDUP_REMOVED lines=22> */
.L_x_1623:
[----:B------:R-:W-:Y:S05]  /*aed0*/  BSYNC B0 ;  /* 0x0000000000007941 */ /* 0x000fea0003800000 */
.L_x_1622:
        /* <DEDUP_REMOVED lines=33> */
.L_x_1624:
        /* <DEDUP_REMOVED lines=22> */
.L_x_1626:
[----:B------:R-:W-:Y:S05]  /*b250*/  BSYNC B0 ;  /* 0x0000000000007941 */ /* 0x000fea0003800000 */
.L_x_1625:
        /* <DEDUP_REMOVED lines=33> */
.L_x_1627:
        /* <DEDUP_REMOVED lines=22> */
.L_x_1629:
[----:B------:R-:W-:Y:S05]  /*b5d0*/  BSYNC B0 ;  /* 0x0000000000007941 */ /* 0x000fea0003800000 */
.L_x_1628:
        /* <DEDUP_REMOVED lines=33> */
.L_x_1630:
        /* <DEDUP_REMOVED lines=22> */
.L_x_1632:
[----:B------:R-:W-:Y:S05]  /*b950*/  BSYNC B0 ;  /* 0x0000000000007941 */ /* 0x000fea0003800000 */
.L_x_1631:
        /* <DEDUP_REMOVED lines=48> */
.L_x_1633:
        /* <DEDUP_REMOVED lines=22> */
.L_x_1635:
[----:B------:R-:W-:Y:S05]  /*bdc0*/  BSYNC B0 ;  /* 0x0000000000007941 */ /* 0x000fea0003800000 */
.L_x_1634:
        /* <DEDUP_REMOVED lines=25> */
.L_x_1636:
        /* <DEDUP_REMOVED lines=22> */
.L_x_1638:
[----:B------:R-:W-:Y:S05]  /*c0c0*/  BSYNC B0 ;  /* 0x0000000000007941 */ /* 0x000fea0003800000 */
.L_x_1637:
        /* <DEDUP_REMOVED lines=32> */
.L_x_1639:
        /* <DEDUP_REMOVED lines=22> */
.L_x_1641:
[----:B------:R-:W-:Y:S05]  /*c430*/  BSYNC B0 ;  /* 0x0000000000007941 */ /* 0x000fea0003800000 */
.L_x_1640:
        /* <DEDUP_REMOVED lines=29> */
.L_x_1642:
        /* <DEDUP_REMOVED lines=22> */
.L_x_1644:
[----:B------:R-:W-:Y:S05]  /*c770*/  BSYNC B0 ;  /* 0x0000000000007941 */ /* 0x000fea0003800000 */
.L_x_1643:
        /* <DEDUP_REMOVED lines=46> */
.L_x_1645:
        /* <DEDUP_REMOVED lines=22> */
.L_x_1647:
[----:B------:R-:W-:Y:S05]  /*cbc0*/  BSYNC B0 ;  /* 0x0000000000007941 */ /* 0x000fea0003800000 */
.L_x_1646:
[----:B------:R-:W-:Y:S01]  /*cbd0*/  FADD.FTZ R18, R18, -UR26 ;  /* 0x8000001a12127e21 */ /* 0x000fe20008010000 */
[----:B------:R-:W-:Y:S01]  /*cbe0*/  FADD.FTZ R25, R42, -UR26 ;  /* 0x8000001a2a197e21 */ /* 0x000fe20008010000 */
[--C-:B0-----:R-:W-:Y:S02]  /*cbf0*/  HADD2.F32 R27, -RZ, R80.reuse.H0_H0 ;  /* 0x20000050ff1b7230 */ /* 0x101fe40000004100 */
        /* <DEDUP_REMOVED lines=22> */
.L_x_1648:
[----:B------:R-:W-:Y:S04]  /*cd60*/  BSSY B0, `(.L_x_1649) ;  /* 0x0000016000007945 */ /* 0x000fe80003800000 */
[----:B------:R-:W-:Y:S05]  /*cd70*/  @P2 BRA `(.L_x_1650) ;  /* 0x0000000000502947 */ /* 0x000fea0003800000 */
[----:B------:R-:W-:Y:S01]  /*cd80*/  MOV R29, UR5 ;  /* 0x00000005001d7c02 */ /* 0x000fe20008000f00 */
[----:B------:R-:W-:Y:S01]  /*cd90*/  ULDC.64 UR14, c[0x0][0x288] ;  /* 0x0000a200000e7ab9 */ /* 0x000fe20000000a00 */
[----:B------:R-:W-:Y:S01]  /*cda0*/  MOV R24, UR5 ;  /* 0x0000000500187c02 */ /* 0x000fe20008000f00 */
[----:B------:R-:W-:Y:S02]  /*cdb0*/  IMAD R26, R33, UR14, RZ ;  /* 0x0000000e211a7c24 */ /* 0x000fe4000f8e02ff */
[----:B------:R-:W-:Y:S02]  /*cdc0*/  FFMA.FTZ R18, R18, R29, UR13 ;  /* 0x0000000d12127e23 */ /* 0x000fe4000801001d */
[----:B------:R-:W-:Y:S02]  /*cdd0*/  IMAD R29, R32, UR15, R26 ;  /* 0x0000000f201d7c24 */ /* 0x000fe4000f8e021a */
[----:B------:R-:W-:Y:S01]  /*cde0*/  FFMA.FTZ R18, R27, R14, -R18 ;  /* 0x0000000e1b127223 */ /* 0x000fe20000010812 */
[----:B------:R-:W-:Y:S01]  /*cdf0*/  FFMA.FTZ R27, R25, R24, UR13 ;  /* 0x0000000d191b7e23 */ /* 0x000fe20008010018 */
[----:B------:R-:W-:-:S02]  /*ce00*/  MOV R24, R20 ;  /* 0x0000001400187202 */ /* 0x000fc40000000f00 */
[----:B------:R-:W-:Y:S01]  /*ce10*/  MOV R25, R23 ;  /* 0x0000001700197202 */ /* 0x000fe20000000f00 */
        /* <DEDUP_REMOVED lines=10> */
.L_x_1650:
[----:B------:R-:W-:Y:S05]  /*cec0*/  BSYNC B0 ;  /* 0x0000000000007941 */ /* 0x000fea0003800000 */
.L_x_1649:
        /* <DEDUP_REMOVED lines=32> */
.L_x_1651:
        /* <DEDUP_REMOVED lines=8> */
[----:B------:R-:W-:Y:S02]  /*d150*/  FFMA.FTZ R28, R27, R14, -R28 ;  /* 0x0000000e1b1c7223 */ /* 0x000fe4000001081c */
        /* <DEDUP_REMOVED lines=13> */
.L_x_1653:
[----:B------:R-:W-:Y:S05]  /*d230*/  BSYNC B0 ;  /* 0x0000000000007941 */ /* 0x000fea0003800000 */
.L_x_1652:
[----:B------:R-:W-:Y:S01]  /*d240*/  HADD2.F32 R40, -RZ, R40.H1_H1 ;  /* 0x30000028ff287230 */ /* 0x000fe20000004100 */
[----:B------:R-:W-:Y:S01]  /*d250*/  IADD3 R44, R2, 0xd0, RZ ;  /* 0x000000d0022c7810 */ /* 0x000fe20007ffe0ff */
[----:B------:R-:W-:Y:S01]  /*d260*/  FADD.FTZ R24, R18, -UR26 ;  /* 0x8000001a12187e21 */ /* 0x000fe20008010000 */
[--C-:B0-----:R-:W-:Y:S01]  /*d270*/  HADD2.F32 R25, -RZ, R84.reuse.H0_H0 ;  /* 0x20000054ff197230 */ /* 0x101fe20000004100 */
        /* <DEDUP_REMOVED lines=26> */
.L_x_1654:
        /* <DEDUP_REMOVED lines=22> */
.L_x_1656:
[----:B------:R-:W-:Y:S05]  /*d580*/  BSYNC B0 ;  /* 0x0000000000007941 */ /* 0x000fea0003800000 */
.L_x_1655:
[C---:B------:R-:W-:Y:S01]  /*d590*/  IADD3 R46, R2.reuse, 0xd0, RZ ;  /* 0x000000d0022e7810 */ /* 0x040fe20007ffe0ff */
[----:B------:R-:W-:Y:S01]  /*d5a0*/  HADD2.F32 R41, -RZ, R41.H1_H1 ;  /* 0x30000029ff297230 */ /* 0x000fe20000004100 */
[----:B------:R-:W-:Y:S01]  /*d5b0*/  IADD3 R31, R2, 0xe0, RZ ;  /* 0x000000e0021f7810 */ /* 0x000fe20007ffe0ff */
[----:B------:R-:W-:Y:S01]  /*d5c0*/  FADD.FTZ R24, R18, -UR26 ;  /* 0x8000001a12187e21 */ /* 0x000fe20008010000 */
[----:B------:R-:W-:Y:S01]  /*d5d0*/  SHF.R.S32.HI R46, RZ, 0x1f, R46 ;  /* 0x0000001fff2e7819 */ /* 0x000fe2000001142e */
[--C-:B0-----:R-:W-:Y:S02]  /*d5e0*/  HADD2.F32 R25, -RZ, R83.reuse.H0_H0 ;  /* 0x20000053ff197230 */ /* 0x101fe40000004100 */
        /* <DEDUP_REMOVED lines=28> */
.L_x_1657:
        /* <DEDUP_REMOVED lines=22> */
.L_x_1659:
[----:B------:R-:W-:Y:S05]  /*d910*/  BSYNC B0 ;  /* 0x0000000000007941 */ /* 0x000fea0003800000 */
.L_x_1658:
[--C-:B------:R-:W-:Y:S01]  /*d920*/  HADD2.F32 R24, -RZ, R38.reuse.H0_H0 ;  /* 0x20000026ff187230 */ /* 0x100fe20000004100 */
[----:B------:R-:W-:Y:S01]  /*d930*/  ISETP.GE.U32.AND P2, PT, R29, UR6, PT ;  /* 0x000000061d007c0c */ /* 0x000fe2000bf46070 */
[----:B------:R-:W-:Y:S01]  /*d940*/  HADD2.F32 R38, -RZ, R38.H1_H1 ;  /* 0x30000026ff267230 */ /* 0x000fe20000004100 */
[----:B------:R-:W-:Y:S01]  /*d950*/  SHF.R.S32.HI R28, RZ, 0x1f, R29 ;  /* 0x0000001fff1c7819 */ /* 0x000fe2000001141d */
[--C-:B------:R-:W-:Y:S01]  /*d960*/  HADD2.F32 R33, -RZ, R86.reuse.H0_H0 ;  /* 0x20000056ff217230 */ /* 0x100fe20000004100 */
[----:B------:R-:W-:Y:S01]  /*d970*/  ISETP.GE.AND.EX P0, PT, R18, UR7, PT, P0 ;  /* 0x0000000712007c0c */ /* 0x000fe2000bf06300 */
[----:B------:R-:W-:Y:S01]  /*d980*/  FADD.FTZ R24, R24, -UR26 ;  /* 0x8000001a18187e21 */ /* 0x000fe20008010000 */
[----:B0-----:R-:W-:Y:S01]  /*d990*/  FADD.FTZ R25, R38, -UR26 ;  /* 0x8000001a26197e21 */ /* 0x001fe20008010000 */
        /* <DEDUP_REMOVED lines=25> */
.L_x_1660:
[----:B------:R-:W-:Y:S04]  /*db30*/  BSSY B0, `(.L_x_1661) ;  /* 0x0000016000007945 */ /* 0x000fe80003800000 */
[----:B------:R-:W-:Y:S05]  /*db40*/  @P0 BRA `(.L_x_1662) ;  /* 0x0000000000500947 */ /* 0x000fea0003800000 */
[----:B------:R-:W-:Y:S01]  /*db50*/  MOV R27, UR5 ;  /* 0x00000005001b7c02 */ /* 0x000fe20008000f00 */
[----:B------:R-:W-:Y:S01]  /*db60*/  ULDC.64 UR14, c[0x0][0x288] ;  /* 0x0000a200000e7ab9 */ /* 0x000fe20000000a00 */
[----:B------:R-:W-:-:S03]  /*db70*/  MOV R26, UR5 ;  /* 0x00000005001a7c02 */ /* 0x000fc60008000f00 */
[----:B------:R-:W-:Y:S02]  /*db80*/  FFMA.FTZ R24, R24, R27, UR13 ;  /* 0x0000000d18187e23 */ /* 0x000fe4000801001b */
[----:B------:R-:W-:Y:S01]  /*db90*/  FFMA.FTZ R27, R25, R26, UR13 ;  /* 0x0000000d191b7e23 */ /* 0x000fe2000801001a */
        /* <DEDUP_REMOVED lines=15> */
.L_x_1662:
[----:B------:R-:W-:Y:S05]  /*dc90*/  BSYNC B0 ;  /* 0x0000000000007941 */ /* 0x000fea0003800000 */
.L_x_1661:
[----:B------:R-:W-:Y:S02]  /*dca0*/  HADD2.F32 R39, -RZ, R39.H1_H1 ;  /* 0x30000027ff277230 */ /* 0x000fe40000004100 */
[----:B------:R-:W-:Y:S01]  /*dcb0*/  FADD.FTZ R24, R30, -UR26 ;  /* 0x8000001a1e187e21 */ /* 0x000fe20008010000 */
[--C-:B0-----:R-:W-:Y:S01]  /*dcc0*/  HADD2.F32 R27, -RZ, R85.reuse.H0_H0 ;  /* 0x20000055ff1b7230 */ /* 0x101fe20000004100 */
        /* <DEDUP_REMOVED lines=26> */
.L_x_1663:
        /* <DEDUP_REMOVED lines=22> */
.L_x_1665:
[----:B------:R-:W-:Y:S05]  /*dfd0*/  BSYNC B0 ;  /* 0x0000000000007941 */ /* 0x000fea0003800000 */
.L_x_1664:
[----:B------:R-:W-:Y:S01]  /*dfe0*/  IADD3 R39, R2, 0x110, RZ ;  /* 0x0000011002277810 */ /* 0x000fe20007ffe0ff */
[----:B------:R-:W-:Y:S01]  /*dff0*/  HADD2.F32 R36, -RZ, R36.H1_H1 ;  /* 0x30000024ff247230 */ /* 0x000fe20000004100 */
[----:B------:R-:W-:Y:S01]  /*e000*/  ISETP.GE.U32.AND P0, PT, R31, UR6, PT ;  /* 0x000000061f007c0c */ /* 0x000fe2000bf06070 */
[----:B------:R-:W-:Y:S01]  /*e010*/  FADD.FTZ R30, R30, -UR26 ;  /* 0x8000001a1e1e7e21 */ /* 0x000fe20008010000 */
[----:B------:R-:W-:Y:S01]  /*e020*/  ISETP.GE.U32.AND P2, PT, R39, UR6, PT ;  /* 0x0000000627007c0c */ /* 0x000fe2000bf46070 */
[----:B------:R-:W-:Y:S01]  /*e030*/  HADD2.F32 R28, -RZ, R37.H0_H0 ;  /* 0x20000025ff1c7230 */ /* 0x000fe20000004100 */
[----:B------:R-:W-:Y:S01]  /*e040*/  SHF.R.S32.HI R24, RZ, 0x1f, R31 ;  /* 0x0000001fff187819 */ /* 0x000fe2000001141f */
[----:B0-----:R-:W-:Y:S01]  /*e050*/  FADD.FTZ R27, R36, -UR26 ;  /* 0x8000001a241b7e21 */ /* 0x001fe20008010000 */
        /* <DEDUP_REMOVED lines=33> */
.L_x_1666:
        /* <DEDUP_REMOVED lines=22> */
.L_x_1668:
[----:B------:R-:W-:Y:S05]  /*e3d0*/  BSYNC B0 ;  /* 0x0000000000007941 */ /* 0x000fea0003800000 */
.L_x_1667:
        /* <DEDUP_REMOVED lines=25> */
.L_x_1669:
        /* <DEDUP_REMOVED lines=22> */
.L_x_1671:
[----:B------:R-:W-:Y:S05]  /*e6d0*/  BSYNC B0 ;  /* 0x0000000000007941 */ /* 0x000fea0003800000 */
.L_x_1670:
        /* <DEDUP_REMOVED lines=34> */
.L_x_1672:
        /* <DEDUP_REMOVED lines=22> */
.L_x_1674:
[----:B------:R-:W-:Y:S05]  /*ea60*/  BSYNC B0 ;  /* 0x0000000000007941 */ /* 0x000fea0003800000 */
.L_x_1673:
        /* <DEDUP_REMOVED lines=29> */
.L_x_1675:
        /* <DEDUP_REMOVED lines=19> */
[----:B------:R-:W-:Y:S02]  /*ed70*/  F2FP.F16.F32.PACK_AB R3, R3, R18 ;  /* 0x000000120303723e */ /* 0x000fe400000000ff */
[----:B------:R-:W-:-:S05]  /*ed80*/  LEA.HI.X R27, R24, UR15, R29, 0x1, P0 ;  /* 0x0000000f181b7c11 */ /* 0x000fca00080f0c1d */
[----:B------:R0:W-:Y:S02]  /*ed90*/  STG.E desc[UR22][R26.64], R3 ;  /* 0x000000031a007986 */ /* 0x0001e4000c101916 */
.L_x_1677:
[----:B------:R-:W-:Y:S05]  /*eda0*/  BSYNC B0 ;  /* 0x0000000000007941 */ /* 0x000fea0003800000 */
.L_x_1676:
[----:B------:R-:W-:Y:S01]  /*edb0*/  IADD3 R25, R2, 0x140, RZ ;  /* 0x0000014002197810 */ /* 0x000fe20007ffe0ff */
[----:B------:R-:W-:Y:S01]  /*edc0*/  FADD.FTZ R24, R28, -UR26 ;  /* 0x8000001a1c187e21 */ /* 0x000fe20008010000 */
[----:B------:R-:W-:Y:S01]  /*edd0*/  IADD3 R29, R2, 0x150, RZ ;  /* 0x00000150021d7810 */ /* 0x000fe20007ffe0ff */
[----:B------:R-:W-:Y:S01]  /*ede0*/  FADD.FTZ R30, R30, -UR26 ;  /* 0x8000001a1e1e7e21 */ /* 0x000fe20008010000 */
[C---:B------:R-:W-:Y:S01]  /*edf0*/  IADD3 R41, R2.reuse, 0x150, RZ ;  /* 0x0000015002297810 */ /* 0x040fe20007ffe0ff */
[--C-:B------:R-:W-:Y:S01]  /*ee00*/  HADD2.F32 R31, -RZ, R72.reuse.H0_H0 ;  /* 0x20000048ff1f7230 */ /* 0x100fe20000004100 */
[----:B0-----:R-:W-:Y:S01]  /*ee10*/  IADD3 R27, R2, 0x160, RZ ;  /* 0x00000160021b7810 */ /* 0x001fe20007ffe0ff */
[----:B------:R-:W-:Y:S01]  /*ee20*/  HADD2.F32 R72, -RZ, R72.H1_H1 ;  /* 0x30000048ff487230 */ /* 0x000fe20000004100 */
[----:B------:R-:W-:Y:S01]  /*ee30*/  ISETP.GE.U32.AND P5, PT, R25, UR6, PT ;  /* 0x0000000619007c0c */ /* 0x000fe2000bfa6070 */
[--C-:B------:R-:W-:Y:S01]  /*ee40*/  HADD2.F32 R26, -RZ, R19.reuse.H0_H0 ;  /* 0x20000013ff1a7230 */ /* 0x100fe20000004100 */
        /* <DEDUP_REMOVED lines=35> */
.L_x_1678:
        /* <DEDUP_REMOVED lines=9> */
[----:B------:R-:W-:Y:S02]  /*f110*/  FFMA.FTZ R33, R39, R30, UR13 ;  /* 0x0000000d27217e23 */ /* 0x000fe4000801001e */
[----:B------:R-:W-:Y:S01]  /*f120*/  FFMA.FTZ R31, R31, R14, -R24 ;  /* 0x0000000e1f1f7223 */ /* 0x000fe20000010818 */
[----:B------:R-:W-:-:S04]  /*f130*/  IMAD.WIDE.U32 R18, R25, UR14, R18 ;  /* 0x0000000e19127c25 */ /* 0x000fc8000f8e0012 */
[----:B------:R-:W-:Y:S01]  /*f140*/  FFMA.FTZ R30, R72, R17, -R33 ;  /* 0x00000011481e7223 */ /* 0x000fe20000010821 */
        /* <DEDUP_REMOVED lines=9> */
.L_x_1680:
[----:B------:R-:W-:Y:S05]  /*f1e0*/  BSYNC B0 ;  /* 0x0000000000007941 */ /* 0x000fea0003800000 */
.L_x_1679:
        /* <DEDUP_REMOVED lines=25> */
.L_x_1681:
        /* <DEDUP_REMOVED lines=22> */
.L_x_1683:
[----:B------:R-:W-:Y:S05]  /*f4e0*/  BSYNC B0 ;  /* 0x0000000000007941 */ /* 0x000fea0003800000 */
.L_x_1682:
        /* <DEDUP_REMOVED lines=32> */
.L_x_1684:
        /* <DEDUP_REMOVED lines=22> */
.L_x_1686:
[----:B------:R-:W-:Y:S05]  /*f850*/  BSYNC B0 ;  /* 0x0000000000007941 */ /* 0x000fea0003800000 */
.L_x_1685:
[----:B------:R-:W-:Y:S02]  /*f860*/  HADD2.F32 R18, -RZ, R5.H1_H1 ;  /* 0x30000005ff127230 */ /* 0x000fe40000004100 */
[----:B------:R-:W-:Y:S01]  /*f870*/  FADD.FTZ R4, R4, -UR26 ;  /* 0x8000001a04047e21 */ /* 0x000fe20008010000 */
[----:B------:R-:W-:Y:S01]  /*f880*/  HADD2.F32 R5, -RZ, R68.H0_H0 ;  /* 0x20000044ff057230 */ /* 0x000fe20000004100 */
[----:B------:R-:W-:Y:S01]  /*f890*/  ISETP.GT.U32.OR P0, PT, R0, 0x22f, P0 ;  /* 0x0000022f0000780c */ /* 0x000fe20000704470 */
[----:B0-----:R-:W-:Y:S02]  /*f8a0*/  HADD2.F32 R24, -RZ, R6.H0_H0 ;  /* 0x20000006ff187230 */ /* 0x001fe40000004100 */
        /* <DEDUP_REMOVED lines=24> */
.L_x_1687:
        /* <DEDUP_REMOVED lines=22> */
.L_x_1689:
[----:B------:R-:W-:Y:S05]  /*fb90*/  BSYNC B0 ;  /* 0x0000000000007941 */ /* 0x000fea0003800000 */
.L_x_1688:
[----:B------:R-:W-:Y:S01]  /*fba0*/  IADD3 R37, R2, 0x180, RZ ;  /* 0x0000018002257810 */ /* 0x000fe20007ffe0ff */
[----:B------:R-:W-:Y:S01]  /*fbb0*/  FADD.FTZ R4, R24, -UR26 ;  /* 0x8000001a18047e21 */ /* 0x000fe20008010000 */
[----:B0-----:R-:W-:Y:S01]  /*fbc0*/  IADD3 R19, R2, 0x190, RZ ;  /* 0x0000019002137810 */ /* 0x001fe20007ffe0ff */
[----:B------:R-:W-:Y:S01]  /*fbd0*/  FADD.FTZ R6, R6, -UR26 ;  /* 0x8000001a06067e21 */ /* 0x000fe20008010000 */
[C---:B------:R-:W-:Y:S01]  /*fbe0*/  IADD3 R34, R2.reuse, 0x190, RZ ;  /* 0x0000019002227810 */ /* 0x040fe20007ffe0ff */
[--C-:B------:R-:W-:Y:S01]  /*fbf0*/  HADD2.F32 R5, -RZ, R66.reuse.H0_H0 ;  /* 0x20000042ff057230 */ /* 0x100fe20000004100 */
[C---:B------:R-:W-:Y:S01]  /*fc00*/  IADD3 R36, R2.reuse, 0x180, RZ ;  /* 0x0000018002247810 */ /* 0x040fe20007ffe0ff */
[----:B------:R-:W-:Y:S01]  /*fc10*/  HADD2.F32 R66, -RZ, R66.H1_H1 ;  /* 0x30000042ff427230 */ /* 0x000fe20000004100 */
[----:B------:R-:W-:Y:S01]  /*fc20*/  IADD3 R18, R2, 0x1a0, RZ ;  /* 0x000001a002127810 */ /* 0x000fe20007ffe0ff */
[--C-:B------:R-:W-:Y:S01]  /*fc30*/  HADD2.F32 R24, -RZ, R7.reuse.H0_H0 ;  /* 0x20000007ff187230 */ /* 0x100fe20000004100 */
        /* <DEDUP_REMOVED lines=36> */
.L_x_1690:
        /* <DEDUP_REMOVED lines=22> */
.L_x_1692:
[----:B------:R-:W-:Y:S05]  /*ffe0*/  BSYNC B0 ;  /* 0x0000000000007941 */ /* 0x000fea0003800000 */
.L_x_1691:
        /* <DEDUP_REMOVED lines=25> */
.L_x_1693:
        /* <DEDUP_REMOVED lines=22> */
.L_x_1695:
[----:B------:R-:W-:Y:S05]  /*102e0*/  BSYNC B0 ;  /* 0x0000000000007941 */ /* 0x000fea0003800000 */
.L_x_1694:
[--C-:B------:R-:W-:Y:S01]  /*102f0*/  HADD2.F32 R4, -RZ, R8.reuse.H0_H0 ;  /* 0x20000008ff047230 */ /* 0x100fe20000004100 */
        /* <DEDUP_REMOVED lines=31> */
.L_x_1696:
[----:B------:R-:W-:Y:S04]  /*104f0*/  BSSY B0, `(.L_x_1697) ;  /* 0x0000016000007945 */ /* 0x000fe80003800000 */
[----:B------:R-:W-:Y:S05]  /*10500*/  @P4 BRA `(.L_x_1698) ;  /* 0x0000000000504947 */ /* 0x000fea0003800000 */
[----:B0-----:R-:W-:Y:S01]  /*10510*/  MOV R7, UR5 ;  /* 0x0000000500077c02 */ /* 0x001fe20008000f00 */
        /* <DEDUP_REMOVED lines=19> */
.L_x_1698:
[----:B------:R-:W-:Y:S05]  /*10650*/  BSYNC B0 ;  /* 0x0000000000007941 */ /* 0x000fea0003800000 */
.L_x_1697:
[----:B------:R-:W-:Y:S02]  /*10660*/  HADD2.F32 R12, -RZ, R12.H1_H1 ;  /* 0x3000000cff0c7230 */ /* 0x000fe40000004100 */
[----:B------:R-:W-:Y:S01]  /*10670*/  FADD.FTZ R28, R28, -UR26 ;  /* 0x8000001a1c1c7e21 */ /* 0x000fe20008010000 */
[--C-:B01----:R-:W-:Y:S01]  /*10680*/  HADD2.F32 R7, -RZ, R56.reuse.H0_H0 ;  /* 0x20000038ff077230 */ /* 0x103fe20000004100 */
[----:B------:R-:W-:Y:S01]  /*10690*/  ISETP.GT.U32.OR P0, PT, R0, 0x22f, P0 ;  /* 0x0000022f0000780c */ /* 0x000fe20000704470 */
[----:B------:R-:W-:Y:S02]  /*106a0*/  HADD2.F32 R56, -RZ, R56.H1_H1 ;  /* 0x30000038ff387230 */ /* 0x000fe40000004100 */
[----:B------:R-:W-:Y:S01]  /*106b0*/  FADD.FTZ R12, R12, -UR26 ;  /* 0x8000001a0c0c7e21 */ /* 0x000fe20008010000 */
[----:B------:R-:W-:Y:S01]  /*106c0*/  IADD3 R5, R2, 0x1c0, RZ ;  /* 0x000001c002057810 */ /* 0x000fe20007ffe0ff */
[----:B------:R-:W-:Y:S01]  /*106d0*/  FMUL.FTZ R28, R28, UR27 ;  /* 0x0000001b1c1c7c20 */ /* 0x000fe20008410000 */
        /* <DEDUP_REMOVED lines=21> */
.L_x_1699:
        /* <DEDUP_REMOVED lines=22> */
.L_x_1701:
[----:B------:R-:W-:Y:S05]  /*10990*/  BSYNC B0 ;  /* 0x0000000000007941 */ /* 0x000fea0003800000 */
.L_x_1700:
[C---:B------:R-:W-:Y:S01]  /*109a0*/  IADD3 R31, R2.reuse, 0x1d0, RZ ;  /* 0x000001d0021f7810 */ /* 0x040fe20007ffe0ff */
[--C-:B------:R-:W-:Y:S01]  /*109b0*/  HADD2.F32 R8, -RZ, R9.reuse.H0_H0 ;  /* 0x20000009ff087230 */ /* 0x100fe20000004100 */
[C---:B------:R-:W-:Y:S01]  /*109c0*/  IADD3 R32, R2.reuse, 0x1c0, RZ ;  /* 0x000001c002207810 */ /* 0x040fe20007ffe0ff */
[----:B------:R-:W-:Y:S01]  /*109d0*/  HADD2.F32 R9, -RZ, R9.H1_H1 ;  /* 0x30000009ff097230 */ /* 0x000fe20000004100 */
[C---:B------:R-:W-:Y:S01]  /*109e0*/  IADD3 R6, R2.reuse, 0x1e0, RZ ;  /* 0x000001e002067810 */ /* 0x040fe20007ffe0ff */
[--C-:B------:R-:W-:Y:S01]  /*109f0*/  HADD2.F32 R7, -RZ, R60.reuse.H0_H0 ;  /* 0x2000003cff077230 */ /* 0x100fe20000004100 */
[----:B0-----:R-:W-:Y:S01]  /*10a00*/  IADD3 R3, R2, 0x1f0, RZ ;  /* 0x000001f002037810 */ /* 0x001fe20007ffe0ff */
        /* <DEDUP_REMOVED lines=40> */
.L_x_1702:
[----:B------:R-:W-:Y:S04]  /*10c90*/  BSSY B0, `(.L_x_1703) ;  /* 0x0000016000007945 */ /* 0x000fe80003800000 */
[----:B------:R-:W-:Y:S05]  /*10ca0*/  @P0 BRA `(.L_x_1704) ;  /* 0x0000000000500947 */ /* 0x000fea0003800000 */
[----:B------:R-:W-:Y:S01]  /*10cb0*/  MOV R9, UR5 ;  /* 0x0000000500097c02 */ /* 0x000fe20008000f00 */
[----:B------:R-:W-:Y:S01]  /*10cc0*/  ULDC.64 UR6, c[0x0][0x288] ;  /* 0x0000a20000067ab9 */ /* 0x000fe20000000a00 */
[----:B------:R-:W-:-:S03]  /*10cd0*/  MOV R10, UR5 ;  /* 0x00000005000a7c02 */ /* 0x000fc60008000f00 */
[----:B------:R-:W-:Y:S01]  /*10ce0*/  FFMA.FTZ R8, R26, R9, UR13 ;  /* 0x0000000d1a087e23 */ /* 0x000fe20008010009 */
[----:B------:R-:W-:Y:S01]  /*10cf0*/  MOV R9, R23 ;  /* 0x0000001700097202 */ /* 0x000fe20000000f00 */
[----:B------:R-:W-:Y:S01]  /*10d00*/  FFMA.FTZ R19, R27, R10, UR13 ;  /* 0x0000000d1b137e23 */ /* 0x000fe2000801000a */
[----:B------:R-:W-:Y:S02]  /*10d10*/  IMAD R10, R32, UR6, RZ ;  /* 0x00000006200a7c24 */ /* 0x000fe4000f8e02ff */
        /* <DEDUP_REMOVED lines=13> */
.L_x_1704:
[----:B------:R-:W-:Y:S05]  /*10df0*/  BSYNC B0 ;  /* 0x0000000000007941 */ /* 0x000fea0003800000 */
.L_x_1703:
        /* <DEDUP_REMOVED lines=25> */
.L_x_1705:
        /* <DEDUP_REMOVED lines=22> */
.L_x_1707:
[----:B------:R-:W-:Y:S05]  /*110f0*/  BSYNC B0 ;  /* 0x0000000000007941 */ /* 0x000fea0003800000 */
.L_x_1706:
        /* <DEDUP_REMOVED lines=31> */
.L_x_1708:
        /* <DEDUP_REMOVED lines=22> */
.L_x_1710:
[----:B------:R-:W-:Y:S05]  /*11450*/  BSYNC B0 ;  /* 0x0000000000007941 */ /* 0x000fea0003800000 */
.L_x_1709:
        /* <DEDUP_REMOVED lines=25> */
.L_x_1711:
[----:B------:R-:W-:Y:S04]  /*115f0*/  BSSY B0, `(.L_x_1712) ;  /* 0x0000015000007945 */ /* 0x000fe80003800000 */
[----:B------:R-:W-:Y:S05]  /*11600*/  @P4 BRA `(.L_x_1713) ;  /* 0x00000000004c4947 */ /* 0x000fea0003800000 */
[----:B------:R-:W-:Y:S01]  /*11610*/  MOV R7, UR5 ;  /* 0x0000000500077c02 */ /* 0x000fe20008000f00 */
[----:B------:R-:W-:Y:S01]  /*11620*/  ULDC.64 UR6, c[0x0][0x288] ;  /* 0x0000a20000067ab9 */ /* 0x000fe20000000a00 */
[----:B------:R-:W-:Y:S02]  /*11630*/  MOV R8, UR5 ;  /* 0x0000000500087c02 */ /* 0x000fe40008000f00 */
[----:B------:R-:W-:Y:S01]  /*11640*/  MOV R21, R23 ;  /* 0x0000001700157202 */ /* 0x000fe20000000f00 */
[----:B------:R-:W-:Y:S02]  /*11650*/  FFMA.FTZ R6, R26, R7, UR13 ;  /* 0x0000000d1a067e23 */ /* 0x000fe40008010007 */
[----:B------:R-:W-:Y:S01]  /*11660*/  FFMA.FTZ R7, R27, R8, UR13 ;  /* 0x0000000d1b077e23 */ /* 0x000fe20008010008 */
[----:B------:R-:W-:Y:S02]  /*11670*/  IMAD R8, R87, UR6, RZ ;  /* 0x0000000657087c24 */ /* 0x000fe4000f8e02ff */
        /* <DEDUP_REMOVED lines=12> */
.L_x_1713:
[----:B------:R-:W-:Y:S05]  /*11740*/  BSYNC B0 ;  /* 0x0000000000007941 */ /* 0x000fea0003800000 */
.L_x_1712:
        /* <DEDUP_REMOVED lines=9> */
.L_x_1567:
        /* <DEDUP_REMOVED lines=19> */
.L_x_1716:
[----:B------:R-:W-:Y:S05]  /*11910*/  BSYNC B0 ;  /* 0x0000000000007941 */ /* 0x000fea0003800000 */
.L_x_1715:
        /* <DEDUP_REMOVED lines=11> */
.L_x_1718:
[----:B------:R-:W2:Y:S04]  /*119d0*/  LDG.E.STRONG.GPU R5, desc[UR22][R2.64] ;  /* 0x0000001602057981 */ /* 0x000ea8000c1ef900 */
[----:B--2---:R-:W-:Y:S01]  /*119e0*/  CCTL.IVALL ;  /* 0x00000000ff00798f */ /* 0x004fe20002000000 */
[----:B------:R-:W-:Y:S05]  /*119f0*/  YIELD ;  /* 0x0000000000007946 */ /* 0x000fea0003800000 */
[----:B------:R-:W-:-:S13]  /*11a00*/  ISETP.NE.AND P0, PT, R5, R4, PT ;  /* 0x000000040500720c */ /* 0x000fda0003f05270 */
[----:B------:R-:W-:Y:S05]  /*11a10*/  @P0 BRA `(.L_x_1718) ;  /* 0xfffffffc00ec0947 */ /* 0x000fea000383ffff */
.L_x_1717:
        /* <DEDUP_REMOVED lines=25> */
.L_x_1719:
        /* <DEDUP_REMOVED lines=13> */
[----:B------:R-:W-:-:S04]  /*11c80*/  IADD3 R0, R0, 0x230, RZ ;  /* 0x0000023000007810 */ /* 0x000fc80007ffe0ff */
[----:B------:R-:W-:Y:S02]  /*11c90*/  ISETP.GT.U32.AND P0, PT, R25, R0, PT ;  /* 0x000000001900720c */ /* 0x000fe40003f04070 */
[----:B--2---:R-:W-:-:S04]  /*11ca0*/  SHF.R.S32.HI R7, RZ, 0x1f, R0 ;  /* 0x0000001fff077819 */ /* 0x004fc80000011400 */
[----:B------:R-:W-:Y:S02]  /*11cb0*/  ISETP.GT.AND.EX P0, PT, R18, R7, PT, P0 ;  /* 0x000000071200720c */ /* 0x000fe40003f04300 */
[----:B---3--:R-:W-:Y:S01]  /*11cc0*/  F2FP.BF16.F32.PACK_AB R19, R9, R2 ;  /* 0x000000020913723e */ /* 0x008fe200000010ff */
[----:B0-----:R-:W-:-:S04]  /*11cd0*/  IMAD.WIDE R2, R5, 0x2, R14 ;  /* 0x0000000205027825 */ /* 0x001fc800078e020e */
[----:B-1----:R-:W-:Y:S01]  /*11ce0*/  IMAD.WIDE R4, R5, 0x2, R16 ;  /* 0x0000000205047825 */ /* 0x002fe200078e0210 */
[----:B----4-:R-:W-:Y:S01]  /*11cf0*/  F2FP.BF16.F32.PACK_AB R21, R13, R10 ;  /* 0x0000000a0d15723e */ /* 0x010fe200000010ff */
[----:B------:R2:W-:Y:S04]  /*11d00*/  STG.E desc[UR22][R2.64], R19 ;  /* 0x0000001302007986 */ /* 0x0005e8000c101916 */
[----:B------:R2:W-:Y:S01]  /*11d10*/  STG.E desc[UR22][R4.64], R21 ;  /* 0x0000001504007986 */ /* 0x0005e2000c101916 */
[----:B------:R-:W-:Y:S05]  /*11d20*/  @P0 BRA `(.L_x_1719) ;  /* 0xfffffffc00a00947 */ /* 0x000fea000383ffff */
[----:B------:R-:W-:Y:S05]  /*11d30*/  EXIT ;  /* 0x000000000000794d */ /* 0x000fea0003800000 */
.L_x_1720:
        /* <DEDUP_REMOVED lines=12> */
.L_x_5133:


//--------------------- .text._Z35group_norm_nhwc_bwd_one_pass_kernelI11Fp16IOFp16WLi64ELi70ELi560EEv26Group_norm_nhwc_bwd_params --------------------------
	.section	.text._Z35group_norm_nhwc_bwd_one_pass_kernelI11Fp16IOFp16WLi64ELi70ELi560EEv26Group_norm_nhwc_bwd_params,"ax",@progbits
	.align	128
        .global         _Z35group_norm_nhwc_bwd_one_pass_kernelI11Fp16IOFp16WLi64ELi70ELi560EEv26Group_norm_nhwc_bwd_params
        .type           _Z35group_norm_nhwc_bwd_one_pass_kernelI11Fp16IOFp16WLi64ELi70ELi560EEv26Group_norm_nhwc_bwd_params,@function
        .size           _Z35group_norm_nhwc_bwd_one_pass_kernelI11Fp16IOFp16WLi64ELi70ELi560EEv26Group_norm_nhwc_bwd_params,(.L_x_5134 - _Z35group_norm_nhwc_bwd_one_pass_kernelI11Fp16IOFp16WLi64ELi70ELi560EEv26Group_norm_nhwc_bwd_params)
        .other          _Z35group_norm_nhwc_bwd_one_pass_kernelI11Fp16IOFp16WLi64ELi70ELi560EEv26Group_norm_nhwc_bwd_params,@"STO_CUDA_ENTRY STV_DEFAULT"
_Z35group_norm_nhwc_bwd_one_pass_kernelI11Fp16IOFp16WLi64ELi70ELi560EEv26Group_norm_nhwc_bwd_params:
.text._Z35group_norm_nhwc_bwd_one_pass_kernelI11Fp16IOFp16WLi64ELi70ELi560EEv26Group_norm_nhwc_bwd_params:
        /* <DEDUP_REMOVED lines=47> */
.L_x_1756:
        /* <DEDUP_REMOVED lines=164> */
.L_x_1723:
[----:B------:R-:W-:Y:S05]  /*0d30*/  BSYNC B0 ;  /* 0x0000000000007941 */ /* 0x000fea0003800000 */
.L_x_1722:
        /* <DEDUP_REMOVED lines=33> */
.L_x_1724:
        /* <DEDUP_REMOVED lines=26> */
.L_x_1725:
        /* <DEDUP_REMOVED lines=35> */
.L_x_1726:
        /* <DEDUP_REMOVED lines=31> */
.L_x_1727:
        /* <DEDUP_REMOVED lines=118> */
.L_x_1729:
[----:B------:R-:W-:Y:S05]  /*1c70*/  BSYNC B0 ;  /* 0x0000000000007941 */ /* 0x000fea0003800000 */
.L_x_1728:
        /* <DEDUP_REMOVED lines=78> */
.L_x_1731:
[----:B------:R-:W-:Y:S05]  /*2160*/  BSYNC B0 ;  /* 0x0000000000007941 */ /* 0x000fea0003800000 */
.L_x_1730:
        /* <DEDUP_REMOVED lines=20> */
.L_x_1733:
[----:B------:R-:W-:Y:S05]  /*22b0*/  BSYNC B0 ;  /* 0x0000000000007941 */ /* 0x000fea0003800000 */
.L_x_1732:
        /* <DEDUP_REMOVED lines=34> */
.L_x_1736:
[----:B------:R-:W2:Y:S04]  /*24e0*/  LDG.E.STRONG.GPU R14, desc[UR14][R12.64] ;  /* 0x0000000e0c0e7981 */ /* 0x000ea8000c1ef900 */
[----:B--2---:R-:W-:Y:S01]  /*24f0*/  CCTL.IVALL ;  /* 0x00000000ff00798f */ /* 0x004fe20002000000 */
[----:B------:R-:W-:Y:S05]  /*2500*/  YIELD ;  /* 0x0000000000007946 */ /* 0x000fea0003800000 */
[----:B------:R-:W-:-:S13]  /*2510*/  ISETP.NE.AND P0, PT, R14, R17, PT ;  /* 0x000000110e00720c */ /* 0x000fda0003f05270 */
[----:B------:R-:W-:Y:S05]  /*2520*/  @P0 BRA `(.L_x_1736) ;  /* 0xfffffffc00ec0947 */ /* 0x000fea000383ffff */
.L_x_1735:
        /* <DEDUP_REMOVED lines=17> */
.L_x_1740:
        /* <DEDUP_REMOVED lines=115> */
.L_x_1739:
        /* <DEDUP_REMOVED lines=61> */
.L_x_1741:
[----:B------:R-:W-:-:S13]  /*3140*/  ISETP.NE.OR P0, PT, R23, RZ, P0 ;  /* 0x000000ff1700720c */ /* 0x000fda0000705670 */
[----:B------:R-:W-:Y:S05]  /*3150*/  @!P0 BRA `(.L_x_1737) ;  /* 0x00000000007c8947 */ /* 0x000fea0003800000 */
.L_x_1738:
        /* <DEDUP_REMOVED lines=31> */
.L_x_1737:
        /* <DEDUP_REMOVED lines=11> */
.L_x_1743:
[----:B------:R-:W-:Y:S05]  /*3400*/  BSYNC B0 ;  /* 0x0000000000007941 */ /* 0x000fea0003800000 */
.L_x_1742:
        /* <DEDUP_REMOVED lines=16> */
.L_x_1734:
        /* <DEDUP_REMOVED lines=47> */
.L_x_1744:
        /* <DEDUP_REMOVED lines=20> */
.L_x_1746:
[----:B------:R-:W-:Y:S05]  /*3940*/  BSYNC B0 ;  /* 0x0000000000007941 */ /* 0x000fea0003800000 */
.L_x_1745:
        /* <DEDUP_REMOVED lines=25> */
.L_x_1747:
        /* <DEDUP_REMOVED lines=20> */
.L_x_1749:
[----:B------:R-:W-:Y:S05]  /*3c20*/  BSYNC B0 ;  /* 0x0000000000007941 */ /* 0x000fea0003800000 */
.L_x_1748:
        /* <DEDUP_REMOVED lines=31> */
.L_x_1750:
        /* <DEDUP_REMOVED lines=20> */
.L_x_1752:
[----:B------:R-:W-:Y:S05]  /*3f60*/  BSYNC B0 ;  /* 0x0000000000007941 */ /* 0x000fea0003800000 */
.L_x_1751:
        /* <DEDUP_REMOVED lines=25> */
.L_x_1753:
        /* <DEDUP_REMOVED lines=19> */
.L_x_1755:
[----:B------:R-:W-:Y:S05]  /*4230*/  BSYNC B0 ;  /* 0x0000000000007941 */ /* 0x000fea0003800000 */
.L_x_1754:
[----:B------:R-:W-:Y:S01]  /*4240*/  ULDC UR8, c[0x0][0x10] ;  /* 0x0000040000087ab9 */ /* 0x000fe20000000800 */
[----:B------:R-:W-:Y:S02]  /*4250*/  UIADD3 UR4, UR4, 0x1, URZ ;  /* 0x0000000104047890 */ /* 0x000fe4000fffe03f */
[----:B------:R-:W-:-:S04]  /*4260*/  UIADD3 UR6, UR8, UR6, URZ ;  /* 0x0000000608067290 */ /* 0x000fc8000fffe03f */
[----:B------:R-:W-:-:S06]  /*4270*/  UISETP.GE.AND UP0, UPT, UR6, UR5, UPT ;  /* 0x000000050600728c */ /* 0x000fcc000bf06270 */
[----:B------:R-:W-:-:S13]  /*4280*/  PLOP3.LUT P0, PT, PT, PT, UP0, 0x80, 0x0 ;  /* 0x000000000000781c */ /* 0x000fda0003f0f008 */
[----:B------:R-:W-:Y:S05]  /*4290*/  @!P0 BRA `(.L_x_1756) ;  /* 0xffffffc000148947 */ /* 0x000fea000383ffff */
.L_x_1721:
        /* <DEDUP_REMOVED lines=19> */
.L_x_1758:
[----:B------:R-:W-:Y:S05]  /*43d0*/  BSYNC B0 ;  /* 0x0000000000007941 */ /* 0x000fea0003800000 */
.L_x_1757:
        /* <DEDUP_REMOVED lines=11> */
.L_x_1760:
[----:B------:R-:W2:Y:S04]  /*4490*/  LDG.E.STRONG.GPU R5, desc[UR14][R2.64] ;  /* 0x0000000e02057981 */ /* 0x000ea8000c1ef900 */
[----:B--2---:R-:W-:Y:S01]  /*44a0*/  CCTL.IVALL ;  /* 0x00000000ff00798f */ /* 0x004fe20002000000 */
[----:B------:R-:W-:Y:S05]  /*44b0*/  YIELD ;  /* 0x0000000000007946 */ /* 0x000fea0003800000 */
[----:B------:R-:W-:-:S13]  /*44c0*/  ISETP.NE.AND P0, PT, R5, R0, PT ;  /* 0x000000000500720c */ /* 0x000fda0003f05270 */
[----:B------:R-:W-:Y:S05]  /*44d0*/  @P0 BRA `(.L_x_1760) ;  /* 0xfffffffc00ec0947 */ /* 0x000fea000383ffff */
.L_x_1759:
        /* <DEDUP_REMOVED lines=24> */
.L_x_1761:
        /* <DEDUP_REMOVED lines=25> */
.L_x_1762:
        /* <DEDUP_REMOVED lines=9> */
.L_x_5134:


//--------------------- .text._Z35group_norm_nhwc_bwd_one_pass_kernelI11Fp16IOFp16WLi128ELi70ELi560EEv26Group_norm_nhwc_bwd_params --------------------------
	.section	.text._Z35group_norm_nhwc_bwd_one_pass_kernelI11Fp16IOFp16WLi128ELi70ELi560EEv26Group_norm_nhwc_bwd_params,"ax",@progbits
	.align	128
        .global         _Z35group_norm_nhwc_bwd_one_pass_kernelI11Fp16IOFp16WLi128ELi70ELi560EEv26Group_norm_nhwc_bwd_params
        .type           _Z35group_norm_nhwc_bwd_one_pass_kernelI11Fp16IOFp16WLi128ELi70ELi560EEv26Group_norm_nhwc_bwd_params,@function
        .size           _Z35group_norm_nhwc_bwd_one_pass_kernelI11Fp16IOFp16WLi128ELi70ELi560EEv26Group_norm_nhwc_bwd_params,(.L_x_5135 - _Z35group_norm_nhwc_bwd_one_pass_kernelI11Fp16IOFp16WLi128ELi70ELi560EEv26Group_norm_nhwc_bwd_params)
        .other          _Z35group_norm_nhwc_bwd_one_pass_kernelI11Fp16IOFp16WLi128ELi70ELi560EEv26Group_norm_nhwc_bwd_params,@"STO_CUDA_ENTRY STV_DEFAULT"
_Z35group_norm_nhwc_bwd_one_pass_kernelI11Fp16IOFp16WLi128ELi70ELi560EEv26Group_norm_nhwc_bwd_params:
.text._Z35group_norm_nhwc_bwd_one_pass_kernelI11Fp16IOFp16WLi128ELi70ELi560EEv26Group_norm_nhwc_bwd_params:
        /* <DEDUP_REMOVED lines=50> */
.L_x_1814:
        /* <DEDUP_REMOVED lines=253> */
[----:B--2---:R-:W-:-:S02]  /*12f0*/  @P0 HADD2.F32 R4, -RZ, R16.H0_H0 ;  /* 0x20000010ff040230 */ /* 0x004fc40000004100 */
[----:B---3--:R-:W-:Y:S02]  /*1300*/  @P0 HADD2.F32 R5, -RZ, R15.H0_H0 ;  /* 0x2000000fff050230 */ /* 0x008fe40000004100 */
[----:B----4-:R-:W-:Y:S02]  /*1310*/  HADD2.F32 R3, -RZ, R3.H0_H0 ;  /* 0x20000003ff037230 */ /* 0x010fe40000004100 */
[----:B------:R-:W-:-:S07]  /*1320*/  HADD2.F32 R6, -RZ, R14.H0_H0 ;  /* 0x2000000eff067230 */ /* 0x000fce0000004100 */
.L_x_1765:
[----:B------:R-:W-:Y:S05]  /*1330*/  BSYNC B0 ;  /* 0x0000000000007941 */ /* 0x000fea0003800000 */
.L_x_1764:
        /* <DEDUP_REMOVED lines=34> */
.L_x_1766:
        /* <DEDUP_REMOVED lines=26> */
.L_x_1767:
        /* <DEDUP_REMOVED lines=42> */
.L_x_1768:
        /* <DEDUP_REMOVED lines=37> */
.L_x_1769:
        /* <DEDUP_REMOVED lines=37> */
.L_x_1770:
        /* <DEDUP_REMOVED lines=37> */
.L_x_1771:
        /* <DEDUP_REMOVED lines=37> */
.L_x_1772:
        /* <DEDUP_REMOVED lines=35> */
.L_x_1773:
        /* <DEDUP_REMOVED lines=105> */
.L_x_1775:
[----:B------:R-:W-:Y:S05]  /*2ba0*/  BSYNC B0 ;  /* 0x0000000000007941 */ /* 0x000fea0003800000 */
.L_x_1774:
        /* <DEDUP_REMOVED lines=78> */
.L_x_1777:
[----:B------:R-:W-:Y:S05]  /*3090*/  BSYNC B0 ;  /* 0x0000000000007941 */ /* 0x000fea0003800000 */
.L_x_1776:
        /* <DEDUP_REMOVED lines=20> */
.L_x_1779:
[----:B------:R-:W-:Y:S05]  /*31e0*/  BSYNC B0 ;  /* 0x0000000000007941 */ /* 0x000fea0003800000 */
.L_x_1778:
        /* <DEDUP_REMOVED lines=34> */
.L_x_1782:
[----:B------:R-:W2:Y:S04]  /*3410*/  LDG.E.STRONG.GPU R19, desc[UR14][R14.64] ;  /* 0x0000000e0e137981 */ /* 0x000ea8000c1ef900 */
[----:B--2---:R-:W-:Y:S01]  /*3420*/  CCTL.IVALL ;  /* 0x00000000ff00798f */ /* 0x004fe20002000000 */
[----:B------:R-:W-:Y:S05]  /*3430*/  YIELD ;  /* 0x0000000000007946 */ /* 0x000fea0003800000 */
[----:B------:R-:W-:-:S13]  /*3440*/  ISETP.NE.AND P0, PT, R19, R18, PT ;  /* 0x000000121300720c */ /* 0x000fda0003f05270 */
[----:B------:R-:W-:Y:S05]  /*3450*/  @P0 BRA `(.L_x_1782) ;  /* 0xfffffffc00ec0947 */ /* 0x000fea000383ffff */
.L_x_1781:
        /* <DEDUP_REMOVED lines=17> */
.L_x_1786:
        /* <DEDUP_REMOVED lines=115> */
.L_x_1785:
        /* <DEDUP_REMOVED lines=61> */
.L_x_1787:
[----:B------:R-:W-:-:S13]  /*4070*/  ISETP.NE.OR P0, PT, R15, RZ, P0 ;  /* 0x000000ff0f00720c */ /* 0x000fda0000705670 */
[----:B------:R-:W-:Y:S05]  /*4080*/  @!P0 BRA `(.L_x_1783) ;  /* 0x00000000007c8947 */ /* 0x000fea0003800000 */
.L_x_1784:
        /* <DEDUP_REMOVED lines=31> */
.L_x_1783:
        /* <DEDUP_REMOVED lines=11> */
.L_x_1789:
[----:B------:R-:W-:Y:S05]  /*4330*/  BSYNC B0 ;  /* 0x0000000000007941 */ /* 0x000fea0003800000 */
.L_x_1788:
        /* <DEDUP_REMOVED lines=16> */
.L_x_1780:
        /* <DEDUP_REMOVED lines=40> */
.L_x_1790:
        /* <DEDUP_REMOVED lines=21> */
.L_x_1792:
[----:B------:R-:W-:Y:S05]  /*4810*/  BSYNC B0 ;  /* 0x0000000000007941 */ /* 0x000fea0003800000 */
.L_x_1791:
        /* <DEDUP_REMOVED lines=29> */
.L_x_1793:
        /* <DEDUP_REMOVED lines=20> */
.L_x_1795:
[----:B------:R-:W-:Y:S05]  /*4b30*/  BSYNC B0 ;  /* 0x0000000000007941 */ /* 0x000fea0003800000 */
.L_x_1794:
        /* <DEDUP_REMOVED lines=37> */
.L_x_1796:
        /* <DEDUP_REMOVED lines=20> */
.L_x_1798:
[----:B------:R-:W-:Y:S05]  /*4ed0*/  BSYNC B0 ;  /* 0x0000000000007941 */ /* 0x000fea0003800000 */
.L_x_1797:
        /* <DEDUP_REMOVED lines=25> */
.L_x_1799:
        /* <DEDUP_REMOVED lines=20> */
.L_x_1801:
[----:B------:R-:W-:Y:S05]  /*51b0*/  BSYNC B0 ;  /* 0x0000000000007941 */ /* 0x000fea0003800000 */
.L_x_1800:
        /* <DEDUP_REMOVED lines=41> */
.L_x_1802:
        /* <DEDUP_REMOVED lines=20> */
.L_x_1804:
[----:B------:R-:W-:Y:S05]  /*5590*/  BSYNC B0 ;  /* 0x0000000000007941 */ /* 0x000fea0003800000 */
.L_x_1803:
        /* <DEDUP_REMOVED lines=25> */
.L_x_1805:
        /* <DEDUP_REMOVED lines=20> */
.L_x_1807:
[----:B------:R-:W-:Y:S05]  /*5870*/  BSYNC B0 ;  /* 0x0000000000007941 */ /* 0x000fea0003800000 */
.L_x_1806:
        /* <DEDUP_REMOVED lines=31> */
.L_x_1808:
        /* <DEDUP_REMOVED lines=20> */
.L_x_1810:
[----:B------:R-:W-:Y:S05]  /*5bb0*/  BSYNC B0 ;  /* 0x0000000000007941 */ /* 0x000fea0003800000 */
.L_x_1809:
        /* <DEDUP_REMOVED lines=25> */
.L_x_1811:
        /* <DEDUP_REMOVED lines=19> */
.L_x_1813:
[----:B------:R-:W-:Y:S05]  /*5e80*/  BSYNC B0 ;  /* 0x0000000000007941 */ /* 0x000fea0003800000 */
.L_x_1812:
[----:B------:R-:W-:Y:S01]  /*5e90*/  ULDC UR11, c[0x0][0x10] ;  /* 0x00000400000b7ab9 */ /* 0x000fe20000000800 */
[----:B------:R-:W-:Y:S02]  /*5ea0*/  UIADD3 UR4, UR4, 0x1, URZ ;  /* 0x0000000104047890 */ /* 0x000fe4000fffe03f */
[----:B------:R-:W-:-:S04]  /*5eb0*/  UIADD3 UR6, UR11, UR6, URZ ;  /* 0x000000060b067290 */ /* 0x000fc8000fffe03f */
[----:B------:R-:W-:-:S06]  /*5ec0*/  UISETP.GE.AND UP0, UPT, UR6, UR5, UPT ;  /* 0x000000050600728c */ /* 0x000fcc000bf06270 */
[----:B------:R-:W-:-:S13]  /*5ed0*/  PLOP3.LUT P0, PT, PT, PT, UP0, 0x80, 0x0 ;  /* 0x000000000000781c */ /* 0x000fda0003f0f008 */
[----:B------:R-:W-:Y:S05]  /*5ee0*/  @!P0 BRA `(.L_x_1814) ;  /* 0xffffffa4000c8947 */ /* 0x000fea000383ffff */
.L_x_1763:
        /* <DEDUP_REMOVED lines=19> */
.L_x_1816:
[----:B------:R-:W-:Y:S05]  /*6020*/  BSYNC B0 ;  /* 0x0000000000007941 */ /* 0x000fea0003800000 */
.L_x_1815:
        /* <DEDUP_REMOVED lines=11> */
.L_x_1818:
[----:B------:R-:W2:Y:S04]  /*60e0*/  LDG.E.STRONG.GPU R5, desc[UR14][R2.64] ;  /* 0x0000000e02057981 */ /* 0x000ea8000c1ef900 */
[----:B--2---:R-:W-:Y:S01]  /*60f0*/  CCTL.IVALL ;  /* 0x00000000ff00798f */ /* 0x004fe20002000000 */
[----:B------:R-:W-:Y:S05]  /*6100*/  YIELD ;  /* 0x0000000000007946 */ /* 0x000fea0003800000 */
[----:B------:R-:W-:-:S13]  /*6110*/  ISETP.NE.AND P0, PT, R5, R4, PT ;  /* 0x000000040500720c */ /* 0x000fda0003f05270 */
[----:B------:R-:W-:Y:S05]  /*6120*/  @P0 BRA `(.L_x_1818) ;  /* 0xfffffffc00ec0947 */ /* 0x000fea000383ffff */
.L_x_1817:
        /* <DEDUP_REMOVED lines=25> */
.L_x_1819:
        /* <DEDUP_REMOVED lines=25> */
.L_x_1820:
        /* <DEDUP_REMOVED lines=11> */
.L_x_5135:


//--------------------- .text._Z35group_norm_nhwc_bwd_one_pass_kernelI11Fp16IOFp16WLi256ELi70ELi560EEv26Group_norm_nhwc_bwd_params --------------------------
	.section	.text._Z35group_norm_nhwc_bwd_one_pass_kernelI11Fp16IOFp16WLi256ELi70ELi560EEv26Group_norm_nhwc_bwd_params,"ax",@progbits
	.align	128
        .global         _Z35group_norm_nhwc_bwd_one_pass_kernelI11Fp16IOFp16WLi256ELi70ELi560EEv26Group_norm_nhwc_bwd_params
        .type           _Z35group_norm_nhwc_bwd_one_pass_kernelI11Fp16IOFp16WLi256ELi70ELi560EEv26Group_norm_nhwc_bwd_params,@function
        .size           _Z35group_norm_nhwc_bwd_one_pass_kernelI11Fp16IOFp16WLi256ELi70ELi560EEv26Group_norm_nhwc_bwd_params,(.L_x_5136 - _Z35group_norm_nhwc_bwd_one_pass_kernelI11Fp16IOFp16WLi256ELi70ELi560EEv26Group_norm_nhwc_bwd_params)
        .other          _Z35group_norm_nhwc_bwd_one_pass_kernelI11Fp16IOFp16WLi256ELi70ELi560EEv26Group_norm_nhwc_bwd_params,@"STO_CUDA_ENTRY STV_DEFAULT"
_Z35group_norm_nhwc_bwd_one_pass_kernelI11Fp16IOFp16WLi256ELi70ELi560EEv26Group_norm_nhwc_bwd_params:
.text._Z35group_norm_nhwc_bwd_one_pass_kernelI11Fp16IOFp16WLi256ELi70ELi560EEv26Group_norm_nhwc_bwd_params:
        /* <DEDUP_REMOVED lines=59> */
.L_x_1904:
        /* <DEDUP_REMOVED lines=432> */
.L_x_1823:
[----:B------:R-:W-:Y:S05]  /*1eb0*/  BSYNC B0 ;  /* 0x0000000000007941 */ /* 0x000fea0003800000 */
.L_x_1822:
        /* <DEDUP_REMOVED lines=34> */
.L_x_1824:
        /* <DEDUP_REMOVED lines=26> */
.L_x_1825:
        /* <DEDUP_REMOVED lines=41> */
.L_x_1826:
        /* <DEDUP_REMOVED lines=37> */
.L_x_1827:
        /* <DEDUP_REMOVED lines=37> */
.L_x_1828:
        /* <DEDUP_REMOVED lines=37> */
.L_x_1829:
        /* <DEDUP_REMOVED lines=37> */
.L_x_1830:
        /* <DEDUP_REMOVED lines=37> */
.L_x_1831:
        /* <DEDUP_REMOVED lines=37> */
.L_x_1832:
        /* <DEDUP_REMOVED lines=37> */
.L_x_1833:
        /* <DEDUP_REMOVED lines=36> */
.L_x_1834:
        /* <DEDUP_REMOVED lines=37> */
.L_x_1835:
        /* <DEDUP_REMOVED lines=32> */
.L_x_1836:
        /* <DEDUP_REMOVED lines=38> */
.L_x_1837:
        /* <DEDUP_REMOVED lines=36> */
.L_x_1838:
        /* <DEDUP_REMOVED lines=33> */
.L_x_1839:
        /* <DEDUP_REMOVED lines=115> */
.L_x_1841:
[----:B------:R-:W-:Y:S05]  /*49b0*/  BSYNC B0 ;  /* 0x0000000000007941 */ /* 0x000fea0003800000 */
.L_x_1840:
        /* <DEDUP_REMOVED lines=78> */
.L_x_1843:
[----:B------:R-:W-:Y:S05]  /*4ea0*/  BSYNC B0 ;  /* 0x0000000000007941 */ /* 0x000fea0003800000 */
.L_x_1842:
        /* <DEDUP_REMOVED lines=20> */
.L_x_1845:
[----:B------:R-:W-:Y:S05]  /*4ff0*/  BSYNC B0 ;  /* 0x0000000000007941 */ /* 0x000fea0003800000 */
.L_x_1844:
        /* <DEDUP_REMOVED lines=34> */
.L_x_1848:
[----:B------:R-:W2:Y:S04]  /*5220*/  LDG.E.STRONG.GPU R22, desc[UR14][R20.64] ;  /* 0x0000000e14167981 */ /* 0x000ea8000c1ef900 */
[----:B--2---:R-:W-:Y:S01]  /*5230*/  CCTL.IVALL ;  /* 0x00000000ff00798f */ /* 0x004fe20002000000 */
[----:B------:R-:W-:Y:S05]  /*5240*/  YIELD ;  /* 0x0000000000007946 */ /* 0x000fea0003800000 */
[----:B------:R-:W-:-:S13]  /*5250*/  ISETP.NE.AND P0, PT, R22, R25, PT ;  /* 0x000000191600720c */ /* 0x000fda0003f05270 */
[----:B------:R-:W-:Y:S05]  /*5260*/  @P0 BRA `(.L_x_1848) ;  /* 0xfffffffc00ec0947 */ /* 0x000fea000383ffff */
.L_x_1847:
        /* <DEDUP_REMOVED lines=17> */
.L_x_1852:
        /* <DEDUP_REMOVED lines=115> */
.L_x_1851:
        /* <DEDUP_REMOVED lines=61> */
.L_x_1853:
[----:B------:R-:W-:-:S13]  /*5e80*/  ISETP.NE.OR P0, PT, R31, RZ, P0 ;  /* 0x000000ff1f00720c */ /* 0x000fda0000705670 */
[----:B------:R-:W-:Y:S05]  /*5e90*/  @!P0 BRA `(.L_x_1849) ;  /* 0x00000000007c8947 */ /* 0x000fea0003800000 */
.L_x_1850:
        /* <DEDUP_REMOVED lines=31> */
.L_x_1849:
        /* <DEDUP_REMOVED lines=11> */
.L_x_1855:
[----:B------:R-:W-:Y:S05]  /*6140*/  BSYNC B0 ;  /* 0x0000000000007941 */ /* 0x000fea0003800000 */
.L_x_1854:
        /* <DEDUP_REMOVED lines=16> */
.L_x_1846:
        /* <DEDUP_REMOVED lines=42> */
.L_x_1856:
        /* <DEDUP_REMOVED lines=20> */
.L_x_1858:
[----:B------:R-:W-:Y:S05]  /*6630*/  BSYNC B0 ;  /* 0x0000000000007941 */ /* 0x000fea0003800000 */
.L_x_1857:
        /* <DEDUP_REMOVED lines=29> */
.L_x_1859:
        /* <DEDUP_REMOVED lines=20> */
.L_x_1861:
[----:B------:R-:W-:Y:S05]  /*6950*/  BSYNC B0 ;  /* 0x0000000000007941 */ /* 0x000fea0003800000 */
.L_x_1860:
        /* <DEDUP_REMOVED lines=33> */
.L_x_1862:
        /* <DEDUP_REMOVED lines=20> */
.L_x_1864:
[----:B------:R-:W-:Y:S05]  /*6cb0*/  BSYNC B0 ;  /* 0x0000000000007941 */ /* 0x000fea0003800000 */
.L_x_1863:
        /* <DEDUP_REMOVED lines=29> */
.L_x_1865:
        /* <DEDUP_REMOVED lines=20> */
.L_x_1867:
[----:B------:R-:W-:Y:S05]  /*6fd0*/  BSYNC B0 ;  /* 0x0000000000007941 */ /* 0x000fea0003800000 */
.L_x_1866:
        /* <DEDUP_REMOVED lines=33> */
.L_x_1868:
        /* <DEDUP_REMOVED lines=20> */
.L_x_1870:
[----:B------:R-:W-:Y:S05]  /*7330*/  BSYNC B0 ;  /* 0x0000000000007941 */ /* 0x000fea0003800000 */
.L_x_1869:
        /* <DEDUP_REMOVED lines=29> */
.L_x_1871:
        /* <DEDUP_REMOVED lines=20> */
.L_x_1873:
[----:B------:R-:W-:Y:S05]  /*7650*/  BSYNC B0 ;  /* 0x0000000000007941 */ /* 0x000fea0003800000 */
.L_x_1872:
        /* <DEDUP_REMOVED lines=33> */
.L_x_1874:
        /* <DEDUP_REMOVED lines=20> */
.L_x_1876:
[----:B------:R-:W-:Y:S05]  /*79b0*/  BSYNC B0 ;  /* 0x0000000000007941 */ /* 0x000fea0003800000 */
.L_x_1875:
        /* <DEDUP_REMOVED lines=29> */
.L_x_1877:
        /* <DEDUP_REMOVED lines=20> */
.L_x_1879:
[----:B------:R-:W-:Y:S05]  /*7cd0*/  BSYNC B0 ;  /* 0x0000000000007941 */ /* 0x000fea0003800000 */
.L_x_1878:
        /* <DEDUP_REMOVED lines=33> */
.L_x_1880:
        /* <DEDUP_REMOVED lines=20> */
.L_x_1882:
[----:B------:R-:W-:Y:S05]  /*8030*/  BSYNC B0 ;  /* 0x0000000000007941 */ /* 0x000fea0003800000 */
.L_x_1881:
        /* <DEDUP_REMOVED lines=29> */
.L_x_1883:
        /* <DEDUP_REMOVED lines=20> */
.L_x_1885:
[----:B------:R-:W-:Y:S05]  /*8350*/  BSYNC B0 ;  /* 0x0000000000007941 */ /* 0x000fea0003800000 */
.L_x_1884:
        /* <DEDUP_REMOVED lines=35> */
.L_x_1886:
        /* <DEDUP_REMOVED lines=20> */
.L_x_1888:
[----:B------:R-:W-:Y:S05]  /*86d0*/  BSYNC B0 ;  /* 0x0000000000007941 */ /* 0x000fea0003800000 */
.L_x_1887:
        /* <DEDUP_REMOVED lines=25> */
.L_x_1889:
        /* <DEDUP_REMOVED lines=20> */
.L_x_1891:
[----:B------:R-:W-:Y:S05]  /*89b0*/  BSYNC B0 ;  /* 0x0000000000007941 */ /* 0x000fea0003800000 */
.L_x_1890:
        /* <DEDUP_REMOVED lines=37> */
.L_x_1892:
        /* <DEDUP_REMOVED lines=20> */
.L_x_1894:
[----:B------:R-:W-:Y:S05]  /*8d50*/  BSYNC B0 ;  /* 0x0000000000007941 */ /* 0x000fea0003800000 */
.L_x_1893:
        /* <DEDUP_REMOVED lines=25> */
.L_x_1895:
        /* <DEDUP_REMOVED lines=20> */
.L_x_1897:
[----:B------:R-:W-:Y:S05]  /*9030*/  BSYNC B0 ;  /* 0x0000000000007941 */ /* 0x000fea0003800000 */
.L_x_1896:
        /* <DEDUP_REMOVED lines=31> */
.L_x_1898:
        /* <DEDUP_REMOVED lines=20> */
.L_x_1900:
[----:B------:R-:W-:Y:S05]  /*9370*/  BSYNC B0 ;  /* 0x0000000000007941 */ /* 0x000fea0003800000 */
.L_x_1899:
        /* <DEDUP_REMOVED lines=25> */
.L_x_1901:
        /* <DEDUP_REMOVED lines=19> */
.L_x_1903:
[----:B------:R-:W-:Y:S05]  /*9640*/  BSYNC B0 ;  /* 0x0000000000007941 */ /* 0x000fea0003800000 */
.L_x_1902:
[----:B------:R-:W-:Y:S01]  /*9650*/  ULDC UR11, c[0x0][0x10] ;  /* 0x00000400000b7ab9 */ /* 0x000fe20000000800 */
[----:B------:R-:W-:Y:S02]  /*9660*/  UIADD3 UR4, UR4, 0x1, URZ ;  /* 0x0000000104047890 */ /* 0x000fe4000fffe03f */
[----:B------:R-:W-:-:S04]  /*9670*/  UIADD3 UR6, UR11, UR6, URZ ;  /* 0x000000060b067290 */ /* 0x000fc8000fffe03f */
[----:B------:R-:W-:-:S06]  /*9680*/  UISETP.GE.AND UP0, UPT, UR6, UR5, UPT ;  /* 0x000000050600728c */ /* 0x000fcc000bf06270 */
[----:B------:R-:W-:-:S13]  /*9690*/  PLOP3.LUT P0, PT, PT, PT, UP0, 0x80, 0x0 ;  /* 0x000000000000781c */ /* 0x000fda0003f0f008 */
[----:B------:R-:W-:Y:S05]  /*96a0*/  @!P0 BRA `(.L_x_1904) ;  /* 0xffffff6c00408947 */ /* 0x000fea000383ffff */
.L_x_1821:
        /* <DEDUP_REMOVED lines=19> */
.L_x_1906:
[----:B------:R-:W-:Y:S05]  /*97e0*/  BSYNC B0 ;  /* 0x0000000000007941 */ /* 0x000fea0003800000 */
.L_x_1905:
        /* <DEDUP_REMOVED lines=11> */
.L_x_1908:
[----:B------:R-:W2:Y:S04]  /*98a0*/  LDG.E.STRONG.GPU R5, desc[UR14][R2.64] ;  /* 0x0000000e02057981 */ /* 0x000ea8000c1ef900 */
[----:B--2---:R-:W-:Y:S01]  /*98b0*/  CCTL.IVALL ;  /* 0x00000000ff00798f */ /* 0x004fe20002000000 */
[----:B------:R-:W-:Y:S05]  /*98c0*/  YIELD ;  /* 0x0000000000007946 */ /* 0x000fea0003800000 */
[----:B------:R-:W-:-:S13]  /*98d0*/  ISETP.NE.AND P0, PT, R5, R0, PT ;  /* 0x000000000500720c */ /* 0x000fda0003f05270 */
[----:B------:R-:W-:Y:S05]  /*98e0*/  @P0 BRA `(.L_x_1908) ;  /* 0xfffffffc00ec0947 */ /* 0x000fea000383ffff */
.L_x_1907:
        /* <DEDUP_REMOVED lines=24> */
.L_x_1909:
        /* <DEDUP_REMOVED lines=25> */
.L_x_1910:
        /* <DEDUP_REMOVED lines=16> */
.L_x_5136:


//--------------------- .text._Z35group_norm_nhwc_bwd_one_pass_kernelI11Fp16IOFp16WLi512ELi70ELi560EEv26Group_norm_nhwc_bwd_params --------------------------
	.section	.text._Z35group_norm_nhwc_bwd_one_pass_kernelI11Fp16IOFp16WLi512ELi70ELi560EEv26Group_norm_nhwc_bwd_params,"ax",@progbits
	.align	128
        .global         _Z35group_norm_nhwc_bwd_one_pass_kernelI11Fp16IOFp16WLi512ELi70ELi560EEv26Group_norm_nhwc_bwd_params
        .type           _Z35group_norm_nhwc_bwd_one_pass_kernelI11Fp16IOFp16WLi512ELi70ELi560EEv26Group_norm_nhwc_bwd_params,@function
        .size           _Z35group_norm_nhwc_bwd_one_pass_kernelI11Fp16IOFp16WLi512ELi70ELi560EEv26Group_norm_nhwc_bwd_params,(.L_x_5137 - _Z35group_norm_nhwc_bwd_one_pass_kernelI11Fp16IOFp16WLi512ELi70ELi560EEv26Group_norm_nhwc_bwd_params)
        .other          _Z35group_norm_nhwc_bwd_one_pass_kernelI11Fp16IOFp16WLi512ELi70ELi560EEv26Group_norm_nhwc_bwd_params,@"STO_CUDA_ENTRY STV_DEFAULT"
_Z35group_norm_nhwc_bwd_one_pass_kernelI11Fp16IOFp16WLi512ELi70ELi560EEv26Group_norm_nhwc_bwd_params:
.text._Z35group_norm_nhwc_bwd_one_pass_kernelI11Fp16IOFp16WLi512ELi70ELi560EEv26Group_norm_nhwc_bwd_params:
        /* <DEDUP_REMOVED lines=59> */
.L_x_2058:
        /* <DEDUP_REMOVED lines=830> */
.L_x_1913:
[----:B------:R-:W-:Y:S05]  /*3790*/  BSYNC B0 ;  /* 0x0000000000007941 */ /* 0x000fea0003800000 */
.L_x_1912:
        /* <DEDUP_REMOVED lines=25> */
.L_x_1914:
        /* <DEDUP_REMOVED lines=34> */
.L_x_1915:
        /* <DEDUP_REMOVED lines=40> */
.L_x_1916:
        /* <DEDUP_REMOVED lines=37> */
.L_x_1917:
        /* <DEDUP_REMOVED lines=37> */
.L_x_1918:
        /* <DEDUP_REMOVED lines=37> */
.L_x_1919:
        /* <DEDUP_REMOVED lines=37> */
.L_x_1920:
        /* <DEDUP_REMOVED lines=37> */
.L_x_1921:
        /* <DEDUP_REMOVED lines=37> */
.L_x_1922:
        /* <DEDUP_REMOVED lines=37> */
.L_x_1923:
        /* <DEDUP_REMOVED lines=37> */
.L_x_1924:
        /* <DEDUP_REMOVED lines=37> */
.L_x_1925:
        /* <DEDUP_REMOVED lines=37> */
.L_x_1926:
        /* <DEDUP_REMOVED lines=37> */
.L_x_1927:
        /* <DEDUP_REMOVED lines=37> */
.L_x_1928:
        /* <DEDUP_REMOVED lines=37> */
.L_x_1929:
        /* <DEDUP_REMOVED lines=37> */
.L_x_1930:
        /* <DEDUP_REMOVED lines=37> */
.L_x_1931:
        /* <DEDUP_REMOVED lines=37> */
.L_x_1932:
        /* <DEDUP_REMOVED lines=37> */
.L_x_1933:
        /* <DEDUP_REMOVED lines=37> */
.L_x_1934:
        /* <DEDUP_REMOVED lines=37> */
.L_x_1935:
        /* <DEDUP_REMOVED lines=37> */
.L_x_1936:
        /* <DEDUP_REMOVED lines=37> */
.L_x_1937:
        /* <DEDUP_REMOVED lines=37> */
.L_x_1938:
        /* <DEDUP_REMOVED lines=37> */
.L_x_1939:
        /* <DEDUP_REMOVED lines=37> */
.L_x_1940:
        /* <DEDUP_REMOVED lines=37> */
.L_x_1941:
        /* <DEDUP_REMOVED lines=37> */
.L_x_1942:
        /* <DEDUP_REMOVED lines=37> */
.L_x_1943:
        /* <DEDUP_REMOVED lines=35> */
.L_x_1944:
        /* <DEDUP_REMOVED lines=33> */
.L_x_1945:
        /* <DEDUP_REMOVED lines=118> */
.L_x_1947:
[----:B------:R-:W-:Y:S05]  /*87e0*/  BSYNC B0 ;  /* 0x0000000000007941 */ /* 0x000fea0003800000 */
.L_x_1946:
        /* <DEDUP_REMOVED lines=78> */
.L_x_1949:
[----:B------:R-:W-:Y:S05]  /*8cd0*/  BSYNC B0 ;  /* 0x0000000000007941 */ /* 0x000fea0003800000 */
.L_x_1948:
        /* <DEDUP_REMOVED lines=20> */
.L_x_1951:
[----:B------:R-:W-:Y:S05]  /*8e20*/  BSYNC B0 ;  /* 0x0000000000007941 */ /* 0x000fea0003800000 */
.L_x_1950:
        /* <DEDUP_REMOVED lines=40> */
.L_x_1954:
[----:B------:R-:W-:Y:S02]  /*90b0*/  MOV R24, UR18 ;  /* 0x0000001200187c02 */ /* 0x000fe40008000f00 */
[----:B------:R-:W-:-:S05]  /*90c0*/  MOV R25, UR19 ;  /* 0x0000001300197c02 */ /* 0x000fca0008000f00 */
[----:B------:R-:W2:Y:S04]  /*90d0*/  LDG.E.STRONG.GPU R24, desc[UR22][R24.64] ;  /* 0x0000001618187981 */ /* 0x000ea8000c1ef900 */
[----:B--2---:R-:W-:Y:S01]  /*90e0*/  CCTL.IVALL ;  /* 0x00000000ff00798f */ /* 0x004fe20002000000 */
[----:B------:R-:W-:Y:S05]  /*90f0*/  YIELD ;  /* 0x0000000000007946 */ /* 0x000fea0003800000 */
[----:B------:R-:W-:-:S13]  /*9100*/  ISETP.NE.AND P0, PT, R24, R18, PT ;  /* 0x000000121800720c */ /* 0x000fda0003f05270 */
[----:B------:R-:W-:Y:S05]  /*9110*/  @P0 BRA `(.L_x_1954) ;  /* 0xfffffffc00e40947 */ /* 0x000fea000383ffff */
.L_x_1953:
        /* <DEDUP_REMOVED lines=19> */
.L_x_1958:
        /* <DEDUP_REMOVED lines=165> */
.L_x_1957:
        /* <DEDUP_REMOVED lines=87> */
.L_x_1959:
[----:B------:R-:W-:-:S13]  /*a210*/  ISETP.NE.OR P0, PT, RZ, UR16, P0 ;  /* 0x00000010ff007c0c */ /* 0x000fda0008705670 */
[----:B------:R-:W-:Y:S05]  /*a220*/  @!P0 BRA `(.L_x_1955) ;  /* 0x0000000000b08947 */ /* 0x000fea0003800000 */
.L_x_1956:
        /* <DEDUP_REMOVED lines=44> */
.L_x_1955:
        /* <DEDUP_REMOVED lines=14> */
.L_x_1961:
[----:B------:R-:W-:Y:S05]  /*a5d0*/  BSYNC B0 ;  /* 0x0000000000007941 */ /* 0x000fea0003800000 */
.L_x_1960:
        /* <DEDUP_REMOVED lines=25> */
.L_x_1952:
        /* <DEDUP_REMOVED lines=38> */
.L_x_1962:
        /* <DEDUP_REMOVED lines=23> */
.L_x_1964:
[----:B------:R-:W-:Y:S05]  /*ab40*/  BSYNC B0 ;  /* 0x0000000000007941 */ /* 0x000fea0003800000 */
.L_x_1963:
        /* <DEDUP_REMOVED lines=34> */
.L_x_1965:
        /* <DEDUP_REMOVED lines=22> */
.L_x_1967:
[----:B------:R-:W-:Y:S05]  /*aed0*/  BSYNC B0 ;  /* 0x0000000000007941 */ /* 0x000fea0003800000 */
.L_x_1966:
        /* <DEDUP_REMOVED lines=33> */
.L_x_1968:
        /* <DEDUP_REMOVED lines=22> */
.L_x_1970:
[----:B------:R-:W-:Y:S05]  /*b250*/  BSYNC B0 ;  /* 0x0000000000007941 */ /* 0x000fea0003800000 */
.L_x_1969:
        /* <DEDUP_REMOVED lines=33> */
.L_x_1971:
        /* <DEDUP_REMOVED lines=22> */
.L_x_1973:
[----:B------:R-:W-:Y:S05]  /*b5d0*/  BSYNC B0 ;  /* 0x0000000000007941 */ /* 0x000fea0003800000 */
.L_x_1972:
        /* <DEDUP_REMOVED lines=33> */
.L_x_1974:
        /* <DEDUP_REMOVED lines=22> */
.L_x_1976:
[----:B------:R-:W-:Y:S05]  /*b950*/  BSYNC B0 ;  /* 0x0000000000007941 */ /* 0x000fea0003800000 */
.L_x_1975:
        /* <DEDUP_REMOVED lines=48> */
.L_x_1977:
        /* <DEDUP_REMOVED lines=22> */
.L_x_1979:
[----:B------:R-:W-:Y:S05]  /*bdc0*/  BSYNC B0 ;  /* 0x0000000000007941 */ /* 0x000fea0003800000 */
.L_x_1978:
        /* <DEDUP_REMOVED lines=25> */
.L_x_1980:
        /* <DEDUP_REMOVED lines=22> */
.L_x_1982:
[----:B------:R-:W-:Y:S05]  /*c0c0*/  BSYNC B0 ;  /* 0x0000000000007941 */ /* 0x000fea0003800000 */
.L_x_1981:
        /* <DEDUP_REMOVED lines=32> */
.L_x_1983:
        /* <DEDUP_REMOVED lines=22> */
.L_x_1985:
[----:B------:R-:W-:Y:S05]  /*c430*/  BSYNC B0 ;  /* 0x0000000000007941 */ /* 0x000fea0003800000 */
.L_x_1984:
        /* <DEDUP_REMOVED lines=29> */
.L_x_1986:
        /* <DEDUP_REMOVED lines=22> */
.L_x_1988:
[----:B------:R-:W-:Y:S05]  /*c770*/  BSYNC B0 ;  /* 0x0000000000007941 */ /* 0x000fea0003800000 */
.L_x_1987:
        /* <DEDUP_REMOVED lines=46> */
.L_x_1989:
        /* <DEDUP_REMOVED lines=22> */
.L_x_1991:
[----:B------:R-:W-:Y:S05]  /*cbc0*/  BSYNC B0 ;  /* 0x0000000000007941 */ /* 0x000fea0003800000 */
.L_x_1990:
        /* <DEDUP_REMOVED lines=25> */
.L_x_1992:
        /* <DEDUP_REMOVED lines=22> */
.L_x_1994:
[----:B------:R-:W-:Y:S05]  /*cec0*/  BSYNC B0 ;  /* 0x0000000000007941 */ /* 0x000fea0003800000 */
.L_x_1993:
        /* <DEDUP_REMOVED lines=32> */
.L_x_1995:
        /* <DEDUP_REMOVED lines=22> */
.L_x_1997:
[----:B------:R-:W-:Y:S05]  /*d230*/  BSYNC B0 ;  /* 0x0000000000007941 */ /* 0x000fea0003800000 */
.L_x_1996:
        /* <DEDUP_REMOVED lines=30> */
.L_x_1998:
        /* <DEDUP_REMOVED lines=22> */
.L_x_2000:
[----:B------:R-:W-:Y:S05]  /*d580*/  BSYNC B0 ;  /* 0x0000000000007941 */ /* 0x000fea0003800000 */
.L_x_1999:
        /* <DEDUP_REMOVED lines=34> */
.L_x_2001:
        /* <DEDUP_REMOVED lines=22> */
.L_x_2003:
[----:B------:R-:W-:Y:S05]  /*d910*/  BSYNC B0 ;  /* 0x0000000000007941 */ /* 0x000fea0003800000 */
.L_x_2002:
        /* <DEDUP_REMOVED lines=33> */
.L_x_2004:
        /* <DEDUP_REMOVED lines=22> */
.L_x_2006:
[----:B------:R-:W-:Y:S05]  /*dc90*/  BSYNC B0 ;  /* 0x0000000000007941 */ /* 0x000fea0003800000 */
.L_x_2005:
        /* <DEDUP_REMOVED lines=29> */
.L_x_2007:
        /* <DEDUP_REMOVED lines=22> */
.L_x_2009:
[----:B------:R-:W-:Y:S05]  /*dfd0*/  BSYNC B0 ;  /* 0x0000000000007941 */ /* 0x000fea0003800000 */
.L_x_2008:
        /* <DEDUP_REMOVED lines=41> */
.L_x_2010:
        /* <DEDUP_REMOVED lines=22> */
.L_x_2012:
[----:B------:R-:W-:Y:S05]  /*e3d0*/  BSYNC B0 ;  /* 0x0000000000007941 */ /* 0x000fea0003800000 */
.L_x_2011:
        /* <DEDUP_REMOVED lines=25> */
.L_x_2013:
        /* <DEDUP_REMOVED lines=22> */
.L_x_2015:
[----:B------:R-:W-:Y:S05]  /*e6d0*/  BSYNC B0 ;  /* 0x0000000000007941 */ /* 0x000fea0003800000 */
.L_x_2014:
        /* <DEDUP_REMOVED lines=34> */
.L_x_2016:
        /* <DEDUP_REMOVED lines=22> */
.L_x_2018:
[----:B------:R-:W-:Y:S05]  /*ea60*/  BSYNC B0 ;  /* 0x0000000000007941 */ /* 0x000fea0003800000 */
.L_x_2017:
        /* <DEDUP_REMOVED lines=29> */
.L_x_2019:
        /* <DEDUP_REMOVED lines=22> */
.L_x_2021:
[----:B------:R-:W-:Y:S05]  /*eda0*/  BSYNC B0 ;  /* 0x0000000000007941 */ /* 0x000fea0003800000 */
.L_x_2020:
        /* <DEDUP_REMOVED lines=45> */
.L_x_2022:
        /* <DEDUP_REMOVED lines=22> */
.L_x_2024:
[----:B------:R-:W-:Y:S05]  /*f1e0*/  BSYNC B0 ;  /* 0x0000000000007941 */ /* 0x000fea0003800000 */
.L_x_2023:
        /* <DEDUP_REMOVED lines=25> */
.L_x_2025:
        /* <DEDUP_REMOVED lines=22> */
.L_x_2027:
[----:B------:R-:W-:Y:S05]  /*f4e0*/  BSYNC B0 ;  /* 0x0000000000007941 */ /* 0x000fea0003800000 */
.L_x_2026:
        /* <DEDUP_REMOVED lines=32> */
.L_x_2028:
        /* <DEDUP_REMOVED lines=22> */
.L_x_2030:
[----:B------:R-:W-:Y:S05]  /*f850*/  BSYNC B0 ;  /* 0x0000000000007941 */ /* 0x000fea0003800000 */
.L_x_2029:
        /* <DEDUP_REMOVED lines=29> */
.L_x_2031:
        /* <DEDUP_REMOVED lines=22> */
.L_x_2033:
[----:B------:R-:W-:Y:S05]  /*fb90*/  BSYNC B0 ;  /* 0x0000000000007941 */ /* 0x000fea0003800000 */
.L_x_2032:
        /* <DEDUP_REMOVED lines=46> */
.L_x_2034:
        /* <DEDUP_REMOVED lines=22> */
.L_x_2036:
[----:B------:R-:W-:Y:S05]  /*ffe0*/  BSYNC B0 ;  /* 0x0000000000007941 */ /* 0x000fea0003800000 */
.L_x_2035:
        /* <DEDUP_REMOVED lines=25> */
.L_x_2037:
        /* <DEDUP_REMOVED lines=22> */
.L_x_2039:
[----:B------:R-:W-:Y:S05]  /*102e0*/  BSYNC B0 ;  /* 0x0000000000007941 */ /* 0x000fea0003800000 */
.L_x_2038:
        /* <DEDUP_REMOVED lines=32> */
.L_x_2040:
        /* <DEDUP_REMOVED lines=22> */
.L_x_2042:
[----:B------:R-:W-:Y:S05]  /*10650*/  BSYNC B0 ;  /* 0x0000000000007941 */ /* 0x000fea0003800000 */
.L_x_2041:
        /* <DEDUP_REMOVED lines=29> */
.L_x_2043:
        /* <DEDUP_REMOVED lines=22> */
.L_x_2045:
[----:B------:R-:W-:Y:S05]  /*10990*/  BSYNC B0 ;  /* 0x0000000000007941 */ /* 0x000fea0003800000 */
.L_x_2044:
        /* <DEDUP_REMOVED lines=47> */
.L_x_2046:
        /* <DEDUP_REMOVED lines=22> */
.L_x_2048:
[----:B------:R-:W-:Y:S05]  /*10df0*/  BSYNC B0 ;  /* 0x0000000000007941 */ /* 0x000fea0003800000 */
.L_x_2047:
        /* <DEDUP_REMOVED lines=25> */
.L_x_2049:
        /* <DEDUP_REMOVED lines=22> */
.L_x_2051:
[----:B------:R-:W-:Y:S05]  /*110f0*/  BSYNC B0 ;  /* 0x0000000000007941 */ /* 0x000fea0003800000 */
.L_x_2050:
        /* <DEDUP_REMOVED lines=31> */
.L_x_2052:
        /* <DEDUP_REMOVED lines=22> */
.L_x_2054:
[----:B------:R-:W-:Y:S05]  /*11450*/  BSYNC B0 ;  /* 0x0000000000007941 */ /* 0x000fea0003800000 */
.L_x_2053:
        /* <DEDUP_REMOVED lines=25> */
.L_x_2055:
        /* <DEDUP_REMOVED lines=21> */
.L_x_2057:
[----:B------:R-:W-:Y:S05]  /*11740*/  BSYNC B0 ;  /* 0x0000000000007941 */ /* 0x000fea0003800000 */
.L_x_2056:
        /* <DEDUP_REMOVED lines=9> */
.L_x_1911:
        /* <DEDUP_REMOVED lines=19> */
.L_x_2060:
[----:B------:R-:W-:Y:S05]  /*11910*/  BSYNC B0 ;  /* 0x0000000000007941 */ /* 0x000fea0003800000 */
.L_x_2059:
        /* <DEDUP_REMOVED lines=11> */
.L_x_2062:
[----:B------:R-:W2:Y:S04]  /*119d0*/  LDG.E.STRONG.GPU R5, desc[UR22][R2.64] ;  /* 0x0000001602057981 */ /* 0x000ea8000c1ef900 */
[----:B--2---:R-:W-:Y:S01]  /*119e0*/  CCTL.IVALL ;  /* 0x00000000ff00798f */ /* 0x004fe20002000000 */
[----:B------:R-:W-:Y:S05]  /*119f0*/  YIELD ;  /* 0x0000000000007946 */ /* 0x000fea0003800000 */
[----:B------:R-:W-:-:S13]  /*11a00*/  ISETP.NE.AND P0, PT, R5, R4, PT ;  /* 0x000000040500720c */ /* 0x000fda0003f05270 */
[----:B------:R-:W-:Y:S05]  /*11a10*/  @P0 BRA `(.L_x_2062) ;  /* 0xfffffffc00ec0947 */ /* 0x000fea000383ffff */
.L_x_2061:
        /* <DEDUP_REMOVED lines=25> */
.L_x_2063:
        /* <DEDUP_REMOVED lines=17> */
[----:B---3--:R-:W-:Y:S01]  /*11cc0*/  F2FP.F16.F32.PACK_AB R19, R9, R2 ;  /* 0x000000020913723e */ /* 0x008fe200000000ff */
[----:B0-----:R-:W-:-:S04]  /*11cd0*/  IMAD.WIDE R2, R5, 0x2, R14 ;  /* 0x0000000205027825 */ /* 0x001fc800078e020e */
[----:B-1----:R-:W-:Y:S01]  /*11ce0*/  IMAD.WIDE R4, R5, 0x2, R16 ;  /* 0x0000000205047825 */ /* 0x002fe200078e0210 */
[----:B----4-:R-:W-:Y:S01]  /*11cf0*/  F2FP.F16.F32.PACK_AB R21, R13, R10 ;  /* 0x0000000a0d15723e */ /* 0x010fe200000000ff */
[----:B------:R2:W-:Y:S04]  /*11d00*/  STG.E desc[UR22][R2.64], R19 ;  /* 0x0000001302007986 */ /* 0x0005e8000c101916 */
[----:B------:R2:W-:Y:S01]  /*11d10*/  STG.E desc[UR22][R4.64], R21 ;  /* 0x0000001504007986 */ /* 0x0005e2000c101916 */
[----:B------:R-:W-:Y:S05]  /*11d20*/  @P0 BRA `(.L_x_2063) ;  /* 0xfffffffc00a00947 */ /* 0x000fea000383ffff */
[----:B------:R-:W-:Y:S05]  /*11d30*/  EXIT ;  /* 0x000000000000794d */ /* 0x000fea0003800000 */
.L_x_2064:
        /* <DEDUP_REMOVED lines=12> */
.L_x_5137:


//--------------------- .text._Z35group_norm_nhwc_bwd_one_pass_kernelI11Fp32IOFp32WLi64ELi70ELi560EEv26Group_norm_nhwc_bwd_params --------------------------
	.section	.text._Z35group_norm_nhwc_bwd_one_pass_kernelI11Fp32IOFp32WLi64ELi70ELi560EEv26Group_norm_nhwc_bwd_params,"ax",@progbits
	.align	128
        .global         _Z35group_norm_nhwc_bwd_one_pass_kernelI11Fp32IOFp32WLi64ELi70ELi560EEv26Group_norm_nhwc_bwd_params
        .type           _Z35group_norm_nhwc_bwd_one_pass_kernelI11Fp32IOFp32WLi64ELi70ELi560EEv26Group_norm_nhwc_bwd_params,@function
        .size           _Z35group_norm_nhwc_bwd_one_pass_kernelI11Fp32IOFp32WLi64ELi70ELi560EEv26Group_norm_nhwc_bwd_params,(.L_x_5138 - _Z35group_norm_nhwc_bwd_one_pass_kernelI11Fp32IOFp32WLi64ELi70ELi560EEv26Group_norm_nhwc_bwd_params)
        .other          _Z35group_norm_nhwc_bwd_one_pass_kernelI11Fp32IOFp32WLi64ELi70ELi560EEv26Group_norm_nhwc_bwd_params,@"STO_CUDA_ENTRY STV_DEFAULT"
_Z35group_norm_nhwc_bwd_one_pass_kernelI11Fp32IOFp32WLi64ELi70ELi560EEv26Group_norm_nhwc_bwd_params:
.text._Z35group_norm_nhwc_bwd_one_pass_kernelI11Fp32IOFp32WLi64ELi70ELi560EEv26Group_norm_nhwc_bwd_params:
        /* <DEDUP_REMOVED lines=16> */
[----:B------:R-:W-:Y:S02]  /*0100*/  ULEA.HI UR8, UP0, UR11, UR10, URZ, 0x1 ;  /* 0x0000000a0b087291 */ /* 0x000fe4000f81083f */
[----:B------:R-:W-:Y:S02]  /*0110*/  UIMAD.WIDE.U32 UR6, UR10, 0x3, URZ ;  /* 0x000000030a0678a5 */ /* 0x000fe4000f8e003f */
[----:B------:R-:W-:Y:S01]  /*0120*/  UIMAD UR10, UR11, 0x3, URZ ;  /* 0x000000030b0a78a4 */ /* 0x000fe2000f8e023f */
[----:B------:R-:W0:Y:S01]  /*0130*/  LDC R3, c[0x0][0x2ac] ;  /* 0x0000ab00ff037b82 */ /* 0x000e220000000800 */
[----:B------:R-:W-:Y:S01]  /*0140*/  UIADD3.X UR11, URZ, UR11, URZ, UP0, !UPT ;  /* 0x0000000b3f0b7290 */ /* 0x000fe200087fe43f */
[----:B------:R-:W-:Y:S01]  /*0150*/  IMAD R52, R2, -0x23, R41 ;  /* 0xffffffdd02347824 */ /* 0x000fe200078e0229 */
[----:B------:R-:W-:Y:S01]  /*0160*/  UIADD3 UR10, UR7, UR10, URZ ;  /* 0x0000000a070a7290 */ /* 0x000fe2000fffe03f */
[----:B------:R-:W-:-:S02]  /*0170*/  ULDC.64 UR16, c[0x0][0x290] ;  /* 0x0000a40000107ab9 */ /* 0x000fc40000000a00 */
[----:B------:R-:W-:Y:S01]  /*0180*/  UMOV UR7, UR4 ;  /* 0x0000000400077c82 */ /* 0x000fe20008000000 */
[----:B------:R-:W-:Y:S01]  /*0190*/  ULEA.HI UR12, UP0, UR10, UR6, URZ, 0x1 ;  /* 0x000000060a0c7291 */ /* 0x000fe2000f81083f */
[----:B------:R-:W-:Y:S01]  /*01a0*/  SHF.L.U32 R52, R52, 0x1, RZ ;  /* 0x0000000134347819 */ /* 0x000fe200000006ff */
[----:B------:R-:W-:Y:S02]  /*01b0*/  USHF.R.S64 UR6, UR8, 0x1, UR11 ;  /* 0x0000000108067899 */ /* 0x000fe4000800100b */
[----:B------:R-:W-:Y:S02]  /*01c0*/  UIADD3.X UR10, URZ, UR10, URZ, UP0, !UPT ;  /* 0x0000000a3f0a7290 */ /* 0x000fe400087fe43f */
[----:B------:R-:W-:Y:S02]  /*01d0*/  USHF.R.S32.HI UR11, URZ, 0x1, UR11 ;  /* 0x000000013f0b7899 */ /* 0x000fe4000801140b */
[----:B------:R-:W-:Y:S02]  /*01e0*/  USHF.R.S64 UR12, UR12, 0x1, UR10 ;  /* 0x000000010c0c7899 */ /* 0x000fe4000800100a */
[----:B------:R-:W-:-:S02]  /*01f0*/  USHF.R.S32.HI UR10, URZ, 0x1, UR10 ;  /* 0x000000013f0a7899 */ /* 0x000fc4000801140a */
[----:B------:R-:W-:Y:S02]  /*0200*/  USHF.L.U64.HI UR11, UR6, 0x2, UR11 ;  /* 0x00000002060b7899 */ /* 0x000fe4000801020b */
[----:B------:R-:W-:Y:S01]  /*0210*/  USHF.L.U64.HI UR10, UR12, 0x2, UR10 ;  /* 0x000000020c0a7899 */ /* 0x000fe2000801020a */
[----:B------:R-:W-:Y:S01]  /*0220*/  ULDC.U8 UR18, c[0x0][0x2a4] ;  /* 0x0000a90000127ab9 */ /* 0x000fe20000000000 */
[----:B0-----:R-:W-:Y:S01]  /*0230*/  IMAD R0, R3, UR13, R2 ;  /* 0x0000000d03007c24 */ /* 0x001fe2000f8e0202 */
[----:B------:R-:W-:Y:S01]  /*0240*/  SHF.R.S32.HI R2, RZ, 0x1f, R41 ;  /* 0x0000001fff027819 */ /* 0x000fe20000011429 */
[----:B------:R-:W-:-:S03]  /*0250*/  UMOV UR4, URZ ;  /* 0x0000003f00047c82 */ /* 0x000fc60008000000 */
[----:B------:R-:W-:Y:S02]  /*0260*/  ISETP.GE.U32.AND P1, PT, R0, UR16, PT ;  /* 0x0000001000007c0c */ /* 0x000fe4000bf26070 */
[----:B------:R-:W-:Y:S02]  /*0270*/  SHF.R.S32.HI R3, RZ, 0x1f, R0 ;  /* 0x0000001fff037819 */ /* 0x000fe40000011400 */
[----:B------:R-:W-:Y:S02]  /*0280*/  LEA.HI R2, R2, R41, RZ, 0x5 ;  /* 0x0000002902027211 */ /* 0x000fe400078f28ff */
[----:B------:R-:W-:Y:S02]  /*0290*/  ISETP.GE.AND.EX P1, PT, R3, UR17, PT, P1 ;  /* 0x0000001103007c0c */ /* 0x000fe4000bf26310 */
[----:B------:R-:W-:Y:S02]  /*02a0*/  SHF.R.S32.HI R53, RZ, 0x5, R2 ;  /* 0x00000005ff357819 */ /* 0x000fe40000011402 */
[----:B------:R-:W-:-:S13]  /*02b0*/  ISETP.LT.U32.AND P1, PT, R41, 0x230, !P1 ;  /* 0x000002302900780c */ /* 0x000fda0004f21070 */
.L_x_2100:
[----:B0-----:R-:W0:Y:S01]  /*02c0*/  LDC R8, c[0x0][0x2a0] ;  /* 0x0000a800ff087b82 */ /* 0x001e220000000800 */
[----:B------:R-:W-:Y:S01]  /*02d0*/  ISETP.LE.AND P3, PT, RZ, UR7, PT ;  /* 0x00000007ff007c0c */ /* 0x000fe2000bf63270 */
[----:B------:R-:W-:Y:S01]  /*02e0*/  ULDC.64 UR8, c[0x0][0x298] ;  /* 0x0000a60000087ab9 */ /* 0x000fe20000000a00 */
[C---:B------:R-:W-:Y:S01]  /*02f0*/  IADD3 R10, R0.reuse, 0x10, RZ ;  /* 0x00000010000a7810 */ /* 0x040fe20007ffe0ff */
[----:B------:R-:W-:Y:S01]  /*0300*/  ULDC.64 UR16, c[0x0][0x290] ;  /* 0x0000a40000107ab9 */ /* 0x000fe20000000a00 */
[C---:B------:R-:W-:Y:S02]  /*0310*/  IADD3 R21, R0.reuse, 0x20, RZ ;  /* 0x0000002000157810 */ /* 0x040fe40007ffe0ff */
[----:B------:R-:W-:Y:S02]  /*0320*/  SHF.R.S32.HI R11, RZ, 0x1f, R10 ;  /* 0x0000001fff0b7819 */ /* 0x000fe4000001140a */
[----:B------:R-:W-:Y:S02]  /*0330*/  SHF.R.S32.HI R23, RZ, 0x1f, R21 ;  /* 0x0000001fff177819 */ /* 0x000fe40000011415 */
[----:B------:R-:W-:-:S04]  /*0340*/  IADD3 R20, R0, 0x30, RZ ;  /* 0x0000003000147810 */ /* 0x000fc80007ffe0ff */
[----:B------:R-:W-:Y:S02]  /*0350*/  SHF.R.S32.HI R33, RZ, 0x1f, R20 ;  /* 0x0000001fff217819 */ /* 0x000fe40000011414 */
[----:B01----:R-:W-:-:S04]  /*0360*/  IABS R5, R8 ;  /* 0x0000000800057213 */ /* 0x003fc80000000000 */
[----:B------:R-:W0:Y:S08]  /*0370*/  I2F.RP R4, R5 ;  /* 0x0000000500047306 */ /* 0x000e300000209400 */
[----:B0-----:R-:W0:Y:S02]  /*0380*/  MUFU.RCP R4, R4 ;  /* 0x0000000400047308 */ /* 0x001e240000001000 */
[----:B0--3--:R-:W-:-:S06]  /*0390*/  IADD3 R2, R4, 0xffffffe, RZ ;  /* 0x0ffffffe04027810 */ /* 0x009fcc0007ffe0ff */
[----:B------:R0:W1:Y:S02]  /*03a0*/  F2I.FTZ.U32.TRUNC.NTZ R3, R2 ;  /* 0x0000000200037305 */ /* 0x000064000021f000 */
[----:B0-----:R-:W-:Y:S01]  /*03b0*/  HFMA2.MMA R2, -RZ, RZ, 0, 0 ;  /* 0x00000000ff027435 */ /* 0x001fe200000001ff */
[----:B-12---:R-:W-:-:S05]  /*03c0*/  IADD3 R6, RZ, -R3, RZ ;  /* 0x80000003ff067210 */ /* 0x006fca0007ffe0ff */
[----:B------:R-:W-:Y:S01]  /*03d0*/  IMAD R7, R6, R5, RZ ;  /* 0x0000000506077224 */ /* 0x000fe200078e02ff */
[----:B------:R-:W-:-:S03]  /*03e0*/  IABS R6, UR7 ;  /* 0x0000000700067c13 */ /* 0x000fc60008000000 */
[----:B------:R-:W-:Y:S01]  /*03f0*/  IMAD.HI.U32 R3, R3, R7, R2 ;  /* 0x0000000703037227 */ /* 0x000fe200078e0002 */
[----:B------:R-:W-:-:S04]  /*0400*/  LOP3.LUT R2, R8, UR7, RZ, 0x3c, !PT ;  /* 0x0000000708027c12 */ /* 0x000fc8000f8e3cff */
[----:B------:R-:W-:Y:S01]  /*0410*/  ISETP.GE.AND P4, PT, R2, RZ, PT ;  /* 0x000000ff0200720c */ /* 0x000fe20003f86270 */
[----:B------:R-:W-:-:S05]  /*0420*/  IMAD.HI.U32 R3, R3, R6, RZ ;  /* 0x0000000603037227 */ /* 0x000fca00078e00ff */
[----:B------:R-:W-:-:S05]  /*0430*/  IADD3 R4, -R3, RZ, RZ ;  /* 0x000000ff03047210 */ /* 0x000fca0007ffe1ff */
[----:B------:R-:W-:Y:S01]  /*0440*/  IMAD R4, R5, R4, R6 ;  /* 0x0000000405047224 */ /* 0x000fe200078e0206 */
[----:B------:R-:W-:-:S04]  /*0450*/  SHF.R.S32.HI R6, RZ, 0x1f, R52 ;  /* 0x0000001fff067819 */ /* 0x000fc80000011434 */
[----:B------:R-:W-:-:S13]  /*0460*/  ISETP.GT.U32.AND P2, PT, R5, R4, PT ;  /* 0x000000040500720c */ /* 0x000fda0003f44070 */
[-C--:B------:R-:W-:Y:S02]  /*0470*/  @!P2 IADD3 R4, R4, -R5.reuse, RZ ;  /* 0x800000050404a210 */ /* 0x080fe40007ffe0ff */
[----:B------:R-:W-:Y:S02]  /*0480*/  @!P2 IADD3 R3, R3, 0x1, RZ ;  /* 0x000000010303a810 */ /* 0x000fe40007ffe0ff */
[CC--:B------:R-:W-:Y:S02]  /*0490*/  ISETP.GE.U32.AND P0, PT, R4.reuse, R5.reuse, PT ;  /* 0x000000050400720c */ /* 0x0c0fe40003f06070 */
[----:B------:R-:W-:Y:S02]  /*04a0*/  ISETP.GT.U32.AND P2, PT, R5, R4, PT ;  /* 0x000000040500720c */ /* 0x000fe40003f44070 */
[----:B------:R-:W-:-:S04]  /*04b0*/  IADD3 R5, R4, -R5, RZ ;  /* 0x8000000504057210 */ /* 0x000fc80007ffe0ff */
[----:B------:R-:W-:Y:S02]  /*04c0*/  SEL R4, R5, R4, !P2 ;  /* 0x0000000405047207 */ /* 0x000fe40005000000 */
[----:B------:R-:W-:Y:S02]  /*04d0*/  ISETP.NE.AND P2, PT, R8, RZ, PT ;  /* 0x000000ff0800720c */ /* 0x000fe40003f45270 */
[----:B------:R-:W-:Y:S02]  /*04e0*/  @!P3 IADD3 R4, -R4, RZ, RZ ;  /* 0x000000ff0404b210 */ /* 0x000fe40007ffe1ff */
[----:B------:R-:W-:Y:S02]  /*04f0*/  @P0 IADD3 R3, R3, 0x1, RZ ;  /* 0x0000000103030810 */ /* 0x000fe40007ffe0ff */
[----:B------:R-:W-:Y:S02]  /*0500*/  ISETP.GE.U32.AND P0, PT, R10, UR16, PT ;  /* 0x000000100a007c0c */ /* 0x000fe4000bf06070 */
[----:B------:R-:W-:-:S02]  /*0510*/  MOV R2, R3 ;  /* 0x0000000300027202 */ /* 0x000fc40000000f00 */
[----:B------:R-:W-:Y:S02]  /*0520*/  LOP3.LUT R3, RZ, R8, RZ, 0x33, !PT ;  /* 0x00000008ff037212 */ /* 0x000fe400078e33ff */
[----:B------:R-:W-:Y:S01]  /*0530*/  @!P4 IADD3 R2, -R2, RZ, RZ ;  /* 0x000000ff0202c210 */ /* 0x000fe20007ffe1ff */
[----:B------:R-:W0:Y:S01]  /*0540*/  @P1 LDC.64 R8, c[0x0][0x228] ;  /* 0x00008a00ff081b82 */ /* 0x000e220000000a00 */
[C---:B------:R-:W-:Y:S02]  /*0550*/  SEL R50, R3.reuse, R4, !P2 ;  /* 0x0000000403327207 */ /* 0x040fe40005000000 */
[----:B------:R-:W-:Y:S02]  /*0560*/  SEL R3, R3, R2, !P2 ;  /* 0x0000000203037207 */ /* 0x000fe40005000000 */
[----:B------:R-:W-:Y:S01]  /*0570*/  ISETP.GE.AND.EX P0, PT, R11, UR17, PT, P0 ;  /* 0x000000110b007c0c */ /* 0x000fe2000bf06300 */
[----:B------:R-:W-:Y:S01]  /*0580*/  IMAD R25, R50, 0x46, RZ ;  /* 0x0000004632197824 */ /* 0x000fe200078e02ff */
[----:B------:R-:W-:Y:S01]  /*0590*/  SHF.R.S32.HI R2, RZ, 0x1f, R3 ;  /* 0x0000001fff027819 */ /* 0x000fe20000011403 */
[----:B------:R-:W1:Y:S01]  /*05a0*/  @P1 LDC.64 R4, c[0x0][0x288] ;  /* 0x0000a200ff041b82 */ /* 0x000e620000000a00 */
[----:B------:R-:W-:-:S02]  /*05b0*/  ISETP.GT.U32.OR P0, PT, R41, 0x22f, P0 ;  /* 0x0000022f2900780c */ /* 0x000fc40000704470 */
[----:B------:R-:W-:Y:S01]  /*05c0*/  IADD3 R38, P3, R52, R25, RZ ;  /* 0x0000001934267210 */ /* 0x000fe20007f7e0ff */
[----:B------:R-:W-:Y:S01]  /*05d0*/  IMAD R2, R2, UR8, RZ ;  /* 0x0000000802027c24 */ /* 0x000fe2000f8e02ff */
[----:B------:R-:W-:Y:S02]  /*05e0*/  ISETP.GE.U32.AND P2, PT, R21, UR16, PT ;  /* 0x0000001015007c0c */ /* 0x000fe4000bf46070 */
[----:B------:R-:W-:Y:S01]  /*05f0*/  LEA.HI.X.SX32 R39, R25, R6, 0x1, P3 ;  /* 0x0000000619277211 */ /* 0x000fe200018f0eff */
[----:B------:R-:W-:Y:S01]  /*0600*/  IMAD R13, R3, UR9, R2 ;  /* 0x00000009030d7c24 */ /* 0x000fe2000f8e0202 */
[----:B------:R-:W-:Y:S01]  /*0610*/  ISETP.GE.AND.EX P2, PT, R23, UR17, PT, P2 ;  /* 0x0000001117007c0c */ /* 0x000fe2000bf46320 */
[----:B------:R-:W2:Y:S01]  /*0620*/  @P1 LDC.64 R6, c[0x0][0x230] ;  /* 0x00008c00ff061b82 */ /* 0x000ea20000000a00 */
[----:B------:R-:W-:Y:S01]  /*0630*/  ISETP.GE.U32.AND P3, PT, R20, UR16, PT ;  /* 0x0000001014007c0c */ /* 0x000fe2000bf66070 */
[----:B------:R-:W-:Y:S01]  /*0640*/  IMAD.WIDE.U32 R38, R3, UR8, R38 ;  /* 0x0000000803267c25 */ /* 0x000fe2000f8e0026 */
[----:B------:R-:W-:Y:S01]  /*0650*/  ULDC.64 UR8, c[0x0][0x248] ;  /* 0x0000920000087ab9 */ /* 0x000fe20000000a00 */
[----:B------:R-:W-:Y:S01]  /*0660*/  ISETP.GT.U32.OR P2, PT, R41, 0x22f, P2 ;  /* 0x0000022f2900780c */ /* 0x000fe20001744470 */
[----:B------:R-:W-:Y:S01]  /*0670*/  UIMAD.WIDE UR8, UR7, 0x8, UR8 ;  /* 0x00000008070878a5 */ /* 0x000fe2000f8e0208 */
[----:B------:R-:W-:-:S02]  /*0680*/  SHF.R.S32.HI R3, RZ, 0x1f, R0 ;  /* 0x0000001fff037819 */ /* 0x000fc40000011400 */
[----:B------:R-:W-:Y:S01]  /*0690*/  ISETP.GE.AND.EX P3, PT, R33, UR17, PT, P3 ;  /* 0x0000001121007c0c */ /* 0x000fe2000bf66330 */
[----:B------:R-:W3:Y:S02]  /*06a0*/  @!P0 LDC.64 R18, c[0x0][0x288] ;  /* 0x0000a200ff128b82 */ /* 0x000ee40000000a00 */
[----:B------:R-:W-:Y:S02]  /*06b0*/  MOV R16, UR8 ;  /* 0x0000000800107c02 */ /* 0x000fe40008000f00 */
[----:B------:R-:W-:Y:S01]  /*06c0*/  MOV R17, UR9 ;  /* 0x0000000900117c02 */ /* 0x000fe20008000f00 */
[----:B-1----:R-:W-:Y:S01]  /*06d0*/  @P1 IMAD R2, R3, R4, RZ ;  /* 0x0000000403021224 */ /* 0x002fe200078e02ff */
[----:B------:R-:W-:Y:S02]  /*06e0*/  ISETP.GT.U32.OR P3, PT, R41, 0x22f, P3 ;  /* 0x0000022f2900780c */ /* 0x000fe40001f64470 */
[----:B------:R-:W-:Y:S01]  /*06f0*/  IADD3 R3, R39, R13, RZ ;  /* 0x0000000d27037210 */ /* 0x000fe20007ffe0ff */
[C---:B------:R-:W-:Y:S01]  /*0700*/  @P1 IMAD R31, R0.reuse, R5, R2 ;  /* 0x00000005001f1224 */ /* 0x040fe200078e0202 */
[----:B------:R-:W4:Y:S01]  /*0710*/  LDG.E.64 R16, desc[UR14][R16.64] ;  /* 0x0000000e10107981 */ /* 0x000f22000c1e1b00 */
[----:B------:R-:W-:Y:S01]  /*0720*/  @P1 MOV R2, R38 ;  /* 0x0000002600021202 */ /* 0x000fe20000000f00 */
[----:B------:R-:W1:Y:S04]  /*0730*/  @!P2 LDC.64 R14, c[0x0][0x288] ;  /* 0x0000a200ff0eab82 */ /* 0x000e680000000a00 */
[----:B------:R-:W-:-:S04]  /*0740*/  @P1 IMAD.WIDE.U32 R12, R0, R4, R2 ;  /* 0x00000004000c1225 */ /* 0x000fc800078e0002 */
[----:B------:R-:W1:Y:S01]  /*0750*/  @!P3 LDC.64 R4, c[0x0][0x288] ;  /* 0x0000a200ff04bb82 */ /* 0x000e620000000a00 */
[----:B------:R-:W-:Y:S02]  /*0760*/  @P1 IADD3 R31, R13, R31, RZ ;  /* 0x0000001f0d1f1210 */ /* 0x000fe40007ffe0ff */
[C---:B------:R-:W-:Y:S01]  /*0770*/  @P1 SHF.L.U32 R13, R12.reuse, 0x2, RZ ;  /* 0x000000020c0d1819 */ /* 0x040fe200000006ff */
[----:B---3--:R-:W-:Y:S01]  /*0780*/  @!P0 IMAD R11, R11, R18, RZ ;  /* 0x000000120b0b8224 */ /* 0x008fe200078e02ff */
[----:B------:R-:W-:Y:S02]  /*0790*/  @P1 SHF.L.U64.HI R22, R12, 0x2, R31 ;  /* 0x000000020c161819 */ /* 0x000fe4000001021f */
[C---:B--2---:R-:W-:Y:S01]  /*07a0*/  @P1 IADD3 R6, P4, R13.reuse, R6, RZ ;  /* 0x000000060d061210 */ /* 0x044fe20007f9e0ff */
[----:B------:R-:W2:Y:S01]  /*07b0*/  @!P0 LDC.64 R26, c[0x0][0x230] ;  /* 0x00008c00ff1a8b82 */ /* 0x000ea20000000a00 */
[----:B0-----:R-:W-:Y:S02]  /*07c0*/  @P1 IADD3 R8, P5, R13, R8, RZ ;  /* 0x000000080d081210 */ /* 0x001fe40007fbe0ff */
[----:B------:R-:W-:-:S02]  /*07d0*/  @!P0 MOV R12, R38 ;  /* 0x00000026000c8202 */ /* 0x000fc40000000f00 */
[----:B------:R-:W-:Y:S01]  /*07e0*/  @!P0 MOV R13, R3 ;  /* 0x00000003000d8202 */ /* 0x000fe20000000f00 */
[C---:B------:R-:W-:Y:S02]  /*07f0*/  @!P0 IMAD R35, R10.reuse, R19, R11 ;  /* 0x000000130a238224 */ /* 0x040fe400078e020b */
[----:B------:R-:W0:Y:S01]  /*0800*/  @!P0 LDC.64 R28, c[0x0][0x228] ;  /* 0x00008a00ff1c8b82 */ /* 0x000e220000000a00 */
[----:B------:R-:W-:Y:S01]  /*0810*/  @!P0 IMAD.WIDE.U32 R18, R10, R18, R12 ;  /* 0x000000120a128225 */ /* 0x000fe200078e000c */
[----:B------:R-:W-:-:S03]  /*0820*/  @P1 IADD3.X R7, R22, R7, RZ, P4, !PT ;  /* 0x0000000716071210 */ /* 0x000fc600027fe4ff */
[----:B-1----:R-:W-:Y:S01]  /*0830*/  @!P2 IMAD R24, R23, R14, RZ ;  /* 0x0000000e1718a224 */ /* 0x002fe200078e02ff */
[----:B------:R-:W-:Y:S02]  /*0840*/  @!P0 IADD3 R35, R19, R35, RZ ;  /* 0x0000002313238210 */ /* 0x000fe40007ffe0ff */
[----:B------:R-:W1:Y:S01]  /*0850*/  @!P2 LDC.64 R30, c[0x0][0x230] ;  /* 0x00008c00ff1eab82 */ /* 0x000e620000000a00 */
[----:B------:R-:W-:Y:S02]  /*0860*/  @P1 IADD3.X R9, R22, R9, RZ, P5, !PT ;  /* 0x0000000916091210 */ /* 0x000fe40002ffe4ff */
[C---:B------:R-:W-:Y:S02]  /*0870*/  @!P0 SHF.L.U32 R19, R18.reuse, 0x2, RZ ;  /* 0x0000000212138819 */ /* 0x040fe400000006ff */
[----:B------:R-:W-:Y:S01]  /*0880*/  @!P0 SHF.L.U64.HI R18, R18, 0x2, R35 ;  /* 0x0000000212128819 */ /* 0x000fe20000010223 */
[----:B------:R-:W-:Y:S02]  /*0890*/  @!P2 IMAD R35, R21, R15, R24 ;  /* 0x0000000f1523a224 */ /* 0x000fe400078e0218 */
[----:B------:R-:W3:Y:S01]  /*08a0*/  @!P3 LDC.64 R22, c[0x0][0x228] ;  /* 0x00008a00ff16bb82 */ /* 0x000ee20000000a00 */
[----:B------:R-:W-:Y:S01]  /*08b0*/  @!P3 IMAD R24, R33, R4, RZ ;  /* 0x000000042118b224 */ /* 0x000fe200078e02ff */
[----:B------:R-:W-:-:S02]  /*08c0*/  @!P2 MOV R32, R38 ;  /* 0x000000260020a202 */ /* 0x000fc40000000f00 */
[----:B------:R-:W-:-:S04]  /*08d0*/  @!P2 MOV R33, R3 ;  /* 0x000000030021a202 */ /* 0x000fc80000000f00 */
[----:B------:R-:W3:Y:S01]  /*08e0*/  @!P2 LDC.64 R10, c[0x0][0x228] ;  /* 0x00008a00ff0aab82 */ /* 0x000ee20000000a00 */
[----:B------:R-:W-:Y:S01]  /*08f0*/  @!P2 IMAD.WIDE.U32 R14, R21, R14, R32 ;  /* 0x0000000e150ea225 */ /* 0x000fe200078e0020 */
[----:B------:R-:W-:Y:S02]  /*0900*/  @!P3 MOV R32, R38 ;  /* 0x000000260020b202 */ /* 0x000fe40000000f00 */
[----:B------:R-:W-:Y:S01]  /*0910*/  @!P3 MOV R33, R3 ;  /* 0x000000030021b202 */ /* 0x000fe20000000f00 */
[C---:B------:R-:W-:Y:S01]  /*0920*/  @!P3 IMAD R21, R20.reuse, R5, R24 ;  /* 0x000000051415b224 */ /* 0x040fe200078e0218 */
[C---:B--2---:R-:W-:Y:S02]  /*0930*/  @!P0 IADD3 R26, P4, R19.reuse, R26, RZ ;  /* 0x0000001a131a8210 */ /* 0x044fe40007f9e0ff */
[----:B0-----:R-:W-:Y:S01]  /*0940*/  @!P0 IADD3 R28, P5, R19, R28, RZ ;  /* 0x0000001c131c8210 */ /* 0x001fe20007fbe0ff */
[----:B------:R-:W-:Y:S01]  /*0950*/  @!P3 IMAD.WIDE.U32 R4, R20, R4, R32 ;  /* 0x000000041404b225 */ /* 0x000fe200078e0020 */
[----:B------:R-:W-:-:S02]  /*0960*/  @!P2 IADD3 R15, R15, R35, RZ ;  /* 0x000000230f0fa210 */ /* 0x000fc40007ffe0ff */
[----:B------:R-:W-:Y:S02]  /*0970*/  CS2R R36, SRZ ;  /* 0x0000000000247805 */ /* 0x000fe4000001ff00 */
[----:B------:R-:W-:Y:S01]  /*0980*/  @!P2 SHF.L.U32 R19, R14, 0x2, RZ ;  /* 0x000000020e13a819 */ /* 0x000fe200000006ff */
[----:B------:R-:W0:Y:S01]  /*0990*/  @!P3 LDC.64 R12, c[0x0][0x230] ;  /* 0x00008c00ff0cbb82 */ /* 0x000e220000000a00 */
[----:B------:R-:W-:Y:S02]  /*09a0*/  @!P0 IADD3.X R29, R18, R29, RZ, P5, !PT ;  /* 0x0000001d121d8210 */ /* 0x000fe40002ffe4ff */
[----:B------:R-:W-:Y:S01]  /*09b0*/  @!P2 SHF.L.U64.HI R14, R14, 0x2, R15 ;  /* 0x000000020e0ea819 */ /* 0x000fe2000001020f */
[----:B------:R2:W5:Y:S01]  /*09c0*/  @P1 LDG.E.64 R36, desc[UR14][R8.64] ;  /* 0x0000000e08241981 */ /* 0x000562000c1e1b00 */
[----:B------:R-:W-:Y:S02]  /*09d0*/  @!P3 IADD3 R15, R5, R21, RZ ;  /* 0x00000015050fb210 */ /* 0x000fe40007ffe0ff */
[----:B-1----:R-:W-:-:S02]  /*09e0*/  @!P2 IADD3 R30, P5, R19, R30, RZ ;  /* 0x0000001e131ea210 */ /* 0x002fc40007fbe0ff */
[----:B------:R-:W-:Y:S02]  /*09f0*/  @!P3 SHF.L.U32 R5, R4, 0x2, RZ ;  /* 0x000000020405b819 */ /* 0x000fe400000006ff */
[----:B------:R-:W-:Y:S02]  /*0a00*/  @!P2 IADD3.X R31, R14, R31, RZ, P5, !PT ;  /* 0x0000001f0e1fa210 */ /* 0x000fe40002ffe4ff */
[----:B------:R-:W-:Y:S02]  /*0a10*/  @!P3 SHF.L.U64.HI R4, R4, 0x2, R15 ;  /* 0x000000020404b819 */ /* 0x000fe4000001020f */
[----:B---3--:R-:W-:Y:S02]  /*0a20*/  @!P3 IADD3 R22, P5, R5, R22, RZ ;  /* 0x000000160516b210 */ /* 0x008fe40007fbe0ff */
[----:B--2---:R-:W-:Y:S02]  /*0a30*/  CS2R R8, SRZ ;  /* 0x0000000000087805 */ /* 0x004fe4000001ff00 */
[----:B------:R-:W-:-:S02]  /*0a40*/  @!P0 IADD3.X R27, R18, R27, RZ, P4, !PT ;  /* 0x0000001b121b8210 */ /* 0x000fc400027fe4ff */
[----:B------:R-:W-:Y:S02]  /*0a50*/  @!P2 IADD3 R10, P6, R19, R10, RZ ;  /* 0x0000000a130aa210 */ /* 0x000fe40007fde0ff */
[----:B------:R-:W-:Y:S02]  /*0a60*/  CS2R R18, SRZ ;  /* 0x0000000000127805 */ /* 0x000fe4000001ff00 */
[----:B------:R-:W-:-:S04]  /*0a70*/  @!P3 IADD3.X R23, R4, R23, RZ, P5, !PT ;  /* 0x000000170417b210 */ /* 0x000fc80002ffe4ff */
[----:B------:R-:W5:Y:S04]  /*0a80*/  @!P2 LDG.E.64 R18, desc[UR14][R30.64] ;  /* 0x0000000e1e12a981 */ /* 0x000f68000c1e1b00 */
[----:B------:R-:W5:Y:S01]  /*0a90*/  @!P3 LDG.E.64 R8, desc[UR14][R22.64] ;  /* 0x0000000e1608b981 */ /* 0x000f62000c1e1b00 */
[----:B0-----:R-:W-:Y:S02]  /*0aa0*/  @!P3 IADD3 R12, P4, R5, R12, RZ ;  /* 0x0000000c050cb210 */ /* 0x001fe40007f9e0ff */
[----:B------:R-:W-:Y:S02]  /*0ab0*/  CS2R R32, SRZ ;  /* 0x0000000000207805 */ /* 0x000fe4000001ff00 */
[----:B------:R-:W-:Y:S02]  /*0ac0*/  @!P3 IADD3.X R13, R4, R13, RZ, P4, !PT ;  /* 0x0000000d040db210 */ /* 0x000fe400027fe4ff */
[----:B------:R-:W-:-:S02]  /*0ad0*/  CS2R R4, SRZ ;  /* 0x0000000000047805 */ /* 0x000fc4000001ff00 */
[----:B------:R-:W5:Y:S04]  /*0ae0*/  @!P0 LDG.E.64 R32, desc[UR14][R26.64] ;  /* 0x0000000e1a208981 */ /* 0x000f68000c1e1b00 */
[----:B------:R-:W5:Y:S01]  /*0af0*/  @!P0 LDG.E.64 R4, desc[UR14][R28.64] ;  /* 0x0000000e1c048981 */ /* 0x000f62000c1e1b00 */
[----:B------:R-:W-:Y:S02]  /*0b00*/  CS2R R20, SRZ ;  /* 0x0000000000147805 */ /* 0x000fe4000001ff00 */
[----:B------:R-:W-:Y:S02]  /*0b10*/  @!P2 IADD3.X R11, R14, R11, RZ, P6, !PT ;  /* 0x0000000b0e0ba210 */ /* 0x000fe400037fe4ff */
[----:B------:R-:W-:Y:S02]  /*0b20*/  CS2R R14, SRZ ;  /* 0x00000000000e7805 */ /* 0x000fe4000001ff00 */
[----:B------:R0:W5:Y:S01]  /*0b30*/  @P1 LDG.E.64 R20, desc[UR14][R6.64] ;  /* 0x0000000e06141981 */ /* 0x000162000c1e1b00 */
[----:B------:R-:W-:Y:S01]  /*0b40*/  UMOV UR16, 0x3f800000 ;  /* 0x3f80000000107882 */ /* 0x000fe20000000000 */
[----:B------:R-:W-:Y:S02]  /*0b50*/  BSSY B0, `(.L_x_2066) ;  /* 0x000001b000007945 */ /* 0x000fe40003800000 */
[----:B------:R1:W5:Y:S01]  /*0b60*/  @!P3 LDG.E.64 R14, desc[UR14][R12.64] ;  /* 0x0000000e0c0eb981 */ /* 0x000362000c1e1b00 */
[----:B0-----:R-:W-:-:S02]  /*0b70*/  CS2R R6, SRZ ;  /* 0x0000000000067805 */ /* 0x001fc4000001ff00 */
[----:B-1----:R-:W-:-:S04]  /*0b80*/  CS2R R12, SRZ ;  /* 0x00000000000c7805 */ /* 0x002fc8000001ff00 */
[----:B------:R0:W5:Y:S02]  /*0b90*/  @!P2 LDG.E.64 R6, desc[UR14][R10.64] ;  /* 0x0000000e0a06a981 */ /* 0x000164000c1e1b00 */
[----:B0-----:R-:W-:Y:S01]  /*0ba0*/  CS2R R10, SRZ ;  /* 0x00000000000a7805 */ /* 0x001fe2000001ff00 */
[----:B----4-:R-:W-:-:S05]  /*0bb0*/  FFMA.FTZ R17, -R16, R16, R17 ;  /* 0x0000001010117223 */ /* 0x010fca0000010111 */
        /* <DEDUP_REMOVED lines=20> */
.L_x_2067:
[----:B------:R-:W-:Y:S05]  /*0d00*/  BSYNC B0 ;  /* 0x0000000000007941 */ /* 0x000fea0003800000 */
.L_x_2066:
[----:B------:R-:W-:Y:S01]  /*0d10*/  ISETP.NE.AND P4, PT, RZ, UR18, PT ;  /* 0x00000012ff007c0c */ /* 0x000fe2000bf85270 */
[C---:B-----5:R-:W-:Y:S01]  /*0d20*/  FADD.FTZ R47, -R16.reuse, R20 ;  /* 0x00000014102f7221 */ /* 0x060fe20000010100 */
[C---:B------:R-:W-:Y:S01]  /*0d30*/  FADD.FTZ R46, -R16.reuse, R21 ;  /* 0x00000015102e7221 */ /* 0x040fe20000010100 */
[C---:B------:R-:W-:Y:S01]  /*0d40*/  FADD.FTZ R32, -R16.reuse, R32 ;  /* 0x0000002010207221 */ /* 0x040fe20000010100 */
[----:B------:R-:W-:Y:S01]  /*0d50*/  FADD.FTZ R33, -R16, R33 ;  /* 0x0000002110217221 */ /* 0x000fe20000010100 */
[----:B0-----:R-:W-:Y:S01]  /*0d60*/  MOV R22, R36 ;  /* 0x0000002400167202 */ /* 0x001fe20000000f00 */
[----:B------:R-:W-:Y:S01]  /*0d70*/  FMUL.FTZ R47, R47, UR16 ;  /* 0x000000102f2f7c20 */ /* 0x000fe20008410000 */
[----:B------:R-:W-:Y:S01]  /*0d80*/  MOV R21, R37 ;  /* 0x0000002500157202 */ /* 0x000fe20000000f00 */
[----:B------:R-:W-:Y:S01]  /*0d90*/  FMUL.FTZ R46, R46, UR16 ;  /* 0x000000102e2e7c20 */ /* 0x000fe20008410000 */
[----:B------:R-:W-:-:S04]  /*0da0*/  MOV R20, R4 ;  /* 0x0000000400147202 */ /* 0x000fc80000000f00 */
[----:B------:R-:W-:Y:S05]  /*0db0*/  @!P4 BRA `(.L_x_2068) ;  /* 0x000000000048c947 */ /* 0x000fea0003800000 */
        /* <DEDUP_REMOVED lines=13> */
[----:B-1----:R-:W-:-:S03]  /*0e90*/  FADD.FTZ R30, -R26, 1 ;  /* 0x3f8000001a1e7421 */ /* 0x002fc60000010100 */
[----:B------:R-:W-:Y:S01]  /*0ea0*/  FMUL.FTZ R22, R27, R28 ;  /* 0x0000001c1b167220 */ /* 0x000fe20000410000 */
[----:B------:R-:W-:Y:S01]  /*0eb0*/  FFMA.FTZ R30, R21, R30, 1 ;  /* 0x3f800000151e7423 */ /* 0x000fe2000001001e */
[----:B------:R-:W-:-:S04]  /*0ec0*/  FMUL.FTZ R21, R37, R26 ;  /* 0x0000001a25157220 */ /* 0x000fc80000410000 */
[----:B------:R-:W-:-:S07]  /*0ed0*/  FMUL.FTZ R21, R21, R30 ;  /* 0x0000001e15157220 */ /* 0x000fce0000410000 */
.L_x_2068:
[----:B------:R-:W-:Y:S01]  /*0ee0*/  FMUL.FTZ R24, R22, R10 ;  /* 0x0000000a16187220 */ /* 0x000fe20000410000 */
[----:B------:R-:W-:Y:S01]  /*0ef0*/  MOV R17, R5 ;  /* 0x0000000500117202 */ /* 0x000fe20000000f00 */
        /* <DEDUP_REMOVED lines=20> */
[----:B------:R-:W-:-:S03]  /*1040*/  FMUL.FTZ R17, R5, R30 ;  /* 0x0000001e05117220 */ /* 0x000fc60000410000 */
[----:B------:R-:W-:Y:S01]  /*1050*/  FFMA.FTZ R26, R20, R33, 1 ;  /* 0x3f800000141a7423 */ /* 0x000fe20000010021 */
[----:B------:R-:W-:-:S03]  /*1060*/  FMUL.FTZ R20, R31, R32 ;  /* 0x000000201f147220 */ /* 0x000fc60000410000 */
[----:B------:R-:W-:-:S07]  /*1070*/  FMUL.FTZ R17, R17, R26 ;  /* 0x0000001a11117220 */ /* 0x000fce0000410000 */
.L_x_2069:
[----:B------:R-:W-:Y:S01]  /*1080*/  FFMA.FTZ R28, R46, R23, R25 ;  /* 0x000000172e1c7223 */ /* 0x000fe20000010019 */
[----:B------:R-:W-:Y:S01]  /*1090*/  FMUL.FTZ R26, R20, R10 ;  /* 0x0000000a141a7220 */ /* 0x000fe20000410000 */
[----:B------:R-:W-:Y:S01]  /*10a0*/  FADD.FTZ R25, R23, R24 ;  /* 0x0000001817197221 */ /* 0x000fe20000010000 */
[C---:B------:R-:W-:Y:S01]  /*10b0*/  FADD.FTZ R43, -R16.reuse, R18 ;  /* 0x00000012102b7221 */ /* 0x040fe20000010100 */
[----:B------:R-:W-:Y:S01]  /*10c0*/  FADD.FTZ R42, -R16, R19 ;  /* 0x00000013102a7221 */ /* 0x000fe20000010100 */
[----:B------:R-:W-:Y:S01]  /*10d0*/  FFMA.FTZ R23, R45, R26, R28 ;  /* 0x0000001a2d177223 */ /* 0x000fe2000001001c */
[----:B------:R-:W-:Y:S01]  /*10e0*/  FADD.FTZ R24, R25, R26 ;  /* 0x0000001a19187221 */ /* 0x000fe20000010000 */
[----:B------:R-:W-:Y:S01]  /*10f0*/  MOV R19, R6 ;  /* 0x0000000600137202 */ /* 0x000fe20000000f00 */
[----:B------:R-:W-:Y:S01]  /*1100*/  FMUL.FTZ R43, R43, UR16 ;  /* 0x000000102b2b7c20 */ /* 0x000fe20008410000 */
[----:B------:R-:W-:Y:S01]  /*1110*/  MOV R18, R7 ;  /* 0x0000000700127202 */ /* 0x000fe20000000f00 */
        /* <DEDUP_REMOVED lines=21> */
.L_x_2070:
[----:B------:R-:W-:Y:S01]  /*1270*/  FFMA.FTZ R28, R44, R25, R23 ;  /* 0x000000192c1c7223 */ /* 0x000fe20000010017 */
[----:B------:R-:W-:Y:S01]  /*1280*/  FMUL.FTZ R26, R19, R10 ;  /* 0x0000000a131a7220 */ /* 0x000fe20000410000 */
[----:B------:R-:W-:Y:S01]  /*1290*/  FADD.FTZ R25, R25, R24 ;  /* 0x0000001819197221 */ /* 0x000fe20000010000 */
[----:B------:R-:W-:Y:S01]  /*12a0*/  FMUL.FTZ R24, R18, R11 ;  /* 0x0000000b12187220 */ /* 0x000fe20000410000 */
[C---:B------:R-:W-:Y:S01]  /*12b0*/  FADD.FTZ R49, -R16.reuse, R14 ;  /* 0x0000000e10317221 */ /* 0x040fe20000010100 */
[----:B------:R-:W-:Y:S01]  /*12c0*/  FFMA.FTZ R23, R43, R26, R28 ;  /* 0x0000001a2b177223 */ /* 0x000fe2000001001c */
[----:B------:R-:W-:Y:S01]  /*12d0*/  FADD.FTZ R25, R25, R26 ;  /* 0x0000001a19197221 */ /* 0x000fe20000010000 */
[----:B------:R-:W-:Y:S01]  /*12e0*/  FADD.FTZ R48, -R16, R15 ;  /* 0x0000000f10307221 */ /* 0x000fe20000010100 */
[----:B------:R-:W-:Y:S01]  /*12f0*/  MOV R14, R8 ;  /* 0x00000008000e7202 */ /* 0x000fe20000000f00 */
[----:B------:R-:W-:Y:S01]  /*1300*/  FFMA.FTZ R16, R42, R24, R23 ;  /* 0x000000182a107223 */ /* 0x000fe20000010017 */
[----:B------:R-:W-:Y:S01]  /*1310*/  FADD.FTZ R15, R24, R25 ;  /* 0x00000019180f7221 */ /* 0x000fe20000010000 */
[----:B------:R-:W-:Y:S01]  /*1320*/  MOV R24, 0xffffffe0 ;  /* 0xffffffe000187802 */ /* 0x000fe20000000f00 */
[----:B------:R-:W-:Y:S01]  /*1330*/  FMUL.FTZ R49, R49, UR16 ;  /* 0x0000001031317c20 */ /* 0x000fe20008410000 */
[----:B------:R-:W-:Y:S01]  /*1340*/  MOV R23, R9 ;  /* 0x0000000900177202 */ /* 0x000fe20000000f00 */
        /* <DEDUP_REMOVED lines=12> */
[----:B0-----:R-:W-:-:S04]  /*1410*/  FADD.FTZ R32, -R30, 1 ;  /* 0x3f8000001e207421 */ /* 0x001fc80000010100 */
[----:B------:R-:W-:Y:S01]  /*1420*/  FFMA.FTZ R32, R23, R32, 1 ;  /* 0x3f80000017207423 */ /* 0x000fe20000010020 */
[----:B------:R-:W-:Y:S01]  /*1430*/  FMUL.FTZ R23, R9, R30 ;  /* 0x0000001e09177220 */ /* 0x000fe20000410000 */
[----:B-1----:R-:W-:Y:S01]  /*1440*/  FADD.FTZ R31, -R27, 1 ;  /* 0x3f8000001b1f7421 */ /* 0x002fe20000010100 */
[----:B------:R-:W-:Y:S02]  /*1450*/  FMUL.FTZ R27, R8, R27 ;  /* 0x0000001b081b7220 */ /* 0x000fe40000410000 */
[----:B------:R-:W-:Y:S01]  /*1460*/  FMUL.FTZ R23, R23, R32 ;  /* 0x0000002017177220 */ /* 0x000fe20000410000 */
[----:B------:R-:W-:-:S04]  /*1470*/  FFMA.FTZ R14, R14, R31, 1 ;  /* 0x3f8000000e0e7423 */ /* 0x000fc8000001001f */
[----:B------:R-:W-:-:S07]  /*1480*/  FMUL.FTZ R14, R27, R14 ;  /* 0x0000000e1b0e7220 */ /* 0x000fce0000410000 */
.L_x_2071:
[----:B------:R-:W0:Y:S01]  /*1490*/  S2R R30, SR_LANEID ;  /* 0x00000000001e7919 */ /* 0x000e220000000000 */
[----:B------:R-:W-:Y:S01]  /*14a0*/  FMUL.FTZ R26, R14, R10 ;  /* 0x0000000a0e1a7220 */ /* 0x000fe20000410000 */
[----:B------:R-:W-:Y:S01]  /*14b0*/  IMAD R24, R53, R24, 0x22f ;  /* 0x0000022f35187424 */ /* 0x000fe200078e0218 */
[----:B------:R-:W-:Y:S01]  /*14c0*/  ISETP.GT.AND P0, PT, R41, 0x21f, PT ;  /* 0x0000021f2900780c */ /* 0x000fe20003f04270 */
[----:B------:R-:W-:Y:S01]  /*14d0*/  FMUL.FTZ R27, R23, R11 ;  /* 0x0000000b171b7220 */ /* 0x000fe20000410000 */
[----:B------:R-:W-:Y:S01]  /*14e0*/  FFMA.FTZ R25, R49, R26, R16 ;  /* 0x0000001a31197223 */ /* 0x000fe20000010010 */
[----:B------:R-:W-:Y:S01]  /*14f0*/  FADD.FTZ R16, R15, R26 ;  /* 0x0000001a0f107221 */ /* 0x000fe20000010000 */
[----:B------:R-:W-:Y:S01]  /*1500*/  SEL R24, R24, 0x1f, P0 ;  /* 0x0000001f18187807 */ /* 0x000fe20000000000 */
[----:B------:R-:W1:Y:S01]  /*1510*/  S2R R51, SR_CgaCtaId ;  /* 0x0000000000337919 */ /* 0x000e620000008800 */
[----:B------:R-:W-:Y:S01]  /*1520*/  FFMA.FTZ R15, R48, R27, R25 ;  /* 0x0000001b300f7223 */ /* 0x000fe20000010019 */
[----:B------:R-:W-:Y:S01]  /*1530*/  FADD.FTZ R16, R27, R16 ;  /* 0x000000101b107221 */ /* 0x000fe20000010000 */
[----:B------:R-:W-:Y:S01]  /*1540*/  FFMA.FTZ R28, R47, R22, RZ ;  /* 0x000000162f1c7223 */ /* 0x000fe200000100ff */
[----:B------:R-:W-:Y:S01]  /*1550*/  FFMA.FTZ R29, R46, R21, RZ ;  /* 0x000000152e1d7223 */ /* 0x000fe200000100ff */
[----:B------:R-:W-:Y:S01]  /*1560*/  ISETP.NE.AND P2, PT, R41, RZ, PT ;  /* 0x000000ff2900720c */ /* 0x000fe20003f45270 */
[----:B------:R-:W2:Y:S01]  /*1570*/  SHFL.DOWN PT, R26, R15, 0x1, R24 ;  /* 0x082000000f1a7989 */ /* 0x000ea200000e0018 */
[----:B------:R-:W-:Y:S01]  /*1580*/  FFMA.FTZ R28, R45, R20, R28 ;  /* 0x000000142d1c7223 */ /* 0x000fe2000001001c */
[----:B------:R-:W-:Y:S01]  /*1590*/  FFMA.FTZ R29, R44, R17, R29 ;  /* 0x000000112c1d7223 */ /* 0x000fe2000001001d */
[----:B------:R-:W-:Y:S01]  /*15a0*/  BSSY B0, `(.L_x_2072) ;  /* 0x0000063000007945 */ /* 0x000fe20003800000 */
[----:B------:R-:W3:Y:S01]  /*15b0*/  SHFL.DOWN PT, R25, R16, 0x1, R24 ;  /* 0x0820000010197989 */ /* 0x000ee200000e0018 */
[----:B------:R-:W-:Y:S01]  /*15c0*/  FFMA.FTZ R28, R43, R19, R28 ;  /* 0x000000132b1c7223 */ /* 0x000fe2000001001c */
[----:B------:R-:W-:Y:S01]  /*15d0*/  FFMA.FTZ R29, R42, R18, R29 ;  /* 0x000000122a1d7223 */ /* 0x000fe2000001001d */
[----:B------:R-:W-:-:S02]  /*15e0*/  ISETP.GT.U32.AND P5, PT, R41, 0x22, PT ;  /* 0x000000222900780c */ /* 0x000fc40003fa4070 */
[C---:B0-----:R-:W-:Y:S02]  /*15f0*/  ISETP.GE.AND P0, PT, R30.reuse, R24, PT ;  /* 0x000000181e00720c */ /* 0x041fe40003f06270 */
[C---:B------:R-:W-:Y:S02]  /*1600*/  IADD3 R27, R30.reuse, 0x2, RZ ;  /* 0x000000021e1b7810 */ /* 0x040fe40007ffe0ff */
[----:B------:R-:W-:-:S09]  /*1610*/  ISETP.NE.AND P3, PT, R30, RZ, PT ;  /* 0x000000ff1e00720c */ /* 0x000fd20003f65270 */
[----:B--2---:R-:W-:Y:S01]  /*1620*/  @!P0 FADD.FTZ R15, R15, R26 ;  /* 0x0000001a0f0f8221 */ /* 0x004fe20000010000 */
[----:B---3--:R-:W-:Y:S01]  /*1630*/  @!P0 FADD.FTZ R16, R16, R25 ;  /* 0x0000001910108221 */ /* 0x008fe20000010000 */
[----:B------:R-:W-:Y:S02]  /*1640*/  ISETP.GT.AND P0, PT, R27, R24, PT ;  /* 0x000000181b00720c */ /* 0x000fe40003f04270 */
[----:B------:R-:W-:Y:S01]  /*1650*/  IADD3 R27, R30, 0x4, RZ ;  /* 0x000000041e1b7810 */ /* 0x000fe20007ffe0ff */
[----:B------:R-:W0:Y:S04]  /*1660*/  SHFL.DOWN PT, R26, R15, 0x2, R24 ;  /* 0x084000000f1a7989 */ /* 0x000e2800000e0018 */
[----:B------:R-:W2:Y:S06]  /*1670*/  SHFL.DOWN PT, R25, R16, 0x2, R24 ;  /* 0x0840000010197989 */ /* 0x000eac00000e0018 */
[----:B0-----:R-:W-:Y:S01]  /*1680*/  @!P0 FADD.FTZ R15, R15, R26 ;  /* 0x0000001a0f0f8221 */ /* 0x001fe20000010000 */
[----:B--2---:R-:W-:-:S04]  /*1690*/  @!P0 FADD.FTZ R16, R16, R25 ;  /* 0x0000001910108221 */ /* 0x004fc80000010000 */
[----:B------:R-:W0:Y:S01]  /*16a0*/  SHFL.DOWN PT, R26, R15, 0x4, R24 ;  /* 0x088000000f1a7989 */ /* 0x000e2200000e0018 */
[----:B------:R-:W-:Y:S02]  /*16b0*/  ISETP.GT.AND P0, PT, R27, R24, PT ;  /* 0x000000181b00720c */ /* 0x000fe40003f04270 */
[----:B------:R-:W-:Y:S01]  /*16c0*/  IADD3 R27, R30, 0x8, RZ ;  /* 0x000000081e1b7810 */ /* 0x000fe20007ffe0ff */
[----:B------:R-:W2:Y:S10]  /*16d0*/  SHFL.DOWN PT, R25, R16, 0x4, R24 ;  /* 0x0880000010197989 */ /* 0x000eb400000e0018 */
        /* <DEDUP_REMOVED lines=9> */
[----:B------:R-:W-:Y:S01]  /*1770*/  ISETP.GT.AND P0, PT, R27, R24, PT ;  /* 0x000000181b00720c */ /* 0x000fe20003f04270 */
[----:B------:R-:W-:Y:S01]  /*1780*/  FADD.FTZ R27, RZ, R22 ;  /* 0x00000016ff1b7221 */ /* 0x000fe20000010000 */
[----:B------:R-:W-:Y:S01]  /*1790*/  FADD.FTZ R22, RZ, R21 ;  /* 0x00000015ff167221 */ /* 0x000fe20000010000 */
[----:B------:R2:W3:Y:S01]  /*17a0*/  SHFL.DOWN PT, R25, R16, 0x10, R24 ;  /* 0x0a00000010197989 */ /* 0x0004e200000e0018 */
[----:B------:R-:W-:Y:S01]  /*17b0*/  FFMA.FTZ R21, R48, R23, R29 ;  /* 0x0000001730157223 */ /* 0x000fe2000001001d */
[----:B------:R-:W-:Y:S01]  /*17c0*/  FADD.FTZ R20, R27, R20 ;  /* 0x000000141b147221 */ /* 0x000fe20000010000 */
[----:B------:R-:W-:-:S03]  /*17d0*/  FADD.FTZ R17, R22, R17 ;  /* 0x0000001116117221 */ /* 0x000fc60000010000 */
[----:B------:R-:W-:Y:S01]  /*17e0*/  FADD.FTZ R27, R20, R19 ;  /* 0x00000013141b7221 */ /* 0x000fe20000010000 */
[----:B------:R-:W-:Y:S01]  /*17f0*/  FADD.FTZ R20, R17, R18 ;  /* 0x0000001211147221 */ /* 0x000fe20000010000 */
[----:B------:R-:W-:Y:S02]  /*1800*/  MOV R18, 0x400 ;  /* 0x0000040000127802 */ /* 0x000fe40000000f00 */
[----:B------:R-:W-:Y:S01]  /*1810*/  FADD.FTZ R22, R27, R14 ;  /* 0x0000000e1b167221 */ /* 0x000fe20000010000 */
[----:B------:R-:W-:Y:S01]  /*1820*/  FADD.FTZ R23, R20, R23 ;  /* 0x0000001714177221 */ /* 0x000fe20000010000 */
[----:B--2---:R-:W-:Y:S01]  /*1830*/  IADD3 R24, R18, 0xc0, RZ ;  /* 0x000000c012187810 */ /* 0x004fe20007ffe0ff */
[----:B------:R-:W-:Y:S01]  /*1840*/  FFMA.FTZ R20, R49, R14, R28 ;  /* 0x0000000e31147223 */ /* 0x000fe2000001001c */
[C---:B-1----:R-:W-:Y:S02]  /*1850*/  @!P3 LEA R14, R51.reuse, R18, 0x18 ;  /* 0x00000012330eb211 */ /* 0x042fe400078ec0ff */
[----:B------:R-:W-:-:S02]  /*1860*/  LEA R24, R51, R24, 0x18 ;  /* 0x0000001833187211 */ /* 0x000fc400078ec0ff */
[----:B------:R-:W-:Y:S01]  /*1870*/  @!P3 LEA R17, R53, R14, 0x3 ;  /* 0x0000000e3511b211 */ /* 0x000fe200078e18ff */
[----:B0-----:R-:W-:Y:S01]  /*1880*/  @!P0 FADD.FTZ R15, R15, R26 ;  /* 0x0000001a0f0f8221 */ /* 0x001fe20000010000 */
[----:B------:R-:W-:Y:S01]  /*1890*/  LEA R40, R41, R24, 0x4 ;  /* 0x0000001829287211 */ /* 0x000fe200078e20ff */
[----:B---3--:R-:W-:-:S03]  /*18a0*/  @!P0 FADD.FTZ R16, R16, R25 ;  /* 0x0000001910108221 */ /* 0x008fc60000010000 */
[----:B------:R-:W-:Y:S01]  /*18b0*/  MOV R14, R15 ;  /* 0x0000000f000e7202 */ /* 0x000fe20000000f00 */
[----:B------:R0:W-:Y:S01]  /*18c0*/  STS.128 [R40], R20 ;  /* 0x0000001428007388 */ /* 0x0001e20000000c00 */
[----:B------:R-:W-:-:S05]  /*18d0*/  MOV R15, R16 ;  /* 0x00000010000f7202 */ /* 0x000fca0000000f00 */
[----:B------:R0:W-:Y:S01]  /*18e0*/  @!P3 STS.64 [R17+0x18], R14 ;  /* 0x0000180e1100b388 */ /* 0x0001e20000000a00 */
[----:B------:R-:W-:Y:S06]  /*18f0*/  BAR.SYNC.DEFER_BLOCKING 0x0 ;  /* 0x0000000000007b1d */ /* 0x000fec0000010000 */
[----:B------:R-:W-:Y:S05]  /*1900*/  @P2 BRA `(.L_x_2073) ;  /* 0x0000000000b02947 */ /* 0x000fea0003800000 */
[----:B------:R-:W-:-:S05]  /*1910*/  LEA R51, R51, R18, 0x18 ;  /* 0x0000001233337211 */ /* 0x000fca00078ec0ff */
[----:B------:R-:W1:Y:S04]  /*1920*/  LDS.128 R24, [R51+0x20] ;  /* 0x0000200033187984 */ /* 0x000e680000000c00 */
[----:B0-----:R-:W0:Y:S04]  /*1930*/  LDS.128 R16, [R51+0x30] ;  /* 0x0000300033107984 */ /* 0x001e280000000c00 */
        /* <DEDUP_REMOVED lines=9> */
[----:B------:R-:W-:Y:S01]  /*19d0*/  FADD.FTZ R14, R14, R19 ;  /* 0x000000130e0e7221 */ /* 0x000fe20000010000 */
[----:B------:R-:W0:Y:S02]  /*19e0*/  LDS.128 R32, [R51+0x60] ;  /* 0x0000600033207984 */ /* 0x000e240000000c00 */
[----:B--2---:R-:W-:Y:S01]  /*19f0*/  FADD.FTZ R15, R15, R28 ;  /* 0x0000001c0f0f7221 */ /* 0x004fe20000010000 */
[----:B------:R-:W-:Y:S01]  /*1a00*/  FADD.FTZ R14, R14, R29 ;  /* 0x0000001d0e0e7221 */ /* 0x000fe20000010000 */
[----:B------:R-:W2:Y:S02]  /*1a10*/  LDS.128 R16, [R51+0x70] ;  /* 0x0000700033107984 */ /* 0x000ea40000000c00 */
[----:B------:R-:W-:Y:S01]  /*1a20*/  FADD.FTZ R15, R15, R30 ;  /* 0x0000001e0f0f7221 */ /* 0x000fe20000010000 */
[----:B------:R-:W-:Y:S02]  /*1a30*/  FADD.FTZ R14, R14, R31 ;  /* 0x0000001f0e0e7221 */ /* 0x000fe40000010000 */
[----:B------:R-:W-:Y:S01]  /*1a40*/  LDS.128 R28, [R51+0x90] ;  /* 0x00009000331c7984 */ /* 0x000fe20000000c00 */
        /* <DEDUP_REMOVED lines=9> */
[----:B------:R-:W0:Y:S01]  /*1ae0*/  LDS.64 R14, [R51+0xa0] ;  /* 0x0000a000330e7984 */ /* 0x000e220000000a00 */
        /* <DEDUP_REMOVED lines=12> */
[----:B0-----:R-:W-:Y:S01]  /*1bb0*/  FADD.FTZ R14, R33, R14 ;  /* 0x0000000e210e7221 */ /* 0x001fe20000010000 */
[----:B------:R-:W-:-:S07]  /*1bc0*/  FADD.FTZ R15, R32, R15 ;  /* 0x0000000f200f7221 */ /* 0x000fce0000010000 */
.L_x_2073:
[----:B------:R-:W-:Y:S05]  /*1bd0*/  BSYNC B0 ;  /* 0x0000000000007941 */ /* 0x000fea0003800000 */
.L_x_2072:
        /* <DEDUP_REMOVED lines=20> */
[----:B------:R-:W-:Y:S01]  /*1d20*/  FADD.FTZ R32, R32, R27 ;  /* 0x0000001b20207221 */ /* 0x000fe20000010000 */
[----:B0-----:R-:W-:Y:S01]  /*1d30*/  FADD.FTZ R35, R35, R20 ;  /* 0x0000001423237221 */ /* 0x001fe20000010000 */
[----:B------:R-:W-:Y:S01]  /*1d40*/  FADD.FTZ R20, R24, R21 ;  /* 0x0000001518147221 */ /* 0x000fe20000010000 */
[----:B------:R-:W-:Y:S01]  /*1d50*/  FADD.FTZ R33, R33, R22 ;  /* 0x0000001621217221 */ /* 0x000fe20000010000 */
[----:B------:R-:W0:Y:S01]  /*1d60*/  LDS.128 R24, [R40+0xf50] ;  /* 0x000f500028187984 */ /* 0x000e220000000c00 */
[----:B-1----:R-:W-:Y:S01]  /*1d70*/  FADD.FTZ R35, R35, R28 ;  /* 0x0000001c23237221 */ /* 0x002fe20000010000 */
[----:B------:R-:W-:Y:S01]  /*1d80*/  FADD.FTZ R32, R32, R23 ;  /* 0x0000001720207221 */ /* 0x000fe20000010000 */
[----:B------:R-:W-:Y:S01]  /*1d90*/  FADD.FTZ R28, R20, R29 ;  /* 0x0000001d141c7221 */ /* 0x000fe20000010000 */
[----:B------:R-:W-:Y:S01]  /*1da0*/  FADD.FTZ R33, R33, R30 ;  /* 0x0000001e21217221 */ /* 0x000fe20000010000 */
[----:B------:R-:W1:Y:S01]  /*1db0*/  LDS.128 R20, [R40+0x1180] ;  /* 0x0011800028147984 */ /* 0x000e620000000c00 */
[----:B--2---:R-:W-:Y:S01]  /*1dc0*/  FADD.FTZ R35, R35, R16 ;  /* 0x0000001023237221 */ /* 0x004fe20000010000 */
        /* <DEDUP_REMOVED lines=47> */
.L_x_2075:
[----:B------:R-:W-:Y:S05]  /*20c0*/  BSYNC B0 ;  /* 0x0000000000007941 */ /* 0x000fea0003800000 */
.L_x_2074:
[----:B------:R-:W1:Y:S01]  /*20d0*/  LDC R16, c[0x0][0xc] ;  /* 0x00000300ff107b82 */ /* 0x000e620000000800 */
[----:B0-----:R-:W-:Y:S01]  /*20e0*/  IMAD R17, R50, 0x23, R41 ;  /* 0x0000002332117824 */ /* 0x001fe200078e0229 */
[----:B------:R-:W-:Y:S06]  /*20f0*/  BSSY B0, `(.L_x_2076) ;  /* 0x0000012000007945 */ /* 0x000fec0003800000 */
[----:B------:R-:W0:Y:S01]  /*2100*/  LDC.64 R18, c[0x0][0x268] ;  /* 0x00009a00ff127b82 */ /* 0x000e220000000a00 */
        /* <DEDUP_REMOVED lines=16> */
.L_x_2077:
[----:B------:R-:W-:Y:S05]  /*2210*/  BSYNC B0 ;  /* 0x0000000000007941 */ /* 0x000fea0003800000 */
.L_x_2076:
[----:B------:R-:W-:Y:S05]  /*2220*/  @!P0 BRA `(.L_x_2078) ;  /* 0x0000001000908947 */ /* 0x000fea0003800000 */
[----:B------:R-:W0:Y:S01]  /*2230*/  LDC R17, c[0x0][0x10] ;  /* 0x00000400ff117b82 */ /* 0x000e220000000800 */
[----:B-1----:R-:W1:Y:S01]  /*2240*/  S2R R30, SR_CTAID.Y ;  /* 0x00000000001e7919 */ /* 0x002e620000002600 */
        /* <DEDUP_REMOVED lines=16> */
[----:B------:R-:W-:Y:S02]  /*2350*/  UPOPC UR9, UR9 ;  /* 0x00000009000972bf */ /* 0x000fe40008000000 */
[----:B------:R-:W-:-:S04]  /*2360*/  USEL UR8, UR8, 0xffffffff, !UP0 ;  /* 0xffffffff08087887 */ /* 0x000fc8000c000000 */
[----:B------:R-:W-:-:S06]  /*2370*/  UIMAD UR8, UR8, UR9, URZ ;  /* 0x00000009080872a4 */ /* 0x000fcc000f8e023f */
[----:B------:R-:W-:Y:S02]  /*2380*/  MOV R27, UR8 ;  /* 0x00000008001b7c02 */ /* 0x000fe40008000f00 */
[----:B0-----:R-:W-:Y:S01]  /*2390*/  ISETP.EQ.U32.AND P0, PT, R22, UR17, PT ;  /* 0x0000001116007c0c */ /* 0x001fe2000bf02070 */
[----:B------:R-:W-:-:S05]  /*23a0*/  IMAD.WIDE.U32 R22, R23, 0x8, R20 ;  /* 0x0000000817167825 */ /* 0x000fca00078e0014 */
[----:B------:R0:W-:Y:S07]  /*23b0*/  STG.E.64 desc[UR14][R22.64], R14 ;  /* 0x0000000e16007986 */ /* 0x0001ee000c101b0e */
[----:B------:R-:W-:Y:S06]  /*23c0*/  @P0 MEMBAR.ALL.GPU ;  /* 0x0000000000000992 */ /* 0x000fec000000a000 */
[----:B------:R-:W-:-:S00]  /*23d0*/  @P0 ERRBAR ;  /* 0x00000000000009ab */ /* 0x000fc00000000000 */
[----:B------:R-:W-:Y:S06]  /*23e0*/  @P0 CGAERRBAR ;  /* 0x00000000000005ab */ /* 0x000fec0000000000 */
[----:B------:R0:W-:Y:S01]  /*23f0*/  @P0 REDG.E.ADD.S32.STRONG.GPU desc[UR14][R18.64], R27 ;  /* 0x0000001b1200098e */ /* 0x0001e2000c10e38e */
[----:B------:R-:W-:-:S04]  /*2400*/  PLOP3.LUT P0, PT, PT, PT, UP0, 0x80, 0x0 ;  /* 0x000000000000781c */ /* 0x000fc80003f0f008 */
[----:B------:R-:W-:-:S04]  /*2410*/  SEL R25, R16, RZ, !P0 ;  /* 0x000000ff10197207 */ /* 0x000fc80004000000 */
[----:B------:R-:W-:-:S13]  /*2420*/  ISETP.NE.AND P0, PT, R25, -0x1, PT ;  /* 0xffffffff1900780c */ /* 0x000fda0003f05270 */
[----:B0-----:R-:W-:Y:S05]  /*2430*/  @!P0 BRA `(.L_x_2079) ;  /* 0x0000000000148947 */ /* 0x001fea0003800000 */
.L_x_2080:
[----:B------:R-:W2:Y:S04]  /*2440*/  LDG.E.STRONG.GPU R22, desc[UR14][R18.64] ;  /* 0x0000000e12167981 */ /* 0x000ea8000c1ef900 */
[----:B--2---:R-:W-:Y:S01]  /*2450*/  CCTL.IVALL ;  /* 0x00000000ff00798f */ /* 0x004fe20002000000 */
[----:B------:R-:W-:Y:S05]  /*2460*/  YIELD ;  /* 0x0000000000007946 */ /* 0x000fea0003800000 */
[----:B------:R-:W-:-:S13]  /*2470*/  ISETP.NE.AND P0, PT, R22, R25, PT ;  /* 0x000000191600720c */ /* 0x000fda0003f05270 */
[----:B------:R-:W-:Y:S05]  /*2480*/  @P0 BRA `(.L_x_2080) ;  /* 0xfffffffc00ec0947 */ /* 0x000fea000383ffff */
.L_x_2079:
        /* <DEDUP_REMOVED lines=17> */
.L_x_2084:
        /* <DEDUP_REMOVED lines=11> */
[----:B------:R-:W-:-:S06]  /*2650*/  @!P3 IMAD.WIDE.U32 R24, R25, 0x8, R20 ;  /* 0x000000081918b825 */ /* 0x000fcc00078e0014 */
[----:B------:R-:W3:Y:S01]  /*2660*/  @!P3 LDG.E.64 R24, desc[UR14][R24.64] ;  /* 0x0000000e1818b981 */ /* 0x000ee2000c1e1b00 */
[----:B--2---:R-:W-:Y:S01]  /*2670*/  @!P6 FADD.FTZ R14, R14, R22 ;  /* 0x000000160e0ee221 */ /* 0x004fe20000010000 */
[----:B------:R-:W-:Y:S01]  /*2680*/  @!P6 FADD.FTZ R15, R15, R23 ;  /* 0x000000170f0fe221 */ /* 0x000fe20000010000 */
[----:B------:R-:W-:Y:S01]  /*2690*/  ISETP.EQ.OR P6, PT, R26, UR13, P2 ;  /* 0x0000000d1a007c0c */ /* 0x000fe200097c2670 */
[----:B------:R-:W-:-:S06]  /*26a0*/  @!P5 IMAD.WIDE.U32 R22, R27, 0x8, R20 ;  /* 0x000000081b16d825 */ /* 0x000fcc00078e0014 */
[----:B------:R-:W2:Y:S06]  /*26b0*/  @!P5 LDG.E.64 R22, desc[UR14][R22.64] ;  /* 0x0000000e1616d981 */ /* 0x000eac000c1e1b00 */
[----:B------:R-:W-:-:S04]  /*26c0*/  @!P6 IMAD R27, R17, R26, R30 ;  /* 0x0000001a111be224 */ /* 0x000fc800078e021e */
[----:B------:R-:W-:-:S06]  /*26d0*/  @!P6 IMAD.WIDE.U32 R26, R27, 0x8, R20 ;  /* 0x000000081b1ae825 */ /* 0x000fcc00078e0014 */
[----:B------:R-:W4:Y:S01]  /*26e0*/  @!P6 LDG.E.64 R26, desc[UR14][R26.64] ;  /* 0x0000000e1a1ae981 */ /* 0x000f22000c1e1b00 */
[----:B------:R-:W-:Y:S01]  /*26f0*/  IADD3 R28, R19, 0x4, RZ ;  /* 0x00000004131c7810 */ /* 0x000fe20007ffe0ff */
[----:B---3--:R-:W-:Y:S01]  /*2700*/  @!P3 FADD.FTZ R14, R14, R24 ;  /* 0x000000180e0eb221 */ /* 0x008fe20000010000 */
[----:B------:R-:W-:Y:S02]  /*2710*/  @!P3 FADD.FTZ R15, R15, R25 ;  /* 0x000000190f0fb221 */ /* 0x000fe40000010000 */
[----:B------:R-:W-:Y:S02]  /*2720*/  ISETP.EQ.OR P3, PT, R28, UR13, P2 ;  /* 0x0000000d1c007c0c */ /* 0x000fe40009762670 */
[C---:B------:R-:W-:Y:S02]  /*2730*/  IADD3 R29, R19.reuse, 0x5, RZ ;  /* 0x00000005131d7810 */ /* 0x040fe40007ffe0ff */
[----:B------:R-:W-:-:S09]  /*2740*/  IADD3 R31, R19, 0x6, RZ ;  /* 0x00000006131f7810 */ /* 0x000fd20007ffe0ff */
[----:B------:R-:W-:-:S04]  /*2750*/  @!P3 IMAD R25, R17, R28, R30 ;  /* 0x0000001c1119b224 */ /* 0x000fc800078e021e */
[----:B------:R-:W-:-:S06]  /*2760*/  @!P3 IMAD.WIDE.U32 R24, R25, 0x8, R20 ;  /* 0x000000081918b825 */ /* 0x000fcc00078e0014 */
[----:B------:R-:W3:Y:S01]  /*2770*/  @!P3 LDG.E.64 R24, desc[UR14][R24.64] ;  /* 0x0000000e1818b981 */ /* 0x000ee2000c1e1b00 */
[----:B--2---:R-:W-:Y:S01]  /*2780*/  @!P5 FADD.FTZ R14, R14, R22 ;  /* 0x000000160e0ed221 */ /* 0x004fe20000010000 */
[----:B------:R-:W-:Y:S01]  /*2790*/  @!P5 FADD.FTZ R15, R15, R23 ;  /* 0x000000170f0fd221 */ /* 0x000fe20000010000 */
[----:B------:R-:W-:Y:S02]  /*27a0*/  ISETP.EQ.OR P5, PT, R29, UR13, P2 ;  /* 0x0000000d1d007c0c */ /* 0x000fe400097a2670 */
[----:B----4-:R-:W-:Y:S01]  /*27b0*/  @!P6 FADD.FTZ R14, R14, R26 ;  /* 0x0000001a0e0ee221 */ /* 0x010fe20000010000 */
[----:B------:R-:W-:Y:S01]  /*27c0*/  @!P6 FADD.FTZ R15, R15, R27 ;  /* 0x0000001b0f0fe221 */ /* 0x000fe20000010000 */
[----:B------:R-:W-:-:S09]  /*27d0*/  ISETP.EQ.OR P6, PT, R31, UR13, P2 ;  /* 0x0000000d1f007c0c */ /* 0x000fd200097c2670 */
[----:B------:R-:W-:-:S04]  /*27e0*/  @!P5 IMAD R23, R17, R29, R30 ;  /* 0x0000001d1117d224 */ /* 0x000fc800078e021e */
[----:B------:R-:W-:-:S06]  /*27f0*/  @!P5 IMAD.WIDE.U32 R22, R23, 0x8, R20 ;  /* 0x000000081716d825 */ /* 0x000fcc00078e0014 */
[----:B------:R-:W2:Y:S01]  /*2800*/  @!P5 LDG.E.64 R22, desc[UR14][R22.64] ;  /* 0x0000000e1616d981 */ /* 0x000ea2000c1e1b00 */
        /* <DEDUP_REMOVED lines=50> */
[----:B------:R-:W-:Y:S01]  /*2b30*/  IADD3 R25, R19, 0xf, RZ ;  /* 0x0000000f13197810 */ /* 0x000fe20007ffe0ff */
[----:B--2---:R-:W-:Y:S01]  /*2b40*/  @!P5 FADD.FTZ R14, R14, R22 ;  /* 0x000000160e0ed221 */ /* 0x004fe20000010000 */
[----:B------:R-:W-:Y:S01]  /*2b50*/  @!P5 FADD.FTZ R15, R15, R23 ;  /* 0x000000170f0fd221 */ /* 0x000fe20000010000 */
[----:B------:R-:W-:-:S06]  /*2b60*/  ISETP.EQ.OR P5, PT, R29, UR13, P2 ;  /* 0x0000000d1d007c0c */ /* 0x000fcc00097a2670 */
[----:B------:R-:W-:-:S04]  /*2b70*/  @!P3 IMAD R23, R17, R28, R30 ;  /* 0x0000001c1117b224 */ /* 0x000fc800078e021e */
[----:B------:R-:W-:-:S04]  /*2b80*/  @!P3 IMAD.WIDE.U32 R22, R23, 0x8, R20 ;  /* 0x000000081716b825 */ /* 0x000fc800078e0014 */
[----:B----4-:R-:W-:Y:S01]  /*2b90*/  @!P6 FADD.FTZ R14, R14, R26 ;  /* 0x0000001a0e0ee221 */ /* 0x010fe20000010000 */
[----:B------:R-:W-:Y:S01]  /*2ba0*/  @!P6 FADD.FTZ R15, R15, R27 ;  /* 0x0000001b0f0fe221 */ /* 0x000fe20000010000 */
[----:B------:R-:W-:Y:S01]  /*2bb0*/  ISETP.EQ.OR P6, PT, R25, UR13, P2 ;  /* 0x0000000d19007c0c */ /* 0x000fe200097c2670 */
[----:B------:R-:W2:Y:S01]  /*2bc0*/  @!P3 LDG.E.64 R22, desc[UR14][R22.64] ;  /* 0x0000000e1616b981 */ /* 0x000ea2000c1e1b00 */
[----:B------:R-:W-:-:S04]  /*2bd0*/  @!P5 IMAD R27, R17, R29, R30 ;  /* 0x0000001d111bd224 */ /* 0x000fc800078e021e */
[----:B------:R-:W-:-:S06]  /*2be0*/  @!P5 IMAD.WIDE.U32 R26, R27, 0x8, R20 ;  /* 0x000000081b1ad825 */ /* 0x000fcc00078e0014 */
[----:B------:R-:W3:Y:S01]  /*2bf0*/  @!P5 LDG.E.64 R26, desc[UR14][R26.64] ;  /* 0x0000000e1a1ad981 */ /* 0x000ee2000c1e1b00 */
[----:B------:R-:W-:-:S04]  /*2c00*/  @!P6 IMAD R25, R17, R25, R30 ;  /* 0x000000191119e224 */ /* 0x000fc800078e021e */
        /* <DEDUP_REMOVED lines=12> */
.L_x_2083:
        /* <DEDUP_REMOVED lines=61> */
.L_x_2085:
[----:B------:R-:W-:-:S13]  /*30a0*/  ISETP.NE.OR P0, PT, R18, RZ, P0 ;  /* 0x000000ff1200720c */ /* 0x000fda0000705670 */
[----:B------:R-:W-:Y:S05]  /*30b0*/  @!P0 BRA `(.L_x_2081) ;  /* 0x00000000007c8947 */ /* 0x000fea0003800000 */
.L_x_2082:
        /* <DEDUP_REMOVED lines=31> */
.L_x_2081:
        /* <DEDUP_REMOVED lines=11> */
.L_x_2087:
[----:B------:R-:W-:Y:S05]  /*3360*/  BSYNC B0 ;  /* 0x0000000000007941 */ /* 0x000fea0003800000 */
.L_x_2086:
        /* <DEDUP_REMOVED lines=16> */
.L_x_2078:
[----:B------:R-:W0:Y:S01]  /*3470*/  S2UR UR9, SR_CgaCtaId ;  /* 0x00000000000979c3 */ /* 0x000e220000008800 */
[----:B------:R-:W-:Y:S01]  /*3480*/  UMOV UR8, 0x400 ;  /* 0x0000040000087882 */ /* 0x000fe20000000000 */
[C---:B-1----:R-:W-:Y:S02]  /*3490*/  IADD3 R26, R0.reuse, 0x10, RZ ;  /* 0x00000010001a7810 */ /* 0x042fe40007ffe0ff */
[C---:B------:R-:W-:Y:S02]  /*34a0*/  IADD3 R23, R0.reuse, 0x20, RZ ;  /* 0x0000002000177810 */ /* 0x040fe40007ffe0ff */
[----:B------:R-:W-:Y:S02]  /*34b0*/  IADD3 R20, R0, 0x30, RZ ;  /* 0x0000003000147810 */ /* 0x000fe40007ffe0ff */
[----:B------:R-:W-:Y:S02]  /*34c0*/  SHF.R.S32.HI R27, RZ, 0x1f, R26 ;  /* 0x0000001fff1b7819 */ /* 0x000fe4000001141a */
[----:B------:R-:W-:-:S02]  /*34d0*/  SHF.R.S32.HI R24, RZ, 0x1f, R23 ;  /* 0x0000001fff187819 */ /* 0x000fc40000011417 */
[----:B------:R-:W-:Y:S01]  /*34e0*/  SHF.R.S32.HI R21, RZ, 0x1f, R20 ;  /* 0x0000001fff157819 */ /* 0x000fe20000011414 */
[----:B0-----:R-:W-:-:S09]  /*34f0*/  ULEA UR8, UR9, UR8, 0x18 ;  /* 0x0000000809087291 */ /* 0x001fd2000f8ec03f */
[----:B------:R-:W-:Y:S01]  /*3500*/  @!P2 STS.64 [UR8+0xb0], R14 ;  /* 0x0000b00eff00a988 */ /* 0x000fe20008000a08 */
[----:B------:R-:W-:Y:S06]  /*3510*/  BAR.SYNC.DEFER_BLOCKING 0x0 ;  /* 0x0000000000007b1d */ /* 0x000fec0000010000 */
[----:B------:R-:W0:Y:S01]  /*3520*/  LDS.64 R16, [UR8+0xb0] ;  /* 0x0000b008ff107984 */ /* 0x000e220008000a00 */
        /* <DEDUP_REMOVED lines=8> */
[----:B------:R-:W-:-:S02]  /*35b0*/  ISETP.GT.U32.OR P0, PT, R41, 0x22f, P0 ;  /* 0x0000022f2900780c */ /* 0x000fc40000704470 */
[C---:B------:R-:W-:Y:S02]  /*35c0*/  ISETP.GT.U32.OR P2, PT, R41.reuse, 0x22f, P2 ;  /* 0x0000022f2900780c */ /* 0x040fe40001744470 */
[----:B------:R-:W-:Y:S01]  /*35d0*/  ISETP.GT.U32.OR P3, PT, R41, 0x22f, P3 ;  /* 0x0000022f2900780c */ /* 0x000fe20001f64470 */
[----:B0-----:R-:W-:Y:S01]  /*35e0*/  FMUL.FTZ R22, R16, UR8 ;  /* 0x0000000810167c20 */ /* 0x001fe20008410000 */
        /* <DEDUP_REMOVED lines=20> */
.L_x_2088:
[----:B------:R-:W-:Y:S04]  /*3730*/  BSSY B0, `(.L_x_2089) ;  /* 0x0000014000007945 */ /* 0x000fe80003800000 */
[----:B------:R-:W-:Y:S05]  /*3740*/  @!P1 BRA `(.L_x_2090) ;  /* 0x0000000000489947 */ /* 0x000fea0003800000 */
[----:B------:R-:W-:Y:S01]  /*3750*/  SHF.R.S32.HI R17, RZ, 0x1f, R0 ;  /* 0x0000001fff117819 */ /* 0x000fe20000011400 */
[----:B------:R-:W-:Y:S01]  /*3760*/  ULDC.64 UR8, c[0x0][0x288] ;  /* 0x0000a20000087ab9 */ /* 0x000fe20000000a00 */
[----:B------:R-:W-:Y:S01]  /*3770*/  MOV R14, R38 ;  /* 0x00000026000e7202 */ /* 0x000fe20000000f00 */
[-CC-:B------:R-:W-:Y:S01]  /*3780*/  FFMA.FTZ R47, R47, R22.reuse, R25.reuse ;  /* 0x000000162f2f7223 */ /* 0x180fe20000010019 */
[----:B------:R-:W-:Y:S01]  /*3790*/  MOV R15, R3 ;  /* 0x00000003000f7202 */ /* 0x000fe20000000f00 */
[----:B------:R-:W-:Y:S02]  /*37a0*/  IMAD R17, R17, UR8, RZ ;  /* 0x0000000811117c24 */ /* 0x000fe4000f8e02ff */
[----:B------:R-:W-:Y:S01]  /*37b0*/  FFMA.FTZ R46, R46, R22, R25 ;  /* 0x000000162e2e7223 */ /* 0x000fe20000010019 */
        /* <DEDUP_REMOVED lines=8> */
[----:B------:R-:W-:-:S04]  /*3840*/  IADD3 R17, R15, R17, RZ ;  /* 0x000000110f117210 */ /* 0x000fc80007ffe0ff */
[----:B------:R-:W-:-:S05]  /*3850*/  LEA.HI.X R17, R14, UR9, R17, 0x2, P5 ;  /* 0x000000090e117c11 */ /* 0x000fca000a8f1411 */
[----:B------:R0:W-:Y:S02]  /*3860*/  STG.E.64 desc[UR14][R16.64], R18 ;  /* 0x0000001210007986 */ /* 0x0001e4000c101b0e */
.L_x_2090:
[----:B------:R-:W-:Y:S05]  /*3870*/  BSYNC B0 ;  /* 0x0000000000007941 */ /* 0x000fea0003800000 */
.L_x_2089:
[----:B------:R-:W-:Y:S05]  /*3880*/  @!P4 BRA `(.L_x_2091) ;  /* 0x000000000048c947 */ /* 0x000fea0003800000 */
        /* <DEDUP_REMOVED lines=18> */
.L_x_2091:
[----:B------:R-:W-:Y:S04]  /*39b0*/  BSSY B0, `(.L_x_2092) ;  /* 0x0000013000007945 */ /* 0x000fe80003800000 */
[----:B------:R-:W-:Y:S05]  /*39c0*/  @P0 BRA `(.L_x_2093) ;  /* 0x0000000000440947 */ /* 0x000fea0003800000 */
[----:B------:R-:W-:Y:S01]  /*39d0*/  ULDC.64 UR8, c[0x0][0x288] ;  /* 0x0000a20000087ab9 */ /* 0x000fe20000000a00 */
[----:B------:R-:W-:Y:S01]  /*39e0*/  MOV R14, R38 ;  /* 0x00000026000e7202 */ /* 0x000fe20000000f00 */
[----:B------:R-:W-:Y:S01]  /*39f0*/  IMAD R27, R27, UR8, RZ ;  /* 0x000000081b1b7c24 */ /* 0x000fe2000f8e02ff */
[----:B------:R-:W-:Y:S01]  /*3a00*/  MOV R15, R3 ;  /* 0x00000003000f7202 */ /* 0x000fe20000000f00 */
[-CC-:B------:R-:W-:Y:S01]  /*3a10*/  FFMA.FTZ R45, R45, R22.reuse, R25.reuse ;  /* 0x000000162d2d7223 */ /* 0x180fe20000010019 */
[----:B------:R-:W-:Y:S01]  /*3a20*/  FFMA.FTZ R44, R44, R22, R25 ;  /* 0x000000162c2c7223 */ /* 0x000fe20000010019 */
[C---:B------:R-:W-:Y:S02]  /*3a30*/  IMAD R27, R26.reuse, UR9, R27 ;  /* 0x000000091a1b7c24 */ /* 0x040fe4000f8e021b */
[----:B------:R-:W-:Y:S01]  /*3a40*/  IMAD.WIDE.U32 R14, R26, UR8, R14 ;  /* 0x000000081a0e7c25 */ /* 0x000fe2000f8e000e */
[----:B------:R-:W-:-:S03]  /*3a50*/  ULDC.64 UR8, c[0x0][0x210] ;  /* 0x0000840000087ab9 */ /* 0x000fc60000000a00 */
[----:B------:R-:W-:Y:S01]  /*3a60*/  FFMA.FTZ R45, R10, R4, -R45 ;  /* 0x000000040a2d7223 */ /* 0x000fe2000001082d */
[----:B0-----:R-:W-:Y:S01]  /*3a70*/  FFMA.FTZ R17, R11, R5, -R44 ;  /* 0x000000050b117223 */ /* 0x001fe2000001082c */
[----:B------:R-:W-:Y:S02]  /*3a80*/  LEA R4, P0, R14, UR8, 0x2 ;  /* 0x000000080e047c11 */ /* 0x000fe4000f8010ff */
[----:B------:R-:W-:Y:S01]  /*3a90*/  FMUL.FTZ R16, R45, UR16 ;  /* 0x000000102d107c20 */ /* 0x000fe20008410000 */
[----:B------:R-:W-:Y:S01]  /*3aa0*/  IADD3 R27, R15, R27, RZ ;  /* 0x0000001b0f1b7210 */ /* 0x000fe20007ffe0ff */
[----:B------:R-:W-:-:S03]  /*3ab0*/  FMUL.FTZ R17, R17, UR16 ;  /* 0x0000001011117c20 */ /* 0x000fc60008410000 */
[----:B------:R-:W-:-:S05]  /*3ac0*/  LEA.HI.X R5, R14, UR9, R27, 0x2, P0 ;  /* 0x000000090e057c11 */ /* 0x000fca00080f141b */
[----:B------:R1:W-:Y:S02]  /*3ad0*/  STG.E.64 desc[UR14][R4.64], R16 ;  /* 0x0000001004007986 */ /* 0x0003e4000c101b0e */
.L_x_2093:
[----:B------:R-:W-:Y:S05]  /*3ae0*/  BSYNC B0 ;  /* 0x0000000000007941 */ /* 0x000fea0003800000 */
.L_x_2092:
[----:B------:R-:W-:Y:S05]  /*3af0*/  @!P4 BRA `(.L_x_2094) ;  /* 0x000000000048c947 */ /* 0x000fea0003800000 */
[----:B-1----:R-:W-:Y:S01]  /*3b00*/  FFMA.FTZ R4, R43, R10, R12 ;  /* 0x0000000a2b047223 */ /* 0x002fe2000001000c */
[----:B------:R-:W-:-:S03]  /*3b10*/  FFMA.FTZ R5, R42, R11, R13 ;  /* 0x0000000b2a057223 */ /* 0x000fc6000001000d */
[----:B------:R-:W-:Y:S01]  /*3b20*/  FMUL.FTZ R14, R4, -1.4426950216293334961 ;  /* 0xbfb8aa3b040e7820 */ /* 0x000fe20000410000 */
[----:B0-----:R-:W-:-:S05]  /*3b30*/  FMUL.FTZ R16, R5, -1.4426950216293334961 ;  /* 0xbfb8aa3b05107820 */ /* 0x001fca0000410000 */
        /* <DEDUP_REMOVED lines=14> */
.L_x_2094:
[----:B------:R-:W-:Y:S04]  /*3c20*/  BSSY B0, `(.L_x_2095) ;  /* 0x0000013000007945 */ /* 0x000fe80003800000 */
[----:B------:R-:W-:Y:S05]  /*3c30*/  @P2 BRA `(.L_x_2096) ;  /* 0x0000000000442947 */ /* 0x000fea0003800000 */
[----:B------:R-:W-:Y:S01]  /*3c40*/  ULDC.64 UR8, c[0x0][0x288] ;  /* 0x0000a20000087ab9 */ /* 0x000fe20000000a00 */
[----:B-1----:R-:W-:Y:S01]  /*3c50*/  MOV R4, R38 ;  /* 0x0000002600047202 */ /* 0x002fe20000000f00 */
[----:B------:R-:W-:Y:S01]  /*3c60*/  IMAD R24, R24, UR8, RZ ;  /* 0x0000000818187c24 */ /* 0x000fe2000f8e02ff */
[----:B------:R-:W-:Y:S01]  /*3c70*/  MOV R5, R3 ;  /* 0x0000000300057202 */ /* 0x000fe20000000f00 */
[-CC-:B------:R-:W-:Y:S01]  /*3c80*/  FFMA.FTZ R43, R43, R22.reuse, R25.reuse ;  /* 0x000000162b2b7223 */ /* 0x180fe20000010019 */
[----:B------:R-:W-:Y:S01]  /*3c90*/  FFMA.FTZ R42, R42, R22, R25 ;  /* 0x000000162a2a7223 */ /* 0x000fe20000010019 */
[----:B------:R-:W-:-:S04]  /*3ca0*/  IMAD.WIDE.U32 R4, R23, UR8, R4 ;  /* 0x0000000817047c25 */ /* 0x000fc8000f8e0004 */
[----:B------:R-:W-:Y:S01]  /*3cb0*/  FFMA.FTZ R43, R10, R6, -R43 ;  /* 0x000000060a2b7223 */ /* 0x000fe2000001082b */
[----:B------:R-:W-:Y:S01]  /*3cc0*/  FFMA.FTZ R15, R11, R7, -R42 ;  /* 0x000000070b0f7223 */ /* 0x000fe2000001082a */
[----:B------:R-:W-:Y:S01]  /*3cd0*/  IMAD R23, R23, UR9, R24 ;  /* 0x0000000917177c24 */ /* 0x000fe2000f8e0218 */
[----:B------:R-:W-:Y:S01]  /*3ce0*/  ULDC.64 UR8, c[0x0][0x210] ;  /* 0x0000840000087ab9 */ /* 0x000fe20000000a00 */
[----:B------:R-:W-:Y:S01]  /*3cf0*/  FMUL.FTZ R14, R43, UR16 ;  /* 0x000000102b0e7c20 */ /* 0x000fe20008410000 */
[----:B------:R-:W-:Y:S01]  /*3d00*/  LEA R6, P0, R4, UR8, 0x2 ;  /* 0x0000000804067c11 */ /* 0x000fe2000f8010ff */
[----:B------:R-:W-:Y:S01]  /*3d10*/  FMUL.FTZ R15, R15, UR16 ;  /* 0x000000100f0f7c20 */ /* 0x000fe20008410000 */
[----:B------:R-:W-:-:S04]  /*3d20*/  IADD3 R23, R5, R23, RZ ;  /* 0x0000001705177210 */ /* 0x000fc80007ffe0ff */
[----:B------:R-:W-:-:S05]  /*3d30*/  LEA.HI.X R7, R4, UR9, R23, 0x2, P0 ;  /* 0x0000000904077c11 */ /* 0x000fca00080f1417 */
[----:B------:R2:W-:Y:S02]  /*3d40*/  STG.E.64 desc[UR14][R6.64], R14 ;  /* 0x0000000e06007986 */ /* 0x0005e4000c101b0e */
.L_x_2096:
[----:B------:R-:W-:Y:S05]  /*3d50*/  BSYNC B0 ;  /* 0x0000000000007941 */ /* 0x000fea0003800000 */
.L_x_2095:
[----:B------:R-:W-:Y:S05]  /*3d60*/  @!P4 BRA `(.L_x_2097) ;  /* 0x000000000048c947 */ /* 0x000fea0003800000 */
[----:B------:R-:W-:Y:S01]  /*3d70*/  FFMA.FTZ R12, R49, R10, R12 ;  /* 0x0000000a310c7223 */ /* 0x000fe2000001000c */
[----:B------:R-:W-:-:S03]  /*3d80*/  FFMA.FTZ R13, R48, R11, R13 ;  /* 0x0000000b300d7223 */ /* 0x000fc6000001000d */
[----:B-1----:R-:W-:Y:S01]  /*3d90*/  FMUL.FTZ R4, R12, -1.4426950216293334961 ;  /* 0xbfb8aa3b0c047820 */ /* 0x002fe20000410000 */
[----:B--2---:R-:W-:-:S05]  /*3da0*/  FMUL.FTZ R6, R13, -1.4426950216293334961 ;  /* 0xbfb8aa3b0d067820 */ /* 0x004fca0000410000 */
[----:B------:R-:W1:Y:S08]  /*3db0*/  MUFU.EX2 R4, R4 ;  /* 0x0000000400047308 */ /* 0x000e700000000800 */
[----:B------:R-:W2:Y:S01]  /*3dc0*/  MUFU.EX2 R6, R6 ;  /* 0x0000000600067308 */ /* 0x000ea20000000800 */
[----:B-1----:R-:W-:-:S07]  /*3dd0*/  FADD.FTZ R5, R4, 1 ;  /* 0x3f80000004057421 */ /* 0x002fce0000010000 */
[----:B------:R-:W1:Y:S01]  /*3de0*/  MUFU.RCP R5, R5 ;  /* 0x0000000500057308 */ /* 0x000e620000001000 */
[----:B--2---:R-:W-:-:S07]  /*3df0*/  FADD.FTZ R7, R6, 1 ;  /* 0x3f80000006077421 */ /* 0x004fce0000010000 */
        /* <DEDUP_REMOVED lines=9> */
.L_x_2097:
[----:B------:R-:W-:Y:S04]  /*3e90*/  BSSY B0, `(.L_x_2098) ;  /* 0x0000012000007945 */ /* 0x000fe80003800000 */
[----:B------:R-:W-:Y:S05]  /*3ea0*/  @P3 BRA `(.L_x_2099) ;  /* 0x0000000000403947 */ /* 0x000fea0003800000 */
[----:B------:R-:W-:Y:S01]  /*3eb0*/  ULDC.64 UR8, c[0x0][0x288] ;  /* 0x0000a20000087ab9 */ /* 0x000fe20000000a00 */
[----:B------:R-:W-:Y:S01]  /*3ec0*/  MOV R2, R38 ;  /* 0x0000002600027202 */ /* 0x000fe20000000f00 */
[----:B------:R-:W-:Y:S02]  /*3ed0*/  IMAD R21, R21, UR8, RZ ;  /* 0x0000000815157c24 */ /* 0x000fe4000f8e02ff */
[-CC-:B------:R-:W-:Y:S01]  /*3ee0*/  FFMA.FTZ R49, R49, R22.reuse, R25.reuse ;  /* 0x0000001631317223 */ /* 0x180fe20000010019 */
[----:B------:R-:W-:Y:S01]  /*3ef0*/  FFMA.FTZ R22, R48, R22, R25 ;  /* 0x0000001630167223 */ /* 0x000fe20000010019 */
[----:B-1----:R-:W-:-:S04]  /*3f00*/  IMAD.WIDE.U32 R4, R20, UR8, R2 ;  /* 0x0000000814047c25 */ /* 0x002fc8000f8e0002 */
[----:B------:R-:W-:Y:S01]  /*3f10*/  FFMA.FTZ R49, R10, R8, -R49 ;  /* 0x000000080a317223 */ /* 0x000fe20000010831 */
[----:B------:R-:W-:Y:S01]  /*3f20*/  FFMA.FTZ R22, R11, R9, -R22 ;  /* 0x000000090b167223 */ /* 0x000fe20000010816 */
[----:B------:R-:W-:Y:S01]  /*3f30*/  IMAD R21, R20, UR9, R21 ;  /* 0x0000000914157c24 */ /* 0x000fe2000f8e0215 */
[----:B------:R-:W-:Y:S01]  /*3f40*/  ULDC.64 UR8, c[0x0][0x210] ;  /* 0x0000840000087ab9 */ /* 0x000fe20000000a00 */
[----:B--2---:R-:W-:Y:S01]  /*3f50*/  FMUL.FTZ R6, R49, UR16 ;  /* 0x0000001031067c20 */ /* 0x004fe20008410000 */
[----:B------:R-:W-:Y:S01]  /*3f60*/  LEA R2, P0, R4, UR8, 0x2 ;  /* 0x0000000804027c11 */ /* 0x000fe2000f8010ff */
[----:B------:R-:W-:Y:S01]  /*3f70*/  FMUL.FTZ R7, R22, UR16 ;  /* 0x0000001016077c20 */ /* 0x000fe20008410000 */
[----:B------:R-:W-:-:S04]  /*3f80*/  IADD3 R21, R5, R21, RZ ;  /* 0x0000001505157210 */ /* 0x000fc80007ffe0ff */
[----:B------:R-:W-:-:S05]  /*3f90*/  LEA.HI.X R3, R4, UR9, R21, 0x2, P0 ;  /* 0x0000000904037c11 */ /* 0x000fca00080f1415 */
[----:B------:R3:W-:Y:S02]  /*3fa0*/  STG.E.64 desc[UR14][R2.64], R6 ;  /* 0x0000000602007986 */ /* 0x0007e4000c101b0e */
.L_x_2099:
[----:B------:R-:W-:Y:S05]  /*3fb0*/  BSYNC B0 ;  /* 0x0000000000007941 */ /* 0x000fea0003800000 */
.L_x_2098:
[----:B------:R-:W-:Y:S01]  /*3fc0*/  ULDC UR8, c[0x0][0x10] ;  /* 0x0000040000087ab9 */ /* 0x000fe20000000800 */
[----:B------:R-:W-:Y:S02]  /*3fd0*/  UIADD3 UR4, UR4, 0x1, URZ ;  /* 0x0000000104047890 */ /* 0x000fe4000fffe03f */
[----:B------:R-:W-:-:S04]  /*3fe0*/  UIADD3 UR7, UR8, UR7, URZ ;  /* 0x0000000708077290 */ /* 0x000fc8000fffe03f */
[----:B------:R-:W-:-:S06]  /*3ff0*/  UISETP.GE.AND UP0, UPT, UR7, UR5, UPT ;  /* 0x000000050700728c */ /* 0x000fcc000bf06270 */
[----:B------:R-:W-:-:S13]  /*4000*/  PLOP3.LUT P0, PT, PT, PT, UP0, 0x80, 0x0 ;  /* 0x000000000000781c */ /* 0x000fda0003f0f008 */
[----:B------:R-:W-:Y:S05]  /*4010*/  @!P0 BRA `(.L_x_2100) ;  /* 0xffffffc000a88947 */ /* 0x000fea000383ffff */
.L_x_2065:
[----:B-1----:R-:W1:Y:S01]  /*4020*/  LDC R4, c[0x0][0xc] ;  /* 0x00000300ff047b82 */ /* 0x002e620000000800 */
[----:B------:R-:W-:Y:S01]  /*4030*/  ISETP.NE.AND P1, PT, R41, RZ, PT ;  /* 0x000000ff2900720c */ /* 0x000fe20003f25270 */
[----:B------:R-:W-:Y:S06]  /*4040*/  BSSY B0, `(.L_x_2101) ;  /* 0x0000011000007945 */ /* 0x000fec0003800000 */
[----:B--23--:R-:W2:Y:S08]  /*4050*/  LDC R7, c[0x0][0x10] ;  /* 0x00000400ff077b82 */ /* 0x00ceb00000000800 */
        /* <DEDUP_REMOVED lines=15> */
.L_x_2102:
[----:B------:R-:W-:Y:S05]  /*4150*/  BSYNC B0 ;  /* 0x0000000000007941 */ /* 0x000fea0003800000 */
.L_x_2101:
        /* <DEDUP_REMOVED lines=11> */
.L_x_2104:
[----:B------:R-:W2:Y:S04]  /*4210*/  LDG.E.STRONG.GPU R5, desc[UR14][R2.64] ;  /* 0x0000000e02057981 */ /* 0x000ea8000c1ef900 */
[----:B--2---:R-:W-:Y:S01]  /*4220*/  CCTL.IVALL ;  /* 0x00000000ff00798f */ /* 0x004fe20002000000 */
[----:B------:R-:W-:Y:S05]  /*4230*/  YIELD ;  /* 0x0000000000007946 */ /* 0x000fea0003800000 */
[----:B------:R-:W-:-:S13]  /*4240*/  ISETP.NE.AND P0, PT, R5, R0, PT ;  /* 0x000000000500720c */ /* 0x000fda0003f05270 */
[----:B------:R-:W-:Y:S05]  /*4250*/  @P0 BRA `(.L_x_2104) ;  /* 0xfffffffc00ec0947 */ /* 0x000fea000383ffff */
.L_x_2103:
[----:B------:R-:W-:Y:S05]  /*4260*/  WARPSYNC.ALL ;  /* 0x0000000000007948 */ /* 0x000fea0003800000 */
[----:B------:R-:W1:Y:S08]  /*4270*/  LDC.64 R2, c[0x0][0x288] ;  /* 0x0000a200ff027b82 */ /* 0x000e700000000a00 */
[----:B------:R-:W-:Y:S01]  /*4280*/  BAR.SYNC.DEFER_BLOCKING 0x0 ;  /* 0x0000000000007b1d */ /* 0x000fe20000010000 */
[----:B-1----:R-:W-:-:S04]  /*4290*/  LEA.HI R0, P0, R3, R2, RZ, 0x1 ;  /* 0x0000000203007211 */ /* 0x002fc800078108ff */
        /* <DEDUP_REMOVED lines=9> */
[----:B------:R-:W1:Y:S01]  /*4330*/  LDC.64 R6, c[0x0][0x218] ;  /* 0x00008600ff067b82 */ /* 0x000e620000000a00 */
        /* <DEDUP_REMOVED lines=10> */
.L_x_2105:
[----:B------:R-:W-:-:S04]  /*43e0*/  LEA R12, P0, R41, UR4, 0x2 ;  /* 0x00000004290c7c11 */ /* 0x000fc8000f8010ff */
[----:B------:R-:W-:Y:S02]  /*43f0*/  LEA.HI.X R13, R41, UR5, R0, 0x2, P0 ;  /* 0x00000005290d7c11 */ /* 0x000fe400080f1400 */
[-C--:B------:R-:W-:Y:S02]  /*4400*/  LEA R14, P0, R24, R12.reuse, 0x2 ;  /* 0x0000000c180e7211 */ /* 0x080fe400078010ff */
[-C--:B0-----:R-:W-:Y:S01]  /*4410*/  LEA R18, P1, R2, R12.reuse, 0x2 ;  /* 0x0000000c02127211 */ /* 0x081fe200078210ff */
[----:B---3--:R-:W3:Y:S01]  /*4420*/  LDG.E R20, desc[UR14][R12.64] ;  /* 0x0000000e0c147981 */ /* 0x008ee2000c1e1900 */
        /* <DEDUP_REMOVED lines=9> */
[----:B-1----:R-:W-:-:S04]  /*44c0*/  IMAD.WIDE R8, R11, 0x4, R6 ;  /* 0x000000040b087825 */ /* 0x002fc800078e0206 */
[----:B--2---:R-:W-:Y:S01]  /*44d0*/  IMAD.WIDE R10, R11, 0x4, R4 ;  /* 0x000000040b0a7825 */ /* 0x004fe200078e0204 */
[----:B------:R-:W-:Y:S02]  /*44e0*/  ISETP.GT.U32.AND P0, PT, R24, R41, PT ;  /* 0x000000291800720c */ /* 0x000fe40003f04070 */
[----:B------:R-:W-:-:S04]  /*44f0*/  SHF.R.S32.HI R0, RZ, 0x1f, R41 ;  /* 0x0000001fff007819 */ /* 0x000fc80000011429 */
[----:B------:R-:W-:Y:S01]  /*4500*/  ISETP.GT.AND.EX P0, PT, R25, R0, PT, P0 ;  /* 0x000000001900720c */ /* 0x000fe20003f04300 */
[----:B---3--:R3:W-:Y:S04]  /*4510*/  STG.E.64 desc[UR14][R8.64], R20 ;  /* 0x0000001408007986 */ /* 0x0087e8000c101b0e */
[----:B----4-:R3:W-:Y:S08]  /*4520*/  STG.E.64 desc[UR14][R10.64], R22 ;  /* 0x000000160a007986 */ /* 0x0107f0000c101b0e */
[----:B------:R-:W-:Y:S05]  /*4530*/  @P0 BRA `(.L_x_2105) ;  /* 0xfffffffc00a80947 */ /* 0x000fea000383ffff */
[----:B------:R-:W-:Y:S05]  /*4540*/  EXIT ;  /* 0x000000000000794d */ /* 0x000fea0003800000 */
.L_x_2106:
        /* <DEDUP_REMOVED lines=11> */
.L_x_5138:


//--------------------- .text._Z35group_norm_nhwc_bwd_one_pass_kernelI11Fp32IOFp32WLi128ELi70ELi560EEv26Group_norm_nhwc_bwd_params --------------------------
	.section	.text._Z35group_norm_nhwc_bwd_one_pass_kernelI11Fp32IOFp32WLi128ELi70ELi560EEv26Group_norm_nhwc_bwd_params,"ax",@progbits
	.align	128
        .global         _Z35group_norm_nhwc_bwd_one_pass_kernelI11Fp32IOFp32WLi128ELi70ELi560EEv26Group_norm_nhwc_bwd_params
        .type           _Z35group_norm_nhwc_bwd_one_pass_kernelI11Fp32IOFp32WLi128ELi70ELi560EEv26Group_norm_nhwc_bwd_params,@function
        .size           _Z35group_norm_nhwc_bwd_one_pass_kernelI11Fp32IOFp32WLi128ELi70ELi560EEv26Group_norm_nhwc_bwd_params,(.L_x_5139 - _Z35group_norm_nhwc_bwd_one_pass_kernelI11Fp32IOFp32WLi128ELi70ELi560EEv26Group_norm_nhwc_bwd_params)
        .other          _Z35group_norm_nhwc_bwd_one_pass_kernelI11Fp32IOFp32WLi128ELi70ELi560EEv26Group_norm_nhwc_bwd_params,@"STO_CUDA_ENTRY STV_DEFAULT"
_Z35group_norm_nhwc_bwd_one_pass_kernelI11Fp32IOFp32WLi128ELi70ELi560EEv26Group_norm_nhwc_bwd_params:
.text._Z35group_norm_nhwc_bwd_one_pass_kernelI11Fp32IOFp32WLi128ELi70ELi560EEv26Group_norm_nhwc_bwd_params:
        /* <DEDUP_REMOVED lines=29> */
[----:B------:R-:W-:Y:S01]  /*01d0*/  LEA.HI R2, R3, R70, RZ, 0x5 ;  /* 0x0000004603027211 */ /* 0x000fe200078f28ff */
[----:B--2---:R-:W-:Y:S01]  /*01e0*/  IMAD R68, R9, UR7, R68 ;  /* 0x0000000709447c24 */ /* 0x004fe2000f8e0244 */
[----:B------:R-:W-:Y:S02]  /*01f0*/  SHF.R.S64 R3, R0, 0x1, R5 ;  /* 0x0000000100037819 */ /* 0x000fe40000001005 */
[----:B------:R-:W-:Y:S02]  /*0200*/  SHF.R.S64 R4, R4, 0x1, R7 ;  /* 0x0000000104047819 */ /* 0x000fe40000001007 */
[----:B------:R-:W-:Y:S01]  /*0210*/  ISETP.GE.U32.AND P1, PT, R68, UR10, PT ;  /* 0x0000000a44007c0c */ /* 0x000fe2000bf26070 */
[----:B------:R-:W-:Y:S01]  /*0220*/  ULDC.U8 UR10, c[0x0][0x2a4] ;  /* 0x0000a900000a7ab9 */ /* 0x000fe20000000000 */
[----:B------:R-:W-:-:S02]  /*0230*/  SHF.R.S32.HI R65, RZ, 0x1f, R68 ;  /* 0x0000001fff417819 */ /* 0x000fc40000011444 */
[----:B------:R-:W-:Y:S02]  /*0240*/  SHF.R.S32.HI R0, RZ, 0x1, R5 ;  /* 0x00000001ff007819 */ /* 0x000fe40000011405 */
[----:B------:R-:W-:Y:S02]  /*0250*/  ISETP.GE.AND.EX P1, PT, R65, UR11, PT, P1 ;  /* 0x0000000b41007c0c */ /* 0x000fe4000bf26310 */
[----:B------:R-:W-:Y:S02]  /*0260*/  SHF.R.S32.HI R7, RZ, 0x1, R7 ;  /* 0x00000001ff077819 */ /* 0x000fe40000011407 */
        /* <DEDUP_REMOVED lines=9> */
[----:B------:R-:W-:Y:S02]  /*0300*/  SHF.L.U64.HI R5, R3, 0x2, R0 ;  /* 0x0000000203057819 */ /* 0x000fe40000010200 */
[----:B-1----:R-:W-:-:S07]  /*0310*/  SHF.L.U64.HI R50, R4, 0x2, R7 ;  /* 0x0000000204327819 */ /* 0x002fce0000010207 */
.L_x_2158:
[----:B01234-:R-:W0:Y:S01]  /*0320*/  LDC R10, c[0x0][0x2a0] ;  /* 0x0000a800ff0a7b82 */ /* 0x01fe220000000800 */
[----:B------:R-:W-:Y:S01]  /*0330*/  ISETP.GE.AND P4, PT, R69, RZ, PT ;  /* 0x000000ff4500720c */ /* 0x000fe20003f86270 */
[----:B------:R-:W-:Y:S01]  /*0340*/  ULDC.64 UR14, c[0x0][0x290] ;  /* 0x0000a400000e7ab9 */ /* 0x000fe20000000a00 */
[----:B------:R-:W-:Y:S01]  /*0350*/  SHF.R.S32.HI R63, RZ, 0x1f, R67 ;  /* 0x0000001fff3f7819 */ /* 0x000fe20000011443 */
[----:B------:R-:W-:Y:S01]  /*0360*/  ULDC.64 UR12, c[0x0][0x298] ;  /* 0x0000a600000c7ab9 */ /* 0x000fe20000000a00 */
[----:B------:R-:W-:Y:S02]  /*0370*/  SHF.R.S32.HI R61, RZ, 0x1f, R66 ;  /* 0x0000001fff3d7819 */ /* 0x000fe40000011442 */
[----:B------:R-:W-:Y:S01]  /*0380*/  SHF.R.S32.HI R59, RZ, 0x1f, R64 ;  /* 0x0000001fff3b7819 */ /* 0x000fe20000011440 */
[----:B------:R-:W1:Y:S01]  /*0390*/  @P1 LDC.64 R18, c[0x0][0x288] ;  /* 0x0000a200ff121b82 */ /* 0x000e620000000a00 */
[----:B------:R-:W-:Y:S02]  /*03a0*/  SHF.R.S32.HI R57, RZ, 0x1f, R62 ;  /* 0x0000001fff397819 */ /* 0x000fe4000001143e */
        /* <DEDUP_REMOVED lines=10> */
[----:B------:R-:W-:Y:S01]  /*0450*/  IMAD R11, R8, R9, RZ ;  /* 0x00000009080b7224 */ /* 0x000fe200078e02ff */
[----:B------:R-:W-:-:S03]  /*0460*/  IABS R8, R69 ;  /* 0x0000004500087213 */ /* 0x000fc60000000000 */
[----:B------:R-:W-:Y:S01]  /*0470*/  IMAD.HI.U32 R7, R7, R11, R6 ;  /* 0x0000000b07077227 */ /* 0x000fe200078e0006 */
[----:B------:R-:W-:-:S04]  /*0480*/  LOP3.LUT R6, R69, R10, RZ, 0x3c, !PT ;  /* 0x0000000a45067212 */ /* 0x000fc800078e3cff */
        /* <DEDUP_REMOVED lines=14> */
[----:B------:R-:W-:Y:S02]  /*0570*/  ISETP.GE.U32.AND P4, PT, R67, UR14, PT ;  /* 0x0000000e43007c0c */ /* 0x000fe4000bf86070 */
[----:B------:R-:W-:Y:S02]  /*0580*/  @P2 IADD3 R7, R7, 0x1, RZ ;  /* 0x0000000107072810 */ /* 0x000fe40007ffe0ff */
[----:B------:R-:W-:-:S02]  /*0590*/  ISETP.GE.AND.EX P4, PT, R63, UR15, PT, P4 ;  /* 0x0000000f3f007c0c */ /* 0x000fc4000bf86340 */
[----:B------:R-:W-:Y:S02]  /*05a0*/  SEL R87, R9, R0, !P0 ;  /* 0x0000000009577207 */ /* 0x000fe40004000000 */
[----:B------:R-:W-:Y:S02]  /*05b0*/  @!P5 IADD3 R7, -R7, RZ, RZ ;  /* 0x000000ff0707d210 */ /* 0x000fe40007ffe1ff */
[----:B------:R-:W-:Y:S01]  /*05c0*/  ISETP.GT.U32.OR P4, PT, R70, 0x22f, P4 ;  /* 0x0000022f4600780c */ /* 0x000fe20002784470 */
[----:B------:R-:W-:Y:S01]  /*05d0*/  IMAD R0, R87, 0x46, RZ ;  /* 0x0000004657007824 */ /* 0x000fe200078e02ff */
[----:B------:R-:W-:Y:S02]  /*05e0*/  SEL R7, R9, R7, !P0 ;  /* 0x0000000709077207 */ /* 0x000fe40004000000 */
[----:B------:R-:W-:Y:S02]  /*05f0*/  SHF.R.S32.HI R9, RZ, 0x1f, R71 ;  /* 0x0000001fff097819 */ /* 0x000fe40000011447 */
[----:B------:R-:W-:-:S02]  /*0600*/  IADD3 R88, P0, R71, R0, RZ ;  /* 0x0000000047587210 */ /* 0x000fc40007f1e0ff */
[----:B------:R-:W-:Y:S02]  /*0610*/  SHF.R.S32.HI R6, RZ, 0x1f, R7 ;  /* 0x0000001fff067819 */ /* 0x000fe40000011407 */
[----:B------:R-:W-:Y:S02]  /*0620*/  LEA.HI.X.SX32 R89, R0, R9, 0x1, P0 ;  /* 0x0000000900597211 */ /* 0x000fe400000f0eff */
[----:B------:R-:W-:Y:S01]  /*0630*/  ISETP.GE.U32.AND P0, PT, R66, UR14, PT ;  /* 0x0000000e42007c0c */ /* 0x000fe2000bf06070 */
[----:B------:R-:W-:Y:S01]  /*0640*/  IMAD R6, R6, UR12, RZ ;  /* 0x0000000c06067c24 */ /* 0x000fe2000f8e02ff */
[----:B------:R-:W3:Y:S01]  /*0650*/  @!P4 LDC.64 R12, c[0x0][0x288] ;  /* 0x0000a200ff0ccb82 */ /* 0x000ee20000000a00 */
[----:B------:R-:W-:Y:S01]  /*0660*/  ISETP.GE.U32.AND P2, PT, R64, UR14, PT ;  /* 0x0000000e40007c0c */ /* 0x000fe2000bf46070 */
[----:B------:R-:W-:Y:S01]  /*0670*/  IMAD.WIDE.U32 R88, R7, UR12, R88 ;  /* 0x0000000c07587c25 */ /* 0x000fe2000f8e0058 */
[----:B------:R-:W-:Y:S02]  /*0680*/  ISETP.GE.AND.EX P0, PT, R61, UR15, PT, P0 ;  /* 0x0000000f3d007c0c */ /* 0x000fe4000bf06300 */
[----:B------:R-:W-:Y:S01]  /*0690*/  ISETP.GE.AND.EX P2, PT, R59, UR15, PT, P2 ;  /* 0x0000000f3b007c0c */ /* 0x000fe2000bf46320 */
[----:B------:R-:W-:Y:S01]  /*06a0*/  IMAD R91, R7, UR13, R6 ;  /* 0x0000000d075b7c24 */ /* 0x000fe2000f8e0206 */
[C---:B------:R-:W-:Y:S01]  /*06b0*/  ISETP.GT.U32.OR P0, PT, R70.reuse, 0x22f, P0 ;  /* 0x0000022f4600780c */ /* 0x040fe20000704470 */
[----:B-1----:R-:W-:Y:S01]  /*06c0*/  @P1 IMAD R6, R65, R18, RZ ;  /* 0x0000001241061224 */ /* 0x002fe200078e02ff */
[----:B------:R-:W-:Y:S01]  /*06d0*/  ISETP.GT.U32.OR P2, PT, R70, 0x22f, P2 ;  /* 0x0000022f4600780c */ /* 0x000fe20001744470 */
[----:B------:R-:W1:Y:S01]  /*06e0*/  @!P4 LDC.64 R14, c[0x0][0x230] ;  /* 0x00008c00ff0ecb82 */ /* 0x000e620000000a00 */
[----:B------:R-:W-:Y:S01]  /*06f0*/  IADD3 R91, R89, R91, RZ ;  /* 0x0000005b595b7210 */ /* 0x000fe20007ffe0ff */
[----:B------:R-:W-:Y:S01]  /*0700*/  @P1 IMAD R19, R68, R19, R6 ;  /* 0x0000001344131224 */ /* 0x000fe200078e0206 */
[----:B------:R-:W-:-:S02]  /*0710*/  @P1 MOV R90, R88 ;  /* 0x00000058005a1202 */ /* 0x000fc40000000f00 */
[----:B------:R-:W-:-:S03]  /*0720*/  ISETP.GE.U32.AND P3, PT, R62, UR14, PT ;  /* 0x0000000e3e007c0c */ /* 0x000fc6000bf66070 */
[----:B------:R-:W-:Y:S01]  /*0730*/  @P1 IMAD.WIDE.U32 R16, R68, R18, R90 ;  /* 0x0000001244101225 */ /* 0x000fe200078e005a */
[----:B------:R-:W4:Y:S01]  /*0740*/  @!P4 LDC.64 R10, c[0x0][0x228] ;  /* 0x00008a00ff0acb82 */ /* 0x000f220000000a00 */
[----:B------:R-:W-:-:S03]  /*0750*/  ISETP.GE.AND.EX P3, PT, R57, UR15, PT, P3 ;  /* 0x0000000f39007c0c */ /* 0x000fc6000bf66330 */
[----:B------:R-:W-:Y:S02]  /*0760*/  @P1 IADD3 R19, R17, R19, RZ ;  /* 0x0000001311131210 */ /* 0x000fe40007ffe0ff */
[C---:B------:R-:W-:Y:S02]  /*0770*/  @P1 SHF.L.U32 R17, R16.reuse, 0x2, RZ ;  /* 0x0000000210111819 */ /* 0x040fe400000006ff */
[----:B------:R-:W4:Y:S01]  /*0780*/  @!P0 LDC.64 R8, c[0x0][0x288] ;  /* 0x0000a200ff088b82 */ /* 0x000f220000000a00 */
[----:B------:R-:W-:Y:S01]  /*0790*/  @P1 SHF.L.U64.HI R18, R16, 0x2, R19 ;  /* 0x0000000210121819 */ /* 0x000fe20000010213 */
[----:B---3--:R-:W-:Y:S01]  /*07a0*/  @!P4 IMAD R16, R63, R12, RZ ;  /* 0x0000000c3f10c224 */ /* 0x008fe200078e02ff */
[C---:B--2---:R-:W-:Y:S02]  /*07b0*/  @P1 IADD3 R32, P6, R17.reuse, R32, RZ ;  /* 0x0000002011201210 */ /* 0x044fe40007fde0ff */
[----:B0-----:R-:W-:Y:S01]  /*07c0*/  @P1 IADD3 R30, P5, R17, R30, RZ ;  /* 0x0000001e111e1210 */ /* 0x001fe20007fbe0ff */
[----:B------:R-:W-:Y:S01]  /*07d0*/  @!P4 IMAD R19, R67, R13, R16 ;  /* 0x0000000d4313c224 */ /* 0x000fe200078e0210 */
[----:B------:R-:W-:Y:S01]  /*07e0*/  @!P4 MOV R16, R88 ;  /* 0x000000580010c202 */ /* 0x000fe20000000f00 */
[----:B------:R-:W0:Y:S01]  /*07f0*/  @!P2 LDC.64 R6, c[0x0][0x288] ;  /* 0x0000a200ff06ab82 */ /* 0x000e220000000a00 */
[----:B------:R-:W-:-:S02]  /*0800*/  @!P4 MOV R17, R91 ;  /* 0x0000005b0011c202 */ /* 0x000fc40000000f00 */
[----:B------:R-:W-:Y:S02]  /*0810*/  ISETP.GT.U32.OR P3, PT, R70, 0x22f, P3 ;  /* 0x0000022f4600780c */ /* 0x000fe40001f64470 */
[C---:B------:R-:W-:Y:S01]  /*0820*/  @P1 IADD3.X R33, R18.reuse, R33, RZ, P6, !PT ;  /* 0x0000002112211210 */ /* 0x040fe200037fe4ff */
[----:B------:R-:W-:Y:S01]  /*0830*/  @!P4 IMAD.WIDE.U32 R12, R67, R12, R16 ;  /* 0x0000000c430cc225 */ /* 0x000fe200078e0010 */
[----:B------:R-:W-:Y:S01]  /*0840*/  @P1 IADD3.X R31, R18, R31, RZ, P5, !PT ;  /* 0x0000001f121f1210 */ /* 0x000fe20002ffe4ff */
[----:B------:R-:W2:Y:S03]  /*0850*/  @!P0 LDC.64 R16, c[0x0][0x230] ;  /* 0x00008c00ff108b82 */ /* 0x000ea60000000a00 */
[----:B------:R-:W-:Y:S02]  /*0860*/  @!P4 IADD3 R19, R13, R19, RZ ;  /* 0x000000130d13c210 */ /* 0x000fe40007ffe0ff */
[----:B------:R-:W-:-:S02]  /*0870*/  @!P4 SHF.L.U32 R13, R12, 0x2, RZ ;  /* 0x000000020c0dc819 */ /* 0x000fc400000006ff */
[----:B------:R-:W-:Y:S01]  /*0880*/  @!P4 SHF.L.U64.HI R18, R12, 0x2, R19 ;  /* 0x000000020c12c819 */ /* 0x000fe20000010213 */
[----:B------:R-:W3:Y:S01]  /*0890*/  @!P0 LDC.64 R24, c[0x0][0x228] ;  /* 0x00008a00ff188b82 */ /* 0x000ee20000000a00 */
[----:B-1----:R-:W-:Y:S01]  /*08a0*/  @!P4 IADD3 R14, P5, R13, R14, RZ ;  /* 0x0000000e0d0ec210 */ /* 0x002fe20007fbe0ff */
[----:B----4-:R-:W-:Y:S01]  /*08b0*/  @!P0 IMAD R20, R61, R8, RZ ;  /* 0x000000083d148224 */ /* 0x010fe200078e02ff */
[----:B------:R-:W-:Y:S02]  /*08c0*/  @!P4 IADD3 R10, P6, R13, R10, RZ ;  /* 0x0000000a0d0ac210 */ /* 0x000fe40007fde0ff */
[----:B------:R-:W-:Y:S01]  /*08d0*/  @!P0 MOV R12, R88 ;  /* 0x00000058000c8202 */ /* 0x000fe20000000f00 */
[----:B------:R-:W-:Y:S01]  /*08e0*/  @!P0 IMAD R21, R66, R9, R20 ;  /* 0x0000000942158224 */ /* 0x000fe200078e0214 */
[----:B------:R-:W-:Y:S01]  /*08f0*/  @!P0 MOV R13, R91 ;  /* 0x0000005b000d8202 */ /* 0x000fe20000000f00 */
[----:B0-----:R-:W-:Y:S01]  /*0900*/  @!P2 IMAD R19, R59, R6, RZ ;  /* 0x000000063b13a224 */ /* 0x001fe200078e02ff */
[C---:B------:R-:W-:Y:S01]  /*0910*/  @!P4 IADD3.X R15, R18.reuse, R15, RZ, P5, !PT ;  /* 0x0000000f120fc210 */ /* 0x040fe20002ffe4ff */
[----:B------:R-:W0:Y:S01]  /*0920*/  @!P2 LDC.64 R28, c[0x0][0x228] ;  /* 0x00008a00ff1cab82 */ /* 0x000e220000000a00 */
[----:B------:R-:W-:Y:S01]  /*0930*/  @!P4 IADD3.X R11, R18, R11, RZ, P6, !PT ;  /* 0x0000000b120bc210 */ /* 0x000fe200037fe4ff */
[----:B------:R-:W-:Y:S01]  /*0940*/  @!P0 IMAD.WIDE.U32 R8, R66, R8, R12 ;  /* 0x0000000842088225 */ /* 0x000fe200078e000c */
[----:B------:R-:W-:-:S03]  /*0950*/  @!P2 MOV R18, R88 ;  /* 0x000000580012a202 */ /* 0x000fc60000000f00 */
[----:B------:R-:W-:Y:S01]  /*0960*/  @!P2 IMAD R23, R64, R7, R19 ;  /* 0x000000074017a224 */ /* 0x000fe200078e0213 */
[----:B------:R-:W-:Y:S01]  /*0970*/  @!P2 MOV R19, R91 ;  /* 0x0000005b0013a202 */ /* 0x000fe20000000f00 */
[----:B------:R-:W1:Y:S01]  /*0980*/  @!P3 LDC.64 R12, c[0x0][0x288] ;  /* 0x0000a200ff0cbb82 */ /* 0x000e620000000a00 */
[----:B------:R-:W-:Y:S02]  /*0990*/  @!P0 IADD3 R21, R9, R21, RZ ;  /* 0x0000001509158210 */ /* 0x000fe40007ffe0ff */
[----:B------:R-:W-:Y:S01]  /*09a0*/  @!P0 SHF.L.U32 R9, R8, 0x2, RZ ;  /* 0x0000000208098819 */ /* 0x000fe200000006ff */
[----:B------:R-:W-:Y:S01]  /*09b0*/  @!P2 IMAD.WIDE.U32 R6, R64, R6, R18 ;  /* 0x000000064006a225 */ /* 0x000fe200078e0012 */
[----:B------:R-:W-:Y:S02]  /*09c0*/  @!P0 SHF.L.U64.HI R8, R8, 0x2, R21 ;  /* 0x0000000208088819 */ /* 0x000fe40000010215 */
[C---:B--2---:R-:W-:Y:S01]  /*09d0*/  @!P0 IADD3 R16, P5, R9.reuse, R16, RZ ;  /* 0x0000001009108210 */ /* 0x044fe20007fbe0ff */
[----:B------:R-:W2:Y:S01]  /*09e0*/  @!P2 LDC.64 R18, c[0x0][0x230] ;  /* 0x00008c00ff12ab82 */ /* 0x000ea20000000a00 */
[----:B---3--:R-:W-:-:S02]  /*09f0*/  @!P0 IADD3 R24, P6, R9, R24, RZ ;  /* 0x0000001809188210 */ /* 0x008fc40007fde0ff */
[----:B------:R-:W-:Y:S02]  /*0a00*/  @!P2 IADD3 R7, R7, R23, RZ ;  /* 0x000000170707a210 */ /* 0x000fe40007ffe0ff */
[C---:B------:R-:W-:Y:S02]  /*0a10*/  @!P0 IADD3.X R17, R8.reuse, R17, RZ, P5, !PT ;  /* 0x0000001108118210 */ /* 0x040fe40002ffe4ff */
[----:B------:R-:W-:Y:S02]  /*0a20*/  @!P0 IADD3.X R25, R8, R25, RZ, P6, !PT ;  /* 0x0000001908198210 */ /* 0x000fe400037fe4ff */
[----:B------:R-:W-:Y:S02]  /*0a30*/  CS2R R8, SRZ ;  /* 0x0000000000087805 */ /* 0x000fe4000001ff00 */
[C---:B------:R-:W-:Y:S01]  /*0a40*/  @!P2 SHF.L.U32 R27, R6.reuse, 0x2, RZ ;  /* 0x00000002061ba819 */ /* 0x040fe200000006ff */
[----:B------:R-:W3:Y:S01]  /*0a50*/  @!P3 LDC.64 R22, c[0x0][0x228] ;  /* 0x00008a00ff16bb82 */ /* 0x000ee20000000a00 */
[----:B------:R-:W-:-:S02]  /*0a60*/  @!P2 SHF.L.U64.HI R26, R6, 0x2, R7 ;  /* 0x00000002061aa819 */ /* 0x000fc40000010207 */
[----:B------:R-:W-:Y:S01]  /*0a70*/  ISETP.GE.U32.AND P5, PT, R60, UR14, PT ;  /* 0x0000000e3c007c0c */ /* 0x000fe2000bfa6070 */
[----:B------:R4:W5:Y:S01]  /*0a80*/  @!P4 LDG.E.64 R8, desc[UR8][R10.64] ;  /* 0x000000080a08c981 */ /* 0x000962000c1e1b00 */
[----:B------:R-:W-:Y:S02]  /*0a90*/  MOV R7, RZ ;  /* 0x000000ff00077202 */ /* 0x000fe40000000f00 */
[----:B------:R-:W-:Y:S02]  /*0aa0*/  MOV R6, RZ ;  /* 0x000000ff00067202 */ /* 0x000fe40000000f00 */
[----:B------:R-:W-:-:S04]  /*0ab0*/  ISETP.GE.AND.EX P5, PT, R55, UR15, PT, P5 ;  /* 0x0000000f37007c0c */ /* 0x000fc8000bfa6350 */
[----:B------:R0:W5:Y:S01]  /*0ac0*/  @!P4 LDG.E.64 R6, desc[UR8][R14.64] ;  /* 0x000000080e06c981 */ /* 0x000162000c1e1b00 */
[----:B------:R-:W-:Y:S01]  /*0ad0*/  ISETP.GT.U32.OR P4, PT, R70, 0x22f, P5 ;  /* 0x0000022f4600780c */ /* 0x000fe20002f84470 */
[----:B-1----:R-:W-:-:S04]  /*0ae0*/  @!P3 IMAD R20, R57, R12, RZ ;  /* 0x0000000c3914b224 */ /* 0x002fc800078e02ff */
[----:B------:R-:W-:Y:S02]  /*0af0*/  @!P3 IMAD R37, R62, R13, R20 ;  /* 0x0000000d3e25b224 */ /* 0x000fe400078e0214 */
[----:B------:R-:W1:Y:S01]  /*0b00*/  @!P3 LDC.64 R20, c[0x0][0x230] ;  /* 0x00008c00ff14bb82 */ /* 0x000e620000000a00 */
[----:B------:R-:W-:Y:S02]  /*0b10*/  CS2R R40, SRZ ;  /* 0x0000000000287805 */ /* 0x000fe4000001ff00 */
[----:B----4-:R-:W-:Y:S02]  /*0b20*/  CS2R R10, SRZ ;  /* 0x00000000000a7805 */ /* 0x010fe4000001ff00 */
[----:B------:R-:W-:Y:S02]  /*0b30*/  SHF.R.S32.HI R53, RZ, 0x1f, R58 ;  /* 0x0000001fff357819 */ /* 0x000fe4000001143a */
[----:B------:R-:W-:Y:S02]  /*0b40*/  ISETP.GE.U32.AND P5, PT, R58, UR14, PT ;  /* 0x0000000e3a007c0c */ /* 0x000fe4000bfa6070 */
[----:B0-----:R-:W-:Y:S01]  /*0b50*/  @!P3 MOV R14, R88 ;  /* 0x00000058000eb202 */ /* 0x001fe20000000f00 */
[----:B------:R-:W0:Y:S01]  /*0b60*/  @!P4 LDC.64 R34, c[0x0][0x288] ;  /* 0x0000a200ff22cb82 */ /* 0x000e220000000a00 */
[----:B------:R-:W-:Y:S01]  /*0b70*/  @!P3 MOV R15, R91 ;  /* 0x0000005b000fb202 */ /* 0x000fe20000000f00 */
[----:B------:R0:W5:Y:S01]  /*0b80*/  @!P0 LDG.E.64 R40, desc[UR8][R16.64] ;  /* 0x0000000810288981 */ /* 0x000162000c1e1b00 */
[----:B------:R-:W-:-:S03]  /*0b90*/  ISETP.GE.AND.EX P5, PT, R53, UR15, PT, P5 ;  /* 0x0000000f35007c0c */ /* 0x000fc6000bfa6350 */
[----:B------:R4:W5:Y:S01]  /*0ba0*/  @!P0 LDG.E.64 R10, desc[UR8][R24.64] ;  /* 0x00000008180a8981 */ /* 0x000962000c1e1b00 */
[C---:B--2---:R-:W-:Y:S01]  /*0bb0*/  @!P2 IADD3 R18, P0, R27.reuse, R18, RZ ;  /* 0x000000121b12a210 */ /* 0x044fe20007f1e0ff */
[----:B------:R-:W-:Y:S01]  /*0bc0*/  @!P3 IMAD.WIDE.U32 R12, R62, R12, R14 ;  /* 0x0000000c3e0cb225 */ /* 0x000fe200078e000e */
[----:B------:R-:W-:Y:S01]  /*0bd0*/  ISETP.GT.U32.OR P5, PT, R70, 0x22f, P5 ;  /* 0x0000022f4600780c */ /* 0x000fe20002fa4470 */
[----:B------:R-:W2:Y:S01]  /*0be0*/  @!P4 LDC.64 R72, c[0x0][0x230] ;  /* 0x00008c00ff48cb82 */ /* 0x000ea20000000a00 */
[----:B------:R-:W-:Y:S02]  /*0bf0*/  @!P2 IADD3.X R19, R26, R19, RZ, P0, !PT ;  /* 0x000000131a13a210 */ /* 0x000fe400007fe4ff */
[----:B------:R-:W-:Y:S02]  /*0c00*/  @!P2 IADD3 R28, P0, R27, R28, RZ ;  /* 0x0000001c1b1ca210 */ /* 0x000fe40007f1e0ff */
[----:B------:R-:W-:Y:S02]  /*0c10*/  @!P3 IADD3 R13, R13, R37, RZ ;  /* 0x000000250d0db210 */ /* 0x000fe40007ffe0ff */
[----:B------:R-:W-:Y:S01]  /*0c20*/  @!P3 SHF.L.U32 R27, R12, 0x2, RZ ;  /* 0x000000020c1bb819 */ /* 0x000fe200000006ff */
[----:B------:R-:W2:Y:S01]  /*0c30*/  @!P4 LDC.64 R48, c[0x0][0x228] ;  /* 0x00008a00ff30cb82 */ /* 0x000ea20000000a00 */
[----:B------:R-:W-:-:S02]  /*0c40*/  @!P2 IADD3.X R29, R26, R29, RZ, P0, !PT ;  /* 0x0000001d1a1da210 */ /* 0x000fc400007fe4ff */
[----:B------:R-:W-:Y:S02]  /*0c50*/  @!P3 SHF.L.U64.HI R26, R12, 0x2, R13 ;  /* 0x000000020c1ab819 */ /* 0x000fe4000001020d */
[----:B-1----:R-:W-:Y:S01]  /*0c60*/  @!P3 IADD3 R20, P0, R27, R20, RZ ;  /* 0x000000141b14b210 */ /* 0x002fe20007f1e0ff */
[----:B0-----:R-:W-:Y:S01]  /*0c70*/  @!P4 IMAD R16, R55, R34, RZ ;  /* 0x000000223710c224 */ /* 0x001fe200078e02ff */
[----:B------:R-:W-:Y:S01]  /*0c80*/  @!P4 MOV R17, R91 ;  /* 0x0000005b0011c202 */ /* 0x000fe20000000f00 */
[----:B------:R-:W0:Y:S01]  /*0c90*/  @!P5 LDC.64 R14, c[0x0][0x288] ;  /* 0x0000a200ff0edb82 */ /* 0x000e220000000a00 */
[----:B------:R-:W-:Y:S02]  /*0ca0*/  @!P3 IADD3.X R21, R26, R21, RZ, P0, !PT ;  /* 0x000000151a15b210 */ /* 0x000fe400007fe4ff */
[----:B---3--:R-:W-:Y:S01]  /*0cb0*/  @!P3 IADD3 R22, P0, R27, R22, RZ ;  /* 0x000000161b16b210 */ /* 0x008fe20007f1e0ff */
[----:B------:R-:W-:Y:S01]  /*0cc0*/  @!P4 IMAD R27, R60, R35, R16 ;  /* 0x000000233c1bc224 */ /* 0x000fe200078e0210 */
[----:B------:R-:W-:-:S02]  /*0cd0*/  @!P4 MOV R16, R88 ;  /* 0x000000580010c202 */ /* 0x000fc40000000f00 */
[----:B------:R-:W-:Y:S01]  /*0ce0*/  SHF.R.S32.HI R51, RZ, 0x1f, R56 ;  /* 0x0000001fff337819 */ /* 0x000fe20000011438 */
[----:B----4-:R-:W1:Y:S02]  /*0cf0*/  @!P5 LDC.64 R24, c[0x0][0x230] ;  /* 0x00008c00ff18db82 */ /* 0x010e640000000a00 */
[----:B------:R-:W-:-:S06]  /*0d00*/  @!P4 IMAD.WIDE.U32 R34, R60, R34, R16 ;  /* 0x000000223c22c225 */ /* 0x000fcc00078e0010 */
[----:B------:R-:W3:Y:S01]  /*0d10*/  LDC.64 R16, c[0x0][0x248] ;  /* 0x00009200ff107b82 */ /* 0x000ee20000000a00 */
[----:B------:R-:W-:Y:S02]  /*0d20*/  @!P4 IADD3 R35, R35, R27, RZ ;  /* 0x0000001b2323c210 */ /* 0x000fe40007ffe0ff */
[C---:B------:R-:W-:Y:S02]  /*0d30*/  @!P4 SHF.L.U32 R37, R34.reuse, 0x2, RZ ;  /* 0x000000022225c819 */ /* 0x040fe400000006ff */
[----:B------:R-:W-:Y:S02]  /*0d40*/  @!P4 SHF.L.U64.HI R36, R34, 0x2, R35 ;  /* 0x000000022224c819 */ /* 0x000fe40000010223 */
[----:B------:R-:W-:Y:S01]  /*0d50*/  @!P5 MOV R34, R88 ;  /* 0x000000580022d202 */ /* 0x000fe20000000f00 */
[----:B0-----:R-:W-:Y:S01]  /*0d60*/  @!P5 IMAD R38, R53, R14, RZ ;  /* 0x0000000e3526d224 */ /* 0x001fe200078e02ff */
[----:B------:R-:W-:Y:S02]  /*0d70*/  @!P5 MOV R35, R91 ;  /* 0x0000005b0023d202 */ /* 0x000fe40000000f00 */
[----:B------:R-:W-:Y:S01]  /*0d80*/  ISETP.GE.U32.AND P6, PT, R56, UR14, PT ;  /* 0x0000000e38007c0c */ /* 0x000fe2000bfc6070 */
[----:B------:R-:W-:-:S02]  /*0d90*/  @!P5 IMAD R39, R58, R15, R38 ;  /* 0x0000000f3a27d224 */ /* 0x000fc400078e0226 */
[----:B------:R-:W-:Y:S01]  /*0da0*/  @!P5 IMAD.WIDE.U32 R14, R58, R14, R34 ;  /* 0x0000000e3a0ed225 */ /* 0x000fe200078e0022 */
[----:B------:R-:W-:-:S04]  /*0db0*/  ISETP.GE.AND.EX P6, PT, R51, UR15, PT, P6 ;  /* 0x0000000f33007c0c */ /* 0x000fc8000bfc6360 */
[----:B------:R-:W-:Y:S01]  /*0dc0*/  @!P5 IADD3 R15, R15, R39, RZ ;  /* 0x000000270f0fd210 */ /* 0x000fe20007ffe0ff */
[----:B---3--:R-:W-:Y:S01]  /*0dd0*/  IMAD.WIDE R16, R69, 0x8, R16 ;  /* 0x0000000845107825 */ /* 0x008fe200078e0210 */
[----:B------:R-:W-:-:S04]  /*0de0*/  ISETP.GT.U32.OR P6, PT, R70, 0x22f, P6 ;  /* 0x0000022f4600780c */ /* 0x000fc800037c4470 */
[----:B------:R0:W3:Y:S09]  /*0df0*/  LDG.E.64 R38, desc[UR8][R16.64] ;  /* 0x0000000810267981 */ /* 0x0000f2000c1e1b00 */
[----:B------:R-:W4:Y:S01]  /*0e00*/  @!P6 LDC.64 R12, c[0x0][0x288] ;  /* 0x0000a200ff0ceb82 */ /* 0x000f220000000a00 */
[----:B------:R-:W-:-:S07]  /*0e10*/  @!P3 IADD3.X R23, R26, R23, RZ, P0, !PT ;  /* 0x000000171a17b210 */ /* 0x000fce00007fe4ff */
[----:B------:R-:W0:Y:S01]  /*0e20*/  @!P5 LDC.64 R26, c[0x0][0x228] ;  /* 0x00008a00ff1adb82 */ /* 0x000e220000000a00 */
[----:B--2---:R-:W-:-:S07]  /*0e30*/  @!P4 IADD3 R72, P0, R37, R72, RZ ;  /* 0x000000482548c210 */ /* 0x004fce0007f1e0ff */
[----:B------:R-:W2:Y:S01]  /*0e40*/  @!P6 LDC.64 R46, c[0x0][0x230] ;  /* 0x00008c00ff2eeb82 */ /* 0x000ea20000000a00 */
[----:B------:R-:W-:Y:S02]  /*0e50*/  @!P4 IADD3.X R73, R36, R73, RZ, P0, !PT ;  /* 0x000000492449c210 */ /* 0x000fe400007fe4ff */
[----:B------:R-:W-:Y:S02]  /*0e60*/  @!P4 IADD3 R48, P0, R37, R48, RZ ;  /* 0x000000302530c210 */ /* 0x000fe40007f1e0ff */
[----:B------:R-:W-:-:S03]  /*0e70*/  @!P5 SHF.L.U32 R35, R14, 0x2, RZ ;  /* 0x000000020e23d819 */ /* 0x000fc600000006ff */
[----:B------:R-:W2:Y:S01]  /*0e80*/  @!P6 LDC.64 R44, c[0x0][0x228] ;  /* 0x00008a00ff2ceb82 */ /* 0x000ea20000000a00 */
[----:B------:R-:W-:Y:S01]  /*0e90*/  @!P5 SHF.L.U64.HI R34, R14, 0x2, R15 ;  /* 0x000000020e22d819 */ /* 0x000fe2000001020f */
[----:B----4-:R-:W-:Y:S01]  /*0ea0*/  @!P6 IMAD R37, R51, R12, RZ ;  /* 0x0000000c3325e224 */ /* 0x010fe200078e02ff */
[----:B------:R-:W-:Y:S02]  /*0eb0*/  @!P6 MOV R14, R88 ;  /* 0x00000058000ee202 */ /* 0x000fe40000000f00 */
[----:B------:R-:W-:Y:S01]  /*0ec0*/  @!P6 MOV R15, R91 ;  /* 0x0000005b000fe202 */ /* 0x000fe20000000f00 */
[----:B------:R-:W-:Y:S01]  /*0ed0*/  @!P6 IMAD R37, R56, R13, R37 ;  /* 0x0000000d3825e224 */ /* 0x000fe200078e0225 */
[----:B------:R-:W-:Y:S02]  /*0ee0*/  @!P4 IADD3.X R49, R36, R49, RZ, P0, !PT ;  /* 0x000000312431c210 */ /* 0x000fe400007fe4ff */
[----:B-1----:R-:W-:Y:S01]  /*0ef0*/  @!P5 IADD3 R24, P0, R35, R24, RZ ;  /* 0x000000182318d210 */ /* 0x002fe20007f1e0ff */
[----:B------:R-:W-:-:S03]  /*0f00*/  @!P6 IMAD.WIDE.U32 R12, R56, R12, R14 ;  /* 0x0000000c380ce225 */ /* 0x000fc600078e000e */
[----:B------:R-:W-:Y:S02]  /*0f10*/  @!P5 IADD3.X R25, R34, R25, RZ, P0, !PT ;  /* 0x000000192219d210 */ /* 0x000fe400007fe4ff */
[----:B0-----:R-:W-:Y:S02]  /*0f20*/  @!P5 IADD3 R26, P0, R35, R26, RZ ;  /* 0x0000001a231ad210 */ /* 0x001fe40007f1e0ff */
[----:B------:R-:W-:Y:S02]  /*0f30*/  @!P6 IADD3 R15, R13, R37, RZ ;  /* 0x000000250d0fe210 */ /* 0x000fe40007ffe0ff */
[----:B------:R-:W-:Y:S02]  /*0f40*/  @!P6 SHF.L.U32 R13, R12, 0x2, RZ ;  /* 0x000000020c0de819 */ /* 0x000fe400000006ff */
[----:B------:R-:W-:Y:S02]  /*0f50*/  @!P5 IADD3.X R27, R34, R27, RZ, P0, !PT ;  /* 0x0000001b221bd210 */ /* 0x000fe400007fe4ff */
[----:B------:R-:W-:-:S02]  /*0f60*/  CS2R R16, SRZ ;  /* 0x0000000000107805 */ /* 0x000fc4000001ff00 */
[----:B------:R-:W-:Y:S02]  /*0f70*/  @!P6 SHF.L.U64.HI R12, R12, 0x2, R15 ;  /* 0x000000020c0ce819 */ /* 0x000fe4000001020f */
[----:B------:R-:W-:Y:S02]  /*0f80*/  CS2R R14, SRZ ;  /* 0x00000000000e7805 */ /* 0x000fe4000001ff00 */
[C---:B--2---:R-:W-:Y:S01]  /*0f90*/  @!P6 IADD3 R46, P0, R13.reuse, R46, RZ ;  /* 0x0000002e0d2ee210 */ /* 0x044fe20007f1e0ff */
[----:B------:R0:W5:Y:S03]  /*0fa0*/  @!P3 LDG.E.64 R16, desc[UR8][R22.64] ;  /* 0x000000081610b981 */ /* 0x000166000c1e1b00 */
[C---:B------:R-:W-:Y:S02]  /*0fb0*/  @!P6 IADD3.X R47, R12.reuse, R47, RZ, P0, !PT ;  /* 0x0000002f0c2fe210 */ /* 0x040fe400007fe4ff */
[----:B------:R-:W-:Y:S01]  /*0fc0*/  @!P6 IADD3 R44, P0, R13, R44, RZ ;  /* 0x0000002c0d2ce210 */ /* 0x000fe20007f1e0ff */
[----:B------:R1:W5:Y:S03]  /*0fd0*/  @!P2 LDG.E.64 R14, desc[UR8][R28.64] ;  /* 0x000000081c0ea981 */ /* 0x000366000c1e1b00 */
[----:B------:R-:W-:-:S02]  /*0fe0*/  @!P6 IADD3.X R45, R12, R45, RZ, P0, !PT ;  /* 0x0000002d0c2de210 */ /* 0x000fc400007fe4ff */
[----:B0-----:R-:W-:Y:S02]  /*0ff0*/  CS2R R22, SRZ ;  /* 0x0000000000167805 */ /* 0x001fe4000001ff00 */
[----:B-1----:R-:W-:-:S04]  /*1000*/  CS2R R28, SRZ ;  /* 0x00000000001c7805 */ /* 0x002fc8000001ff00 */
[----:B------:R-:W5:Y:S04]  /*1010*/  @!P6 LDG.E.64 R22, desc[UR8][R44.64] ;  /* 0x000000082c16e981 */ /* 0x000f68000c1e1b00 */
[----:B------:R-:W5:Y:S01]  /*1020*/  @!P6 LDG.E.64 R28, desc[UR8][R46.64] ;  /* 0x000000082e1ce981 */ /* 0x000f62000c1e1b00 */
[----:B------:R-:W-:-:S06]  /*1030*/  CS2R R36, SRZ ;  /* 0x0000000000247805 */ /* 0x000fcc000001ff00 */
[----:B------:R0:W5:Y:S02]  /*1040*/  @!P2 LDG.E.64 R36, desc[UR8][R18.64] ;  /* 0x000000081224a981 */ /* 0x000164000c1e1b00 */
[----:B0-----:R-:W-:-:S06]  /*1050*/  CS2R R18, SRZ ;  /* 0x0000000000127805 */ /* 0x001fcc000001ff00 */
[----:B------:R-:W5:Y:S01]  /*1060*/  @!P4 LDG.E.64 R18, desc[UR8][R48.64] ;  /* 0x000000083012c981 */ /* 0x000f62000c1e1b00 */
[----:B------:R-:W-:-:S06]  /*1070*/  CS2R R42, SRZ ;  /* 0x00000000002a7805 */ /* 0x000fcc000001ff00 */
[----:B------:R0:W5:Y:S02]  /*1080*/  @P1 LDG.E.64 R42, desc[UR8][R32.64] ;  /* 0x00000008202a1981 */ /* 0x000164000c1e1b00 */
[----:B0-----:R-:W-:-:S06]  /*1090*/  CS2R R32, SRZ ;  /* 0x0000000000207805 */ /* 0x001fcc000001ff00 */
[----:B------:R0:W5:Y:S01]  /*10a0*/  @!P4 LDG.E.64 R32, desc[UR8][R72.64] ;  /* 0x000000084820c981 */ /* 0x000162000c1e1b00 */
[----:B------:R-:W-:Y:S02]  /*10b0*/  CS2R R12, SRZ ;  /* 0x00000000000c7805 */ /* 0x000fe4000001ff00 */
[----:B------:R-:W-:-:S04]  /*10c0*/  CS2R R34, SRZ ;  /* 0x0000000000227805 */ /* 0x000fc8000001ff00 */
[----:B------:R1:W5:Y:S01]  /*10d0*/  @P1 LDG.E.64 R12, desc[UR8][R30.64] ;  /* 0x000000081e0c1981 */ /* 0x000362000c1e1b00 */
[----:B0-----:R-:W-:-:S03]  /*10e0*/  MOV R72, 0x3f800000 ;  /* 0x3f80000000487802 */ /* 0x001fc60000000f00 */
[----:B------:R0:W5:Y:S01]  /*10f0*/  @!P3 LDG.E.64 R34, desc[UR8][R20.64] ;  /* 0x000000081422b981 */ /* 0x000162000c1e1b00 */
[----:B------:R-:W-:Y:S01]  /*1100*/  BSSY B0, `(.L_x_2108) ;  /* 0x0000018000007945 */ /* 0x000fe20003800000 */
[----:B-1----:R-:W-:Y:S02]  /*1110*/  CS2R R30, SRZ ;  /* 0x00000000001e7805 */ /* 0x002fe4000001ff00 */
[----:B0-----:R-:W-:-:S04]  /*1120*/  CS2R R20, SRZ ;  /* 0x0000000000147805 */ /* 0x001fc8000001ff00 */
[----:B------:R0:W5:Y:S04]  /*1130*/  @!P5 LDG.E.64 R30, desc[UR8][R24.64] ;  /* 0x00000008181ed981 */ /* 0x000168000c1e1b00 */
[----:B------:R1:W5:Y:S01]  /*1140*/  @!P5 LDG.E.64 R20, desc[UR8][R26.64] ;  /* 0x000000081a14d981 */ /* 0x000362000c1e1b00 */
[----:B0-----:R-:W-:Y:S02]  /*1150*/  CS2R R24, SRZ ;  /* 0x0000000000187805 */ /* 0x001fe4000001ff00 */
[----:B-1----:R-:W-:Y:S01]  /*1160*/  CS2R R26, SRZ ;  /* 0x00000000001a7805 */ /* 0x002fe2000001ff00 */
[----:B---3--:R-:W-:-:S05]  /*1170*/  FFMA.FTZ R48, -R38, R38, R39 ;  /* 0x0000002626307223 */ /* 0x008fca0000010127 */
[----:B------:R-:W-:-:S13]  /*1180*/  FSETP.GTU.FTZ.AND P0, PT, R48, RZ, PT ;  /* 0x000000ff3000720b */ /* 0x000fda0003f1c000 */
[----:B------:R-:W0:Y:S02]  /*1190*/  @P0 LDC R39, c[0x0][0x250] ;  /* 0x00009400ff270b82 */ /* 0x000e240000000800 */
[----:B0-----:R-:W-:-:S04]  /*11a0*/  @P0 FADD.FTZ R39, R48, R39 ;  /* 0x0000002730270221 */ /* 0x001fc80000010000 */
[----:B------:R0:W1:Y:S01]  /*11b0*/  @P0 MUFU.RSQ R72, R39 ;  /* 0x0000002700480308 */ /* 0x0000620000001400 */
[----:B------:R-:W-:-:S13]  /*11c0*/  ISETP.GT.U32.AND P0, PT, R70, 0x22f, PT ;  /* 0x0000022f4600780c */ /* 0x000fda0003f04070 */
[----:B0-----:R-:W-:Y:S05]  /*11d0*/  @P0 BRA `(.L_x_2109) ;  /* 0x0000000000280947 */ /* 0x001fea0003800000 */
[----:B------:R-:W-:Y:S01]  /*11e0*/  ISETP.NE.AND P0, PT, RZ, UR10, PT ;  /* 0x0000000aff007c0c */ /* 0x000fe2000bf05270 */
[----:B------:R-:W0:Y:S01]  /*11f0*/  LDC.64 R44, c[0x0][0x238] ;  /* 0x00008e00ff2c7b82 */ /* 0x000e220000000a00 */
[----:B------:R-:W-:-:S04]  /*1200*/  IADD3 R39, R71, R0, RZ ;  /* 0x0000000047277210 */ /* 0x000fc80007ffe0ff */
[----:B------:R-:W-:-:S07]  /*1210*/  SHF.R.S32.HI R0, RZ, 0x1f, R39 ;  /* 0x0000001fff007819 */ /* 0x000fce0000011427 */
[----:B------:R-:W2:Y:S01]  /*1220*/  @P0 LDC.64 R24, c[0x0][0x240] ;  /* 0x00009000ff180b82 */ /* 0x000ea20000000a00 */
[C---:B0-----:R-:W-:Y:S01]  /*1230*/  IMAD.WIDE R44, R39.reuse, 0x4, R44 ;  /* 0x00000004272c7825 */ /* 0x041fe200078e022c */
[----:B--2---:R-:W-:-:S04]  /*1240*/  @P0 LEA R46, P2, R39, R24, 0x2 ;  /* 0x00000018272e0211 */ /* 0x004fc800078410ff */
[----:B------:R-:W-:Y:S02]  /*1250*/  @P0 LEA.HI.X R47, R39, R25, R0, 0x2, P2 ;  /* 0x00000019272f0211 */ /* 0x000fe400010f1400 */
[----:B------:R0:W5:Y:S04]  /*1260*/  LDG.E.64 R24, desc[UR8][R44.64] ;  /* 0x000000082c187981 */ /* 0x000168000c1e1b00 */
[----:B------:R0:W5:Y:S03]  /*1270*/  @P0 LDG.E.64 R26, desc[UR8][R46.64] ;  /* 0x000000082e1a0981 */ /* 0x000166000c1e1b00 */
.L_x_2109:
[----:B------:R-:W-:Y:S05]  /*1280*/  BSYNC B0 ;  /* 0x0000000000007941 */ /* 0x000fea0003800000 */
.L_x_2108:
[----:B------:R-:W-:Y:S01]  /*1290*/  ISETP.NE.AND P5, PT, RZ, UR10, PT ;  /* 0x0000000aff007c0c */ /* 0x000fe2000bfa5270 */
[C---:B-----5:R-:W-:Y:S01]  /*12a0*/  FADD.FTZ R73, -R38.reuse, R42 ;  /* 0x0000002a26497221 */ /* 0x060fe20000010100 */
[C---:B------:R-:W-:Y:S01]  /*12b0*/  FADD.FTZ R39, -R38.reuse, R43 ;  /* 0x0000002b26277221 */ /* 0x040fe20000010100 */
[C---:B------:R-:W-:Y:S01]  /*12c0*/  FADD.FTZ R75, -R38.reuse, R6 ;  /* 0x00000006264b7221 */ /* 0x040fe20000010100 */
[----:B0-----:R-:W-:Y:S01]  /*12d0*/  FADD.FTZ R45, -R38, R7 ;  /* 0x00000007262d7221 */ /* 0x001fe20000010100 */
[----:B------:R-:W-:Y:S01]  /*12e0*/  MOV R44, R12 ;  /* 0x0000000c002c7202 */ /* 0x000fe20000000f00 */
[-C--:B-1----:R-:W-:Y:S01]  /*12f0*/  FMUL.FTZ R73, R73, R72.reuse ;  /* 0x0000004849497220 */ /* 0x082fe20000410000 */
[----:B------:R-:W-:Y:S01]  /*1300*/  MOV R43, R13 ;  /* 0x0000000d002b7202 */ /* 0x000fe20000000f00 */
[----:B------:R-:W-:Y:S01]  /*1310*/  FMUL.FTZ R0, R39, R72 ;  /* 0x0000004827007220 */ /* 0x000fe20000410000 */
        /* <DEDUP_REMOVED lines=20> */
.L_x_2110:
[----:B------:R-:W-:Y:S01]  /*1460*/  FMUL.FTZ R46, R44, R24 ;  /* 0x000000182c2e7220 */ /* 0x000fe20000410000 */
[----:B------:R-:W-:Y:S01]  /*1470*/  MOV R39, R9 ;  /* 0x0000000900277202 */ /* 0x000fe20000000f00 */
        /* <DEDUP_REMOVED lines=18> */
[----:B-1----:R-:W-:Y:S01]  /*15a0*/  FADD.FTZ R78, -R75, 1 ;  /* 0x3f8000004b4e7421 */ /* 0x002fe20000010100 */
[----:B------:R-:W-:-:S03]  /*15b0*/  FMUL.FTZ R75, R8, R75 ;  /* 0x0000004b084b7220 */ /* 0x000fc60000410000 */
[----:B------:R-:W-:Y:S01]  /*15c0*/  FFMA.FTZ R78, R39, R78, 1 ;  /* 0x3f800000274e7423 */ /* 0x000fe2000001004e */
[----:B------:R-:W-:-:S03]  /*15d0*/  FMUL.FTZ R39, R9, R76 ;  /* 0x0000004c09277220 */ /* 0x000fc60000410000 */
[----:B------:R-:W-:Y:S01]  /*15e0*/  FMUL.FTZ R42, R75, R78 ;  /* 0x0000004e4b2a7220 */ /* 0x000fe20000410000 */
[----:B------:R-:W-:-:S07]  /*15f0*/  FMUL.FTZ R39, R39, R80 ;  /* 0x0000005027277220 */ /* 0x000fce0000410000 */
.L_x_2111:
        /* <DEDUP_REMOVED lines=8> */
[-C--:B------:R-:W-:Y:S01]  /*1680*/  FMUL.FTZ R75, R75, R72.reuse ;  /* 0x000000484b4b7220 */ /* 0x080fe20000410000 */
[----:B------:R-:W-:Y:S01]  /*1690*/  MOV R40, R11 ;  /* 0x0000000b00287202 */ /* 0x000fe20000000f00 */
        /* <DEDUP_REMOVED lines=21> */
.L_x_2112:
        /* <DEDUP_REMOVED lines=31> */
.L_x_2113:
        /* <DEDUP_REMOVED lines=26> */
[----:B-1----:R-:W-:-:S03]  /*1b80*/  FADD.FTZ R83, -R82, 1 ;  /* 0x3f80000052537421 */ /* 0x002fc60000010100 */
[----:B------:R-:W-:Y:S01]  /*1b90*/  FMUL.FTZ R35, R35, R84 ;  /* 0x0000005423237220 */ /* 0x000fe20000410000 */
[----:B------:R-:W-:Y:S01]  /*1ba0*/  FFMA.FTZ R83, R34, R83, 1 ;  /* 0x3f80000022537423 */ /* 0x000fe20000010053 */
[----:B------:R-:W-:-:S04]  /*1bb0*/  FMUL.FTZ R34, R17, R82 ;  /* 0x0000005211227220 */ /* 0x000fc80000410000 */
[----:B------:R-:W-:-:S07]  /*1bc0*/  FMUL.FTZ R34, R34, R83 ;  /* 0x0000005322227220 */ /* 0x000fce0000410000 */
.L_x_2114:
        /* <DEDUP_REMOVED lines=25> */
[----:B-1----:R-:W-:-:S04]  /*1d60*/  FADD.FTZ R33, -R84, 1 ;  /* 0x3f80000054217421 */ /* 0x002fc80000010100 */
[----:B------:R-:W-:Y:S01]  /*1d70*/  FFMA.FTZ R85, R32, R33, 1 ;  /* 0x3f80000020557423 */ /* 0x000fe20000010021 */
[----:B------:R-:W-:Y:S01]  /*1d80*/  FMUL.FTZ R33, R18, R49 ;  /* 0x0000003112217220 */ /* 0x000fe20000410000 */
[----:B------:R-:W-:-:S03]  /*1d90*/  FMUL.FTZ R32, R19, R84 ;  /* 0x0000005413207220 */ /* 0x000fc60000410000 */
[----:B------:R-:W-:Y:S01]  /*1da0*/  FMUL.FTZ R33, R33, R86 ;  /* 0x0000005621217220 */ /* 0x000fe20000410000 */
[----:B------:R-:W-:-:S07]  /*1db0*/  FMUL.FTZ R32, R32, R85 ;  /* 0x0000005520207220 */ /* 0x000fce0000410000 */
.L_x_2115:
[----:B------:R-:W-:Y:S01]  /*1dc0*/  FFMA.FTZ R82, R78, R47, R45 ;  /* 0x0000002f4e527223 */ /* 0x000fe2000001002d */
[----:B------:R-:W-:Y:S01]  /*1dd0*/  FMUL.FTZ R48, R33, R24 ;  /* 0x0000001821307220 */ /* 0x000fe20000410000 */
[----:B------:R-:W-:Y:S01]  /*1de0*/  FADD.FTZ R49, R47, R46 ;  /* 0x0000002e2f317221 */ /* 0x000fe20000010000 */
[----:B------:R-:W-:Y:S01]  /*1df0*/  FMUL.FTZ R47, R32, R25 ;  /* 0x00000019202f7220 */ /* 0x000fe20000410000 */
[----:B------:R-:W-:Y:S01]  /*1e00*/  FADD.FTZ R83, -R38, R30 ;  /* 0x0000001e26537221 */ /* 0x000fe20000010100 */
[----:B------:R-:W-:Y:S01]  /*1e10*/  FFMA.FTZ R45, R81, R48, R82 ;  /* 0x00000030512d7223 */ /* 0x000fe20000010052 */
[----:B------:R-:W-:Y:S01]  /*1e20*/  FADD.FTZ R48, R49, R48 ;  /* 0x0000003031307221 */ /* 0x000fe20000010000 */
[----:B------:R-:W-:Y:S01]  /*1e30*/  MOV R30, R21 ;  /* 0x00000015001e7202 */ /* 0x000fe20000000f00 */
[----:B------:R-:W-:Y:S01]  /*1e40*/  FMUL.FTZ R83, R83, R72 ;  /* 0x0000004853537220 */ /* 0x000fe20000410000 */
[----:B------:R-:W-:Y:S01]  /*1e50*/  FFMA.FTZ R46, R80, R47, R45 ;  /* 0x0000002f502e7223 */ /* 0x000fe2000001002d */
[----:B------:R-:W-:Y:S01]  /*1e60*/  FADD.FTZ R45, R47, R48 ;  /* 0x000000302f2d7221 */ /* 0x000fe20000010000 */
[----:B------:R-:W-:Y:S01]  /*1e70*/  FADD.FTZ R47, -R38, R31 ;  /* 0x0000001f262f7221 */ /* 0x000fe20000010100 */
[----:B------:R-:W-:-:S03]  /*1e80*/  MOV R31, R20 ;  /* 0x00000014001f7202 */ /* 0x000fc60000000f00 */
        /* <DEDUP_REMOVED lines=17> */
[----:B------:R-:W-:-:S04]  /*1fa0*/  FFMA.FTZ R30, R30, R93, 1 ;  /* 0x3f8000001e1e7423 */ /* 0x000fc8000001005d */
[----:B------:R-:W-:Y:S01]  /*1fb0*/  FMUL.FTZ R31, R31, R30 ;  /* 0x0000001e1f1f7220 */ /* 0x000fe20000410000 */
[----:B------:R-:W-:-:S07]  /*1fc0*/  FMUL.FTZ R30, R86, R47 ;  /* 0x0000002f561e7220 */ /* 0x000fce0000410000 */
.L_x_2116:
[----:B------:R-:W-:Y:S01]  /*1fd0*/  FMUL.FTZ R48, R31, R24 ;  /* 0x000000181f307220 */ /* 0x000fe20000410000 */
[C---:B------:R-:W-:Y:S01]  /*1fe0*/  FADD.FTZ R29, -R38.reuse, R29 ;  /* 0x0000001d261d7221 */ /* 0x040fe20000010100 */
[----:B------:R-:W-:Y:S01]  /*1ff0*/  FADD.FTZ R85, -R38, R28 ;  /* 0x0000001c26557221 */ /* 0x000fe20000010100 */
[----:B------:R-:W-:Y:S01]  /*2000*/  MOV R28, R22 ;  /* 0x00000016001c7202 */ /* 0x000fe20000000f00 */
[----:B------:R-:W-:Y:S01]  /*2010*/  FFMA.FTZ R47, R83, R48, R46 ;  /* 0x00000030532f7223 */ /* 0x000fe2000001002e */
[----:B------:R-:W-:Y:S01]  /*2020*/  FADD.FTZ R48, R45, R48 ;  /* 0x000000302d307221 */ /* 0x000fe20000010000 */
[----:B------:R-:W-:Y:S01]  /*2030*/  FMUL.FTZ R45, R30, R25 ;  /* 0x000000191e2d7220 */ /* 0x000fe20000410000 */
[-C--:B------:R-:W-:Y:S01]  /*2040*/  FMUL.FTZ R84, R29, R72.reuse ;  /* 0x000000481d547220 */ /* 0x080fe20000410000 */
[----:B------:R-:W-:Y:S01]  /*2050*/  FMUL.FTZ R85, R85, R72 ;  /* 0x0000004855557220 */ /* 0x000fe20000410000 */
[----:B------:R-:W-:Y:S01]  /*2060*/  MOV R29, R23 ;  /* 0x00000017001d7202 */ /* 0x000fe20000000f00 */
[----:B------:R-:W-:Y:S01]  /*2070*/  FFMA.FTZ R38, R82, R45, R47 ;  /* 0x0000002d52267223 */ /* 0x000fe2000001002f */
[----:B------:R-:W-:Y:S01]  /*2080*/  FADD.FTZ R45, R45, R48 ;  /* 0x000000302d2d7221 */ /* 0x000fe20000010000 */
        /* <DEDUP_REMOVED lines=19> */
.L_x_2117:
[----:B------:R-:W-:Y:S01]  /*21c0*/  FMUL.FTZ R46, R28, R24 ;  /* 0x000000181c2e7220 */ /* 0x000fe20000410000 */
[----:B------:R-:W-:Y:S01]  /*21d0*/  MOV R49, 0xffffffe0 ;  /* 0xffffffe000317802 */ /* 0x000fe20000000f00 */
[----:B------:R-:W-:Y:S01]  /*21e0*/  FMUL.FTZ R48, R29, R25 ;  /* 0x000000191d307220 */ /* 0x000fe20000410000 */
[----:B------:R-:W-:Y:S01]  /*21f0*/  ISETP.GT.AND P0, PT, R70, 0x21f, PT ;  /* 0x0000021f4600780c */ /* 0x000fe20003f04270 */
[----:B------:R-:W-:Y:S01]  /*2200*/  FFMA.FTZ R47, R85, R46, R38 ;  /* 0x0000002e552f7223 */ /* 0x000fe20000010026 */
[----:B------:R-:W-:Y:S01]  /*2210*/  FADD.FTZ R45, R45, R46 ;  /* 0x0000002e2d2d7221 */ /* 0x000fe20000010000 */
[----:B------:R-:W-:Y:S01]  /*2220*/  IMAD R38, R2, R49, 0x22f ;  /* 0x0000022f02267424 */ /* 0x000fe200078e0231 */
[----:B------:R-:W-:Y:S01]  /*2230*/  IADD3 R46, R52, 0x2, RZ ;  /* 0x00000002342e7810 */ /* 0x000fe20007ffe0ff */
[----:B------:R-:W-:Y:S01]  /*2240*/  FADD.FTZ R93, RZ, R44 ;  /* 0x0000002cff5d7221 */ /* 0x000fe20000010000 */
[----:B------:R-:W-:Y:S01]  /*2250*/  FADD.FTZ R49, R48, R45 ;  /* 0x0000002d30317221 */ /* 0x000fe20000010000 */
[----:B------:R-:W-:Y:S01]  /*2260*/  FFMA.FTZ R48, R84, R48, R47 ;  /* 0x0000003054307223 */ /* 0x000fe2000001002f */
[----:B------:R-:W-:Y:S01]  /*2270*/  SEL R45, R38, 0x1f, P0 ;  /* 0x0000001f262d7807 */ /* 0x000fe20000000000 */
[----:B------:R-:W0:Y:S01]  /*2280*/  S2R R92, SR_CgaCtaId ;  /* 0x00000000005c7919 */ /* 0x000e220000008800 */
[C---:B------:R-:W-:Y:S01]  /*2290*/  ISETP.NE.AND P3, PT, R52.reuse, RZ, PT ;  /* 0x000000ff3400720c */ /* 0x040fe20003f65270 */
[----:B------:R-:W-:Y:S01]  /*22a0*/  BSSY B0, `(.L_x_2118) ;  /* 0x0000074000007945 */ /* 0x000fe20003800000 */
[----:B------:R-:W-:Y:S01]  /*22b0*/  ISETP.GE.AND P0, PT, R52, R45, PT ;  /* 0x0000002d3400720c */ /* 0x000fe20003f06270 */
[----:B------:R-:W1:Y:S01]  /*22c0*/  SHFL.DOWN PT, R38, R49, 0x1, R45 ;  /* 0x0820000031267989 */ /* 0x000e6200000e002d */
[----:B------:R-:W-:-:S02]  /*22d0*/  ISETP.NE.AND P2, PT, R70, RZ, PT ;  /* 0x000000ff4600720c */ /* 0x000fc40003f45270 */
[----:B------:R-:W-:Y:S01]  /*22e0*/  ISETP.GT.U32.AND P4, PT, R70, 0x22, PT ;  /* 0x000000224600780c */ /* 0x000fe20003f84070 */
        /* <DEDUP_REMOVED lines=17> */
[----:B------:R-:W-:Y:S02]  /*2400*/  FFMA.FTZ R46, R73, R44, RZ ;  /* 0x0000002c492e7223 */ /* 0x000fe400000100ff */
[----:B------:R-:W2:Y:S02]  /*2410*/  SHFL.DOWN PT, R47, R48, 0x8, R45 ;  /* 0x09000000302f7989 */ /* 0x000ea400000e002d */
[----:B------:R-:W-:Y:S01]  /*2420*/  FFMA.FTZ R44, R7, R42, R46 ;  /* 0x0000002a072c7223 */ /* 0x000fe2000001002e */
[----:B------:R-:W-:Y:S01]  /*2430*/  FADD.FTZ R46, R93, R42 ;  /* 0x0000002a5d2e7221 */ /* 0x000fe20000010000 */
[----:B------:R-:W-:Y:S01]  /*2440*/  FFMA.FTZ R93, R0, R43, RZ ;  /* 0x0000002b005d7223 */ /* 0x000fe200000100ff */
[----:B------:R-:W-:Y:S01]  /*2450*/  FADD.FTZ R42, RZ, R43 ;  /* 0x0000002bff2a7221 */ /* 0x000fe20000010000 */
[----:B------:R-:W-:-:S02]  /*2460*/  FFMA.FTZ R44, R75, R41, R44 ;  /* 0x000000294b2c7223 */ /* 0x000fc4000001002c */
        /* <DEDUP_REMOVED lines=12> */
[----:B-1----:R-:W-:Y:S01]  /*2530*/  @!P0 FADD.FTZ R49, R49, R38 ;  /* 0x0000002631318221 */ /* 0x002fe20000010000 */
[----:B------:R-:W-:Y:S01]  /*2540*/  IADD3 R38, R52, 0x10, RZ ;  /* 0x0000001034267810 */ /* 0x000fe20007ffe0ff */
[----:B------:R-:W-:Y:S01]  /*2550*/  FADD.FTZ R39, R39, R34 ;  /* 0x0000002227277221 */ /* 0x000fe20000010000 */
[----:B------:R-:W-:Y:S01]  /*2560*/  FFMA.FTZ R43, R78, R34, R43 ;  /* 0x000000224e2b7223 */ /* 0x000fe2000001002b */
[----:B--2---:R-:W-:Y:S01]  /*2570*/  @!P0 FADD.FTZ R48, R48, R47 ;  /* 0x0000002f30308221 */ /* 0x004fe20000010000 */
[----:B------:R-:W-:Y:S01]  /*2580*/  ISETP.GT.AND P0, PT, R38, R45, PT ;  /* 0x0000002d2600720c */ /* 0x000fe20003f04270 */
[----:B------:R-:W-:Y:S01]  /*2590*/  FADD.FTZ R42, R42, R33 ;  /* 0x000000212a2a7221 */ /* 0x000fe20000010000 */
[----:B------:R-:W1:Y:S01]  /*25a0*/  SHFL.DOWN PT, R38, R49, 0x10, R45 ;  /* 0x0a00000031267989 */ /* 0x000e6200000e002d */
[----:B------:R-:W-:Y:S01]  /*25b0*/  FADD.FTZ R39, R39, R32 ;  /* 0x0000002027277221 */ /* 0x000fe20000010000 */
[----:B------:R-:W-:Y:S01]  /*25c0*/  FFMA.FTZ R43, R80, R32, R43 ;  /* 0x00000020502b7223 */ /* 0x000fe2000001002b */
[----:B------:R-:W-:Y:S01]  /*25d0*/  FADD.FTZ R33, R42, R31 ;  /* 0x0000001f2a217221 */ /* 0x000fe20000010000 */
[----:B------:R2:W3:Y:S01]  /*25e0*/  SHFL.DOWN PT, R41, R48, 0x10, R45 ;  /* 0x0a00000030297989 */ /* 0x0004e200000e002d */
[----:B------:R-:W-:Y:S01]  /*25f0*/  FFMA.FTZ R44, R83, R31, R44 ;  /* 0x0000001f532c7223 */ /* 0x000fe2000001002c */
[----:B------:R-:W-:Y:S01]  /*2600*/  FADD.FTZ R32, R39, R30 ;  /* 0x0000001e27207221 */ /* 0x000fe20000010000 */
[----:B------:R-:W-:Y:S01]  /*2610*/  FFMA.FTZ R43, R82, R30, R43 ;  /* 0x0000001e522b7223 */ /* 0x000fe2000001002b */
[----:B------:R-:W-:Y:S01]  /*2620*/  MOV R31, 0x400 ;  /* 0x00000400001f7802 */ /* 0x000fe20000000f00 */
[----:B------:R-:W-:Y:S01]  /*2630*/  FADD.FTZ R46, R33, R28 ;  /* 0x0000001c212e7221 */ /* 0x000fe20000010000 */
[----:B------:R-:W-:Y:S01]  /*2640*/  FADD.FTZ R47, R32, R29 ;  /* 0x0000001d202f7221 */ /* 0x000fe20000010000 */
[----:B------:R-:W-:Y:S01]  /*2650*/  FFMA.FTZ R44, R85, R28, R44 ;  /* 0x0000001c552c7223 */ /* 0x000fe2000001002c */
[----:B0-----:R-:W-:Y:S01]  /*2660*/  @!P3 LEA R33, R92, R31, 0x18 ;  /* 0x0000001f5c21b211 */ /* 0x001fe200078ec0ff */
[----:B--2---:R-:W-:Y:S01]  /*2670*/  FFMA.FTZ R45, R84, R29, R43 ;  /* 0x0000001d542d7223 */ /* 0x004fe2000001002b */
[----:B------:R-:W-:-:S02]  /*2680*/  IADD3 R29, R31, 0xc0, RZ ;  /* 0x000000c01f1d7810 */ /* 0x000fc40007ffe0ff */
[----:B------:R-:W-:Y:S02]  /*2690*/  @!P3 LEA R33, R2, R33, 0x3 ;  /* 0x000000210221b211 */ /* 0x000fe400078e18ff */
[----:B------:R-:W-:-:S04]  /*26a0*/  LEA R29, R92, R29, 0x18 ;  /* 0x0000001d5c1d7211 */ /* 0x000fc800078ec0ff */
[----:B------:R-:W-:Y:S01]  /*26b0*/  LEA R86, R70, R29, 0x4 ;  /* 0x0000001d46567211 */ /* 0x000fe200078e20ff */
[----:B-1----:R-:W-:Y:S01]  /*26c0*/  @!P0 FADD.FTZ R49, R49, R38 ;  /* 0x0000002631318221 */ /* 0x002fe20000010000 */
[----:B---3--:R-:W-:-:S03]  /*26d0*/  @!P0 FADD.FTZ R48, R48, R41 ;  /* 0x0000002930308221 */ /* 0x008fc60000010000 */
        /* <DEDUP_REMOVED lines=48> */
.L_x_2119:
[----:B------:R-:W-:Y:S05]  /*29e0*/  BSYNC B0 ;  /* 0x0000000000007941 */ /* 0x000fea0003800000 */
.L_x_2118:
        /* <DEDUP_REMOVED lines=78> */
.L_x_2121:
[----:B------:R-:W-:Y:S05]  /*2ed0*/  BSYNC B0 ;  /* 0x0000000000007941 */ /* 0x000fea0003800000 */
.L_x_2120:
        /* <DEDUP_REMOVED lines=18> */
.L_x_2123:
[----:B------:R-:W-:Y:S05]  /*3000*/  BSYNC B0 ;  /* 0x0000000000007941 */ /* 0x000fea0003800000 */
.L_x_2122:
[----:B------:R-:W-:Y:S05]  /*3010*/  @!P0 BRA `(.L_x_2124) ;  /* 0x0000001000888947 */ /* 0x000fea0003800000 */
[----:B--2---:R-:W1:Y:S01]  /*3020*/  LDC R38, c[0x0][0x10] ;  /* 0x00000400ff267b82 */ /* 0x004e620000000800 */
        /* <DEDUP_REMOVED lines=30> */
.L_x_2126:
[----:B-1----:R-:W2:Y:S04]  /*3210*/  LDG.E.STRONG.GPU R30, desc[UR8][R28.64] ;  /* 0x000000081c1e7981 */ /* 0x002ea8000c1ef900 */
[----:B--2---:R-:W-:Y:S01]  /*3220*/  CCTL.IVALL ;  /* 0x00000000ff00798f */ /* 0x004fe20002000000 */
[----:B------:R-:W-:Y:S05]  /*3230*/  YIELD ;  /* 0x0000000000007946 */ /* 0x000fea0003800000 */
[----:B------:R-:W-:-:S13]  /*3240*/  ISETP.NE.AND P0, PT, R30, R35, PT ;  /* 0x000000231e00720c */ /* 0x000fda0003f05270 */
[----:B------:R-:W-:Y:S05]  /*3250*/  @P0 BRA `(.L_x_2126) ;  /* 0xfffffffc00ec0947 */ /* 0x000fea000383ffff */
.L_x_2125:
        /* <DEDUP_REMOVED lines=17> */
.L_x_2130:
        /* <DEDUP_REMOVED lines=115> */
.L_x_2129:
        /* <DEDUP_REMOVED lines=61> */
.L_x_2131:
[----:B------:R-:W-:-:S13]  /*3e70*/  ISETP.NE.OR P0, PT, R39, RZ, P0 ;  /* 0x000000ff2700720c */ /* 0x000fda0000705670 */
[----:B------:R-:W-:Y:S05]  /*3e80*/  @!P0 BRA `(.L_x_2127) ;  /* 0x00000000007c8947 */ /* 0x000fea0003800000 */
.L_x_2128:
        /* <DEDUP_REMOVED lines=31> */
.L_x_2127:
        /* <DEDUP_REMOVED lines=11> */
.L_x_2133:
[----:B------:R-:W-:Y:S05]  /*4130*/  BSYNC B0 ;  /* 0x0000000000007941 */ /* 0x000fea0003800000 */
.L_x_2132:
        /* <DEDUP_REMOVED lines=16> */
.L_x_2124:
[----:B------:R-:W3:Y:S01]  /*4240*/  S2UR UR6, SR_CgaCtaId ;  /* 0x00000000000679c3 */ /* 0x000ee20000008800 */
[----:B------:R-:W-:Y:S01]  /*4250*/  UMOV UR5, 0x400 ;  /* 0x0000040000057882 */ /* 0x000fe20000000000 */
[----:B------:R-:W-:Y:S02]  /*4260*/  ULDC.64 UR14, c[0x0][0x290] ;  /* 0x0000a400000e7ab9 */ /* 0x000fe40000000a00 */
[----:B------:R-:W-:Y:S02]  /*4270*/  ISETP.GE.U32.AND P0, PT, R67, UR14, PT ;  /* 0x0000000e43007c0c */ /* 0x000fe4000bf06070 */
[----:B------:R-:W-:Y:S02]  /*4280*/  ISETP.GE.U32.AND P3, PT, R66, UR14, PT ;  /* 0x0000000e42007c0c */ /* 0x000fe4000bf66070 */
[----:B------:R-:W-:Y:S02]  /*4290*/  ISETP.GE.U32.AND P4, PT, R64, UR14, PT ;  /* 0x0000000e40007c0c */ /* 0x000fe4000bf86070 */
[----:B------:R-:W-:-:S04]  /*42a0*/  ISETP.GE.AND.EX P3, PT, R61, UR15, PT, P3 ;  /* 0x0000000f3d007c0c */ /* 0x000fc8000bf66330 */
[----:B------:R-:W-:Y:S01]  /*42b0*/  ISETP.GT.U32.OR P3, PT, R70, 0x22f, P3 ;  /* 0x0000022f4600780c */ /* 0x000fe20001f64470 */
[----:B---3--:R-:W-:-:S09]  /*42c0*/  ULEA UR5, UR6, UR5, 0x18 ;  /* 0x0000000506057291 */ /* 0x008fd2000f8ec03f */
[----:B------:R-:W-:Y:S01]  /*42d0*/  @!P2 STS.64 [UR5+0xb0], R48 ;  /* 0x0000b030ff00a988 */ /* 0x000fe20008000a05 */
[----:B------:R-:W-:Y:S01]  /*42e0*/  BAR.SYNC.DEFER_BLOCKING 0x0 ;  /* 0x0000000000007b1d */ /* 0x000fe20000010000 */
[----:B------:R-:W-:Y:S02]  /*42f0*/  ISETP.GE.AND.EX P2, PT, R63, UR15, PT, P0 ;  /* 0x0000000f3f007c0c */ /* 0x000fe4000bf46300 */
[----:B------:R-:W-:Y:S02]  /*4300*/  ISETP.GE.U32.AND P0, PT, R62, UR14, PT ;  /* 0x0000000e3e007c0c */ /* 0x000fe4000bf06070 */
[----:B------:R-:W-:Y:S01]  /*4310*/  ISETP.GT.U32.OR P2, PT, R70, 0x22f, P2 ;  /* 0x0000022f4600780c */ /* 0x000fe20001744470 */
[----:B-1----:R-:W2:Y:S01]  /*4320*/  LDS.64 R28, [UR5+0xb0] ;  /* 0x0000b005ff1c7984 */ /* 0x002ea20008000a00 */
[----:B------:R-:W-:Y:S02]  /*4330*/  ULDC UR5, c[0x0][0x2bc] ;  /* 0x0000af0000057ab9 */ /* 0x000fe40000000800 */
[----:B--2---:R-:W-:Y:S01]  /*4340*/  FMUL.FTZ R32, R28, UR5 ;  /* 0x000000051c207c20 */ /* 0x004fe20008410000 */
[----:B0-----:R-:W-:Y:S01]  /*4350*/  FMUL.FTZ R33, R29, UR5 ;  /* 0x000000051d217c20 */ /* 0x001fe20008410000 */
        /* <DEDUP_REMOVED lines=19> */
.L_x_2134:
[----:B------:R-:W-:Y:S04]  /*4490*/  BSSY B0, `(.L_x_2135) ;  /* 0x0000013000007945 */ /* 0x000fe80003800000 */
[----:B------:R-:W-:Y:S05]  /*44a0*/  @!P1 BRA `(.L_x_2136) ;  /* 0x0000000000449947 */ /* 0x000fea0003800000 */
        /* <DEDUP_REMOVED lines=10> */
[----:B------:R-:W-:Y:S01]  /*4550*/  FFMA.FTZ R13, R25, R13, -R0 ;  /* 0x0000000d190d7223 */ /* 0x000fe20000010800 */
[----:B------:R-:W-:Y:S02]  /*4560*/  LEA R30, P6, R28, UR12, 0x2 ;  /* 0x0000000c1c1e7c11 */ /* 0x000fe4000f8c10ff */
[-C--:B------:R-:W-:Y:S01]  /*4570*/  FMUL.FTZ R12, R73, R72.reuse ;  /* 0x00000048490c7220 */ /* 0x080fe20000410000 */
[----:B------:R-:W-:Y:S01]  /*4580*/  IADD3 R31, R29, R31, RZ ;  /* 0x0000001f1d1f7210 */ /* 0x000fe20007ffe0ff */
[----:B------:R-:W-:-:S03]  /*4590*/  FMUL.FTZ R13, R13, R72 ;  /* 0x000000480d0d7220 */ /* 0x000fc60000410000 */
[----:B------:R-:W-:-:S05]  /*45a0*/  LEA.HI.X R31, R28, UR13, R31, 0x2, P6 ;  /* 0x0000000d1c1f7c11 */ /* 0x000fca000b0f141f */
[----:B------:R0:W-:Y:S02]  /*45b0*/  STG.E.64 desc[UR8][R30.64], R12 ;  /* 0x0000000c1e007986 */ /* 0x0001e4000c101b08 */
.L_x_2136:
[----:B------:R-:W-:Y:S05]  /*45c0*/  BSYNC B0 ;  /* 0x0000000000007941 */ /* 0x000fea0003800000 */
.L_x_2135:
[----:B------:R-:W-:Y:S05]  /*45d0*/  @!P5 BRA `(.L_x_2137) ;  /* 0x000000000048d947 */ /* 0x000fea0003800000 */
        /* <DEDUP_REMOVED lines=18> */
.L_x_2137:
[----:B------:R-:W-:Y:S04]  /*4700*/  BSSY B0, `(.L_x_2138) ;  /* 0x0000013000007945 */ /* 0x000fe80003800000 */
[----:B------:R-:W-:Y:S05]  /*4710*/  @P2 BRA `(.L_x_2139) ;  /* 0x0000000000442947 */ /* 0x000fea0003800000 */
[----:B------:R-:W-:Y:S01]  /*4720*/  ULDC.64 UR12, c[0x0][0x288] ;  /* 0x0000a200000c7ab9 */ /* 0x000fe20000000a00 */
[----:B0-----:R-:W-:Y:S01]  /*4730*/  MOV R12, R88 ;  /* 0x00000058000c7202 */ /* 0x001fe20000000f00 */
        /* <DEDUP_REMOVED lines=8> */
[----:B------:R-:W-:Y:S01]  /*47c0*/  IADD3 R29, R13, R29, RZ ;  /* 0x0000001d0d1d7210 */ /* 0x000fe20007ffe0ff */
[----:B------:R-:W-:Y:S01]  /*47d0*/  FFMA.FTZ R13, R25, R9, -R6 ;  /* 0x00000009190d7223 */ /* 0x000fe20000010806 */
[C---:B------:R-:W-:Y:S01]  /*47e0*/  LEA R8, P2, R12.reuse, UR12, 0x2 ;  /* 0x0000000c0c087c11 */ /* 0x040fe2000f8410ff */
[-C--:B------:R-:W-:Y:S02]  /*47f0*/  FMUL.FTZ R6, R7, R72.reuse ;  /* 0x0000004807067220 */ /* 0x080fe40000410000 */
[----:B------:R-:W-:Y:S01]  /*4800*/  FMUL.FTZ R7, R13, R72 ;  /* 0x000000480d077220 */ /* 0x000fe20000410000 */
[----:B------:R-:W-:-:S05]  /*4810*/  LEA.HI.X R9, R12, UR13, R29, 0x2, P2 ;  /* 0x0000000d0c097c11 */ /* 0x000fca00090f141d */
[----:B------:R1:W-:Y:S04]  /*4820*/  STG.E.64 desc[UR8][R8.64], R6 ;  /* 0x0000000608007986 */ /* 0x0003e8000c101b08 */
.L_x_2139:
[----:B------:R-:W-:Y:S05]  /*4830*/  BSYNC B0 ;  /* 0x0000000000007941 */ /* 0x000fea0003800000 */
.L_x_2138:
[----:B------:R-:W-:Y:S05]  /*4840*/  @!P5 BRA `(.L_x_2140) ;  /* 0x000000000048d947 */ /* 0x000fea0003800000 */
[----:B------:R-:W-:Y:S01]  /*4850*/  FFMA.FTZ R0, R75, R24, R26 ;  /* 0x000000184b007223 */ /* 0x000fe2000001001a */
[----:B-1----:R-:W-:-:S03]  /*4860*/  FFMA.FTZ R6, R74, R25, R27 ;  /* 0x000000194a067223 */ /* 0x002fc6000001001b */
        /* <DEDUP_REMOVED lines=16> */
.L_x_2140:
        /* <DEDUP_REMOVED lines=19> */
.L_x_2142:
[----:B------:R-:W-:Y:S05]  /*4aa0*/  BSYNC B0 ;  /* 0x0000000000007941 */ /* 0x000fea0003800000 */
.L_x_2141:
[----:B------:R-:W-:Y:S02]  /*4ab0*/  ISETP.GE.U32.AND P2, PT, R60, UR14, PT ;  /* 0x0000000e3c007c0c */ /* 0x000fe4000bf46070 */
[----:B------:R-:W-:Y:S02]  /*4ac0*/  ISETP.GE.U32.AND P3, PT, R58, UR14, PT ;  /* 0x0000000e3a007c0c */ /* 0x000fe4000bf66070 */
[----:B------:R-:W-:Y:S02]  /*4ad0*/  ISETP.GE.U32.AND P6, PT, R56, UR14, PT ;  /* 0x0000000e38007c0c */ /* 0x000fe4000bfc6070 */
[----:B------:R-:W-:Y:S02]  /*4ae0*/  ISETP.GE.AND.EX P4, PT, R59, UR15, PT, P4 ;  /* 0x0000000f3b007c0c */ /* 0x000fe4000bf86340 */
[----:B------:R-:W-:Y:S02]  /*4af0*/  ISETP.GE.AND.EX P0, PT, R57, UR15, PT, P0 ;  /* 0x0000000f39007c0c */ /* 0x000fe4000bf06300 */
[----:B------:R-:W-:-:S02]  /*4b00*/  ISETP.GE.AND.EX P2, PT, R55, UR15, PT, P2 ;  /* 0x0000000f37007c0c */ /* 0x000fc4000bf46320 */
[----:B------:R-:W-:Y:S02]  /*4b10*/  ISETP.GE.AND.EX P3, PT, R53, UR15, PT, P3 ;  /* 0x0000000f35007c0c */ /* 0x000fe4000bf66330 */
[----:B------:R-:W-:Y:S02]  /*4b20*/  ISETP.GE.AND.EX P6, PT, R51, UR15, PT, P6 ;  /* 0x0000000f33007c0c */ /* 0x000fe4000bfc6360 */
[C---:B------:R-:W-:Y:S02]  /*4b30*/  ISETP.GT.U32.OR P4, PT, R70.reuse, 0x22f, P4 ;  /* 0x0000022f4600780c */ /* 0x040fe40002784470 */
[C---:B------:R-:W-:Y:S02]  /*4b40*/  ISETP.GT.U32.OR P0, PT, R70.reuse, 0x22f, P0 ;  /* 0x0000022f4600780c */ /* 0x040fe40000704470 */
[C---:B------:R-:W-:Y:S02]  /*4b50*/  ISETP.GT.U32.OR P2, PT, R70.reuse, 0x22f, P2 ;  /* 0x0000022f4600780c */ /* 0x040fe40001744470 */
[----:B------:R-:W-:-:S02]  /*4b60*/  ISETP.GT.U32.OR P3, PT, R70, 0x22f, P3 ;  /* 0x0000022f4600780c */ /* 0x000fc40001f64470 */
[----:B------:R-:W-:Y:S01]  /*4b70*/  ISETP.GT.U32.OR P6, PT, R70, 0x22f, P6 ;  /* 0x0000022f4600780c */ /* 0x000fe200037c4470 */
[----:B------:R-:W-:-:S12]  /*4b80*/  @!P5 BRA `(.L_x_2143) ;  /* 0x000000000048d947 */ /* 0x000fd80003800000 */
[----:B------:R-:W-:Y:S01]  /*4b90*/  FFMA.FTZ R0, R77, R24, R26 ;  /* 0x000000184d007223 */ /* 0x000fe2000001001a */
[----:B-1----:R-:W-:-:S03]  /*4ba0*/  FFMA.FTZ R6, R76, R25, R27 ;  /* 0x000000194c067223 */ /* 0x002fc6000001001b */
[----:B------:R-:W-:Y:S01]  /*4bb0*/  FMUL.FTZ R7, R0, -1.4426950216293334961 ;  /* 0xbfb8aa3b00077820 */ /* 0x000fe20000410000 */
[----:B--2---:R-:W-:-:S05]  /*4bc0*/  FMUL.FTZ R10, R6, -1.4426950216293334961 ;  /* 0xbfb8aa3b060a7820 */ /* 0x004fca0000410000 */
        /* <DEDUP_REMOVED lines=14> */
.L_x_2143:
        /* <DEDUP_REMOVED lines=12> */
[----:B--2---:R-:W-:Y:S01]  /*4d70*/  FFMA.FTZ R11, R25, R15, -R76 ;  /* 0x0000000f190b7223 */ /* 0x004fe2000001084c */
[----:B------:R-:W-:Y:S02]  /*4d80*/  LEA R8, P4, R6, UR12, 0x2 ;  /* 0x0000000c06087c11 */ /* 0x000fe4000f8810ff */
[-C--:B------:R-:W-:Y:S01]  /*4d90*/  FMUL.FTZ R10, R77, R72.reuse ;  /* 0x000000484d0a7220 */ /* 0x080fe20000410000 */
[----:B------:R-:W-:Y:S01]  /*4da0*/  IADD3 R59, R7, R59, RZ ;  /* 0x0000003b073b7210 */ /* 0x000fe20007ffe0ff */
[----:B------:R-:W-:-:S03]  /*4db0*/  FMUL.FTZ R11, R11, R72 ;  /* 0x000000480b0b7220 */ /* 0x000fc60000410000 */
[----:B------:R-:W-:-:S05]  /*4dc0*/  LEA.HI.X R9, R6, UR13, R59, 0x2, P4 ;  /* 0x0000000d06097c11 */ /* 0x000fca000a0f143b */
[----:B------:R3:W-:Y:S02]  /*4dd0*/  STG.E.64 desc[UR8][R8.64], R10 ;  /* 0x0000000a08007986 */ /* 0x0007e4000c101b08 */
.L_x_2145:
[----:B------:R-:W-:Y:S05]  /*4de0*/  BSYNC B0 ;  /* 0x0000000000007941 */ /* 0x000fea0003800000 */
.L_x_2144:
[----:B------:R-:W-:Y:S05]  /*4df0*/  @!P5 BRA `(.L_x_2146) ;  /* 0x000000000048d947 */ /* 0x000fea0003800000 */
[----:B------:R-:W-:Y:S01]  /*4e00*/  FFMA.FTZ R0, R79, R24, R26 ;  /* 0x000000184f007223 */ /* 0x000fe2000001001a */
[----:B-1----:R-:W-:-:S03]  /*4e10*/  FFMA.FTZ R6, R78, R25, R27 ;  /* 0x000000194e067223 */ /* 0x002fc6000001001b */
[----:B------:R-:W-:Y:S01]  /*4e20*/  FMUL.FTZ R7, R0, -1.4426950216293334961 ;  /* 0xbfb8aa3b00077820 */ /* 0x000fe20000410000 */
[----:B--23--:R-:W-:-:S05]  /*4e30*/  FMUL.FTZ R10, R6, -1.4426950216293334961 ;  /* 0xbfb8aa3b060a7820 */ /* 0x00cfca0000410000 */
        /* <DEDUP_REMOVED lines=14> */
.L_x_2146:
        /* <DEDUP_REMOVED lines=12> */
[----:B--23--:R-:W-:Y:S01]  /*4fe0*/  FFMA.FTZ R11, R25, R17, -R78 ;  /* 0x00000011190b7223 */ /* 0x00cfe2000001084e */
[----:B------:R-:W-:Y:S02]  /*4ff0*/  LEA R8, P0, R6, UR12, 0x2 ;  /* 0x0000000c06087c11 */ /* 0x000fe4000f8010ff */
[-C--:B------:R-:W-:Y:S01]  /*5000*/  FMUL.FTZ R10, R79, R72.reuse ;  /* 0x000000484f0a7220 */ /* 0x080fe20000410000 */
[----:B------:R-:W-:Y:S01]  /*5010*/  IADD3 R57, R7, R57, RZ ;  /* 0x0000003907397210 */ /* 0x000fe20007ffe0ff */
[----:B------:R-:W-:-:S03]  /*5020*/  FMUL.FTZ R11, R11, R72 ;  /* 0x000000480b0b7220 */ /* 0x000fc60000410000 */
[----:B------:R-:W-:-:S05]  /*5030*/  LEA.HI.X R9, R6, UR13, R57, 0x2, P0 ;  /* 0x0000000d06097c11 */ /* 0x000fca00080f1439 */
[----:B------:R4:W-:Y:S02]  /*5040*/  STG.E.64 desc[UR8][R8.64], R10 ;  /* 0x0000000a08007986 */ /* 0x0009e4000c101b08 */
.L_x_2148:
[----:B------:R-:W-:Y:S05]  /*5050*/  BSYNC B0 ;  /* 0x0000000000007941 */ /* 0x000fea0003800000 */
.L_x_2147:
[----:B------:R-:W-:Y:S05]  /*5060*/  @!P5 BRA `(.L_x_2149) ;  /* 0x000000000048d947 */ /* 0x000fea0003800000 */
[----:B------:R-:W-:Y:S01]  /*5070*/  FFMA.FTZ R0, R81, R24, R26 ;  /* 0x0000001851007223 */ /* 0x000fe2000001001a */
[----:B-1----:R-:W-:-:S03]  /*5080*/  FFMA.FTZ R6, R80, R25, R27 ;  /* 0x0000001950067223 */ /* 0x002fc6000001001b */
[----:B------:R-:W-:Y:S01]  /*5090*/  FMUL.FTZ R7, R0, -1.4426950216293334961 ;  /* 0xbfb8aa3b00077820 */ /* 0x000fe20000410000 */
[----:B--234-:R-:W-:-:S05]  /*50a0*/  FMUL.FTZ R10, R6, -1.4426950216293334961 ;  /* 0xbfb8aa3b060a7820 */ /* 0x01cfca0000410000 */
        /* <DEDUP_REMOVED lines=14> */
.L_x_2149:
        /* <DEDUP_REMOVED lines=9> */
[----:B--234-:R-:W-:Y:S01]  /*5220*/  IMAD.WIDE.U32 R8, R60, UR12, R6 ;  /* 0x0000000c3c087c25 */ /* 0x01cfe2000f8e0006 */
        /* <DEDUP_REMOVED lines=9> */
.L_x_2151:
[----:B------:R-:W-:Y:S05]  /*52c0*/  BSYNC B0 ;  /* 0x0000000000007941 */ /* 0x000fea0003800000 */
.L_x_2150:
        /* <DEDUP_REMOVED lines=19> */
.L_x_2152:
        /* <DEDUP_REMOVED lines=19> */
.L_x_2154:
[----:B------:R-:W-:Y:S05]  /*5530*/  BSYNC B0 ;  /* 0x0000000000007941 */ /* 0x000fea0003800000 */
.L_x_2153:
[----:B------:R-:W-:Y:S05]  /*5540*/  @!P5 BRA `(.L_x_2155) ;  /* 0x000000000048d947 */ /* 0x000fea0003800000 */
[----:B------:R-:W-:Y:S01]  /*5550*/  FFMA.FTZ R26, R85, R24, R26 ;  /* 0x00000018551a7223 */ /* 0x000fe2000001001a */
[----:B------:R-:W-:-:S03]  /*5560*/  FFMA.FTZ R27, R84, R25, R27 ;  /* 0x00000019541b7223 */ /* 0x000fc6000001001b */
[----:B------:R-:W-:Y:S01]  /*5570*/  FMUL.FTZ R0, R26, -1.4426950216293334961 ;  /* 0xbfb8aa3b1a007820 */ /* 0x000fe20000410000 */
[----:B-1234-:R-:W-:-:S05]  /*5580*/  FMUL.FTZ R8, R27, -1.4426950216293334961 ;  /* 0xbfb8aa3b1b087820 */ /* 0x01efca0000410000 */
        /* <DEDUP_REMOVED lines=14> */
.L_x_2155:
[----:B------:R-:W-:Y:S04]  /*5670*/  BSSY B0, `(.L_x_2156) ;  /* 0x0000012000007945 */ /* 0x000fe80003800000 */
[----:B------:R-:W-:Y:S05]  /*5680*/  @P6 BRA `(.L_x_2157) ;  /* 0x0000000000406947 */ /* 0x000fea0003800000 */
[----:B------:R-:W-:Y:S01]  /*5690*/  ULDC.64 UR12, c[0x0][0x288] ;  /* 0x0000a200000c7ab9 */ /* 0x000fe20000000a00 */
[----:B------:R-:W-:Y:S01]  /*56a0*/  MOV R89, R91 ;  /* 0x0000005b00597202 */ /* 0x000fe20000000f00 */
[----:B------:R-:W-:Y:S02]  /*56b0*/  IMAD R51, R51, UR12, RZ ;  /* 0x0000000c33337c24 */ /* 0x000fe4000f8e02ff */
[-CC-:B------:R-:W-:Y:S01]  /*56c0*/  FFMA.FTZ R85, R85, R32.reuse, R33.reuse ;  /* 0x0000002055557223 */ /* 0x180fe20000010021 */
[----:B------:R-:W-:Y:S01]  /*56d0*/  FFMA.FTZ R32, R84, R32, R33 ;  /* 0x0000002054207223 */ /* 0x000fe20000010021 */
[----:B------:R-:W-:-:S04]  /*56e0*/  IMAD.WIDE.U32 R88, R56, UR12, R88 ;  /* 0x0000000c38587c25 */ /* 0x000fc8000f8e0058 */
[----:B------:R-:W-:Y:S01]  /*56f0*/  FFMA.FTZ R85, R24, R22, -R85 ;  /* 0x0000001618557223 */ /* 0x000fe20000010855 */
[----:B------:R-:W-:Y:S01]  /*5700*/  FFMA.FTZ R23, R25, R23, -R32 ;  /* 0x0000001719177223 */ /* 0x000fe20000010820 */
[----:B------:R-:W-:Y:S01]  /*5710*/  IMAD R51, R56, UR13, R51 ;  /* 0x0000000d38337c24 */ /* 0x000fe2000f8e0233 */
[----:B------:R-:W-:Y:S01]  /*5720*/  ULDC.64 UR12, c[0x0][0x210] ;  /* 0x00008400000c7ab9 */ /* 0x000fe20000000a00 */
[-C--:B------:R-:W-:Y:S01]  /*5730*/  FMUL.FTZ R22, R85, R72.reuse ;  /* 0x0000004855167220 */ /* 0x080fe20000410000 */
[----:B-1----:R-:W-:Y:S01]  /*5740*/  LEA R6, P0, R88, UR12, 0x2 ;  /* 0x0000000c58067c11 */ /* 0x002fe2000f8010ff */
[----:B------:R-:W-:Y:S01]  /*5750*/  FMUL.FTZ R23, R23, R72 ;  /* 0x0000004817177220 */ /* 0x000fe20000410000 */
[----:B------:R-:W-:-:S04]  /*5760*/  IADD3 R51, R89, R51, RZ ;  /* 0x0000003359337210 */ /* 0x000fc80007ffe0ff */
[----:B------:R-:W-:-:S05]  /*5770*/  LEA.HI.X R7, R88, UR13, R51, 0x2, P0 ;  /* 0x0000000d58077c11 */ /* 0x000fca00080f1433 */
[----:B------:R1:W-:Y:S02]  /*5780*/  STG.E.64 desc[UR8][R6.64], R22 ;  /* 0x0000001606007986 */ /* 0x0003e4000c101b08 */
.L_x_2157:
[----:B------:R-:W-:Y:S05]  /*5790*/  BSYNC B0 ;  /* 0x0000000000007941 */ /* 0x000fea0003800000 */
.L_x_2156:
[----:B------:R-:W5:Y:S01]  /*57a0*/  LDC R0, c[0x0][0x10] ;  /* 0x00000400ff007b82 */ /* 0x000f620000000800 */
[----:B------:R-:W-:Y:S02]  /*57b0*/  IADD3 R54, R54, 0x1, RZ ;  /* 0x0000000136367810 */ /* 0x000fe40007ffe0ff */
[----:B-----5:R-:W-:-:S04]  /*57c0*/  IADD3 R69, R0, R69, RZ ;  /* 0x0000004500457210 */ /* 0x020fc80007ffe0ff */
[----:B------:R-:W-:-:S13]  /*57d0*/  ISETP.GE.AND P0, PT, R69, UR4, PT ;  /* 0x0000000445007c0c */ /* 0x000fda000bf06270 */
[----:B------:R-:W-:Y:S05]  /*57e0*/  @!P0 BRA `(.L_x_2158) ;  /* 0xffffffa800cc8947 */ /* 0x000fea000383ffff */
.L_x_2107:
[----:B------:R-:W5:Y:S01]  /*57f0*/  LDC R4, c[0x0][0xc] ;  /* 0x00000300ff047b82 */ /* 0x000f620000000800 */
[----:B------:R-:W-:Y:S01]  /*5800*/  ISETP.NE.AND P1, PT, R70, RZ, PT ;  /* 0x000000ff4600720c */ /* 0x000fe20003f25270 */
[----:B------:R-:W-:Y:S06]  /*5810*/  BSSY B0, `(.L_x_2159) ;  /* 0x0000011000007945 */ /* 0x000fec0003800000 */
[----:B-1----:R-:W1:Y:S08]  /*5820*/  LDC R7, c[0x0][0x10] ;  /* 0x00000400ff077b82 */ /* 0x002e700000000800 */
[----:B------:R-:W0:Y:S01]  /*5830*/  LDC.64 R2, c[0x0][0x258] ;  /* 0x00009600ff027b82 */ /* 0x000e220000000a00 */
[----:B-----5:R-:W-:-:S02]  /*5840*/  ISETP.NE.AND P0, PT, R4, 0x1, PT ;  /* 0x000000010400780c */ /* 0x020fc40003f05270 */
[----:B-1----:R-:W-:-:S04]  /*5850*/  SHF.L.U32 R0, R7, 0x1, RZ ;  /* 0x0000000107007819 */ /* 0x002fc800000006ff */
        /* <DEDUP_REMOVED lines=12> */
.L_x_2160:
[----:B------:R-:W-:Y:S05]  /*5920*/  BSYNC B0 ;  /* 0x0000000000007941 */ /* 0x000fea0003800000 */
.L_x_2159:
        /* <DEDUP_REMOVED lines=11> */
.L_x_2162:
[----:B------:R-:W5:Y:S04]  /*59e0*/  LDG.E.STRONG.GPU R5, desc[UR8][R2.64] ;  /* 0x0000000802057981 */ /* 0x000f68000c1ef900 */
[----:B-----5:R-:W-:Y:S01]  /*59f0*/  CCTL.IVALL ;  /* 0x00000000ff00798f */ /* 0x020fe20002000000 */
[----:B------:R-:W-:Y:S05]  /*5a00*/  YIELD ;  /* 0x0000000000007946 */ /* 0x000fea0003800000 */
[----:B------:R-:W-:-:S13]  /*5a10*/  ISETP.NE.AND P0, PT, R5, R0, PT ;  /* 0x000000000500720c */ /* 0x000fda0003f05270 */
[----:B------:R-:W-:Y:S05]  /*5a20*/  @P0 BRA `(.L_x_2162) ;  /* 0xfffffffc00ec0947 */ /* 0x000fea000383ffff */
.L_x_2161:
        /* <DEDUP_REMOVED lines=24> */
.L_x_2163:
[----:B------:R-:W-:-:S04]  /*5bb0*/  LEA R6, P0, R70, UR4, 0x2 ;  /* 0x0000000446067c11 */ /* 0x000fc8000f8010ff */
[----:B------:R-:W-:Y:S02]  /*5bc0*/  LEA.HI.X R7, R70, UR5, R0, 0x2, P0 ;  /* 0x0000000546077c11 */ /* 0x000fe400080f1400 */
[-C--:B--234-:R-:W-:Y:S02]  /*5bd0*/  LEA R8, P0, R25, R6.reuse, 0x2 ;  /* 0x0000000619087211 */ /* 0x09cfe400078010ff */
[-C--:B------:R-:W-:Y:S01]  /*5be0*/  LEA R12, P1, R22, R6.reuse, 0x2 ;  /* 0x00000006160c7211 */ /* 0x080fe200078210ff */
[----:B0-----:R-:W2:Y:S01]  /*5bf0*/  LDG.E R18, desc[UR8][R6.64] ;  /* 0x0000000806127981 */ /* 0x001ea2000c1e1900 */
        /* <DEDUP_REMOVED lines=18> */
.L_x_2164:
        /* <DEDUP_REMOVED lines=14> */
.L_x_5139:


//--------------------- .text._Z35group_norm_nhwc_bwd_one_pass_kernelI11Fp32IOFp32WLi256ELi70ELi560EEv26Group_norm_nhwc_bwd_params --------------------------
	.section	.text._Z35group_norm_nhwc_bwd_one_pass_kernelI11Fp32IOFp32WLi256ELi70ELi560EEv26Group_norm_nhwc_bwd_params,"ax",@progbits
	.align	128
        .global         _Z35group_norm_nhwc_bwd_one_pass_kernelI11Fp32IOFp32WLi256ELi70ELi560EEv26Group_norm_nhwc_bwd_params
        .type           _Z35group_norm_nhwc_bwd_one_pass_kernelI11Fp32IOFp32WLi256ELi70ELi560EEv26Group_norm_nhwc_bwd_params,@function
        .size           _Z35group_norm_nhwc_bwd_one_pass_kernelI11Fp32IOFp32WLi256ELi70ELi560EEv26Group_norm_nhwc_bwd_params,(.L_x_5140 - _Z35group_norm_nhwc_bwd_one_pass_kernelI11Fp32IOFp32WLi256ELi70ELi560EEv26Group_norm_nhwc_bwd_params)
        .other          _Z35group_norm_nhwc_bwd_one_pass_kernelI11Fp32IOFp32WLi256ELi70ELi560EEv26Group_norm_nhwc_bwd_params,@"STO_CUDA_ENTRY STV_DEFAULT"
_Z35group_norm_nhwc_bwd_one_pass_kernelI11Fp32IOFp32WLi256ELi70ELi560EEv26Group_norm_nhwc_bwd_params:
.text._Z35group_norm_nhwc_bwd_one_pass_kernelI11Fp32IOFp32WLi256ELi70ELi560EEv26Group_norm_nhwc_bwd_params:
        /* <DEDUP_REMOVED lines=17> */
[----:B------:R-:W-:Y:S01]  /*0110*/  ULDC.64 UR6, c[0x0][0x290] ;  /* 0x0000a40000067ab9 */ /* 0x000fe20000000a00 */
[----:B------:R-:W-:Y:S02]  /*0120*/  UIMAD.WIDE.U32 UR4, UR10, 0x3, URZ ;  /* 0x000000030a0478a5 */ /* 0x000fe4000f8e003f */
[----:B------:R-:W-:Y:S01]  /*0130*/  UIMAD UR12, UR11, 0x3, URZ ;  /* 0x000000030b0c78a4 */ /* 0x000fe2000f8e023f */
[----:B------:R-:W-:Y:S01]  /*0140*/  IMAD R87, R3, -0x23, R0 ;  /* 0xffffffdd03577824 */ /* 0x000fe200078e0200 */
[----:B------:R-:W0:Y:S01]  /*0150*/  LDC R4, c[0x0][0x2ac] ;  /* 0x0000ab00ff047b82 */ /* 0x000e220000000800 */
[----:B------:R-:W-:Y:S02]  /*0160*/  ULEA.HI UR9, UP0, UR11, UR10, URZ, 0x1 ;  /* 0x0000000a0b097291 */ /* 0x000fe4000f81083f */
[----:B------:R-:W-:Y:S01]  /*0170*/  UIADD3 UR12, UR5, UR12, URZ ;  /* 0x0000000c050c7290 */ /* 0x000fe2000fffe03f */
[----:B------:R-:W-:Y:S01]  /*0180*/  SHF.L.U32 R87, R87, 0x1, RZ ;  /* 0x0000000157577819 */ /* 0x000fe200000006ff */
[----:B------:R-:W-:-:S02]  /*0190*/  UIADD3.X UR11, URZ, UR11, URZ, UP0, !UPT ;  /* 0x0000000b3f0b7290 */ /* 0x000fc400087fe43f */
[----:B------:R-:W-:Y:S02]  /*01a0*/  ULEA.HI UR10, UP0, UR12, UR4, URZ, 0x1 ;  /* 0x000000040c0a7291 */ /* 0x000fe4000f81083f */
        /* <DEDUP_REMOVED lines=11> */
[----:B------:R-:W-:Y:S02]  /*0260*/  LEA.HI R3, R3, R0, RZ, 0x5 ;  /* 0x0000000003037211 */ /* 0x000fe400078f28ff */
[C---:B------:R-:W-:Y:S02]  /*0270*/  ISETP.GE.U32.AND P1, PT, R2.reuse, UR6, PT ;  /* 0x0000000602007c0c */ /* 0x040fe4000bf26070 */
[----:B------:R-:W-:Y:S02]  /*0280*/  SHF.R.S32.HI R5, RZ, 0x1f, R2 ;  /* 0x0000001fff057819 */ /* 0x000fe40000011402 */
[----:B------:R-:W-:Y:S02]  /*0290*/  SHF.R.S32.HI R3, RZ, 0x5, R3 ;  /* 0x00000005ff037819 */ /* 0x000fe40000011403 */
[----:B------:R-:W-:Y:S02]  /*02a0*/  ISETP.GE.AND.EX P1, PT, R5, UR7, PT, P1 ;  /* 0x0000000705007c0c */ /* 0x000fe4000bf26310 */
[----:B------:R-:W-:Y:S01]  /*02b0*/  IADD3 R4, R2, 0x10, RZ ;  /* 0x0000001002047810 */ /* 0x000fe20007ffe0ff */
[----:B------:R0:W-:Y:S01]  /*02c0*/  STL [R1], R3 ;  /* 0x0000000301007387 */ /* 0x0001e20000100800 */
[----:B------:R-:W-:-:S02]  /*02d0*/  ISETP.LT.U32.AND P1, PT, R0, 0x230, !P1 ;  /* 0x000002300000780c */ /* 0x000fc40004f21070 */
[C---:B------:R-:W-:Y:S02]  /*02e0*/  IADD3 R5, R2.reuse, 0x30, RZ ;  /* 0x0000003002057810 */ /* 0x040fe40007ffe0ff */
[C---:B------:R-:W-:Y:S02]  /*02f0*/  IADD3 R4, R2.reuse, 0x40, RZ ;  /* 0x0000004002047810 */ /* 0x040fe40007ffe0ff */
[C---:B0-----:R-:W-:Y:S02]  /*0300*/  IADD3 R3, R2.reuse, 0x20, RZ ;  /* 0x0000002002037810 */ /* 0x041fe40007ffe0ff */
[----:B------:R-:W-:-:S07]  /*0310*/  IADD3 R3, R2, 0x50, RZ ;  /* 0x0000005002037810 */ /* 0x000fce0007ffe0ff */
.L_x_2248:
        /* <DEDUP_REMOVED lines=9> */
[----:B--23--:R-:W-:Y:S01]  /*03b0*/  IADD3 R13, R2, 0xa0, RZ ;  /* 0x000000a0020d7810 */ /* 0x00cfe20007ffe0ff */
[----:B------:R-:W0:Y:S01]  /*03c0*/  @P1 LDC.64 R8, c[0x0][0x288] ;  /* 0x0000a200ff081b82 */ /* 0x000e220000000a00 */
[----:B------:R-:W-:-:S02]  /*03d0*/  R2UR UR15, R3 ;  /* 0x00000000030f72ca */ /* 0x000fc400000e0000 */
[----:B------:R-:W-:Y:S02]  /*03e0*/  CS2R R54, SRZ ;  /* 0x0000000000367805 */ /* 0x000fe4000001ff00 */
[----:B------:R-:W-:Y:S02]  /*03f0*/  ISETP.GE.U32.AND P2, PT, R13, UR18, PT ;  /* 0x000000120d007c0c */ /* 0x000fe4000bf46070 */
[----:B------:R-:W-:Y:S02]  /*0400*/  SHF.R.S32.HI R5, RZ, 0x1f, R13 ;  /* 0x0000001fff057819 */ /* 0x000fe4000001140d */
[C---:B------:R-:W-:Y:S01]  /*0410*/  IADD3 R37, R2.reuse, 0x60, RZ ;  /* 0x0000006002257810 */ /* 0x040fe20007ffe0ff */
[----:B-1--4-:R-:W1:Y:S01]  /*0420*/  @P1 LDC.64 R14, c[0x0][0x228] ;  /* 0x00008a00ff0e1b82 */ /* 0x012e620000000a00 */
[----:B------:R-:W-:Y:S02]  /*0430*/  ISETP.GE.AND.EX P2, PT, R5, UR19, PT, P2 ;  /* 0x0000001305007c0c */ /* 0x000fe4000bf46320 */
[----:B------:R-:W-:-:S02]  /*0440*/  IADD3 R39, R2, 0x70, RZ ;  /* 0x0000007002277810 */ /* 0x000fc40007ffe0ff */
[----:B------:R-:W-:Y:S01]  /*0450*/  ISETP.GT.U32.OR P2, PT, R0, 0x22f, P2 ;  /* 0x0000022f0000780c */ /* 0x000fe20001744470 */
[----:B------:R-:W2:Y:S01]  /*0460*/  I2F.RP R3, UR15 ;  /* 0x0000000f00037d06 */ /* 0x000ea20008209400 */
[----:B------:R-:W-:Y:S01]  /*0470*/  ISETP.GE.U32.AND P5, PT, R37, UR18, PT ;  /* 0x0000001225007c0c */ /* 0x000fe2000bfa6070 */
[----:B------:R-:W3:Y:S01]  /*0480*/  @P1 LDC.64 R68, c[0x0][0x230] ;  /* 0x00008c00ff441b82 */ /* 0x000ee20000000a00 */
[----:B------:R-:W-:Y:S02]  /*0490*/  SHF.R.S32.HI R17, RZ, 0x1f, R37 ;  /* 0x0000001fff117819 */ /* 0x000fe40000011425 */
[----:B------:R-:W-:Y:S02]  /*04a0*/  ISETP.GE.U32.AND P4, PT, R39, UR18, PT ;  /* 0x0000001227007c0c */ /* 0x000fe4000bf86070 */
[----:B------:R-:W-:Y:S02]  /*04b0*/  SHF.R.S32.HI R27, RZ, 0x1f, R39 ;  /* 0x0000001fff1b7819 */ /* 0x000fe40000011427 */
[----:B------:R-:W-:-:S02]  /*04c0*/  SHF.R.S32.HI R7, RZ, 0x1f, R2 ;  /* 0x0000001fff077819 */ /* 0x000fc40000011402 */
[----:B------:R-:W-:Y:S01]  /*04d0*/  ISETP.GE.AND.EX P5, PT, R17, UR19, PT, P5 ;  /* 0x0000001311007c0c */ /* 0x000fe2000bfa6350 */
[----:B------:R-:W4:Y:S01]  /*04e0*/  @!P2 LDC.64 R20, c[0x0][0x288] ;  /* 0x0000a200ff14ab82 */ /* 0x000f220000000a00 */
[----:B------:R-:W-:Y:S01]  /*04f0*/  ISETP.GE.AND.EX P4, PT, R27, UR19, PT, P4 ;  /* 0x000000131b007c0c */ /* 0x000fe2000bf86340 */
[----:B--2---:R-:W2:Y:S01]  /*0500*/  MUFU.RCP R3, R3 ;  /* 0x0000000300037308 */ /* 0x004ea20000001000 */
[C---:B------:R-:W-:Y:S02]  /*0510*/  ISETP.GT.U32.OR P5, PT, R0.reuse, 0x22f, P5 ;  /* 0x0000022f0000780c */ /* 0x040fe40002fa4470 */
[----:B------:R-:W-:-:S03]  /*0520*/  ISETP.GT.U32.OR P4, PT, R0, 0x22f, P4 ;  /* 0x0000022f0000780c */ /* 0x000fc60002784470 */
[----:B------:R-:W3:Y:S01]  /*0530*/  @!P2 LDC.64 R10, c[0x0][0x230] ;  /* 0x00008c00ff0aab82 */ /* 0x000ee20000000a00 */
[C---:B------:R-:W-:Y:S02]  /*0540*/  IADD3 R41, R2.reuse, 0x90, RZ ;  /* 0x0000009002297810 */ /* 0x040fe40007ffe0ff */
[----:B------:R-:W-:-:S05]  /*0550*/  IADD3 R43, R2, 0xb0, RZ ;  /* 0x000000b0022b7810 */ /* 0x000fca0007ffe0ff */
[----:B------:R-:W3:Y:S01]  /*0560*/  @!P2 LDC.64 R18, c[0x0][0x228] ;  /* 0x00008a00ff12ab82 */ /* 0x000ee20000000a00 */
[----:B--2---:R-:W-:Y:S02]  /*0570*/  IADD3 R4, R3, 0xffffffe, RZ ;  /* 0x0ffffffe03047810 */ /* 0x004fe40007ffe0ff */
[----:B------:R-:W-:-:S05]  /*0580*/  SHF.R.S32.HI R3, RZ, 0x1f, R87 ;  /* 0x0000001fff037819 */ /* 0x000fca0000011457 */
[----:B------:R-:W2:Y:S01]  /*0590*/  @!P5 LDC.64 R24, c[0x0][0x288] ;  /* 0x0000a200ff18db82 */ /* 0x000ea20000000a00 */
[----:B------:R-:W0:Y:S07]  /*05a0*/  F2I.FTZ.U32.TRUNC.NTZ R4, R4 ;  /* 0x0000000400047305 */ /* 0x000e2e000021f000 */
[----:B------:R-:W1:Y:S01]  /*05b0*/  @!P4 LDC.64 R22, c[0x0][0x288] ;  /* 0x0000a200ff16cb82 */ /* 0x000e620000000a00 */
[----:B0-----:R-:W-:Y:S01]  /*05c0*/  R2UR UR7, R4 ;  /* 0x00000000040772ca */ /* 0x001fe200000e0000 */
[----:B--2---:R-:W-:-:S04]  /*05d0*/  @!P5 IMAD R16, R17, R24, RZ ;  /* 0x000000181110d224 */ /* 0x004fc800078e02ff */
[----:B------:R-:W-:-:S08]  /*05e0*/  @!P5 IMAD R35, R37, R25, R16 ;  /* 0x000000192523d224 */ /* 0x000fd000078e0210 */
[----:B------:R-:W-:Y:S01]  /*05f0*/  UIADD3 UR5, URZ, -UR7, URZ ;  /* 0x800000073f057290 */ /* 0x000fe2000fffe03f */
[----:B------:R-:W0:Y:S01]  /*0600*/  @!P4 LDC.64 R16, c[0x0][0x228] ;  /* 0x00008a00ff10cb82 */ /* 0x000e220000000a00 */
[----:B-1----:R-:W-:Y:S02]  /*0610*/  @!P4 IMAD R32, R27, R22, RZ ;  /* 0x000000161b20c224 */ /* 0x002fe400078e02ff */
[----:B------:R-:W-:-:S04]  /*0620*/  UIMAD UR5, UR5, UR15, URZ ;  /* 0x0000000f050572a4 */ /* 0x000fc8000f8e023f */
[----:B------:R-:W-:-:S04]  /*0630*/  UIMAD.WIDE.U32 UR6, UR7, UR5, UR6 ;  /* 0x00000005070672a5 */ /* 0x000fc8000f8e0006 */
[----:B------:R-:W-:-:S04]  /*0640*/  UIMAD.WIDE.U32 UR6, UR7, UR13, URZ ;  /* 0x0000000d070672a5 */ /* 0x000fc8000f8e003f */
[----:B------:R-:W-:-:S04]  /*0650*/  UIADD3 UR5, -UR7, URZ, URZ ;  /* 0x0000003f07057290 */ /* 0x000fc8000fffe13f */
[----:B------:R-:W-:Y:S02]  /*0660*/  UIMAD UR5, UR15, UR5, UR13 ;  /* 0x000000050f0572a4 */ /* 0x000fe4000f8e020d */
[----:B------:R-:W-:Y:S02]  /*0670*/  ULOP3.LUT UR13, URZ, UR14, URZ, 0x33, !UPT ;  /* 0x0000000e3f0d7292 */ /* 0x000fe4000f8e333f */
[----:B------:R-:W-:-:S11]  /*0680*/  UISETP.GT.U32.AND UP2, UPT, UR15, UR5, UPT ;  /* 0x000000050f00728c */ /* 0x000fd6000bf44070 */
[----:B------:R-:W-:Y:S02]  /*0690*/  @!UP2 UIADD3 UR5, UR5, -UR15, URZ ;  /* 0x8000000f0505a290 */ /* 0x000fe4000fffe03f */
[----:B------:R-:W-:Y:S02]  /*06a0*/  @!UP2 UIADD3 UR7, UR7, 0x1, URZ ;  /* 0x000000010707a890 */ /* 0x000fe4000fffe03f */
[----:B------:R-:W-:Y:S02]  /*06b0*/  UIADD3 UR6, UR5, -UR15, URZ ;  /* 0x8000000f05067290 */ /* 0x000fe4000fffe03f */
[----:B------:R-:W-:Y:S02]  /*06c0*/  UISETP.GT.U32.AND UP3, UPT, UR15, UR5, UPT ;  /* 0x000000050f00728c */ /* 0x000fe4000bf64070 */
[----:B------:R-:W-:Y:S02]  /*06d0*/  UISETP.GE.U32.AND UP1, UPT, UR5, UR15, UPT ;  /* 0x0000000f0500728c */ /* 0x000fe4000bf26070 */
[----:B------:R-:W-:-:S02]  /*06e0*/  USEL UR5, UR6, UR5, !UP3 ;  /* 0x0000000506057287 */ /* 0x000fc4000d800000 */
[----:B------:R-:W-:Y:S02]  /*06f0*/  ULOP3.LUT UR6, UR8, UR14, URZ, 0x3c, !UPT ;  /* 0x0000000e08067292 */ /* 0x000fe4000f8e3c3f */
[----:B------:R-:W-:Y:S02]  /*0700*/  @!UP4 UIADD3 UR5, -UR5, URZ, URZ ;  /* 0x0000003f0505c290 */ /* 0x000fe4000fffe13f */
[----:B------:R-:W-:Y:S02]  /*0710*/  UISETP.GE.AND UP2, UPT, UR6, URZ, UPT ;  /* 0x0000003f0600728c */ /* 0x000fe4000bf46270 */
[----:B------:R-:W-:Y:S02]  /*0720*/  USEL UR16, UR13, UR5, !UP0 ;  /* 0x000000050d107287 */ /* 0x000fe4000c000000 */
[----:B------:R-:W-:Y:S02]  /*0730*/  @UP1 UIADD3 UR7, UR7, 0x1, URZ ;  /* 0x0000000107071890 */ /* 0x000fe4000fffe03f */
[----:B------:R-:W-:Y:S01]  /*0740*/  UIMAD UR17, UR16, 0x46, URZ ;  /* 0x00000046101178a4 */ /* 0x000fe2000f8e023f */
[----:B------:R-:W-:-:S04]  /*0750*/  ULDC.64 UR14, c[0x0][0x298] ;  /* 0x0000a600000e7ab9 */ /* 0x000fc80000000a00 */
[----:B------:R-:W-:Y:S01]  /*0760*/  @!UP2 UIADD3 UR7, -UR7, URZ, URZ ;  /* 0x0000003f0707a290 */ /* 0x000fe2000fffe13f */
[----:B------:R-:W-:Y:S02]  /*0770*/  MOV R6, UR17 ;  /* 0x0000001100067c02 */ /* 0x000fe40008000f00 */
[----:B------:R-:W-:Y:S01]  /*0780*/  IADD3 R4, P0, R87, UR17, RZ ;  /* 0x0000001157047c10 */ /* 0x000fe2000ff1e0ff */
[----:B------:R-:W-:-:S03]  /*0790*/  USEL UR7, UR13, UR7, !UP0 ;  /* 0x000000070d077287 */ /* 0x000fc6000c000000 */
[----:B------:R-:W-:Y:S01]  /*07a0*/  LEA.HI.X.SX32 R5, R6, R3, 0x1, P0 ;  /* 0x0000000306057211 */ /* 0x000fe200000f0eff */
[----:B------:R-:W-:Y:S01]  /*07b0*/  USHF.R.S32.HI UR5, URZ, 0x1f, UR7 ;  /* 0x0000001f3f057899 */ /* 0x000fe20008011407 */
[----:B------:R-:W-:-:S03]  /*07c0*/  MOV R3, UR14 ;  /* 0x0000000e00037c02 */ /* 0x000fc60008000f00 */
[----:B------:R-:W-:Y:S02]  /*07d0*/  UIMAD UR5, UR5, UR14, URZ ;  /* 0x0000000e050572a4 */ /* 0x000fe4000f8e023f */
[----:B------:R-:W-:Y:S02]  /*07e0*/  IMAD.WIDE.U32 R4, R3, UR7, R4 ;  /* 0x0000000703047c25 */ /* 0x000fe4000f8e0004 */
[----:B------:R-:W-:Y:S02]  /*07f0*/  UIMAD UR5, UR7, UR15, UR5 ;  /* 0x0000000f070572a4 */ /* 0x000fe4000f8e0205 */
[----:B------:R-:W-:Y:S01]  /*0800*/  @P1 IMAD R3, R7, R8, RZ ;  /* 0x0000000807031224 */ /* 0x000fe200078e02ff */
[-C--:B------:R-:W-:Y:S02]  /*0810*/  @P1 MOV R6, R4.reuse ;  /* 0x0000000400061202 */ /* 0x080fe40000000f00 */
[----:B------:R-:W-:Y:S02]  /*0820*/  CS2R R62, SRZ ;  /* 0x00000000003e7805 */ /* 0x000fe4000001ff00 */
[----:B------:R-:W-:Y:S01]  /*0830*/  @!P5 MOV R26, R4 ;  /* 0x00000004001ad202 */ /* 0x000fe20000000f00 */
[----:B------:R-:W-:Y:S01]  /*0840*/  @P1 IMAD R3, R2, R9, R3 ;  /* 0x0000000902031224 */ /* 0x000fe200078e0203 */
[----:B------:R-:W-:-:S02]  /*0850*/  IADD3 R7, R5, UR5, RZ ;  /* 0x0000000505077c10 */ /* 0x000fc4000fffe0ff */
[----:B------:R-:W-:Y:S02]  /*0860*/  CS2R R60, SRZ ;  /* 0x00000000003c7805 */ /* 0x000fe4000001ff00 */
[----:B------:R-:W-:Y:S02]  /*0870*/  CS2R R58, SRZ ;  /* 0x00000000003a7805 */ /* 0x000fe4000001ff00 */
[----:B------:R-:W-:Y:S02]  /*0880*/  CS2R R56, SRZ ;  /* 0x0000000000387805 */ /* 0x000fe4000001ff00 */
[----:B------:R-:W-:Y:S01]  /*0890*/  @!P5 MOV R27, R7 ;  /* 0x00000007001bd202 */ /* 0x000fe20000000f00 */
[C---:B------:R-:W-:Y:S01]  /*08a0*/  @P1 IMAD.WIDE.U32 R8, R2.reuse, R8, R6 ;  /* 0x0000000802081225 */ /* 0x040fe200078e0006 */
[----:B------:R-:W-:Y:S02]  /*08b0*/  IADD3 R66, R2, 0x10, RZ ;  /* 0x0000001002427810 */ /* 0x000fe40007ffe0ff */
[----:B------:R-:W-:-:S02]  /*08c0*/  CS2R R48, SRZ ;  /* 0x0000000000307805 */ /* 0x000fc4000001ff00 */
[C---:B------:R-:W-:Y:S01]  /*08d0*/  IADD3 R64, R2.reuse, 0x20, RZ ;  /* 0x0000002002407810 */ /* 0x040fe20007ffe0ff */
[----:B------:R-:W-:Y:S01]  /*08e0*/  @!P5 IMAD.WIDE.U32 R24, R37, R24, R26 ;  /* 0x000000182518d225 */ /* 0x000fe200078e001a */
[----:B------:R-:W-:Y:S01]  /*08f0*/  @P1 IADD3 R9, R9, R3, RZ ;  /* 0x0000000309091210 */ /* 0x000fe20007ffe0ff */
[----:B------:R-:W-:Y:S01]  /*0900*/  ULDC.64 UR6, c[0x0][0x248] ;  /* 0x0000920000067ab9 */ /* 0x000fe20000000a00 */
[----:B------:R-:W-:Y:S01]  /*0910*/  IADD3 R3, R2, 0x80, RZ ;  /* 0x0000008002037810 */ /* 0x000fe20007ffe0ff */
[----:B------:R-:W-:Y:S01]  /*0920*/  @!P4 IMAD R37, R39, R23, R32 ;  /* 0x000000172725c224 */ /* 0x000fe200078e0220 */
[C---:B------:R-:W-:Y:S02]  /*0930*/  @P1 SHF.L.U64.HI R12, R8.reuse, 0x2, R9 ;  /* 0x00000002080c1819 */ /* 0x040fe40000010209 */
[----:B------:R-:W-:Y:S02]  /*0940*/  SHF.R.S32.HI R9, RZ, 0x1f, R13 ;  /* 0x0000001fff097819 */ /* 0x000fe4000001140d */
[----:B------:R-:W-:-:S02]  /*0950*/  @P1 SHF.L.U32 R29, R8, 0x2, RZ ;  /* 0x00000002081d1819 */ /* 0x000fc400000006ff */
[----:B------:R-:W-:Y:S01]  /*0960*/  ISETP.GE.U32.AND P3, PT, R3, UR18, PT ;  /* 0x0000001203007c0c */ /* 0x000fe2000bf66070 */
[----:B----4-:R-:W-:Y:S01]  /*0970*/  @!P2 IMAD R8, R9, R20, RZ ;  /* 0x000000140908a224 */ /* 0x010fe200078e02ff */
[----:B------:R-:W-:Y:S02]  /*0980*/  SHF.R.S32.HI R31, RZ, 0x1f, R3 ;  /* 0x0000001fff1f7819 */ /* 0x000fe40000011403 */
[----:B------:R-:W-:Y:S01]  /*0990*/  @!P2 MOV R9, R7 ;  /* 0x000000070009a202 */ /* 0x000fe20000000f00 */
[----:B------:R-:W-:Y:S01]  /*09a0*/  @!P2 IMAD R21, R13, R21, R8 ;  /* 0x000000150d15a224 */ /* 0x000fe200078e0208 */
[----:B------:R-:W-:Y:S02]  /*09b0*/  @!P2 MOV R8, R4 ;  /* 0x000000040008a202 */ /* 0x000fe40000000f00 */
[----:B------:R-:W-:Y:S02]  /*09c0*/  @P1 IADD3 R28, P6, R29, R14, RZ ;  /* 0x0000000e1d1c1210 */ /* 0x000fe40007fde0ff */
[----:B------:R-:W-:Y:S01]  /*09d0*/  ISETP.GE.AND.EX P3, PT, R31, UR19, PT, P3 ;  /* 0x000000131f007c0c */ /* 0x000fe2000bf66330 */
[----:B------:R-:W-:Y:S01]  /*09e0*/  @!P2 IMAD.WIDE.U32 R8, R13, R20, R8 ;  /* 0x000000140d08a225 */ /* 0x000fe200078e0008 */
[----:B---3--:R-:W-:-:S02]  /*09f0*/  @P1 IADD3 R68, P0, R29, R68, RZ ;  /* 0x000000441d441210 */ /* 0x008fc40007f1e0ff */
[----:B------:R-:W-:Y:S02]  /*0a00*/  @P1 IADD3.X R29, R12, R15, RZ, P6, !PT ;  /* 0x0000000f0c1d1210 */ /* 0x000fe400037fe4ff */
[----:B------:R-:W-:Y:S01]  /*0a10*/  ISETP.GT.U32.OR P3, PT, R0, 0x22f, P3 ;  /* 0x0000022f0000780c */ /* 0x000fe20001f64470 */
[----:B------:R-:W1:Y:S01]  /*0a20*/  @!P5 LDC.64 R14, c[0x0][0x230] ;  /* 0x00008c00ff0edb82 */ /* 0x000e620000000a00 */
[----:B------:R-:W-:Y:S02]  /*0a30*/  @!P2 IADD3 R9, R9, R21, RZ ;  /* 0x000000150909a210 */ /* 0x000fe40007ffe0ff */
[----:B------:R-:W-:Y:S02]  /*0a40*/  @P1 IADD3.X R69, R12, R69, RZ, P0, !PT ;  /* 0x000000450c451210 */ /* 0x000fe400007fe4ff */
[C---:B------:R-:W-:Y:S02]  /*0a50*/  @!P2 SHF.L.U32 R33, R8.reuse, 0x2, RZ ;  /* 0x000000020821a819 */ /* 0x040fe400000006ff */
[----:B------:R-:W-:Y:S01]  /*0a60*/  @!P2 SHF.L.U64.HI R30, R8, 0x2, R9 ;  /* 0x00000002081ea819 */ /* 0x000fe20000010209 */
[----:B------:R-:W2:Y:S01]  /*0a70*/  @!P4 LDC.64 R20, c[0x0][0x230] ;  /* 0x00008c00ff14cb82 */ /* 0x000ea20000000a00 */
[----:B------:R-:W-:-:S02]  /*0a80*/  @!P4 MOV R26, R4 ;  /* 0x00000004001ac202 */ /* 0x000fc40000000f00 */
[----:B------:R-:W-:Y:S02]  /*0a90*/  @!P4 MOV R27, R7 ;  /* 0x00000007001bc202 */ /* 0x000fe40000000f00 */
[----:B------:R-:W-:Y:S02]  /*0aa0*/  @!P5 IADD3 R23, R25, R35, RZ ;  /* 0x000000231917d210 */ /* 0x000fe40007ffe0ff */
[----:B------:R-:W-:Y:S01]  /*0ab0*/  @!P2 IADD3 R10, P0, R33, R10, RZ ;  /* 0x0000000a210aa210 */ /* 0x000fe20007f1e0ff */
[----:B------:R-:W3:Y:S01]  /*0ac0*/  @!P5 LDC.64 R12, c[0x0][0x228] ;  /* 0x00008a00ff0cdb82 */ /* 0x000ee20000000a00 */
[----:B------:R-:W-:Y:S01]  /*0ad0*/  @!P4 IMAD.WIDE.U32 R26, R39, R22, R26 ;  /* 0x00000016271ac225 */ /* 0x000fe200078e001a */
[----:B------:R-:W-:Y:S02]  /*0ae0*/  @!P2 IADD3 R18, P6, R33, R18, RZ ;  /* 0x000000122112a210 */ /* 0x000fe40007fde0ff */
[C---:B------:R-:W-:Y:S02]  /*0af0*/  @!P5 SHF.L.U32 R33, R24.reuse, 0x2, RZ ;  /* 0x000000021821d819 */ /* 0x040fe400000006ff */
[----:B------:R-:W-:-:S02]  /*0b00*/  @!P5 SHF.L.U64.HI R24, R24, 0x2, R23 ;  /* 0x000000021818d819 */ /* 0x000fc40000010217 */
[----:B------:R-:W4:Y:S01]  /*0b10*/  @!P3 LDC.64 R8, c[0x0][0x288] ;  /* 0x0000a200ff08bb82 */ /* 0x000f220000000a00 */
[----:B------:R-:W-:Y:S02]  /*0b20*/  @!P2 IADD3.X R11, R30, R11, RZ, P0, !PT ;  /* 0x0000000b1e0ba210 */ /* 0x000fe400007fe4ff */
[----:B------:R-:W-:Y:S02]  /*0b30*/  @!P4 IADD3 R23, R27, R37, RZ ;  /* 0x000000251b17c210 */ /* 0x000fe40007ffe0ff */
[----:B-1----:R-:W-:Y:S01]  /*0b40*/  @!P5 IADD3 R22, P0, R33, R14, RZ ;  /* 0x0000000e2116d210 */ /* 0x002fe20007f1e0ff */
[----:B------:R1:W5:Y:S01]  /*0b50*/  @!P2 LDG.E.64 R54, desc[UR22][R10.64] ;  /* 0x000000160a36a981 */ /* 0x000362000c1e1b00 */
[C---:B------:R-:W-:Y:S02]  /*0b60*/  @!P4 SHF.L.U32 R25, R26.reuse, 0x2, RZ ;  /* 0x000000021a19c819 */ /* 0x040fe400000006ff */
[----:B------:R-:W-:Y:S02]  /*0b70*/  @!P4 SHF.L.U64.HI R26, R26, 0x2, R23 ;  /* 0x000000021a1ac819 */ /* 0x000fe40000010217 */
[----:B------:R-:W-:-:S02]  /*0b80*/  @!P5 IADD3.X R23, R24, R15, RZ, P0, !PT ;  /* 0x0000000f1817d210 */ /* 0x000fc400007fe4ff */
[----:B--2---:R-:W-:Y:S02]  /*0b90*/  @!P4 IADD3 R20, P0, R25, R20, RZ ;  /* 0x000000141914c210 */ /* 0x004fe40007f1e0ff */
[----:B------:R-:W-:Y:S02]  /*0ba0*/  @!P2 IADD3.X R19, R30, R19, RZ, P6, !PT ;  /* 0x000000131e13a210 */ /* 0x000fe400037fe4ff */
[----:B------:R-:W-:Y:S02]  /*0bb0*/  SHF.R.S32.HI R27, RZ, 0x1f, R41 ;  /* 0x0000001fff1b7819 */ /* 0x000fe40000011429 */
[----:B------:R-:W-:Y:S02]  /*0bc0*/  SHF.R.S32.HI R39, RZ, 0x1f, R43 ;  /* 0x0000001fff277819 */ /* 0x000fe4000001142b */
[----:B-1----:R-:W-:Y:S02]  /*0bd0*/  CS2R R10, SRZ ;  /* 0x00000000000a7805 */ /* 0x002fe4000001ff00 */
[----:B---3--:R-:W-:Y:S01]  /*0be0*/  @!P5 IADD3 R12, P6, R33, R12, RZ ;  /* 0x0000000c210cd210 */ /* 0x008fe20007fde0ff */
[----:B------:R1:W5:Y:S01]  /*0bf0*/  @!P5 LDG.E.64 R62, desc[UR22][R22.64] ;  /* 0x00000016163ed981 */ /* 0x000362000c1e1b00 */
[----:B------:R-:W-:Y:S01]  /*0c00*/  @!P4 IADD3.X R21, R26, R21, RZ, P0, !PT ;  /* 0x000000151a15c210 */ /* 0x000fe200007fe4ff */
[----:B------:R-:W2:Y:S01]  /*0c10*/  @!P3 LDC.64 R32, c[0x0][0x228] ;  /* 0x00008a00ff20bb82 */ /* 0x000ea20000000a00 */
[----:B------:R-:W-:-:S02]  /*0c20*/  ISETP.GE.U32.AND P0, PT, R41, UR18, PT ;  /* 0x0000001229007c0c */ /* 0x000fc4000bf06070 */
[----:B------:R-:W-:Y:S01]  /*0c30*/  @!P5 IADD3.X R13, R24, R13, RZ, P6, !PT ;  /* 0x0000000d180dd210 */ /* 0x000fe200037fe4ff */
[----:B------:R-:W5:Y:S01]  /*0c40*/  @!P4 LDG.E.64 R60, desc[UR22][R20.64] ;  /* 0x00000016143cc981 */ /* 0x000f62000c1e1b00 */
[----:B0-----:R-:W-:Y:S01]  /*0c50*/  @!P4 IADD3 R14, P6, R25, R16, RZ ;  /* 0x00000010190ec210 */ /* 0x001fe20007fde0ff */
[----:B----4-:R-:W-:Y:S01]  /*0c60*/  @!P3 IMAD R16, R31, R8, RZ ;  /* 0x000000081f10b224 */ /* 0x010fe200078e02ff */
[----:B------:R-:W-:Y:S01]  /*0c70*/  ISETP.GE.AND.EX P0, PT, R27, UR19, PT, P0 ;  /* 0x000000131b007c0c */ /* 0x000fe2000bf06300 */
[----:B------:R-:W0:Y:S01]  /*0c80*/  @!P3 LDC.64 R30, c[0x0][0x230] ;  /* 0x00008c00ff1ebb82 */ /* 0x000e220000000a00 */
[----:B------:R-:W-:Y:S01]  /*0c90*/  @!P4 IADD3.X R15, R26, R17, RZ, P6, !PT ;  /* 0x000000111a0fc210 */ /* 0x000fe200037fe4ff */
[----:B------:R-:W-:Y:S01]  /*0ca0*/  @!P3 IMAD R25, R3, R9, R16 ;  /* 0x000000090319b224 */ /* 0x000fe200078e0210 */
[----:B------:R-:W-:Y:S01]  /*0cb0*/  @!P3 MOV R16, R4 ;  /* 0x000000040010b202 */ /* 0x000fe20000000f00 */
[----:B------:R-:W5:Y:S01]  /*0cc0*/  @!P5 LDG.E.64 R10, desc[UR22][R12.64] ;  /* 0x000000160c0ad981 */ /* 0x000f62000c1e1b00 */
[----:B------:R-:W-:-:S02]  /*0cd0*/  @!P3 MOV R17, R7 ;  /* 0x000000070011b202 */ /* 0x000fc40000000f00 */
[----:B------:R-:W-:Y:S01]  /*0ce0*/  ISETP.GT.U32.OR P0, PT, R0, 0x22f, P0 ;  /* 0x0000022f0000780c */ /* 0x000fe20000704470 */
[----:B------:R-:W-:Y:S01]  /*0cf0*/  @!P3 IMAD.WIDE.U32 R16, R3, R8, R16 ;  /* 0x000000080310b225 */ /* 0x000fe200078e0010 */
[----:B------:R-:W-:-:S06]  /*0d00*/  CS2R R8, SRZ ;  /* 0x0000000000087805 */ /* 0x000fcc000001ff00 */
[----:B------:R0:W5:Y:S01]  /*0d10*/  @!P2 LDG.E.64 R8, desc[UR22][R18.64] ;  /* 0x000000161208a981 */ /* 0x000162000c1e1b00 */
[----:B------:R-:W-:-:S04]  /*0d20*/  ISETP.GE.U32.AND P2, PT, R43, UR18, PT ;  /* 0x000000122b007c0c */ /* 0x000fc8000bf46070 */
[----:B------:R-:W3:Y:S01]  /*0d30*/  @!P0 LDC.64 R36, c[0x0][0x288] ;  /* 0x0000a200ff248b82 */ /* 0x000ee20000000a00 */
[----:B------:R-:W-:-:S04]  /*0d40*/  ISETP.GE.AND.EX P2, PT, R39, UR19, PT, P2 ;  /* 0x0000001327007c0c */ /* 0x000fc8000bf46320 */
[----:B------:R-:W-:Y:S02]  /*0d50*/  ISETP.GT.U32.OR P2, PT, R0, 0x22f, P2 ;  /* 0x0000022f0000780c */ /* 0x000fe40001744470 */
[----:B------:R-:W-:Y:S01]  /*0d60*/  @!P3 IADD3 R3, R17, R25, RZ ;  /* 0x000000191103b210 */ /* 0x000fe20007ffe0ff */
[----:B-1----:R-:W1:Y:S01]  /*0d70*/  @!P0 LDC.64 R22, c[0x0][0x230] ;  /* 0x00008c00ff168b82 */ /* 0x002e620000000a00 */
[C---:B------:R-:W-:Y:S02]  /*0d80*/  @!P3 SHF.L.U32 R17, R16.reuse, 0x2, RZ ;  /* 0x000000021011b819 */ /* 0x040fe400000006ff */
[----:B------:R-:W-:Y:S02]  /*0d90*/  @!P3 SHF.L.U64.HI R26, R16, 0x2, R3 ;  /* 0x00000002101ab819 */ /* 0x000fe40000010203 */
[----:B------:R-:W-:Y:S02]  /*0da0*/  IADD3 R3, R2, 0xe0, RZ ;  /* 0x000000e002037810 */ /* 0x000fe40007ffe0ff */
[----:B0-----:R-:W-:-:S03]  /*0db0*/  @!P3 IADD3 R18, P6, R17, R30, RZ ;  /* 0x0000001e1112b210 */ /* 0x001fc60007fde0ff */
[----:B------:R-:W0:Y:S01]  /*0dc0*/  @!P2 LDC.64 R24, c[0x0][0x288] ;  /* 0x0000a200ff18ab82 */ /* 0x000e220000000a00 */
[----:B------:R-:W-:Y:S02]  /*0dd0*/  @!P0 MOV R34, R4 ;  /* 0x0000000400228202 */ /* 0x000fe40000000f00 */
[----:B------:R-:W-:Y:S01]  /*0de0*/  @!P0 MOV R35, R7 ;  /* 0x0000000700238202 */ /* 0x000fe20000000f00 */
[-C--:B---3--:R-:W-:Y:S01]  /*0df0*/  @!P0 IMAD R30, R27, R36.reuse, RZ ;  /* 0x000000241b1e8224 */ /* 0x088fe200078e02ff */
[----:B------:R-:W-:Y:S02]  /*0e00*/  ISETP.GE.U32.AND P5, PT, R3, UR18, PT ;  /* 0x0000001203007c0c */ /* 0x000fe4000bfa6070 */
[----:B------:R-:W-:Y:S01]  /*0e10*/  SHF.R.S32.HI R44, RZ, 0x1f, R3 ;  /* 0x0000001fff2c7819 */ /* 0x000fe20000011403 */
[C---:B------:R-:W-:Y:S02]  /*0e20*/  @!P0 IMAD R27, R41.reuse, R37, R30 ;  /* 0x00000025291b8224 */ /* 0x040fe400078e021e */
[----:B------:R-:W-:Y:S01]  /*0e30*/  @!P0 IMAD.WIDE.U32 R34, R41, R36, R34 ;  /* 0x0000002429228225 */ /* 0x000fe200078e0022 */
[----:B------:R-:W-:Y:S01]  /*0e40*/  ISETP.GE.AND.EX P5, PT, R44, UR19, PT, P5 ;  /* 0x000000132c007c0c */ /* 0x000fe2000bfa6350 */
[----:B------:R-:W3:Y:S01]  /*0e50*/  @!P0 LDC.64 R36, c[0x0][0x228] ;  /* 0x00008a00ff248b82 */ /* 0x000ee20000000a00 */
[----:B------:R-:W-:-:S02]  /*0e60*/  @!P3 IADD3.X R19, R26, R31, RZ, P6, !PT ;  /* 0x0000001f1a13b210 */ /* 0x000fc400037fe4ff */
[----:B--2---:R-:W-:Y:S02]  /*0e70*/  @!P3 IADD3 R16, P6, R17, R32, RZ ;  /* 0x000000201110b210 */ /* 0x004fe40007fde0ff */
[----:B------:R-:W-:Y:S02]  /*0e80*/  CS2R R12, SRZ ;  /* 0x00000000000c7805 */ /* 0x000fe4000001ff00 */
[----:B------:R-:W-:Y:S01]  /*0e90*/  ISETP.GT.U32.OR P5, PT, R0, 0x22f, P5 ;  /* 0x0000022f0000780c */ /* 0x000fe20002fa4470 */
[----:B------:R-:W5:Y:S01]  /*0ea0*/  @!P3 LDG.E.64 R58, desc[UR22][R18.64] ;  /* 0x00000016123ab981 */ /* 0x000f62000c1e1b00 */
[----:B------:R-:W2:Y:S01]  /*0eb0*/  @!P2 LDC.64 R30, c[0x0][0x230] ;  /* 0x00008c00ff1eab82 */ /* 0x000ea20000000a00 */
[----:B------:R-:W-:Y:S02]  /*0ec0*/  @!P3 IADD3.X R17, R26, R33, RZ, P6, !PT ;  /* 0x000000211a11b210 */ /* 0x000fe400037fe4ff */
[----:B------:R4:W5:Y:S01]  /*0ed0*/  @!P4 LDG.E.64 R12, desc[UR22][R14.64] ;  /* 0x000000160e0cc981 */ /* 0x000962000c1e1b00 */
[----:B------:R-:W-:-:S02]  /*0ee0*/  IADD3 R26, R2, 0xc0, RZ ;  /* 0x000000c0021a7810 */ /* 0x000fc40007ffe0ff */
[----:B------:R-:W-:Y:S02]  /*0ef0*/  @!P0 IADD3 R35, R35, R27, RZ ;  /* 0x0000001b23238210 */ /* 0x000fe40007ffe0ff */
[----:B------:R-:W-:Y:S02]  /*0f00*/  ISETP.GE.U32.AND P4, PT, R26, UR18, PT ;  /* 0x000000121a007c0c */ /* 0x000fe4000bf86070 */
[----:B------:R-:W-:Y:S01]  /*0f10*/  SHF.R.S32.HI R42, RZ, 0x1f, R26 ;  /* 0x0000001fff2a7819 */ /* 0x000fe2000001141a */
[----:B0-----:R-:W-:Y:S01]  /*0f20*/  @!P2 IMAD R40, R39, R24, RZ ;  /* 0x000000182728a224 */ /* 0x001fe200078e02ff */
[----:B------:R-:W-:Y:S01]  /*0f30*/  @!P0 SHF.L.U32 R27, R34, 0x2, RZ ;  /* 0x00000002221b8819 */ /* 0x000fe200000006ff */
[----:B------:R-:W0:Y:S01]  /*0f40*/  @!P5 LDC.64 R32, c[0x0][0x288] ;  /* 0x0000a200ff20db82 */ /* 0x000e220000000a00 */
[----:B----4-:R-:W-:Y:S02]  /*0f50*/  @!P2 MOV R14, R4 ;  /* 0x00000004000ea202 */ /* 0x010fe40000000f00 */
[----:B------:R-:W-:-:S02]  /*0f60*/  @!P2 MOV R15, R7 ;  /* 0x00000007000fa202 */ /* 0x000fc40000000f00 */
[----:B------:R-:W-:Y:S01]  /*0f70*/  ISETP.GE.AND.EX P4, PT, R42, UR19, PT, P4 ;  /* 0x000000132a007c0c */ /* 0x000fe2000bf86340 */
[C---:B------:R-:W-:Y:S01]  /*0f80*/  @!P2 IMAD R25, R43.reuse, R25, R40 ;  /* 0x000000192b19a224 */ /* 0x040fe200078e0228 */
[----:B------:R-:W-:Y:S01]  /*0f90*/  @!P0 SHF.L.U64.HI R38, R34, 0x2, R35 ;  /* 0x0000000222268819 */ /* 0x000fe20000010223 */
[----:B------:R-:W-:Y:S01]  /*0fa0*/  @!P2 IMAD.WIDE.U32 R14, R43, R24, R14 ;  /* 0x000000182b0ea225 */ /* 0x000fe200078e000e */
[C---:B-1----:R-:W-:Y:S01]  /*0fb0*/  @!P0 IADD3 R22, P6, R27.reuse, R22, RZ ;  /* 0x000000161b168210 */ /* 0x042fe20007fde0ff */
[----:B------:R-:W1:Y:S01]  /*0fc0*/  @!P2 LDC.64 R34, c[0x0][0x228] ;  /* 0x00008a00ff22ab82 */ /* 0x000e620000000a00 */
[----:B------:R-:W-:Y:S02]  /*0fd0*/  ISETP.GT.U32.OR P4, PT, R0, 0x22f, P4 ;  /* 0x0000022f0000780c */ /* 0x000fe40002784470 */
[----:B------:R-:W-:Y:S02]  /*0fe0*/  @!P0 IADD3.X R23, R38, R23, RZ, P6, !PT ;  /* 0x0000001726178210 */ /* 0x000fe400037fe4ff */
[----:B---3--:R-:W-:-:S02]  /*0ff0*/  @!P0 IADD3 R24, P6, R27, R36, RZ ;  /* 0x000000241b188210 */ /* 0x008fc40007fde0ff */
[----:B------:R-:W-:Y:S01]  /*1000*/  @!P2 IADD3 R15, R15, R25, RZ ;  /* 0x000000190f0fa210 */ /* 0x000fe20007ffe0ff */
[----:B------:R-:W5:Y:S01]  /*1010*/  @!P0 LDG.E.64 R56, desc[UR22][R22.64] ;  /* 0x0000001616388981 */ /* 0x000f62000c1e1b00 */
[----:B------:R-:W-:Y:S02]  /*1020*/  @!P2 SHF.L.U32 R27, R14, 0x2, RZ ;  /* 0x000000020e1ba819 */ /* 0x000fe400000006ff */
[----:B------:R-:W-:Y:S02]  /*1030*/  @!P0 IADD3.X R25, R38, R37, RZ, P6, !PT ;  /* 0x0000002526198210 */ /* 0x000fe400037fe4ff */
[----:B------:R-:W-:Y:S01]  /*1040*/  @!P2 SHF.L.U64.HI R36, R14, 0x2, R15 ;  /* 0x000000020e24a819 */ /* 0x000fe2000001020f */
[----:B0-----:R-:W-:Y:S01]  /*1050*/  @!P5 IMAD R40, R44, R32, RZ ;  /* 0x000000202c28d224 */ /* 0x001fe200078e02ff */
[----:B--2---:R-:W-:Y:S01]  /*1060*/  @!P2 IADD3 R20, P6, R27, R30, RZ ;  /* 0x0000001e1b14a210 */ /* 0x004fe20007fde0ff */
[----:B------:R-:W0:Y:S03]  /*1070*/  @!P5 LDC.64 R38, c[0x0][0x230] ;  /* 0x00008c00ff26db82 */ /* 0x000e260000000a00 */
[----:B------:R-:W-:-:S05]  /*1080*/  @!P2 IADD3.X R21, R36, R31, RZ, P6, !PT ;  /* 0x0000001f2415a210 */ /* 0x000fca00037fe4ff */
[----:B------:R-:W2:Y:S01]  /*1090*/  @!P4 LDC.64 R30, c[0x0][0x288] ;  /* 0x0000a200ff1ecb82 */ /* 0x000ea20000000a00 */
[----:B------:R-:W-:Y:S02]  /*10a0*/  @!P5 MOV R14, R4 ;  /* 0x00000004000ed202 */ /* 0x000fe40000000f00 */
[----:B------:R-:W-:Y:S01]  /*10b0*/  @!P5 MOV R15, R7 ;  /* 0x00000007000fd202 */ /* 0x000fe20000000f00 */
[----:B------:R-:W-:-:S04]  /*10c0*/  @!P5 IMAD R37, R3, R33, R40 ;  /* 0x000000210325d224 */ /* 0x000fc800078e0228 */
[----:B------:R-:W3:Y:S01]  /*10d0*/  @!P5 LDC.64 R44, c[0x0][0x228] ;  /* 0x00008a00ff2cdb82 */ /* 0x000ee20000000a00 */
[----:B------:R-:W-:Y:S01]  /*10e0*/  @!P5 IMAD.WIDE.U32 R32, R3, R32, R14 ;  /* 0x000000200320d225 */ /* 0x000fe200078e000e */
[----:B------:R-:W-:Y:S02]  /*10f0*/  CS2R R14, SRZ ;  /* 0x00000000000e7805 */ /* 0x000fe4000001ff00 */
[----:B------:R-:W-:Y:S01]  /*1100*/  IADD3 R3, R2, 0xd0, RZ ;  /* 0x000000d002037810 */ /* 0x000fe20007ffe0ff */
[----:B------:R-:W5:Y:S03]  /*1110*/  @!P2 LDG.E.64 R48, desc[UR22][R20.64] ;  /* 0x000000161430a981 */ /* 0x000f66000c1e1b00 */
[----:B------:R-:W-:Y:S01]  /*1120*/  SHF.R.S32.HI R41, RZ, 0x1f, R3 ;  /* 0x0000001fff297819 */ /* 0x000fe20000011403 */
[----:B------:R2:W5:Y:S01]  /*1130*/  @!P3 LDG.E.64 R14, desc[UR22][R16.64] ;  /* 0x00000016100eb981 */ /* 0x000562000c1e1b00 */
[----:B------:R-:W-:-:S02]  /*1140*/  ISETP.GE.U32.AND P3, PT, R3, UR18, PT ;  /* 0x0000001203007c0c */ /* 0x000fc4000bf66070 */
[----:B-1----:R-:W-:Y:S02]  /*1150*/  @!P2 IADD3 R34, P6, R27, R34, RZ ;  /* 0x000000221b22a210 */ /* 0x002fe40007fde0ff */
[----:B------:R-:W-:Y:S01]  /*1160*/  ISETP.GE.AND.EX P3, PT, R41, UR19, PT, P3 ;  /* 0x0000001329007c0c */ /* 0x000fe2000bf66330 */
[----:B--2---:R-:W-:Y:S01]  /*1170*/  @!P4 IMAD R16, R42, R30, RZ ;  /* 0x0000001e2a10c224 */ /* 0x004fe200078e02ff */
[----:B------:R-:W-:Y:S02]  /*1180*/  @!P5 IADD3 R33, R33, R37, RZ ;  /* 0x000000252121d210 */ /* 0x000fe40007ffe0ff */
[----:B------:R-:W-:Y:S01]  /*1190*/  @!P5 SHF.L.U32 R27, R32, 0x2, RZ ;  /* 0x00000002201bd819 */ /* 0x000fe200000006ff */
[----:B------:R-:W-:Y:S01]  /*11a0*/  @!P4 IMAD R31, R26, R31, R16 ;  /* 0x0000001f1a1fc224 */ /* 0x000fe200078e0210 */
[----:B------:R-:W-:Y:S02]  /*11b0*/  ISETP.GT.U32.OR P3, PT, R0, 0x22f, P3 ;  /* 0x0000022f0000780c */ /* 0x000fe40001f64470 */
[----:B------:R-:W-:-:S02]  /*11c0*/  CS2R R16, SRZ ;  /* 0x0000000000107805 */ /* 0x000fc4000001ff00 */
[----:B------:R-:W-:Y:S02]  /*11d0*/  @!P2 IADD3.X R35, R36, R35, RZ, P6, !PT ;  /* 0x000000232423a210 */ /* 0x000fe400037fe4ff */
[----:B------:R-:W-:Y:S02]  /*11e0*/  @!P5 SHF.L.U64.HI R32, R32, 0x2, R33 ;  /* 0x000000022020d819 */ /* 0x000fe40000010221 */
[----:B0-----:R-:W-:Y:S01]  /*11f0*/  @!P5 IADD3 R38, P6, R27, R38, RZ ;  /* 0x000000261b26d210 */ /* 0x001fe20007fde0ff */
[----:B------:R0:W5:Y:S01]  /*1200*/  @!P0 LDG.E.64 R16, desc[UR22][R24.64] ;  /* 0x0000001618108981 */ /* 0x000162000c1e1b00 */
[----:B------:R-:W-:Y:S02]  /*1210*/  SHF.R.S32.HI R67, RZ, 0x1f, R66 ;  /* 0x0000001fff437819 */ /* 0x000fe40000011442 */
[----:B------:R-:W-:Y:S02]  /*1220*/  @!P5 IADD3.X R39, R32, R39, RZ, P6, !PT ;  /* 0x000000272027d210 */ /* 0x000fe400037fe4ff */
[----:B------:R-:W-:-:S02]  /*1230*/  ISETP.GE.U32.AND P0, PT, R66, UR18, PT ;  /* 0x0000001242007c0c */ /* 0x000fc4000bf06070 */
[----:B------:R-:W-:Y:S02]  /*1240*/  @!P4 MOV R18, R4 ;  /* 0x000000040012c202 */ /* 0x000fe40000000f00 */
[----:B------:R-:W-:Y:S01]  /*1250*/  @!P4 MOV R19, R7 ;  /* 0x000000070013c202 */ /* 0x000fe20000000f00 */
[----:B0-----:R-:W0:Y:S01]  /*1260*/  @!P3 LDC.64 R24, c[0x0][0x230] ;  /* 0x00008c00ff18bb82 */ /* 0x001e220000000a00 */
[----:B---3--:R-:W-:Y:S02]  /*1270*/  @!P5 IADD3 R44, P6, R27, R44, RZ ;  /* 0x0000002c1b2cd210 */ /* 0x008fe40007fde0ff */
[----:B------:R-:W-:Y:S02]  /*1280*/  ISETP.GE.AND.EX P0, PT, R67, UR19, PT, P0 ;  /* 0x0000001343007c0c */ /* 0x000fe4000bf06300 */
[----:B------:R-:W-:Y:S01]  /*1290*/  @!P5 IADD3.X R45, R32, R45, RZ, P6, !PT ;  /* 0x0000002d202dd210 */ /* 0x000fe200037fe4ff */
[----:B------:R-:W-:Y:S02]  /*12a0*/  @!P4 IMAD.WIDE.U32 R26, R26, R30, R18 ;  /* 0x0000001e1a1ac225 */ /* 0x000fe400078e0012 */
[----:B------:R-:W1:Y:S01]  /*12b0*/  @!P3 LDC.64 R32, c[0x0][0x288] ;  /* 0x0000a200ff20bb82 */ /* 0x000e620000000a00 */
[----:B------:R-:W-:-:S02]  /*12c0*/  CS2R R18, SRZ ;  /* 0x0000000000127805 */ /* 0x000fc4000001ff00 */
[----:B------:R-:W-:Y:S02]  /*12d0*/  ISETP.GT.U32.OR P0, PT, R0, 0x22f, P0 ;  /* 0x0000022f0000780c */ /* 0x000fe40000704470 */
[----:B------:R-:W-:Y:S02]  /*12e0*/  SHF.R.S32.HI R65, RZ, 0x1f, R64 ;  /* 0x0000001fff417819 */ /* 0x000fe40000011440 */
[----:B------:R2:W5:Y:S01]  /*12f0*/  @!P2 LDG.E.64 R18, desc[UR22][R34.64] ;  /* 0x000000162212a981 */ /* 0x000562000c1e1b00 */
[----:B------:R-:W-:Y:S02]  /*1300*/  ISETP.GE.U32.AND P2, PT, R64, UR18, PT ;  /* 0x0000001240007c0c */ /* 0x000fe4000bf46070 */
[----:B------:R-:W-:Y:S02]  /*1310*/  IADD3 R70, R2, 0x30, RZ ;  /* 0x0000003002467810 */ /* 0x000fe40007ffe0ff */
[----:B------:R-:W-:Y:S02]  /*1320*/  CS2R R42, SRZ ;  /* 0x00000000002a7805 */ /* 0x000fe4000001ff00 */
[----:B------:R-:W-:-:S02]  /*1330*/  ISETP.GE.AND.EX P2, PT, R65, UR19, PT, P2 ;  /* 0x0000001341007c0c */ /* 0x000fc4000bf46320 */
[----:B------:R-:W-:Y:S02]  /*1340*/  CS2R R20, SRZ ;  /* 0x0000000000147805 */ /* 0x000fe4000001ff00 */
[----:B------:R-:W-:Y:S01]  /*1350*/  @!P4 IADD3 R23, R27, R31, RZ ;  /* 0x0000001f1b17c210 */ /* 0x000fe20007ffe0ff */
[----:B------:R-:W3:Y:S01]  /*1360*/  @!P3 LDC.64 R36, c[0x0][0x228] ;  /* 0x00008a00ff24bb82 */ /* 0x000ee20000000a00 */
[----:B------:R-:W-:Y:S01]  /*1370*/  ISETP.GT.U32.OR P2, PT, R0, 0x22f, P2 ;  /* 0x0000022f0000780c */ /* 0x000fe20001744470 */
[----:B------:R4:W5:Y:S06]  /*1380*/  @!P5 LDG.E.64 R42, desc[UR22][R38.64] ;  /* 0x00000016262ad981 */ /* 0x00096c000c1e1b00 */
[----:B--2---:R-:W4:Y:S01]  /*1390*/  @!P0 LDC.64 R34, c[0x0][0x288] ;  /* 0x0000a200ff228b82 */ /* 0x004f220000000a00 */
[C---:B------:R-:W-:Y:S01]  /*13a0*/  @!P4 SHF.L.U32 R51, R26.reuse, 0x2, RZ ;  /* 0x000000021a33c819 */ /* 0x040fe200000006ff */
[----:B-1----:R-:W-:Y:S01]  /*13b0*/  @!P3 IMAD R22, R41, R32, RZ ;  /* 0x000000202916b224 */ /* 0x002fe200078e02ff */
[----:B------:R-:W-:Y:S01]  /*13c0*/  @!P4 SHF.L.U64.HI R50, R26, 0x2, R23 ;  /* 0x000000021a32c819 */ /* 0x000fe20000010217 */
[----:B------:R1:W5:Y:S04]  /*13d0*/  @!P5 LDG.E.64 R20, desc[UR22][R44.64] ;  /* 0x000000162c14d981 */ /* 0x000368000c1e1b00 */
[----:B------:R-:W2:Y:S01]  /*13e0*/  @!P4 LDC.64 R30, c[0x0][0x230] ;  /* 0x00008c00ff1ecb82 */ /* 0x000ea20000000a00 */
[----:B------:R-:W-:-:S02]  /*13f0*/  SHF.R.S32.HI R52, RZ, 0x1f, R70 ;  /* 0x0000001fff347819 */ /* 0x000fc40000011446 */
[----:B------:R-:W-:-:S05]  /*1400*/  ISETP.GE.U32.AND P6, PT, R70, UR18, PT ;  /* 0x0000001246007c0c */ /* 0x000fca000bfc6070 */
[----:B------:R-:W0:Y:S01]  /*1410*/  @!P4 LDC.64 R26, c[0x0][0x228] ;  /* 0x00008a00ff1acb82 */ /* 0x000e220000000a00 */
[C---:B------:R-:W-:Y:S01]  /*1420*/  @!P3 IMAD R53, R3.reuse, R33, R22 ;  /* 0x000000210335b224 */ /* 0x040fe200078e0216 */
[----:B------:R-:W-:Y:S02]  /*1430*/  @!P3 MOV R46, R4 ;  /* 0x00000004002eb202 */ /* 0x000fe40000000f00 */
[----:B------:R-:W-:Y:S02]  /*1440*/  @!P3 MOV R47, R7 ;  /* 0x00000007002fb202 */ /* 0x000fe40000000f00 */
[----:B------:R-:W-:Y:S02]  /*1450*/  ISETP.GE.AND.EX P6, PT, R52, UR19, PT, P6 ;  /* 0x0000001334007c0c */ /* 0x000fe4000bfc6360 */
[----:B------:R-:W1:Y:S01]  /*1460*/  @!P2 LDC.64 R22, c[0x0][0x288] ;  /* 0x0000a200ff16ab82 */ /* 0x000e620000000a00 */
[----:B------:R-:W-:Y:S01]  /*1470*/  @!P3 IMAD.WIDE.U32 R46, R3, R32, R46 ;  /* 0x00000020032eb225 */ /* 0x000fe200078e002e */
[----:B------:R-:W-:-:S03]  /*1480*/  ISETP.GT.U32.OR P5, PT, R0, 0x22f, P6 ;  /* 0x0000022f0000780c */ /* 0x000fc600037a4470 */
[----:B----4-:R-:W-:Y:S01]  /*1490*/  @!P0 IMAD R38, R67, R34, RZ ;  /* 0x0000002243268224 */ /* 0x010fe200078e02ff */
[----:B------:R-:W-:Y:S02]  /*14a0*/  @!P3 IADD3 R39, R47, R53, RZ ;  /* 0x000000352f27b210 */ /* 0x000fe40007ffe0ff */
[----:B------:R-:W4:Y:S01]  /*14b0*/  @!P0 LDC.64 R40, c[0x0][0x230] ;  /* 0x00008c00ff288b82 */ /* 0x000f220000000a00 */
[----:B--2---:R-:W-:Y:S01]  /*14c0*/  @!P4 IADD3 R30, P6, R51, R30, RZ ;  /* 0x0000001e331ec210 */ /* 0x004fe20007fde0ff */
[----:B------:R-:W-:Y:S01]  /*14d0*/  @!P0 IMAD R35, R66, R35, R38 ;  /* 0x0000002342238224 */ /* 0x000fe200078e0226 */
[C---:B------:R-:W-:Y:S02]  /*14e0*/  @!P3 SHF.L.U32 R3, R46.reuse, 0x2, RZ ;  /* 0x000000022e03b819 */ /* 0x040fe400000006ff */
[----:B------:R-:W-:Y:S02]  /*14f0*/  @!P3 SHF.L.U64.HI R46, R46, 0x2, R39 ;  /* 0x000000022e2eb819 */ /* 0x000fe40000010227 */
[----:B------:R-:W-:Y:S01]  /*1500*/  @!P0 MOV R38, R4 ;  /* 0x0000000400268202 */ /* 0x000fe20000000f00 */
[----:B------:R-:W2:Y:S01]  /*1510*/  @!P0 LDC.64 R32, c[0x0][0x228] ;  /* 0x00008a00ff208b82 */ /* 0x000ea20000000a00 */
[----:B------:R-:W-:-:S02]  /*1520*/  @!P0 MOV R39, R7 ;  /* 0x0000000700278202 */ /* 0x000fc40000000f00 */
[----:B------:R-:W-:Y:S02]  /*1530*/  @!P4 IADD3.X R31, R50, R31, RZ, P6, !PT ;  /* 0x0000001f321fc210 */ /* 0x000fe400037fe4ff */
[----:B0-----:R-:W-:Y:S01]  /*1540*/  @!P4 IADD3 R26, P6, R51, R26, RZ ;  /* 0x0000001a331ac210 */ /* 0x001fe20007fde0ff */
[----:B------:R-:W-:Y:S02]  /*1550*/  @!P0 IMAD.WIDE.U32 R38, R66, R34, R38 ;  /* 0x0000002242268225 */ /* 0x000fe400078e0026 */
[----:B------:R-:W0:Y:S01]  /*1560*/  @!P5 LDC.64 R72, c[0x0][0x288] ;  /* 0x0000a200ff48db82 */ /* 0x000e220000000a00 */
[----:B------:R-:W-:Y:S02]  /*1570*/  @!P4 IADD3.X R27, R50, R27, RZ, P6, !PT ;  /* 0x0000001b321bc210 */ /* 0x000fe400037fe4ff */
[----:B------:R-:W-:Y:S01]  /*1580*/  @!P3 IADD3 R24, P6, R3, R24, RZ ;  /* 0x000000180318b210 */ /* 0x000fe20007fde0ff */
[----:B-1----:R-:W-:Y:S01]  /*1590*/  @!P2 IMAD R34, R65, R22, RZ ;  /* 0x000000164122a224 */ /* 0x002fe200078e02ff */
[----:B------:R-:W-:-:S02]  /*15a0*/  @!P0 IADD3 R35, R39, R35, RZ ;  /* 0x0000002327238210 */ /* 0x000fc40007ffe0ff */
[----:B------:R-:W-:Y:S02]  /*15b0*/  @!P3 IADD3.X R25, R46, R25, RZ, P6, !PT ;  /* 0x000000192e19b210 */ /* 0x000fe400037fe4ff */
[----:B------:R-:W-:Y:S02]  /*15c0*/  IADD3 R74, R2, 0x40, RZ ;  /* 0x00000040024a7810 */ /* 0x000fe40007ffe0ff */
[----:B------:R-:W-:Y:S02]  /*15d0*/  CS2R R44, SRZ ;  /* 0x00000000002c7805 */ /* 0x000fe4000001ff00 */
[----:B---3--:R-:W-:Y:S01]  /*15e0*/  @!P3 IADD3 R36, P6, R3, R36, RZ ;  /* 0x000000240324b210 */ /* 0x008fe20007fde0ff */
[----:B------:R-:W-:Y:S01]  /*15f0*/  @!P2 IMAD R39, R64, R23, R34 ;  /* 0x000000174027a224 */ /* 0x000fe200078e0222 */
[C---:B------:R-:W-:Y:S01]  /*1600*/  @!P0 SHF.L.U32 R3, R38.reuse, 0x2, RZ ;  /* 0x0000000226038819 */ /* 0x040fe200000006ff */
[----:B------:R-:W1:Y:S01]  /*1610*/  @!P5 LDC.64 R66, c[0x0][0x228] ;  /* 0x00008a00ff42db82 */ /* 0x000e620000000a00 */
[----:B------:R-:W-:-:S02]  /*1620*/  @!P0 SHF.L.U64.HI R38, R38, 0x2, R35 ;  /* 0x0000000226268819 */ /* 0x000fc40000010223 */
[----:B------:R-:W-:Y:S02]  /*1630*/  CS2R R50, SRZ ;  /* 0x0000000000327805 */ /* 0x000fe4000001ff00 */
[----:B------:R-:W-:Y:S01]  /*1640*/  @!P2 MOV R34, R4 ;  /* 0x000000040022a202 */ /* 0x000fe20000000f00 */
[----:B------:R-:W5:Y:S01]  /*1650*/  @!P3 LDG.E.64 R44, desc[UR22][R24.64] ;  /* 0x00000016182cb981 */ /* 0x000f62000c1e1b00 */
[----:B------:R-:W-:Y:S02]  /*1660*/  @!P2 MOV R35, R7 ;  /* 0x000000070023a202 */ /* 0x000fe40000000f00 */
[----:B------:R-:W-:Y:S02]  /*1670*/  @!P3 IADD3.X R37, R46, R37, RZ, P6, !PT ;  /* 0x000000252e25b210 */ /* 0x000fe400037fe4ff */
[----:B----4-:R-:W-:Y:S01]  /*1680*/  @!P0 IADD3 R40, P6, R3, R40, RZ ;  /* 0x0000002803288210 */ /* 0x010fe20007fde0ff */
[----:B------:R-:W-:Y:S01]  /*1690*/  @!P2 IMAD.WIDE.U32 R22, R64, R22, R34 ;  /* 0x000000164016a225 */ /* 0x000fe200078e0022 */
[----:B------:R-:W-:-:S02]  /*16a0*/  CS2R R46, SRZ ;  /* 0x00000000002e7805 */ /* 0x000fc4000001ff00 */
[----:B------:R-:W-:Y:S01]  /*16b0*/  SHF.R.S32.HI R53, RZ, 0x1f, R74 ;  /* 0x0000001fff357819 */ /* 0x000fe2000001144a */
[----:B------:R-:W3:Y:S01]  /*16c0*/  @!P5 LDC.64 R64, c[0x0][0x230] ;  /* 0x00008c00ff40db82 */ /* 0x000ee20000000a00 */
[C---:B------:R-:W-:Y:S02]  /*16d0*/  @!P0 IADD3.X R41, R38.reuse, R41, RZ, P6, !PT ;  /* 0x0000002926298210 */ /* 0x040fe400037fe4ff */
[----:B--2---:R-:W-:Y:S01]  /*16e0*/  @!P0 IADD3 R32, P6, R3, R32, RZ ;  /* 0x0000002003208210 */ /* 0x004fe20007fde0ff */
[----:B------:R2:W5:Y:S01]  /*16f0*/  @!P4 LDG.E.64 R46, desc[UR22][R30.64] ;  /* 0x000000161e2ec981 */ /* 0x000562000c1e1b00 */
[----:B------:R-:W-:Y:S02]  /*1700*/  @!P2 IADD3 R3, R23, R39, RZ ;  /* 0x000000271703a210 */ /* 0x000fe40007ffe0ff */
[----:B------:R-:W-:Y:S01]  /*1710*/  @!P0 IADD3.X R33, R38, R33, RZ, P6, !PT ;  /* 0x0000002126218210 */ /* 0x000fe200037fe4ff */
[----:B0-----:R-:W-:Y:S01]  /*1720*/  @!P5 IMAD R38, R52, R72, RZ ;  /* 0x000000483426d224 */ /* 0x001fe200078e02ff */
[----:B------:R-:W-:-:S02]  /*1730*/  @!P2 SHF.L.U32 R52, R22, 0x2, RZ ;  /* 0x000000021634a819 */ /* 0x000fc400000006ff */
[----:B------:R-:W-:Y:S02]  /*1740*/  @!P2 SHF.L.U64.HI R34, R22, 0x2, R3 ;  /* 0x000000021622a819 */ /* 0x000fe40000010203 */
[----:B------:R-:W-:Y:S01]  /*1750*/  CS2R R22, SRZ ;  /* 0x0000000000167805 */ /* 0x000fe2000001ff00 */
[----:B------:R-:W5:Y:S01]  /*1760*/  @!P0 LDG.E.64 R50, desc[UR22][R32.64] ;  /* 0x0000001620328981 */ /* 0x000f62000c1e1b00 */
[----:B--2---:R-:W0:Y:S04]  /*1770*/  @!P2 LDC.64 R30, c[0x0][0x228] ;  /* 0x00008a00ff1eab82 */ /* 0x004e280000000a00 */
[----:B------:R2:W5:Y:S01]  /*1780*/  @!P4 LDG.E.64 R22, desc[UR22][R26.64] ;  /* 0x000000161a16c981 */ /* 0x000562000c1e1b00 */
[----:B------:R-:W-:-:S04]  /*1790*/  ISETP.GE.U32.AND P4, PT, R74, UR18, PT ;  /* 0x000000124a007c0c */ /* 0x000fc8000bf86070 */
[----:B------:R-:W-:-:S04]  /*17a0*/  ISETP.GE.AND.EX P4, PT, R53, UR19, PT, P4 ;  /* 0x0000001335007c0c */ /* 0x000fc8000bf86340 */
[----:B------:R-:W-:Y:S01]  /*17b0*/  ISETP.GT.U32.OR P4, PT, R0, 0x22f, P4 ;  /* 0x0000022f0000780c */ /* 0x000fe20002784470 */
[----:B--2---:R-:W2:Y:S01]  /*17c0*/  @!P2 LDC.64 R26, c[0x0][0x230] ;  /* 0x00008c00ff1aab82 */ /* 0x004ea20000000a00 */
[----:B------:R-:W-:Y:S01]  /*17d0*/  @!P5 IMAD R35, R70, R73, R38 ;  /* 0x000000494623d224 */ /* 0x000fe200078e0226 */
[----:B------:R-:W-:Y:S02]  /*17e0*/  CS2R R38, SRZ ;  /* 0x0000000000267805 */ /* 0x000fe4000001ff00 */
[----:B------:R-:W-:Y:S02]  /*17f0*/  CS2R R24, SRZ ;  /* 0x0000000000187805 */ /* 0x000fe4000001ff00 */
[----:B------:R-:W-:Y:S02]  /*1800*/  @!P5 MOV R32, R4 ;  /* 0x000000040020d202 */ /* 0x000fe40000000f00 */
[----:B------:R-:W-:Y:S02]  /*1810*/  @!P5 MOV R33, R7 ;  /* 0x000000070021d202 */ /* 0x000fe40000000f00 */
[----:B------:R-:W-:Y:S01]  /*1820*/  IADD3 R81, R2, 0x50, RZ ;  /* 0x0000005002517810 */ /* 0x000fe20007ffe0ff */
[----:B------:R-:W4:Y:S01]  /*1830*/  @!P0 LDG.E.64 R38, desc[UR22][R40.64] ;  /* 0x0000001628268981 */ /* 0x000f22000c1e1b00 */
[----:B------:R-:W1:Y:S01]  /*1840*/  @!P4 LDC.64 R78, c[0x0][0x288] ;  /* 0x0000a200ff4ecb82 */ /* 0x000e620000000a00 */
[----:B------:R-:W-:-:S02]  /*1850*/  @!P5 IMAD.WIDE.U32 R72, R70, R72, R32 ;  /* 0x000000484648d225 */ /* 0x000fc400078e0020 */
[----:B------:R3:W5:Y:S01]  /*1860*/  @!P3 LDG.E.64 R24, desc[UR22][R36.64] ;  /* 0x000000162418b981 */ /* 0x000762000c1e1b00 */
[----:B------:R-:W-:Y:S02]  /*1870*/  SHF.R.S32.HI R75, RZ, 0x1f, R81 ;  /* 0x0000001fff4b7819 */ /* 0x000fe40000011451 */
[----:B------:R-:W-:Y:S02]  /*1880*/  ISETP.GE.U32.AND P3, PT, R81, UR18, PT ;  /* 0x0000001251007c0c */ /* 0x000fe4000bf66070 */
[----:B--2---:R-:W-:Y:S01]  /*1890*/  @!P2 IADD3 R26, P0, R52, R26, RZ ;  /* 0x0000001a341aa210 */ /* 0x004fe20007f1e0ff */
[----:B------:R-:W-:Y:S01]  /*18a0*/  UIMAD.WIDE UR6, UR8, 0x8, UR6 ;  /* 0x00000008080678a5 */ /* 0x000fe2000f8e0206 */
[----:B------:R-:W-:Y:S01]  /*18b0*/  @!P5 IADD3 R35, R73, R35, RZ ;  /* 0x000000234923d210 */ /* 0x000fe20007ffe0ff */
[----:B------:R-:W2:Y:S01]  /*18c0*/  @!P4 LDC.64 R32, c[0x0][0x230] ;  /* 0x00008c00ff20cb82 */ /* 0x000ea20000000a00 */
[----:B------:R-:W-:Y:S02]  /*18d0*/  @!P2 IADD3.X R27, R34, R27, RZ, P0, !PT ;  /* 0x0000001b221ba210 */ /* 0x000fe400007fe4ff */
[----:B0-----:R-:W-:-:S02]  /*18e0*/  @!P2 IADD3 R30, P0, R52, R30, RZ ;  /* 0x0000001e341ea210 */ /* 0x001fc40007f1e0ff */
[----:B---3--:R-:W-:Y:S02]  /*18f0*/  @!P5 SHF.L.U32 R37, R72, 0x2, RZ ;  /* 0x000000024825d819 */ /* 0x008fe400000006ff */
[----:B------:R-:W-:Y:S02]  /*1900*/  ISETP.GE.AND.EX P3, PT, R75, UR19, PT, P3 ;  /* 0x000000134b007c0c */ /* 0x000fe4000bf66330 */
[----:B------:R-:W-:Y:S01]  /*1910*/  @!P2 IADD3.X R31, R34, R31, RZ, P0, !PT ;  /* 0x0000001f221fa210 */ /* 0x000fe200007fe4ff */
[----:B-1----:R-:W-:Y:S01]  /*1920*/  @!P4 IMAD R36, R53, R78, RZ ;  /* 0x0000004e3524c224 */ /* 0x002fe200078e02ff */
[----:B------:R-:W-:Y:S02]  /*1930*/  IADD3 R3, R2, 0xf0, RZ ;  /* 0x000000f002037810 */ /* 0x000fe40007ffe0ff */
[----:B------:R-:W-:Y:S02]  /*1940*/  @!P5 SHF.L.U64.HI R72, R72, 0x2, R35 ;  /* 0x000000024848d819 */ /* 0x000fe40000010223 */
[----:B------:R-:W-:-:S02]  /*1950*/  @!P5 IADD3 R64, P0, R37, R64, RZ ;  /* 0x000000402540d210 */ /* 0x000fc40007f1e0ff */
[----:B------:R-:W-:Y:S01]  /*1960*/  ISETP.GT.U32.OR P3, PT, R0, 0x22f, P3 ;  /* 0x0000022f0000780c */ /* 0x000fe20001f64470 */
[----:B------:R-:W-:Y:S01]  /*1970*/  @!P4 IMAD R73, R74, R79, R36 ;  /* 0x0000004f4a49c224 */ /* 0x000fe200078e0224 */
[----:B------:R-:W-:Y:S01]  /*1980*/  ISETP.GE.U32.AND P6, PT, R3, UR18, PT ;  /* 0x0000001203007c0c */ /* 0x000fe2000bfc6070 */
[----:B------:R-:W0:Y:S01]  /*1990*/  @!P4 LDC.64 R34, c[0x0][0x228] ;  /* 0x00008a00ff22cb82 */ /* 0x000e220000000a00 */
[----:B------:R-:W-:Y:S02]  /*19a0*/  SHF.R.S32.HI R88, RZ, 0x1f, R3 ;  /* 0x0000001fff587819 */ /* 0x000fe40000011403 */
[----:B------:R-:W-:Y:S02]  /*19b0*/  @!P5 IADD3.X R65, R72, R65, RZ, P0, !PT ;  /* 0x000000414841d210 */ /* 0x000fe400007fe4ff */
[----:B------:R-:W-:Y:S02]  /*19c0*/  @!P5 IADD3 R66, P0, R37, R66, RZ ;  /* 0x000000422542d210 */ /* 0x000fe40007f1e0ff */
[----:B------:R-:W-:-:S02]  /*19d0*/  MOV R36, UR6 ;  /* 0x0000000600247c02 */ /* 0x000fc40008000f00 */
[----:B------:R-:W-:Y:S01]  /*19e0*/  MOV R37, UR7 ;  /* 0x0000000700257c02 */ /* 0x000fe20008000f00 */
[----:B------:R-:W1:Y:S01]  /*19f0*/  @!P3 LDC.64 R70, c[0x0][0x288] ;  /* 0x0000a200ff46bb82 */ /* 0x000e620000000a00 */
[----:B------:R-:W-:-:S04]  /*1a00*/  ISETP.GE.AND.EX P6, PT, R88, UR19, PT, P6 ;  /* 0x0000001358007c0c */ /* 0x000fc8000bfc6360 */
[----:B------:R-:W-:Y:S01]  /*1a10*/  ISETP.GT.U32.OR P6, PT, R0, 0x22f, P6 ;  /* 0x0000022f0000780c */ /* 0x000fe200037c4470 */
[----:B------:R-:W3:Y:S01]  /*1a20*/  LDG.E.64 R36, desc[UR22][R36.64] ;  /* 0x0000001624247981 */ /* 0x000ee2000c1e1b00 */
[----:B------:R-:W-:Y:S02]  /*1a30*/  @!P4 MOV R40, R4 ;  /* 0x000000040028c202 */ /* 0x000fe40000000f00 */
[----:B------:R-:W-:-:S09]  /*1a40*/  @!P4 MOV R41, R7 ;  /* 0x000000070029c202 */ /* 0x000fd20000000f00 */
[----:B------:R-:W0:Y:S01]  /*1a50*/  @!P6 LDC.64 R52, c[0x0][0x288] ;  /* 0x0000a200ff34eb82 */ /* 0x000e220000000a00 */
[----:B------:R-:W-:Y:S01]  /*1a60*/  @!P4 IMAD.WIDE.U32 R78, R74, R78, R40 ;  /* 0x0000004e4a4ec225 */ /* 0x000fe200078e0028 */
[----:B------:R-:W-:Y:S02]  /*1a70*/  @!P5 IADD3.X R67, R72, R67, RZ, P0, !PT ;  /* 0x000000434843d210 */ /* 0x000fe400007fe4ff */
[----:B------:R-:W-:-:S04]  /*1a80*/  @!P3 MOV R76, R4 ;  /* 0x00000004004cb202 */ /* 0x000fc80000000f00 */
[----:B------:R-:W0:Y:S01]  /*1a90*/  @!P3 LDC.64 R40, c[0x0][0x230] ;  /* 0x00008c00ff28bb82 */ /* 0x000e220000000a00 */
[----:B------:R-:W-:Y:S01]  /*1aa0*/  @!P4 IADD3 R74, R79, R73, RZ ;  /* 0x000000494f4ac210 */ /* 0x000fe20007ffe0ff */
[----:B-1----:R-:W-:Y:S01]  /*1ab0*/  @!P3 IMAD R79, R75, R70, RZ ;  /* 0x000000464b4fb224 */ /* 0x002fe200078e02ff */
[----:B------:R-:W-:Y:S02]  /*1ac0*/  @!P4 SHF.L.U32 R80, R78, 0x2, RZ ;  /* 0x000000024e50c819 */ /* 0x000fe400000006ff */
[----:B------:R-:W-:-:S03]  /*1ad0*/  @!P3 MOV R77, R7 ;  /* 0x00000007004db202 */ /* 0x000fc60000000f00 */
[----:B------:R-:W1:Y:S01]  /*1ae0*/  @!P3 LDC.64 R72, c[0x0][0x228] ;  /* 0x00008a00ff48bb82 */ /* 0x000e620000000a00 */
[----:B------:R-:W-:Y:S01]  /*1af0*/  @!P4 SHF.L.U64.HI R78, R78, 0x2, R74 ;  /* 0x000000024e4ec819 */ /* 0x000fe2000001024a */
[C---:B------:R-:W-:Y:S01]  /*1b00*/  @!P3 IMAD R79, R81.reuse, R71, R79 ;  /* 0x00000047514fb224 */ /* 0x040fe200078e024f */
[----:B--2---:R-:W-:Y:S01]  /*1b10*/  @!P4 IADD3 R32, P0, R80, R32, RZ ;  /* 0x000000205020c210 */ /* 0x004fe20007f1e0ff */
[----:B------:R-:W-:-:S04]  /*1b20*/  @!P3 IMAD.WIDE.U32 R70, R81, R70, R76 ;  /* 0x000000465146b225 */ /* 0x000fc800078e004c */
[----:B------:R-:W2:Y:S01]  /*1b30*/  @!P6 LDC.64 R74, c[0x0][0x230] ;  /* 0x00008c00ff4aeb82 */ /* 0x000ea20000000a00 */
[----:B------:R-:W-:Y:S02]  /*1b40*/  @!P4 IADD3.X R33, R78, R33, RZ, P0, !PT ;  /* 0x000000214e21c210 */ /* 0x000fe400007fe4ff */
[----:B0-----:R-:W-:Y:S02]  /*1b50*/  @!P4 IADD3 R34, P0, R80, R34, RZ ;  /* 0x000000225022c210 */ /* 0x001fe40007f1e0ff */
[----:B------:R-:W-:Y:S01]  /*1b60*/  @!P3 IADD3 R80, R71, R79, RZ ;  /* 0x0000004f4750b210 */ /* 0x000fe20007ffe0ff */
[----:B------:R-:W-:Y:S02]  /*1b70*/  @!P6 IMAD R71, R88, R52, RZ ;  /* 0x000000345847e224 */ /* 0x000fe400078e02ff */
[----:B------:R-:W0:Y:S01]  /*1b80*/  @!P6 LDC.64 R76, c[0x0][0x228] ;  /* 0x00008a00ff4ceb82 */ /* 0x000e220000000a00 */
[----:B------:R-:W-:Y:S01]  /*1b90*/  @!P4 IADD3.X R35, R78, R35, RZ, P0, !PT ;  /* 0x000000234e23c210 */ /* 0x000fe200007fe4ff */
[----:B------:R-:W-:Y:S01]  /*1ba0*/  @!P6 IMAD R53, R3, R53, R71 ;  /* 0x000000350335e224 */ /* 0x000fe200078e0247 */
[----:B------:R-:W-:-:S02]  /*1bb0*/  @!P3 SHF.L.U32 R79, R70, 0x2, RZ ;  /* 0x00000002464fb819 */ /* 0x000fc400000006ff */
[----:B------:R-:W-:Y:S02]  /*1bc0*/  @!P3 SHF.L.U64.HI R78, R70, 0x2, R80 ;  /* 0x00000002464eb819 */ /* 0x000fe40000010250 */
[----:B------:R-:W-:Y:S02]  /*1bd0*/  @!P6 MOV R70, R4 ;  /* 0x000000040046e202 */ /* 0x000fe40000000f00 */
[----:B------:R-:W-:Y:S02]  /*1be0*/  @!P6 MOV R71, R7 ;  /* 0x000000070047e202 */ /* 0x000fe40000000f00 */
[----:B------:R-:W-:Y:S01]  /*1bf0*/  @!P3 IADD3 R40, P0, R79, R40, RZ ;  /* 0x000000284f28b210 */ /* 0x000fe20007f1e0ff */
[----:B------:R-:W-:-:S03]  /*1c00*/  @!P6 IMAD.WIDE.U32 R70, R3, R52, R70 ;  /* 0x000000340346e225 */ /* 0x000fc600078e0046 */
[----:B------:R-:W-:Y:S02]  /*1c10*/  @!P3 IADD3.X R41, R78, R41, RZ, P0, !PT ;  /* 0x000000294e29b210 */ /* 0x000fe400007fe4ff */
[----:B-1----:R-:W-:Y:S02]  /*1c20*/  @!P3 IADD3 R72, P0, R79, R72, RZ ;  /* 0x000000484f48b210 */ /* 0x002fe40007f1e0ff */
[----:B------:R-:W-:Y:S02]  /*1c30*/  @!P6 IADD3 R53, R71, R53, RZ ;  /* 0x000000354735e210 */ /* 0x000fe40007ffe0ff */
[----:B------:R-:W-:Y:S02]  /*1c40*/  @!P6 SHF.L.U32 R3, R70, 0x2, RZ ;  /* 0x000000024603e819 */ /* 0x000fe400000006ff */
[----:B------:R-:W-:Y:S02]  /*1c50*/  @!P3 IADD3.X R73, R78, R73, RZ, P0, !PT ;  /* 0x000000494e49b210 */ /* 0x000fe400007fe4ff */
[----:B------:R-:W-:-:S02]  /*1c60*/  @!P6 SHF.L.U64.HI R53, R70, 0x2, R53 ;  /* 0x000000024635e819 */ /* 0x000fc40000010235 */
[----:B--2---:R-:W-:-:S04]  /*1c70*/  @!P6 IADD3 R74, P0, R3, R74, RZ ;  /* 0x0000004a034ae210 */ /* 0x004fc80007f1e0ff */
[----:B------:R-:W-:Y:S02]  /*1c80*/  @!P6 IADD3.X R75, R53, R75, RZ, P0, !PT ;  /* 0x0000004b354be210 */ /* 0x000fe400007fe4ff */
[----:B0-----:R-:W-:Y:S02]  /*1c90*/  @!P6 IADD3 R76, P0, R3, R76, RZ ;  /* 0x0000004c034ce210 */ /* 0x001fe40007f1e0ff */
[----:B------:R-:W-:Y:S02]  /*1ca0*/  CS2R R78, SRZ ;  /* 0x00000000004e7805 */ /* 0x000fe4000001ff00 */
[----:B------:R-:W-:Y:S02]  /*1cb0*/  @!P6 IADD3.X R77, R53, R77, RZ, P0, !PT ;  /* 0x0000004d354de210 */ /* 0x000fe400007fe4ff */
[----:B------:R-:W-:Y:S02]  /*1cc0*/  CS2R R52, SRZ ;  /* 0x0000000000347805 */ /* 0x000fe4000001ff00 */
[----:B------:R0:W2:Y:S04]  /*1cd0*/  @P1 LDG.E.64 R78, desc[UR22][R68.64] ;  /* 0x00000016444e1981 */ /* 0x0000a8000c1e1b00 */
[----:B------:R1:W5:Y:S01]  /*1ce0*/  @P1 LDG.E.64 R52, desc[UR22][R28.64] ;  /* 0x000000161c341981 */ /* 0x000362000c1e1b00 */
[----:B0-----:R-:W-:-:S02]  /*1cf0*/  CS2R R68, SRZ ;  /* 0x0000000000447805 */ /* 0x001fc4000001ff00 */
[----:B-1----:R-:W-:-:S04]  /*1d00*/  CS2R R28, SRZ ;  /* 0x00000000001c7805 */ /* 0x002fc8000001ff00 */
[----:B------:R0:W5:Y:S04]  /*1d10*/  @!P5 LDG.E.64 R68, desc[UR22][R64.64] ;  /* 0x000000164044d981 */ /* 0x000168000c1e1b00 */
[----:B------:R1:W5:Y:S01]  /*1d20*/  @!P5 LDG.E.64 R28, desc[UR22][R66.64] ;  /* 0x00000016421cd981 */ /* 0x000362000c1e1b00 */
[----:B0-----:R-:W-:Y:S02]  /*1d30*/  CS2R R64, SRZ ;  /* 0x0000000000407805 */ /* 0x001fe4000001ff00 */
[----:B-1----:R-:W-:-:S04]  /*1d40*/  CS2R R66, SRZ ;  /* 0x0000000000427805 */ /* 0x002fc8000001ff00 */
[----:B------:R0:W5:Y:S04]  /*1d50*/  @!P3 LDG.E.64 R64, desc[UR22][R40.64] ;  /* 0x000000162840b981 */ /* 0x000168000c1e1b00 */
[----:B------:R1:W5:Y:S01]  /*1d60*/  @!P4 LDG.E.64 R66, desc[UR22][R32.64] ;  /* 0x000000162042c981 */ /* 0x000362000c1e1b00 */
[----:B0-----:R-:W-:Y:S02]  /*1d70*/  CS2R R40, SRZ ;  /* 0x0000000000287805 */ /* 0x001fe4000001ff00 */
[----:B-1----:R-:W-:-:S04]  /*1d80*/  CS2R R32, SRZ ;  /* 0x0000000000207805 */ /* 0x002fc8000001ff00 */
[----:B------:R-:W5:Y:S04]  /*1d90*/  @!P6 LDG.E.64 R40, desc[UR22][R74.64] ;  /* 0x000000164a28e981 */ /* 0x000f68000c1e1b00 */
[----:B------:R-:W5:Y:S01]  /*1da0*/  @!P3 LDG.E.64 R32, desc[UR22][R72.64] ;  /* 0x000000164820b981 */ /* 0x000f62000c1e1b00 */
[----:B------:R-:W-:-:S06]  /*1db0*/  CS2R R70, SRZ ;  /* 0x0000000000467805 */ /* 0x000fcc000001ff00 */
[----:B------:R0:W5:Y:S02]  /*1dc0*/  @!P2 LDG.E.64 R70, desc[UR22][R26.64] ;  /* 0x000000161a46a981 */ /* 0x000164000c1e1b00 */
[----:B0-----:R-:W-:-:S06]  /*1dd0*/  CS2R R26, SRZ ;  /* 0x00000000001a7805 */ /* 0x001fcc000001ff00 */
[----:B------:R0:W5:Y:S02]  /*1de0*/  @!P2 LDG.E.64 R26, desc[UR22][R30.64] ;  /* 0x000000161e1aa981 */ /* 0x000164000c1e1b00 */
[----:B0-----:R-:W-:Y:S01]  /*1df0*/  CS2R R30, SRZ ;  /* 0x00000000001e7805 */ /* 0x001fe2000001ff00 */
[----:B------:R-:W-:-:S05]  /*1e00*/  UMOV UR26, 0x3f800000 ;  /* 0x3f800000001a7882 */ /* 0x000fca0000000000 */
[----:B------:R0:W5:Y:S01]  /*1e10*/  @!P4 LDG.E.64 R30, desc[UR22][R34.64] ;  /* 0x00000016221ec981 */ /* 0x000162000c1e1b00 */
[----:B------:R-:W-:Y:S01]  /*1e20*/  BSSY B0, `(.L_x_2166) ;  /* 0x0000021000007945 */ /* 0x000fe20003800000 */
[----:B------:R-:W-:Y:S02]  /*1e30*/  ISETP.NE.AND P5, PT, RZ, UR25, PT ;  /* 0x00000019ff007c0c */ /* 0x000fe4000bfa5270 */
[----:B0-----:R-:W-:-:S06]  /*1e40*/  CS2R R34, SRZ ;  /* 0x0000000000227805 */ /* 0x001fcc000001ff00 */
[----:B------:R0:W5:Y:S01]  /*1e50*/  @!P6 LDG.E.64 R34, desc[UR22][R76.64] ;  /* 0x000000164c22e981 */ /* 0x000162000c1e1b00 */
        /* <DEDUP_REMOVED lines=8> */
[----:B------:R-:W1:Y:S01]  /*1ee0*/  @P0 MUFU.RSQ R3, R3 ;  /* 0x0000000300030308 */ /* 0x000e620000001400 */
[----:B----4-:R-:W-:Y:S01]  /*1ef0*/  FADD.FTZ R81, R38, -UR6 ;  /* 0x8000000626517e21 */ /* 0x010fe20008010000 */
[----:B0-----:R-:W-:Y:S01]  /*1f00*/  FADD.FTZ R76, R39, -UR6 ;  /* 0x80000006274c7e21 */ /* 0x001fe20008010000 */
[----:B-1----:R-:W-:Y:S02]  /*1f10*/  @P0 R2UR UR5, R3 ;  /* 0x00000000030502ca */ /* 0x002fe400000e0000 */
[----:B------:R-:W-:Y:S02]  /*1f20*/  ISETP.GT.U32.AND P0, PT, R0, 0x22f, PT ;  /* 0x0000022f0000780c */ /* 0x000fe40003f04070 */
[----:B------:R-:W-:Y:S02]  /*1f30*/  CS2R R36, SRZ ;  /* 0x0000000000247805 */ /* 0x000fe4000001ff00 */
[----:B------:R-:W-:-:S07]  /*1f40*/  CS2R R38, SRZ ;  /* 0x0000000000267805 */ /* 0x000fce000001ff00 */
[----:B------:R-:W-:Y:S01]  /*1f50*/  @UP0 UMOV UR26, UR5 ;  /* 0x00000005001a0c82 */ /* 0x000fe20008000000 */
[----:B--2---:R-:W-:Y:S01]  /*1f60*/  FADD.FTZ R78, R78, -UR6 ;  /* 0x800000064e4e7e21 */ /* 0x004fe20008010000 */
[----:B------:R-:W-:Y:S01]  /*1f70*/  FADD.FTZ R77, R79, -UR6 ;  /* 0x800000064f4d7e21 */ /* 0x000fe20008010000 */
[----:B------:R-:W-:Y:S06]  /*1f80*/  @P0 BRA `(.L_x_2167) ;  /* 0x0000000000280947 */ /* 0x000fec0003800000 */
        /* <DEDUP_REMOVED lines=10> */
.L_x_2167:
[----:B------:R-:W-:Y:S05]  /*2030*/  BSYNC B0 ;  /* 0x0000000000007941 */ /* 0x000fea0003800000 */
.L_x_2166:
[----:B-----5:R-:W-:Y:S01]  /*2040*/  MOV R79, R52 ;  /* 0x00000034004f7202 */ /* 0x020fe20000000f00 */
[----:B------:R-:W-:Y:S01]  /*2050*/  FMUL.FTZ R78, R78, UR26 ;  /* 0x0000001a4e4e7c20 */ /* 0x000fe20008410000 */
[----:B0-----:R-:W-:Y:S01]  /*2060*/  MOV R73, R53 ;  /* 0x0000003500497202 */ /* 0x001fe20000000f00 */
[----:B------:R-:W-:Y:S01]  /*2070*/  FMUL.FTZ R77, R77, UR26 ;  /* 0x0000001a4d4d7c20 */ /* 0x000fe20008410000 */
[----:B------:R-:W-:Y:S01]  /*2080*/  MOV R75, R50 ;  /* 0x00000032004b7202 */ /* 0x000fe20000000f00 */
        /* <DEDUP_REMOVED lines=19> */
.L_x_2168:
        /* <DEDUP_REMOVED lines=26> */
.L_x_2169:
[----:B------:R-:W-:Y:S01]  /*2360*/  FFMA.FTZ R82, R77, R3, R74 ;  /* 0x000000034d527223 */ /* 0x000fe2000001004a */
[----:B------:R-:W-:Y:S01]  /*2370*/  FMUL.FTZ R74, R75, R36 ;  /* 0x000000244b4a7220 */ /* 0x000fe20000410000 */
[----:B------:R-:W-:Y:S01]  /*2380*/  FADD.FTZ R80, R3, R80 ;  /* 0x0000005003507221 */ /* 0x000fe20000010000 */
[----:B------:R-:W-:Y:S01]  /*2390*/  FMUL.FTZ R3, R72, R37 ;  /* 0x0000002548037220 */ /* 0x000fe20000410000 */
[----:B------:R-:W-:Y:S01]  /*23a0*/  FADD.FTZ R70, R70, -UR6 ;  /* 0x8000000646467e21 */ /* 0x000fe20008010000 */
[----:B------:R-:W-:Y:S01]  /*23b0*/  FFMA.FTZ R82, R81, R74, R82 ;  /* 0x0000004a51527223 */ /* 0x000fe20000010052 */
[----:B------:R-:W-:Y:S01]  /*23c0*/  FADD.FTZ R74, R80, R74 ;  /* 0x0000004a504a7221 */ /* 0x000fe20000010000 */
[----:B------:R-:W-:Y:S01]  /*23d0*/  FADD.FTZ R71, R71, -UR6 ;  /* 0x8000000647477e21 */ /* 0x000fe20008010000 */
[----:B------:R-:W-:Y:S01]  /*23e0*/  FFMA.FTZ R86, R78, R79, RZ ;  /* 0x0000004f4e567223 */ /* 0x000fe200000100ff */
[----:B------:R-:W-:Y:S01]  /*23f0*/  FFMA.FTZ R80, R76, R3, R82 ;  /* 0x000000034c507223 */ /* 0x000fe20000010052 */
[----:B------:R-:W-:Y:S01]  /*2400*/  FADD.FTZ R82, R3, R74 ;  /* 0x0000004a03527221 */ /* 0x000fe20000010000 */
[----:B------:R-:W-:Y:S01]  /*2410*/  MOV R74, R26 ;  /* 0x0000001a004a7202 */ /* 0x000fe20000000f00 */
[----:B------:R-:W-:Y:S01]  /*2420*/  FMUL.FTZ R84, R70, UR26 ;  /* 0x0000001a46547c20 */ /* 0x000fe20008410000 */
[----:B------:R-:W-:Y:S01]  /*2430*/  MOV R3, R27 ;  /* 0x0000001b00037202 */ /* 0x000fe20000000f00 */
        /* <DEDUP_REMOVED lines=21> */
.L_x_2170:
[----:B------:R-:W-:Y:S01]  /*2590*/  FMUL.FTZ R70, R74, R36 ;  /* 0x000000244a467220 */ /* 0x000fe20000410000 */
[----:B------:R-:W-:Y:S01]  /*25a0*/  FFMA.FTZ R86, R81, R75, R86 ;  /* 0x0000004b51567223 */ /* 0x000fe20000010056 */
[----:B------:R-:W-:Y:S01]  /*25b0*/  FADD.FTZ R79, R79, R75 ;  /* 0x0000004b4f4f7221 */ /* 0x000fe20000010000 */
[----:B------:R-:W-:Y:S01]  /*25c0*/  FADD.FTZ R75, RZ, R73 ;  /* 0x00000049ff4b7221 */ /* 0x000fe20000010000 */
[----:B------:R-:W-:Y:S01]  /*25d0*/  FFMA.FTZ R71, R84, R70, R80 ;  /* 0x0000004654477223 */ /* 0x000fe20000010050 */
[----:B------:R-:W-:Y:S01]  /*25e0*/  FADD.FTZ R82, R82, R70 ;  /* 0x0000004652527221 */ /* 0x000fe20000010000 */
[----:B------:R-:W-:Y:S01]  /*25f0*/  FFMA.FTZ R70, R77, R73, RZ ;  /* 0x000000494d467223 */ /* 0x000fe200000100ff */
[----:B------:R-:W-:Y:S01]  /*2600*/  FMUL.FTZ R73, R3, R37 ;  /* 0x0000002503497220 */ /* 0x000fe20000410000 */
[----:B------:R-:W-:Y:S01]  /*2610*/  FADD.FTZ R85, R68, -UR6 ;  /* 0x8000000644557e21 */ /* 0x000fe20008010000 */
[----:B------:R-:W-:Y:S01]  /*2620*/  FADD.FTZ R69, R69, -UR6 ;  /* 0x8000000645457e21 */ /* 0x000fe20008010000 */
[----:B------:R-:W-:Y:S01]  /*2630*/  FFMA.FTZ R70, R76, R72, R70 ;  /* 0x000000484c467223 */ /* 0x000fe20000010046 */
[----:B------:R-:W-:Y:S01]  /*2640*/  FFMA.FTZ R71, R83, R73, R71 ;  /* 0x0000004953477223 */ /* 0x000fe20000010047 */
[----:B------:R-:W-:Y:S01]  /*2650*/  FADD.FTZ R73, R73, R82 ;  /* 0x0000005249497221 */ /* 0x000fe20000010000 */
[----:B------:R-:W-:Y:S01]  /*2660*/  FADD.FTZ R72, R75, R72 ;  /* 0x000000484b487221 */ /* 0x000fe20000010000 */
[----:B------:R-:W-:Y:S01]  /*2670*/  MOV R80, R28 ;  /* 0x0000001c00507202 */ /* 0x000fe20000000f00 */
[----:B------:R-:W-:Y:S01]  /*2680*/  FMUL.FTZ R85, R85, UR26 ;  /* 0x0000001a55557c20 */ /* 0x000fe20008410000 */
[----:B------:R-:W-:Y:S01]  /*2690*/  MOV R68, R29 ;  /* 0x0000001d00447202 */ /* 0x000fe20000000f00 */
        /* <DEDUP_REMOVED lines=20> */
.L_x_2171:
[----:B------:R-:W-:Y:S01]  /*27e0*/  FMUL.FTZ R69, R80, R36 ;  /* 0x0000002450457220 */ /* 0x000fe20000410000 */
[----:B------:R-:W-:Y:S01]  /*27f0*/  FADD.FTZ R79, R79, R74 ;  /* 0x0000004a4f4f7221 */ /* 0x000fe20000010000 */
[----:B------:R-:W-:Y:S01]  /*2800*/  FFMA.FTZ R86, R84, R74, R86 ;  /* 0x0000004a54567223 */ /* 0x000fe20000010056 */
[----:B------:R-:W-:Y:S01]  /*2810*/  FMUL.FTZ R75, R68, R37 ;  /* 0x00000025444b7220 */ /* 0x000fe20000410000 */
[----:B------:R-:W-:Y:S01]  /*2820*/  FFMA.FTZ R74, R85, R69, R71 ;  /* 0x00000045554a7223 */ /* 0x000fe20000010047 */
[----:B------:R-:W-:Y:S01]  /*2830*/  FADD.FTZ R73, R73, R69 ;  /* 0x0000004549497221 */ /* 0x000fe20000010000 */
[----:B------:R-:W-:Y:S01]  /*2840*/  FADD.FTZ R66, R66, -UR6 ;  /* 0x8000000642427e21 */ /* 0x000fe20008010000 */
[----:B------:R-:W-:Y:S01]  /*2850*/  FADD.FTZ R67, R67, -UR6 ;  /* 0x8000000643437e21 */ /* 0x000fe20008010000 */
[----:B------:R-:W-:Y:S01]  /*2860*/  FADD.FTZ R71, R72, R3 ;  /* 0x0000000348477221 */ /* 0x000fe20000010000 */
[----:B------:R-:W-:Y:S01]  /*2870*/  FFMA.FTZ R69, R83, R3, R70 ;  /* 0x0000000353457223 */ /* 0x000fe20000010046 */
[----:B------:R-:W-:Y:S01]  /*2880*/  FFMA.FTZ R72, R82, R75, R74 ;  /* 0x0000004b52487223 */ /* 0x000fe2000001004a */
        /* <DEDUP_REMOVED lines=24> */
.L_x_2172:
[----:B------:R-:W-:Y:S01]  /*2a10*/  FMUL.FTZ R66, R70, R36 ;  /* 0x0000002446427220 */ /* 0x000fe20000410000 */
[----:B------:R-:W-:Y:S01]  /*2a20*/  FADD.FTZ R79, R79, R80 ;  /* 0x000000504f4f7221 */ /* 0x000fe20000010000 */
[----:B------:R-:W-:Y:S01]  /*2a30*/  FFMA.FTZ R86, R85, R80, R86 ;  /* 0x0000005055567223 */ /* 0x000fe20000010056 */
[----:B------:R-:W-:Y:S01]  /*2a40*/  FMUL.FTZ R80, R3, R37 ;  /* 0x0000002503507220 */ /* 0x000fe20000410000 */
[----:B------:R-:W-:Y:S01]  /*2a50*/  FADD.FTZ R73, R73, R66 ;  /* 0x0000004249497221 */ /* 0x000fe20000010000 */
[----:B------:R-:W-:Y:S01]  /*2a60*/  FFMA.FTZ R72, R75, R66, R72 ;  /* 0x000000424b487223 */ /* 0x000fe20000010048 */
[----:B------:R-:W-:Y:S01]  /*2a70*/  FFMA.FTZ R66, R82, R68, R69 ;  /* 0x0000004452427223 */ /* 0x000fe20000010045 */
[----:B------:R-:W-:Y:S01]  /*2a80*/  FADD.FTZ R65, R65, -UR6 ;  /* 0x8000000641417e21 */ /* 0x000fe20008010000 */
[----:B------:R-:W-:Y:S01]  /*2a90*/  FADD.FTZ R69, R80, R73 ;  /* 0x0000004950457221 */ /* 0x000fe20000010000 */
[----:B------:R-:W-:Y:S01]  /*2aa0*/  FADD.FTZ R73, R64, -UR6 ;  /* 0x8000000640497e21 */ /* 0x000fe20008010000 */
[----:B------:R-:W-:Y:S01]  /*2ab0*/  FADD.FTZ R67, R71, R68 ;  /* 0x0000004447437221 */ /* 0x000fe20000010000 */
[----:B------:R-:W-:Y:S01]  /*2ac0*/  FFMA.FTZ R68, R74, R80, R72 ;  /* 0x000000504a447223 */ /* 0x000fe20000010048 */
        /* <DEDUP_REMOVED lines=23> */
.L_x_2173:
        /* <DEDUP_REMOVED lines=35> */
.L_x_2174:
        /* <DEDUP_REMOVED lines=35> */
.L_x_2175:
        /* <DEDUP_REMOVED lines=35> */
.L_x_2176:
        /* <DEDUP_REMOVED lines=35> */
.L_x_2177:
[----:B------:R-:W-:Y:S01]  /*3500*/  FMUL.FTZ R57, R80, R36 ;  /* 0x0000002450397220 */ /* 0x000fe20000410000 */
[----:B------:R-:W-:Y:S01]  /*3510*/  FADD.FTZ R54, R54, -UR6 ;  /* 0x8000000636367e21 */ /* 0x000fe20008010000 */
[----:B------:R-:W-:Y:S01]  /*3520*/  FADD.FTZ R55, R55, -UR6 ;  /* 0x8000000637377e21 */ /* 0x000fe20008010000 */
[----:B------:R-:W-:Y:S01]  /*3530*/  FADD.FTZ R79, R79, R62 ;  /* 0x0000003e4f4f7221 */ /* 0x000fe20000010000 */
[----:B------:R-:W-:Y:S01]  /*3540*/  FFMA.FTZ R60, R65, R57, R60 ;  /* 0x00000039413c7223 */ /* 0x000fe2000001003c */
[----:B------:R-:W-:Y:S01]  /*3550*/  FADD.FTZ R61, R61, R57 ;  /* 0x000000393d3d7221 */ /* 0x000fe20000010000 */
[----:B------:R-:W-:Y:S01]  /*3560*/  FMUL.FTZ R57, R56, R37 ;  /* 0x0000002538397220 */ /* 0x000fe20000410000 */
[----:B------:R-:W-:Y:S01]  /*3570*/  FFMA.FTZ R86, R67, R62, R86 ;  /* 0x0000003e43567223 */ /* 0x000fe20000010056 */
        /* <DEDUP_REMOVED lines=27> */
.L_x_2178:
[----:B------:R-:W-:Y:S01]  /*3730*/  FMUL.FTZ R54, R57, R36 ;  /* 0x0000002439367220 */ /* 0x000fe20000410000 */
[----:B------:R-:W-:Y:S01]  /*3740*/  FADD.FTZ R79, R79, R80 ;  /* 0x000000504f4f7221 */ /* 0x000fe20000010000 */
[----:B------:R-:W-:Y:S01]  /*3750*/  FFMA.FTZ R80, R65, R80, R86 ;  /* 0x0000005041507223 */ /* 0x000fe20000010056 */
[----:B------:R-:W-:Y:S01]  /*3760*/  FMUL.FTZ R86, R3, R37 ;  /* 0x0000002503567220 */ /* 0x000fe20000410000 */
[----:B------:R-:W-:Y:S01]  /*3770*/  FFMA.FTZ R60, R63, R54, R60 ;  /* 0x000000363f3c7223 */ /* 0x000fe2000001003c */
[----:B------:R-:W-:Y:S01]  /*3780*/  FADD.FTZ R61, R61, R54 ;  /* 0x000000363d3d7221 */ /* 0x000fe20000010000 */
[----:B------:R-:W-:Y:S01]  /*3790*/  FFMA.FTZ R54, R64, R56, R58 ;  /* 0x0000003840367223 */ /* 0x000fe2000001003a */
[----:B------:R-:W-:Y:S01]  /*37a0*/  FADD.FTZ R48, R48, -UR6 ;  /* 0x8000000630307e21 */ /* 0x000fe20008010000 */
[----:B------:R-:W-:Y:S01]  /*37b0*/  FFMA.FTZ R58, R62, R86, R60 ;  /* 0x000000563e3a7223 */ /* 0x000fe2000001003c */
[----:B------:R-:W-:Y:S01]  /*37c0*/  FADD.FTZ R60, R49, -UR6 ;  /* 0x80000006313c7e21 */ /* 0x000fe20008010000 */
        /* <DEDUP_REMOVED lines=25> */
.L_x_2179:
        /* <DEDUP_REMOVED lines=35> */
.L_x_2180:
        /* <DEDUP_REMOVED lines=8> */
[----:B------:R-:W-:Y:S01]  /*3c10*/  FFMA.FTZ R44, R58, R79, R54 ;  /* 0x0000004f3a2c7223 */ /* 0x000fe20000010036 */
[----:B------:R-:W-:Y:S01]  /*3c20*/  FADD.FTZ R45, R79, R55 ;  /* 0x000000374f2d7221 */ /* 0x000fe20000010000 */
[----:B------:R-:W-:Y:S01]  /*3c30*/  MOV R91, R24 ;  /* 0x00000018005b7202 */ /* 0x000fe20000000f00 */
[----:B------:R-:W-:Y:S01]  /*3c40*/  FMUL.FTZ R57, R57, UR26 ;  /* 0x0000001a39397c20 */ /* 0x000fe20008410000 */
        /* <DEDUP_REMOVED lines=21> */
.L_x_2181:
[----:B------:R-:W-:Y:S01]  /*3da0*/  FMUL.FTZ R54, R91, R36 ;  /* 0x000000245b367220 */ /* 0x000fe20000410000 */
[----:B------:R-:W-:Y:S01]  /*3db0*/  FADD.FTZ R43, R43, -UR6 ;  /* 0x800000062b2b7e21 */ /* 0x000fe20008010000 */
[----:B------:R-:W-:Y:S01]  /*3dc0*/  FADD.FTZ R42, R42, -UR6 ;  /* 0x800000062a2a7e21 */ /* 0x000fe20008010000 */
[----:B------:R-:W-:Y:S01]  /*3dd0*/  MOV R93, R20 ;  /* 0x00000014005d7202 */ /* 0x000fe20000000f00 */
[----:B------:R-:W-:Y:S01]  /*3de0*/  FFMA.FTZ R44, R57, R54, R44 ;  /* 0x00000036392c7223 */ /* 0x000fe2000001002c */
[----:B------:R-:W-:Y:S01]  /*3df0*/  FADD.FTZ R45, R45, R54 ;  /* 0x000000362d2d7221 */ /* 0x000fe20000010000 */
[----:B------:R-:W-:Y:S01]  /*3e00*/  FMUL.FTZ R54, R90, R37 ;  /* 0x000000255a367220 */ /* 0x000fe20000410000 */
[----:B------:R-:W-:-:S03]  /*3e10*/  FMUL.FTZ R55, R42, UR26 ;  /* 0x0000001a2a377c20 */ /* 0x000fc60008410000 */
[----:B------:R-:W-:Y:S01]  /*3e20*/  FFMA.FTZ R44, R56, R54, R44 ;  /* 0x00000036382c7223 */ /* 0x000fe2000001002c */
[----:B------:R-:W-:Y:S01]  /*3e30*/  FADD.FTZ R45, R54, R45 ;  /* 0x0000002d362d7221 */ /* 0x000fe20000010000 */
        /* <DEDUP_REMOVED lines=21> */
.L_x_2182:
[----:B------:R-:W-:Y:S01]  /*3f90*/  FMUL.FTZ R42, R93, R36 ;  /* 0x000000245d2a7220 */ /* 0x000fe20000410000 */
[----:B------:R-:W-:Y:S01]  /*3fa0*/  FMUL.FTZ R79, R43, R37 ;  /* 0x000000252b4f7220 */ /* 0x000fe20000410000 */
[----:B------:R-:W-:Y:S01]  /*3fb0*/  FADD.FTZ R40, R40, -UR6 ;  /* 0x8000000628287e21 */ /* 0x000fe20008010000 */
[----:B------:R-:W-:Y:S01]  /*3fc0*/  FADD.FTZ R41, R41, -UR6 ;  /* 0x8000000629297e21 */ /* 0x000fe20008010000 */
[----:B------:R-:W-:Y:S01]  /*3fd0*/  FFMA.FTZ R44, R55, R42, R44 ;  /* 0x0000002a372c7223 */ /* 0x000fe2000001002c */
[----:B------:R-:W-:Y:S01]  /*3fe0*/  FADD.FTZ R42, R45, R42 ;  /* 0x0000002a2d2a7221 */ /* 0x000fe20000010000 */
[----:B------:R-:W-:Y:S01]  /*3ff0*/  FMUL.FTZ R80, R40, UR26 ;  /* 0x0000001a28507c20 */ /* 0x000fe20008410000 */
[----:B------:R-:W-:Y:S01]  /*4000*/  MOV R40, R35 ;  /* 0x0000002300287202 */ /* 0x000fe20000000f00 */
        /* <DEDUP_REMOVED lines=23> */
.L_x_2183:
[----:B------:R-:W2:Y:S01]  /*4180*/  LDL R92, [R1] ;  /* 0x00000000015c7983 */ /* 0x000ea20000100800 */
[----:B------:R-:W-:Y:S01]  /*4190*/  FMUL.FTZ R41, R42, R36 ;  /* 0x000000242a297220 */ /* 0x000fe20000410000 */
[----:B------:R-:W-:Y:S01]  /*41a0*/  ISETP.GT.AND P0, PT, R0, 0x21f, PT ;  /* 0x0000021f0000780c */ /* 0x000fe20003f04270 */
[----:B------:R-:W-:Y:S01]  /*41b0*/  FADD.FTZ R48, R48, R49 ;  /* 0x0000003130307221 */ /* 0x000fe20000010000 */
[----:B------:R0:W-:Y:S01]  /*41c0*/  STL [R1+0x4], R2 ;  /* 0x0000040201007387 */ /* 0x0001e20000100800 */
[----:B------:R-:W-:Y:S01]  /*41d0*/  FFMA.FTZ R45, R80, R41, R45 ;  /* 0x00000029502d7223 */ /* 0x000fe2000001002d */
[----:B------:R-:W-:Y:S01]  /*41e0*/  FADD.FTZ R44, R44, R41 ;  /* 0x000000292c2c7221 */ /* 0x000fe20000010000 */
[----:B------:R-:W-:Y:S01]  /*41f0*/  MOV R41, 0xffffffe0 ;  /* 0xffffffe000297802 */ /* 0x000fe20000000f00 */
[----:B------:R-:W-:Y:S01]  /*4200*/  FADD.FTZ R47, R47, R89 ;  /* 0x000000592f2f7221 */ /* 0x000fe20000010000 */
[----:B------:R-:W-:Y:S01]  /*4210*/  FFMA.FTZ R46, R59, R89, R46 ;  /* 0x000000593b2e7223 */ /* 0x000fe2000001002e */
[----:B------:R-:W-:Y:S01]  /*4220*/  FFMA.FTZ R49, R60, R49, R3 ;  /* 0x000000313c317223 */ /* 0x000fe20000010003 */
[----:B0-----:R-:W0:Y:S01]  /*4230*/  S2R R2, SR_LANEID ;  /* 0x0000000000027919 */ /* 0x001e220000000000 */
[----:B------:R-:W-:-:S02]  /*4240*/  FADD.FTZ R48, R48, R86 ;  /* 0x0000005630307221 */ /* 0x000fc40000010000 */
[----:B------:R-:W-:Y:S02]  /*4250*/  FFMA.FTZ R49, R58, R86, R49 ;  /* 0x000000563a317223 */ /* 0x000fe40000010031 */
        /* <DEDUP_REMOVED lines=8> */
[----:B------:R-:W2:Y:S04]  /*42e0*/  LDL R89, [R1] ;  /* 0x0000000001597983 */ /* 0x000ea80000100800 */
[----:B------:R-:W3:Y:S04]  /*42f0*/  SHFL.DOWN PT, R3, R44, 0x1, R41 ;  /* 0x082000002c037989 */ /* 0x000ee800000e0029 */
[----:B------:R-:W4:Y:S01]  /*4300*/  SHFL.DOWN PT, R92, R45, 0x1, R41 ;  /* 0x082000002d5c7989 */ /* 0x000f2200000e0029 */
[----:B---3--:R-:W-:-:S02]  /*4310*/  @!P0 FADD.FTZ R44, R44, R3 ;  /* 0x000000032c2c8221 */ /* 0x008fc40000010000 */
[----:B------:R-:W3:Y:S01]  /*4320*/  S2R R3, SR_LANEID ;  /* 0x0000000000037919 */ /* 0x000ee20000000000 */
[----:B----4-:R-:W-:Y:S01]  /*4330*/  @!P0 FADD.FTZ R45, R45, R92 ;  /* 0x0000005c2d2d8221 */ /* 0x010fe20000010000 */
[----:B---3--:R-:W-:-:S04]  /*4340*/  IADD3 R3, R3, 0x2, RZ ;  /* 0x0000000203037810 */ /* 0x008fc80007ffe0ff */
[----:B------:R-:W-:Y:S02]  /*4350*/  ISETP.GT.AND P0, PT, R3, R41, PT ;  /* 0x000000290300720c */ /* 0x000fe40003f04270 */
[----:B------:R-:W3:Y:S04]  /*4360*/  SHFL.DOWN PT, R3, R44, 0x2, R41 ;  /* 0x084000002c037989 */ /* 0x000ee800000e0029 */
[----:B------:R-:W4:Y:S07]  /*4370*/  SHFL.DOWN PT, R92, R45, 0x2, R41 ;  /* 0x084000002d5c7989 */ /* 0x000f2e00000e0029 */
        /* <DEDUP_REMOVED lines=16> */
[----:B----4-:R-:W-:Y:S02]  /*4480*/  @!P0 FADD.FTZ R45, R45, R92 ;  /* 0x0000005c2d2d8221 */ /* 0x010fe40000010000 */
[----:B------:R-:W4:Y:S01]  /*4490*/  S2R R92, SR_CgaCtaId ;  /* 0x00000000005c7919 */ /* 0x000f220000008800 */
[----:B-1----:R-:W-:Y:S01]  /*44a0*/  ISETP.NE.AND P3, PT, R86, RZ, PT ;  /* 0x000000ff5600720c */ /* 0x002fe20003f65270 */
[----:B------:R-:W-:Y:S01]  /*44b0*/  FADD.FTZ R48, R48, R90 ;  /* 0x0000005a30307221 */ /* 0x000fe20000010000 */
[----:B---3--:R-:W-:-:S04]  /*44c0*/  IADD3 R3, R3, 0x10, RZ ;  /* 0x0000001003037810 */ /* 0x008fc80007ffe0ff */
[----:B------:R-:W-:Y:S02]  /*44d0*/  ISETP.GT.AND P0, PT, R3, R41, PT ;  /* 0x000000290300720c */ /* 0x000fe40003f04270 */
[----:B------:R-:W1:Y:S04]  /*44e0*/  SHFL.DOWN PT, R3, R45, 0x10, R41 ;  /* 0x0a0000002d037989 */ /* 0x000e6800000e0029 */
[----:B------:R-:W3:Y:S01]  /*44f0*/  SHFL.DOWN PT, R41, R44, 0x10, R41 ;  /* 0x0a0000002c297989 */ /* 0x000ee200000e0029 */
[----:B------:R-:W-:Y:S01]  /*4500*/  FFMA.FTZ R49, R56, R90, R49 ;  /* 0x0000005a38317223 */ /* 0x000fe20000010031 */
[----:B------:R-:W-:Y:S01]  /*4510*/  FFMA.FTZ R46, R57, R91, R46 ;  /* 0x0000005b392e7223 */ /* 0x000fe2000001002e */
[----:B------:R-:W-:Y:S01]  /*4520*/  MOV R86, 0x400 ;  /* 0x0000040000567802 */ /* 0x000fe20000000f00 */
[----:B------:R-:W-:Y:S01]  /*4530*/  FADD.FTZ R48, R48, R43 ;  /* 0x0000002b30307221 */ /* 0x000fe20000010000 */
[----:B------:R-:W-:Y:S01]  /*4540*/  FFMA.FTZ R49, R54, R43, R49 ;  /* 0x0000002b36317223 */ /* 0x000fe20000010031 */
[----:B------:R-:W-:Y:S01]  /*4550*/  FADD.FTZ R47, R47, R91 ;  /* 0x0000005b2f2f7221 */ /* 0x000fe20000010000 */
[----:B------:R-:W-:Y:S01]  /*4560*/  FFMA.FTZ R46, R55, R93, R46 ;  /* 0x0000005d372e7223 */ /* 0x000fe2000001002e */
[----:B------:R-:W-:Y:S01]  /*4570*/  FADD.FTZ R43, R48, R40 ;  /* 0x00000028302b7221 */ /* 0x000fe20000010000 */
[----:B------:R-:W-:Y:S01]  /*4580*/  ISETP.NE.AND P2, PT, R0, RZ, PT ;  /* 0x000000ff0000720c */ /* 0x000fe20003f45270 */
[----:B------:R-:W-:Y:S01]  /*4590*/  FADD.FTZ R47, R47, R93 ;  /* 0x0000005d2f2f7221 */ /* 0x000fe20000010000 */
[----:B-1----:R-:W-:Y:S01]  /*45a0*/  @!P0 FADD.FTZ R45, R45, R3 ;  /* 0x000000032d2d8221 */ /* 0x002fe20000010000 */
[----:B------:R-:W-:Y:S01]  /*45b0*/  IADD3 R3, R86, 0xc0, RZ ;  /* 0x000000c056037810 */ /* 0x000fe20007ffe0ff */
[----:B---3--:R-:W-:Y:S01]  /*45c0*/  @!P0 FADD.FTZ R44, R44, R41 ;  /* 0x000000292c2c8221 */ /* 0x008fe20000010000 */
[----:B------:R-:W-:Y:S01]  /*45d0*/  FFMA.FTZ R41, R79, R40, R49 ;  /* 0x000000284f297223 */ /* 0x000fe20000010031 */
[----:B------:R-:W-:Y:S01]  /*45e0*/  FFMA.FTZ R40, R80, R42, R46 ;  /* 0x0000002a50287223 */ /* 0x000fe2000001002e */
[----:B----4-:R-:W-:-:S02]  /*45f0*/  LEA R3, R92, R3, 0x18 ;  /* 0x000000035c037211 */ /* 0x010fc400078ec0ff */
[----:B------:R-:W-:Y:S01]  /*4600*/  @!P3 LEA R46, R92, R86, 0x18 ;  /* 0x000000565c2eb211 */ /* 0x000fe200078ec0ff */
[----:B------:R-:W-:Y:S01]  /*4610*/  FADD.FTZ R42, R47, R42 ;  /* 0x0000002a2f2a7221 */ /* 0x000fe20000010000 */
[C---:B------:R-:W-:Y:S02]  /*4620*/  LEA R3, R0.reuse, R3, 0x4 ;  /* 0x0000000300037211 */ /* 0x040fe400078e20ff */
[----:B------:R-:W-:Y:S02]  /*4630*/  MOV R48, R45 ;  /* 0x0000002d00307202 */ /* 0x000fe40000000f00 */
[----:B------:R-:W-:Y:S02]  /*4640*/  MOV R49, R44 ;  /* 0x0000002c00317202 */ /* 0x000fe40000000f00 */
[----:B--2---:R-:W-:Y:S01]  /*4650*/  @!P3 LEA R46, R89, R46, 0x3 ;  /* 0x0000002e592eb211 */ /* 0x004fe200078e18ff */
[----:B------:R0:W-:Y:S01]  /*4660*/  STS.128 [R3], R40 ;  /* 0x0000002803007388 */ /* 0x0001e20000000c00 */
[----:B------:R-:W-:Y:S03]  /*4670*/  BSSY B0, `(.L_x_2184) ;  /* 0x0000031000007945 */ /* 0x000fe60003800000 */
[----:B------:R0:W-:Y:S01]  /*4680*/  @!P3 STS.64 [R46+0x18], R48 ;  /* 0x000018302e00b388 */ /* 0x0001e20000000a00 */
[----:B------:R-:W-:Y:S01]  /*4690*/  BAR.SYNC.DEFER_BLOCKING 0x0 ;  /* 0x0000000000007b1d */ /* 0x000fe20000010000 */
[----:B------:R-:W-:-:S05]  /*46a0*/  ISETP.GT.U32.AND P0, PT, R0, 0x22, PT ;  /* 0x000000220000780c */ /* 0x000fca0003f04070 */
[----:B------:R-:W-:Y:S08]  /*46b0*/  @P2 BRA `(.L_x_2185) ;  /* 0x0000000000b02947 */ /* 0x000ff00003800000 */
        /* <DEDUP_REMOVED lines=44> */
.L_x_2185:
[----:B------:R-:W-:Y:S05]  /*4980*/  BSYNC B0 ;  /* 0x0000000000007941 */ /* 0x000fea0003800000 */
.L_x_2184:
        /* <DEDUP_REMOVED lines=78> */
.L_x_2187:
[----:B------:R-:W-:Y:S05]  /*4e70*/  BSYNC B0 ;  /* 0x0000000000007941 */ /* 0x000fea0003800000 */
.L_x_2186:
[----:B------:R-:W1:Y:S01]  /*4e80*/  LDC.64 R44, c[0x0][0x268] ;  /* 0x00009a00ff2c7b82 */ /* 0x000e620000000a00 */
[----:B0-----:R-:W-:Y:S01]  /*4e90*/  MOV R3, UR16 ;  /* 0x0000001000037c02 */ /* 0x001fe20008000f00 */
[----:B------:R-:W-:Y:S01]  /*4ea0*/  ULDC UR15, c[0x0][0xc] ;  /* 0x00000300000f7ab9 */ /* 0x000fe20000000800 */
[----:B------:R-:W-:Y:S03]  /*4eb0*/  BSSY B0, `(.L_x_2188) ;  /* 0x0000011000007945 */ /* 0x000fe60003800000 */
[----:B------:R-:W-:-:S04]  /*4ec0*/  IMAD R3, R3, 0x23, R0 ;  /* 0x0000002303037824 */ /* 0x000fc800078e0200 */
[----:B-1----:R-:W-:Y:S01]  /*4ed0*/  IMAD.WIDE R44, R3, 0x4, R44 ;  /* 0x00000004032c7825 */ /* 0x002fe200078e022c */
        /* <DEDUP_REMOVED lines=14> */
.L_x_2189:
[----:B------:R-:W-:Y:S05]  /*4fc0*/  BSYNC B0 ;  /* 0x0000000000007941 */ /* 0x000fea0003800000 */
.L_x_2188:
        /* <DEDUP_REMOVED lines=40> */
.L_x_2192:
[----:B------:R-:W-:Y:S02]  /*5250*/  MOV R40, UR18 ;  /* 0x0000001200287c02 */ /* 0x000fe40008000f00 */
[----:B------:R-:W-:-:S05]  /*5260*/  MOV R41, UR19 ;  /* 0x0000001300297c02 */ /* 0x000fca0008000f00 */
[----:B------:R-:W2:Y:S04]  /*5270*/  LDG.E.STRONG.GPU R40, desc[UR22][R40.64] ;  /* 0x0000001628287981 */ /* 0x000ea8000c1ef900 */
[----:B--2---:R-:W-:Y:S01]  /*5280*/  CCTL.IVALL ;  /* 0x00000000ff00798f */ /* 0x004fe20002000000 */
[----:B------:R-:W-:Y:S05]  /*5290*/  YIELD ;  /* 0x0000000000007946 */ /* 0x000fea0003800000 */
[----:B------:R-:W-:-:S13]  /*52a0*/  ISETP.NE.AND P0, PT, R40, R3, PT ;  /* 0x000000032800720c */ /* 0x000fda0003f05270 */
[----:B------:R-:W-:Y:S05]  /*52b0*/  @P0 BRA `(.L_x_2192) ;  /* 0xfffffffc00e40947 */ /* 0x000fea000383ffff */
.L_x_2191:
        /* <DEDUP_REMOVED lines=19> */
.L_x_2196:
        /* <DEDUP_REMOVED lines=145> */
[----:B------:R-:W-:Y:S02]  /*5d00*/  @!UP2 UIMAD UR17, UR14, UR17, UR13 ;  /* 0x000000110e11a2a4 */ /* 0x000fe4000f8e020d */
[----:B------:R-:W-:Y:S02]  /*5d10*/  @!UP1 UIMAD.WIDE.U32 UR20, UR20, 0x8, UR6 ;  /* 0x00000008141498a5 */ /* 0x000fe4000f8e0006 */
[----:B------:R-:W-:-:S04]  /*5d20*/  @!UP2 UIMAD.WIDE.U32 UR18, UR17, 0x8, UR6 ;  /* 0x000000081112a8a5 */ /* 0x000fc8000f8e0006 */
[----:B------:R-:W-:Y:S02]  /*5d30*/  MOV R40, UR20 ;  /* 0x0000001400287c02 */ /* 0x000fe40008000f00 */
[----:B------:R-:W-:Y:S02]  /*5d40*/  MOV R41, UR21 ;  /* 0x0000001500297c02 */ /* 0x000fe40008000f00 */
[----:B------:R-:W-:Y:S02]  /*5d50*/  MOV R44, UR18 ;  /* 0x00000012002c7c02 */ /* 0x000fe40008000f00 */
[----:B------:R-:W-:Y:S02]  /*5d60*/  MOV R45, UR19 ;  /* 0x00000013002d7c02 */ /* 0x000fe40008000f00 */
[----:B------:R-:W2:Y:S04]  /*5d70*/  @!P3 LDG.E.64 R40, desc[UR22][R40.64] ;  /* 0x000000162828b981 */ /* 0x000ea8000c1e1b00 */
        /* <DEDUP_REMOVED lines=12> */
.L_x_2195:
        /* <DEDUP_REMOVED lines=11> */
[----:B------:R-:W-:-:S04]  /*5ef0*/  UIADD3 UR20, UR5, 0x2, URZ ;  /* 0x0000000205147890 */ /* 0x000fc8000fffe03f */
[C---:B------:R-:W-:Y:S01]  /*5f00*/  ISETP.EQ.OR P4, PT, R3.reuse, UR18, P2 ;  /* 0x0000001203007c0c */ /* 0x040fe20009782670 */
[----:B------:R-:W-:Y:S01]  /*5f10*/  UIADD3 UR17, UR5, 0x3, URZ ;  /* 0x0000000305117890 */ /* 0x000fe2000fffe03f */
[C---:B------:R-:W-:Y:S01]  /*5f20*/  ISETP.EQ.OR P6, PT, R3.reuse, UR20, P2 ;  /* 0x0000001403007c0c */ /* 0x040fe200097c2670 */
[----:B------:R-:W2:Y:S04]  /*5f30*/  @!P0 LDG.E.64 R40, desc[UR22][R40.64] ;  /* 0x0000001628288981 */ /* 0x000ea8000c1e1b00 */
[----:B------:R-:W-:-:S06]  /*5f40*/  ISETP.EQ.OR P3, PT, R3, UR17, P2 ;  /* 0x0000001103007c0c */ /* 0x000fcc0009762670 */
[----:B------:R-:W-:Y:S02]  /*5f50*/  VOTEU.ALL UP0, P4 ;  /* 0x00000000003f7886 */ /* 0x000fe40002000000 */
[----:B------:R-:W-:-:S03]  /*5f60*/  VOTEU.ALL UP1, P6 ;  /* 0x00000000003f7886 */ /* 0x000fc60003020000 */
[----:B------:R-:W-:Y:S02]  /*5f70*/  @!UP0 UIMAD UR18, UR14, UR18, UR13 ;  /* 0x000000120e1282a4 */ /* 0x000fe4000f8e020d */
[----:B------:R-:W-:Y:S02]  /*5f80*/  @!UP1 UIMAD UR20, UR14, UR20, UR13 ;  /* 0x000000140e1492a4 */ /* 0x000fe4000f8e020d */
[----:B------:R-:W-:Y:S01]  /*5f90*/  @!UP0 UIMAD.WIDE.U32 UR18, UR18, 0x8, UR6 ;  /* 0x00000008121288a5 */ /* 0x000fe2000f8e0006 */
[----:B------:R-:W-:Y:S01]  /*5fa0*/  VOTEU.ALL UP2, P3 ;  /* 0x00000000003f7886 */ /* 0x000fe20001840000 */
[----:B------:R-:W-:-:S04]  /*5fb0*/  @!UP1 UIMAD.WIDE.U32 UR20, UR20, 0x8, UR6 ;  /* 0x00000008141498a5 */ /* 0x000fc8000f8e0006 */
[----:B------:R-:W-:Y:S01]  /*5fc0*/  MOV R44, UR18 ;  /* 0x00000012002c7c02 */ /* 0x000fe20008000f00 */
[----:B------:R-:W-:Y:S01]  /*5fd0*/  @!UP2 UIMAD UR17, UR14, UR17, UR13 ;  /* 0x000000110e11a2a4 */ /* 0x000fe2000f8e020d */
[----:B------:R-:W-:Y:S02]  /*5fe0*/  MOV R45, UR19 ;  /* 0x00000013002d7c02 */ /* 0x000fe40008000f00 */
[----:B------:R-:W-:Y:S01]  /*5ff0*/  MOV R42, UR20 ;  /* 0x00000014002a7c02 */ /* 0x000fe20008000f00 */
[----:B------:R-:W-:Y:S01]  /*6000*/  @!UP2 UIMAD.WIDE.U32 UR18, UR17, 0x8, UR6 ;  /* 0x000000081112a8a5 */ /* 0x000fe2000f8e0006 */
[----:B------:R-:W-:Y:S02]  /*6010*/  MOV R43, UR21 ;  /* 0x00000015002b7c02 */ /* 0x000fe40008000f00 */
[----:B------:R-:W3:Y:S03]  /*6020*/  @!P4 LDG.E.64 R44, desc[UR22][R44.64] ;  /* 0x000000162c2cc981 */ /* 0x000ee6000c1e1b00 */
[----:B------:R-:W-:Y:S01]  /*6030*/  MOV R46, UR18 ;  /* 0x00000012002e7c02 */ /* 0x000fe20008000f00 */
[----:B------:R-:W4:Y:S01]  /*6040*/  @!P6 LDG.E.64 R42, desc[UR22][R42.64] ;  /* 0x000000162a2ae981 */ /* 0x000f22000c1e1b00 */
[----:B------:R-:W-:-:S06]  /*6050*/  MOV R47, UR19 ;  /* 0x00000013002f7c02 */ /* 0x000fcc0008000f00 */
        /* <DEDUP_REMOVED lines=10> */
[----:B------:R-:W-:Y:S01]  /*6100*/  @!P4 FADD.FTZ R49, R49, R45 ;  /* 0x0000002d3131c221 */ /* 0x000fe20000010000 */
[----:B------:R-:W-:Y:S02]  /*6110*/  ISETP.EQ.OR P4, PT, R3, UR20, P2 ;  /* 0x0000001403007c0c */ /* 0x000fe40009782670 */
[----:B----4-:R-:W-:Y:S01]  /*6120*/  @!P6 FADD.FTZ R48, R48, R42 ;  /* 0x0000002a3030e221 */ /* 0x010fe20000010000 */
[----:B------:R-:W-:Y:S01]  /*6130*/  @!P6 FADD.FTZ R49, R49, R43 ;  /* 0x0000002b3131e221 */ /* 0x000fe20000010000 */
[----:B------:R-:W-:Y:S02]  /*6140*/  ISETP.EQ.OR P6, PT, R3, UR5, P2 ;  /* 0x0000000503007c0c */ /* 0x000fe400097c2670 */
[----:B------:R-:W-:Y:S01]  /*6150*/  @!P3 FADD.FTZ R48, R48, R46 ;  /* 0x0000002e3030b221 */ /* 0x000fe20000010000 */
[----:B------:R-:W-:Y:S01]  /*6160*/  @!P3 FADD.FTZ R49, R49, R47 ;  /* 0x0000002f3131b221 */ /* 0x000fe20000010000 */
[----:B------:R-:W-:Y:S01]  /*6170*/  ISETP.EQ.OR P3, PT, R3, UR27, P2 ;  /* 0x0000001b03007c0c */ /* 0x000fe20009762670 */
[----:B------:R-:W-:-:S04]  /*6180*/  @!UP0 UIMAD UR18, UR14, UR17, UR13 ;  /* 0x000000110e1282a4 */ /* 0x000fc8000f8e020d */
[----:B------:R-:W-:-:S04]  /*6190*/  VOTEU.ALL UP1, P4 ;  /* 0x00000000003f7886 */ /* 0x000fc80002020000 */
[----:B------:R-:W-:Y:S01]  /*61a0*/  VOTEU.ALL UP2, P6 ;  /* 0x00000000003f7886 */ /* 0x000fe20003040000 */
[----:B------:R-:W-:Y:S02]  /*61b0*/  @!UP0 UIMAD.WIDE.U32 UR18, UR18, 0x8, UR6 ;  /* 0x00000008121288a5 */ /* 0x000fe4000f8e0006 */
[----:B------:R-:W-:Y:S02]  /*61c0*/  @!UP1 UIMAD UR20, UR14, UR20, UR13 ;  /* 0x000000140e1492a4 */ /* 0x000fe4000f8e020d */
[----:B------:R-:W-:Y:S01]  /*61d0*/  @!UP2 UIMAD UR5, UR14, UR5, UR13 ;  /* 0x000000050e05a2a4 */ /* 0x000fe2000f8e020d */
[----:B------:R-:W-:Y:S01]  /*61e0*/  VOTEU.ALL UP0, P3 ;  /* 0x00000000003f7886 */ /* 0x000fe20001800000 */
[----:B------:R-:W-:Y:S01]  /*61f0*/  @!UP1 UIMAD.WIDE.U32 UR20, UR20, 0x8, UR6 ;  /* 0x00000008141498a5 */ /* 0x000fe2000f8e0006 */
[----:B------:R-:W-:Y:S02]  /*6200*/  MOV R44, UR18 ;  /* 0x00000012002c7c02 */ /* 0x000fe40008000f00 */
[----:B------:R-:W-:Y:S01]  /*6210*/  MOV R45, UR19 ;  /* 0x00000013002d7c02 */ /* 0x000fe20008000f00 */
[----:B------:R-:W-:-:S02]  /*6220*/  @!UP2 UIMAD.WIDE.U32 UR18, UR5, 0x8, UR6 ;  /* 0x000000080512a8a5 */ /* 0x000fc4000f8e0006 */
[----:B------:R-:W-:Y:S01]  /*6230*/  @!UP0 UIMAD UR5, UR14, UR27, UR13 ;  /* 0x0000001b0e0582a4 */ /* 0x000fe2000f8e020d */
[----:B------:R-:W-:Y:S02]  /*6240*/  MOV R42, UR20 ;  /* 0x00000014002a7c02 */ /* 0x000fe40008000f00 */
[----:B------:R-:W-:Y:S01]  /*6250*/  MOV R43, UR21 ;  /* 0x00000015002b7c02 */ /* 0x000fe20008000f00 */
[----:B------:R-:W2:Y:S01]  /*6260*/  @!P0 LDG.E.64 R44, desc[UR22][R44.64] ;  /* 0x000000162c2c8981 */ /* 0x000ea2000c1e1b00 */
        /* <DEDUP_REMOVED lines=20> */
.L_x_2197:
[----:B------:R-:W-:-:S13]  /*63b0*/  ISETP.NE.OR P0, PT, RZ, UR16, P0 ;  /* 0x00000010ff007c0c */ /* 0x000fda0008705670 */
[----:B------:R-:W-:Y:S05]  /*63c0*/  @!P0 BRA `(.L_x_2193) ;  /* 0x0000000000b08947 */ /* 0x000fea0003800000 */
.L_x_2194:
        /* <DEDUP_REMOVED lines=44> */
.L_x_2193:
        /* <DEDUP_REMOVED lines=14> */
.L_x_2199:
[----:B------:R-:W-:Y:S05]  /*6770*/  BSYNC B0 ;  /* 0x0000000000007941 */ /* 0x000fea0003800000 */
.L_x_2198:
        /* <DEDUP_REMOVED lines=25> */
.L_x_2190:
[----:B------:R-:W1:Y:S01]  /*6910*/  S2UR UR6, SR_CgaCtaId ;  /* 0x00000000000679c3 */ /* 0x000e620000008800 */
[----:B------:R-:W-:Y:S02]  /*6920*/  UMOV UR5, 0x400 ;  /* 0x0000040000057882 */ /* 0x000fe40000000000 */
[----:B-1----:R-:W-:-:S03]  /*6930*/  ULEA UR5, UR6, UR5, 0x18 ;  /* 0x0000000506057291 */ /* 0x002fc6000f8ec03f */
[----:B------:R-:W-:-:S06]  /*6940*/  ULDC UR6, c[0x0][0x2bc] ;  /* 0x0000af0000067ab9 */ /* 0x000fcc0000000800 */
[----:B------:R-:W-:Y:S01]  /*6950*/  @!P2 STS.64 [UR5+0xb0], R48 ;  /* 0x0000b030ff00a988 */ /* 0x000fe20008000a05 */
[----:B------:R-:W-:Y:S06]  /*6960*/  BAR.SYNC.DEFER_BLOCKING 0x0 ;  /* 0x0000000000007b1d */ /* 0x000fec0000010000 */
[----:B0-----:R-:W0:Y:S02]  /*6970*/  LDS.64 R40, [UR5+0xb0] ;  /* 0x0000b005ff287984 */ /* 0x001e240008000a00 */
[----:B0-----:R-:W-:Y:S01]  /*6980*/  FMUL.FTZ R40, R40, UR6 ;  /* 0x0000000628287c20 */ /* 0x001fe20008410000 */
[----:B------:R-:W-:-:S04]  /*6990*/  FMUL.FTZ R41, R41, UR6 ;  /* 0x0000000629297c20 */ /* 0x000fc80008410000 */
[----:B------:R-:W-:Y:S02]  /*69a0*/  R2UR UR5, R40 ;  /* 0x00000000280572ca */ /* 0x000fe400000e0000 */
[----:B------:R-:W-:Y:S01]  /*69b0*/  R2UR UR13, R41 ;  /* 0x00000000290d72ca */ /* 0x000fe200000e0000 */
[----:B------:R-:W-:-:S14]  /*69c0*/  @!P5 BRA `(.L_x_2200) ;  /* 0x000000000048d947 */ /* 0x000fdc0003800000 */
        /* <DEDUP_REMOVED lines=18> */
.L_x_2200:
[----:B------:R-:W-:Y:S04]  /*6af0*/  BSSY B0, `(.L_x_2201) ;  /* 0x0000016000007945 */ /* 0x000fe80003800000 */
[----:B------:R-:W-:Y:S05]  /*6b00*/  @!P1 BRA `(.L_x_2202) ;  /* 0x0000000000509947 */ /* 0x000fea0003800000 */
[----:B------:R-:W-:Y:S01]  /*6b10*/  MOV R3, UR5 ;  /* 0x0000000500037c02 */ /* 0x000fe20008000f00 */
[----:B------:R-:W-:Y:S01]  /*6b20*/  ULDC.64 UR6, c[0x0][0x288] ;  /* 0x0000a20000067ab9 */ /* 0x000fe20000000a00 */
[----:B-----5:R-:W-:Y:S02]  /*6b30*/  SHF.R.S32.HI R41, RZ, 0x1f, R2 ;  /* 0x0000001fff297819 */ /* 0x020fe40000011402 */
[----:B------:R-:W-:Y:S01]  /*6b40*/  MOV R40, UR5 ;  /* 0x0000000500287c02 */ /* 0x000fe20008000f00 */
[----:B------:R-:W-:Y:S01]  /*6b50*/  FFMA.FTZ R3, R78, R3, UR13 ;  /* 0x0000000d4e037e23 */ /* 0x000fe20008010003 */
[----:B------:R-:W-:Y:S02]  /*6b60*/  MOV R42, R4 ;  /* 0x00000004002a7202 */ /* 0x000fe40000000f00 */
[----:B------:R-:W-:Y:S01]  /*6b70*/  MOV R43, R7 ;  /* 0x00000007002b7202 */ /* 0x000fe20000000f00 */
[----:B------:R-:W-:Y:S01]  /*6b80*/  FFMA.FTZ R52, R36, R52, -R3 ;  /* 0x0000003424347223 */ /* 0x000fe20000010803 */
[----:B------:R-:W-:-:S02]  /*6b90*/  IMAD R3, R41, UR6, RZ ;  /* 0x0000000629037c24 */ /* 0x000fc4000f8e02ff */
[----:B------:R-:W-:Y:S01]  /*6ba0*/  FFMA.FTZ R40, R77, R40, UR13 ;  /* 0x0000000d4d287e23 */ /* 0x000fe20008010028 */
[----:B------:R-:W-:-:S04]  /*6bb0*/  IMAD.WIDE.U32 R42, R2, UR6, R42 ;  /* 0x00000006022a7c25 */ /* 0x000fc8000f8e002a */
[----:B------:R-:W-:Y:S01]  /*6bc0*/  FFMA.FTZ R53, R37, R53, -R40 ;  /* 0x0000003525357223 */ /* 0x000fe20000010828 */
[----:B------:R-:W-:Y:S01]  /*6bd0*/  IMAD R3, R2, UR7, R3 ;  /* 0x0000000702037c24 */ /* 0x000fe2000f8e0203 */
[----:B------:R-:W-:Y:S02]  /*6be0*/  ULDC.64 UR6, c[0x0][0x210] ;  /* 0x0000840000067ab9 */ /* 0x000fe40000000a00 */
[----:B------:R-:W-:Y:S02]  /*6bf0*/  LEA R40, P0, R42, UR6, 0x2 ;  /* 0x000000062a287c11 */ /* 0x000fe4000f8010ff */
[----:B------:R-:W-:Y:S01]  /*6c00*/  IADD3 R3, R43, R3, RZ ;  /* 0x000000032b037210 */ /* 0x000fe20007ffe0ff */
[----:B------:R-:W-:-:S03]  /*6c10*/  FMUL.FTZ R43, R53, UR26 ;  /* 0x0000001a352b7c20 */ /* 0x000fc60008410000 */
[----:B------:R-:W-:Y:S01]  /*6c20*/  LEA.HI.X R41, R42, UR7, R3, 0x2, P0 ;  /* 0x000000072a297c11 */ /* 0x000fe200080f1403 */
[----:B------:R-:W-:-:S05]  /*6c30*/  FMUL.FTZ R42, R52, UR26 ;  /* 0x0000001a342a7c20 */ /* 0x000fca0008410000 */
[----:B------:R0:W-:Y:S02]  /*6c40*/  STG.E.64 desc[UR22][R40.64], R42 ;  /* 0x0000002a28007986 */ /* 0x0001e4000c101b16 */
.L_x_2202:
[----:B------:R-:W-:Y:S05]  /*6c50*/  BSYNC B0 ;  /* 0x0000000000007941 */ /* 0x000fea0003800000 */
.L_x_2201:
[C---:B-----5:R-:W-:Y:S01]  /*6c60*/  IADD3 R46, R2.reuse, 0x10, RZ ;  /* 0x00000010022e7810 */ /* 0x060fe20007ffe0ff */
[----:B------:R-:W-:Y:S01]  /*6c70*/  ULDC.64 UR6, c[0x0][0x290] ;  /* 0x0000a40000067ab9 */ /* 0x000fe20000000a00 */
[----:B------:R-:W-:Y:S02]  /*6c80*/  IADD3 R45, R2, 0x10, RZ ;  /* 0x00000010022d7810 */ /* 0x000fe40007ffe0ff */
[----:B------:R-:W-:Y:S02]  /*6c90*/  SHF.R.S32.HI R46, RZ, 0x1f, R46 ;  /* 0x0000001fff2e7819 */ /* 0x000fe4000001142e */
[----:B------:R-:W-:-:S04]  /*6ca0*/  ISETP.GE.U32.AND P0, PT, R45, UR6, PT ;  /* 0x000000062d007c0c */ /* 0x000fc8000bf06070 */
[----:B------:R-:W-:-:S04]  /*6cb0*/  ISETP.GE.AND.EX P0, PT, R46, UR7, PT, P0 ;  /* 0x000000072e007c0c */ /* 0x000fc8000bf06300 */
[----:B------:R-:W-:Y:S01]  /*6cc0*/  ISETP.GT.U32.OR P0, PT, R0, 0x22f, P0 ;  /* 0x0000022f0000780c */ /* 0x000fe20000704470 */
[----:B------:R-:W-:-:S12]  /*6cd0*/  @!P5 BRA `(.L_x_2203) ;  /* 0x000000000048d947 */ /* 0x000fd80003800000 */
[----:B------:R-:W-:-:S04]  /*6ce0*/  FFMA.FTZ R3, R81, R36, R38 ;  /* 0x0000002451037223 */ /* 0x000fc80000010026 */
[----:B0-----:R-:W-:-:S06]  /*6cf0*/  FMUL.FTZ R41, R3, -1.4426950216293334961 ;  /* 0xbfb8aa3b03297820 */ /* 0x001fcc0000410000 */
        /* <DEDUP_REMOVED lines=16> */
.L_x_2203:
[----:B------:R-:W-:Y:S04]  /*6e00*/  BSSY B0, `(.L_x_2204) ;  /* 0x0000015000007945 */ /* 0x000fe80003800000 */
[----:B------:R-:W-:Y:S05]  /*6e10*/  @P0 BRA `(.L_x_2205) ;  /* 0x00000000004c0947 */ /* 0x000fea0003800000 */
[----:B0-----:R-:W-:Y:S01]  /*6e20*/  MOV R40, UR5 ;  /* 0x0000000500287c02 */ /* 0x001fe20008000f00 */
[----:B------:R-:W-:Y:S01]  /*6e30*/  ULDC.64 UR14, c[0x0][0x288] ;  /* 0x0000a200000e7ab9 */ /* 0x000fe20000000a00 */
[----:B------:R-:W-:Y:S02]  /*6e40*/  MOV R3, UR5 ;  /* 0x0000000500037c02 */ /* 0x000fe40008000f00 */
[----:B------:R-:W-:Y:S01]  /*6e50*/  MOV R41, R7 ;  /* 0x0000000700297202 */ /* 0x000fe20000000f00 */
[----:B------:R-:W-:Y:S01]  /*6e60*/  FFMA.FTZ R81, R81, R40, UR13 ;  /* 0x0000000d51517e23 */ /* 0x000fe20008010028 */
[----:B------:R-:W-:Y:S01]  /*6e70*/  MOV R40, R4 ;  /* 0x0000000400287202 */ /* 0x000fe20000000f00 */
[----:B------:R-:W-:Y:S01]  /*6e80*/  FFMA.FTZ R76, R76, R3, UR13 ;  /* 0x0000000d4c4c7e23 */ /* 0x000fe20008010003 */
[----:B------:R-:W-:Y:S02]  /*6e90*/  IMAD R3, R46, UR14, RZ ;  /* 0x0000000e2e037c24 */ /* 0x000fe4000f8e02ff */
[----:B------:R-:W-:Y:S01]  /*6ea0*/  FFMA.FTZ R50, R36, R50, -R81 ;  /* 0x0000003224327223 */ /* 0x000fe20000010851 */
        /* <DEDUP_REMOVED lines=10> */
.L_x_2205:
[----:B------:R-:W-:Y:S05]  /*6f50*/  BSYNC B0 ;  /* 0x0000000000007941 */ /* 0x000fea0003800000 */
.L_x_2204:
[C---:B------:R-:W-:Y:S02]  /*6f60*/  IADD3 R77, R2.reuse, 0x20, RZ ;  /* 0x00000020024d7810 */ /* 0x040fe40007ffe0ff */
[C---:B------:R-:W-:Y:S02]  /*6f70*/  IADD3 R53, R2.reuse, 0x30, RZ ;  /* 0x0000003002357810 */ /* 0x040fe40007ffe0ff */
[C---:B------:R-:W-:Y:S02]  /*6f80*/  IADD3 R51, R2.reuse, 0x40, RZ ;  /* 0x0000004002337810 */ /* 0x040fe40007ffe0ff */
[C---:B------:R-:W-:Y:S02]  /*6f90*/  IADD3 R49, R2.reuse, 0x50, RZ ;  /* 0x0000005002317810 */ /* 0x040fe40007ffe0ff */
[C---:B------:R-:W-:Y:S02]  /*6fa0*/  IADD3 R50, R2.reuse, 0x50, RZ ;  /* 0x0000005002327810 */ /* 0x040fe40007ffe0ff */
[----:B------:R-:W-:-:S02]  /*6fb0*/  IADD3 R52, R2, 0x40, RZ ;  /* 0x0000004002347810 */ /* 0x000fc40007ffe0ff */
[C---:B------:R-:W-:Y:S02]  /*6fc0*/  IADD3 R76, R2.reuse, 0x30, RZ ;  /* 0x00000030024c7810 */ /* 0x040fe40007ffe0ff */
[----:B------:R-:W-:Y:S02]  /*6fd0*/  IADD3 R78, R2, 0x20, RZ ;  /* 0x00000020024e7810 */ /* 0x000fe40007ffe0ff */
[----:B------:R-:W-:Y:S02]  /*6fe0*/  ISETP.GE.U32.AND P4, PT, R77, UR6, PT ;  /* 0x000000064d007c0c */ /* 0x000fe4000bf86070 */
[----:B------:R-:W-:Y:S02]  /*6ff0*/  ISETP.GE.U32.AND P3, PT, R53, UR6, PT ;  /* 0x0000000635007c0c */ /* 0x000fe4000bf66070 */
[----:B------:R-:W-:Y:S02]  /*7000*/  ISETP.GE.U32.AND P0, PT, R51, UR6, PT ;  /* 0x0000000633007c0c */ /* 0x000fe4000bf06070 */
[----:B------:R-:W-:-:S02]  /*7010*/  ISETP.GE.U32.AND P2, PT, R49, UR6, PT ;  /* 0x0000000631007c0c */ /* 0x000fc4000bf46070 */
[----:B------:R-:W-:Y:S02]  /*7020*/  SHF.R.S32.HI R78, RZ, 0x1f, R78 ;  /* 0x0000001fff4e7819 */ /* 0x000fe4000001144e */
[----:B------:R-:W-:Y:S02]  /*7030*/  SHF.R.S32.HI R76, RZ, 0x1f, R76 ;  /* 0x0000001fff4c7819 */ /* 0x000fe4000001144c */
[----:B------:R-:W-:Y:S02]  /*7040*/  SHF.R.S32.HI R52, RZ, 0x1f, R52 ;  /* 0x0000001fff347819 */ /* 0x000fe40000011434 */
[----:B------:R-:W-:Y:S02]  /*7050*/  SHF.R.S32.HI R50, RZ, 0x1f, R50 ;  /* 0x0000001fff327819 */ /* 0x000fe40000011432 */
        /* <DEDUP_REMOVED lines=8> */
[C---:B------:R-:W-:Y:S02]  /*70e0*/  IADD3 R3, R2.reuse, 0x60, RZ ;  /* 0x0000006002037810 */ /* 0x040fe40007ffe0ff */
[----:B01----:R-:W-:Y:S01]  /*70f0*/  IADD3 R42, R2, 0x70, RZ ;  /* 0x00000070022a7810 */ /* 0x003fe20007ffe0ff */
        /* <DEDUP_REMOVED lines=19> */
.L_x_2206:
[----:B------:R-:W-:Y:S04]  /*7230*/  BSSY B0, `(.L_x_2207) ;  /* 0x0000015000007945 */ /* 0x000fe80003800000 */
[----:B------:R-:W-:Y:S05]  /*7240*/  @P4 BRA `(.L_x_2208) ;  /* 0x00000000004c4947 */ /* 0x000fea0003800000 */
[----:B------:R-:W-:Y:S01]  /*7250*/  MOV R41, UR5 ;  /* 0x0000000500297c02 */ /* 0x000fe20008000f00 */
[----:B------:R-:W-:Y:S01]  /*7260*/  ULDC.64 UR14, c[0x0][0x288] ;  /* 0x0000a200000e7ab9 */ /* 0x000fe20000000a00 */
[----:B------:R-:W-:Y:S01]  /*7270*/  MOV R40, R4 ;  /* 0x0000000400287202 */ /* 0x000fe20000000f00 */
[----:B------:R-:W-:Y:S01]  /*7280*/  IMAD R45, R78, UR14, RZ ;  /* 0x0000000e4e2d7c24 */ /* 0x000fe2000f8e02ff */
[----:B------:R-:W-:Y:S01]  /*7290*/  MOV R44, UR5 ;  /* 0x00000005002c7c02 */ /* 0x000fe20008000f00 */
[----:B------:R-:W-:Y:S02]  /*72a0*/  FFMA.FTZ R41, R84, R41, UR13 ;  /* 0x0000000d54297e23 */ /* 0x000fe40008010029 */
[----:B------:R-:W-:Y:S02]  /*72b0*/  IMAD R45, R77, UR15, R45 ;  /* 0x0000000f4d2d7c24 */ /* 0x000fe4000f8e022d */
[----:B------:R-:W-:Y:S01]  /*72c0*/  FFMA.FTZ R43, R36, R26, -R41 ;  /* 0x0000001a242b7223 */ /* 0x000fe20000010829 */
[----:B------:R-:W-:Y:S01]  /*72d0*/  MOV R41, R7 ;  /* 0x0000000700297202 */ /* 0x000fe20000000f00 */
[----:B------:R-:W-:-:S02]  /*72e0*/  FFMA.FTZ R44, R83, R44, UR13 ;  /* 0x0000000d532c7e23 */ /* 0x000fc4000801002c */
[----:B------:R-:W-:Y:S01]  /*72f0*/  IMAD.WIDE.U32 R40, R77, UR14, R40 ;  /* 0x0000000e4d287c25 */ /* 0x000fe2000f8e0028 */
[----:B------:R-:W-:-:S03]  /*7300*/  ULDC.64 UR14, c[0x0][0x210] ;  /* 0x00008400000e7ab9 */ /* 0x000fc60000000a00 */
[----:B------:R-:W-:Y:S01]  /*7310*/  FFMA.FTZ R44, R37, R27, -R44 ;  /* 0x0000001b252c7223 */ /* 0x000fe2000001082c */
[----:B------:R-:W-:-:S03]  /*7320*/  IADD3 R45, R41, R45, RZ ;  /* 0x0000002d292d7210 */ /* 0x000fc60007ffe0ff */
[----:B------:R-:W-:Y:S01]  /*7330*/  FMUL.FTZ R41, R44, UR26 ;  /* 0x0000001a2c297c20 */ /* 0x000fe20008410000 */
[----:B------:R-:W-:-:S04]  /*7340*/  LEA R26, P4, R40, UR14, 0x2 ;  /* 0x0000000e281a7c11 */ /* 0x000fc8000f8810ff */
[----:B------:R-:W-:Y:S01]  /*7350*/  LEA.HI.X R27, R40, UR15, R45, 0x2, P4 ;  /* 0x0000000f281b7c11 */ /* 0x000fe2000a0f142d */
[----:B------:R-:W-:-:S05]  /*7360*/  FMUL.FTZ R40, R43, UR26 ;  /* 0x0000001a2b287c20 */ /* 0x000fca0008410000 */
[----:B------:R0:W-:Y:S03]  /*7370*/  STG.E.64 desc[UR22][R26.64], R40 ;  /* 0x000000281a007986 */ /* 0x0001e6000c101b16 */
.L_x_2208:
[----:B------:R-:W-:Y:S05]  /*7380*/  BSYNC B0 ;  /* 0x0000000000007941 */ /* 0x000fea0003800000 */
.L_x_2207:
[----:B------:R-:W-:Y:S05]  /*7390*/  @!P5 BRA `(.L_x_2209) ;  /* 0x000000000048d947 */ /* 0x000fea0003800000 */
        /* <DEDUP_REMOVED lines=18> */
.L_x_2209:
[----:B------:R-:W-:Y:S04]  /*74c0*/  BSSY B0, `(.L_x_2210) ;  /* 0x0000015000007945 */ /* 0x000fe80003800000 */
[----:B------:R-:W-:Y:S05]  /*74d0*/  @P3 BRA `(.L_x_2211) ;  /* 0x00000000004c3947 */ /* 0x000fea0003800000 */
[----:B0-----:R-:W-:Y:S01]  /*74e0*/  MOV R26, UR5 ;  /* 0x00000005001a7c02 */ /* 0x001fe20008000f00 */
[----:B------:R-:W-:Y:S01]  /*74f0*/  ULDC.64 UR14, c[0x0][0x288] ;  /* 0x0000a200000e7ab9 */ /* 0x000fe20000000a00 */
[----:B------:R-:W-:Y:S01]  /*7500*/  MOV R27, R7 ;  /* 0x00000007001b7202 */ /* 0x000fe20000000f00 */
[----:B------:R-:W-:Y:S01]  /*7510*/  IMAD R40, R76, UR14, RZ ;  /* 0x0000000e4c287c24 */ /* 0x000fe2000f8e02ff */
[----:B------:R-:W-:Y:S01]  /*7520*/  MOV R43, UR5 ;  /* 0x00000005002b7c02 */ /* 0x000fe20008000f00 */
[----:B------:R-:W-:Y:S01]  /*7530*/  FFMA.FTZ R85, R85, R26, UR13 ;  /* 0x0000000d55557e23 */ /* 0x000fe2000801001a */
[----:B------:R-:W-:Y:S01]  /*7540*/  MOV R26, R4 ;  /* 0x00000004001a7202 */ /* 0x000fe20000000f00 */
[C---:B------:R-:W-:Y:S02]  /*7550*/  IMAD R41, R53.reuse, UR15, R40 ;  /* 0x0000000f35297c24 */ /* 0x040fe4000f8e0228 */
[----:B------:R-:W-:Y:S01]  /*7560*/  FFMA.FTZ R82, R82, R43, UR13 ;  /* 0x0000000d52527e23 */ /* 0x000fe2000801002b */
[----:B------:R-:W-:Y:S01]  /*7570*/  FFMA.FTZ R40, R36, R28, -R85 ;  /* 0x0000001c24287223 */ /* 0x000fe20000010855 */
[----:B------:R-:W-:Y:S01]  /*7580*/  IMAD.WIDE.U32 R26, R53, UR14, R26 ;  /* 0x0000000e351a7c25 */ /* 0x000fe2000f8e001a */
[----:B------:R-:W-:-:S03]  /*7590*/  ULDC.64 UR14, c[0x0][0x210] ;  /* 0x00008400000e7ab9 */ /* 0x000fc60000000a00 */
[----:B------:R-:W-:Y:S01]  /*75a0*/  FMUL.FTZ R40, R40, UR26 ;  /* 0x0000001a28287c20 */ /* 0x000fe20008410000 */
[----:B------:R-:W-:Y:S01]  /*75b0*/  IADD3 R27, R27, R41, RZ ;  /* 0x000000291b1b7210 */ /* 0x000fe20007ffe0ff */
[----:B------:R-:W-:Y:S01]  /*75c0*/  FFMA.FTZ R41, R37, R29, -R82 ;  /* 0x0000001d25297223 */ /* 0x000fe20000010852 */
[----:B------:R-:W-:-:S03]  /*75d0*/  LEA R28, P3, R26, UR14, 0x2 ;  /* 0x0000000e1a1c7c11 */ /* 0x000fc6000f8610ff */
[----:B------:R-:W-:Y:S01]  /*75e0*/  FMUL.FTZ R41, R41, UR26 ;  /* 0x0000001a29297c20 */ /* 0x000fe20008410000 */
[----:B------:R-:W-:-:S05]  /*75f0*/  LEA.HI.X R29, R26, UR15, R27, 0x2, P3 ;  /* 0x0000000f1a1d7c11 */ /* 0x000fca00098f141b */
[----:B------:R1:W-:Y:S04]  /*7600*/  STG.E.64 desc[UR22][R28.64], R40 ;  /* 0x000000281c007986 */ /* 0x0003e8000c101b16 */
.L_x_2211:
[----:B------:R-:W-:Y:S05]  /*7610*/  BSYNC B0 ;  /* 0x0000000000007941 */ /* 0x000fea0003800000 */
.L_x_2210:
[----:B------:R-:W-:Y:S05]  /*7620*/  @!P5 BRA `(.L_x_2212) ;  /* 0x000000000048d947 */ /* 0x000fea0003800000 */
[----:B0-----:R-:W-:Y:S01]  /*7630*/  FFMA.FTZ R26, R75, R36, R38 ;  /* 0x000000244b1a7223 */ /* 0x001fe20000010026 */
[----:B------:R-:W-:-:S03]  /*7640*/  FFMA.FTZ R27, R74, R37, R39 ;  /* 0x000000254a1b7223 */ /* 0x000fc60000010027 */
[----:B-1----:R-:W-:Y:S01]  /*7650*/  FMUL.FTZ R28, R26, -1.4426950216293334961 ;  /* 0xbfb8aa3b1a1c7820 */ /* 0x002fe20000410000 */
        /* <DEDUP_REMOVED lines=15> */
.L_x_2212:
[----:B------:R-:W-:Y:S04]  /*7750*/  BSSY B0, `(.L_x_2213) ;  /* 0x0000015000007945 */ /* 0x000fe80003800000 */
[----:B------:R-:W-:Y:S05]  /*7760*/  @P0 BRA `(.L_x_2214) ;  /* 0x00000000004c0947 */ /* 0x000fea0003800000 */
[----:B0-----:R-:W-:Y:S01]  /*7770*/  MOV R26, UR5 ;  /* 0x00000005001a7c02 */ /* 0x001fe20008000f00 */
[----:B------:R-:W-:Y:S01]  /*7780*/  ULDC.64 UR14, c[0x0][0x288] ;  /* 0x0000a200000e7ab9 */ /* 0x000fe20000000a00 */
[----:B------:R-:W-:Y:S01]  /*7790*/  MOV R27, R7 ;  /* 0x00000007001b7202 */ /* 0x000fe20000000f00 */
[----:B-1----:R-:W-:Y:S01]  /*77a0*/  IMAD R28, R52, UR14, RZ ;  /* 0x0000000e341c7c24 */ /* 0x002fe2000f8e02ff */
        /* <DEDUP_REMOVED lines=8> */
[----:B------:R-:W-:Y:S01]  /*7830*/  FFMA.FTZ R31, R37, R31, -R74 ;  /* 0x0000001f251f7223 */ /* 0x000fe2000001084a */
[----:B------:R-:W-:Y:S01]  /*7840*/  FMUL.FTZ R30, R30, UR26 ;  /* 0x0000001a1e1e7c20 */ /* 0x000fe20008410000 */
[----:B------:R-:W-:Y:S02]  /*7850*/  LEA R28, P0, R26, UR14, 0x2 ;  /* 0x0000000e1a1c7c11 */ /* 0x000fe4000f8010ff */
[----:B------:R-:W-:Y:S01]  /*7860*/  FMUL.FTZ R31, R31, UR26 ;  /* 0x0000001a1f1f7c20 */ /* 0x000fe20008410000 */
[----:B------:R-:W-:-:S04]  /*7870*/  IADD3 R29, R27, R29, RZ ;  /* 0x0000001d1b1d7210 */ /* 0x000fc80007ffe0ff */
[----:B------:R-:W-:-:S05]  /*7880*/  LEA.HI.X R29, R26, UR15, R29, 0x2, P0 ;  /* 0x0000000f1a1d7c11 */ /* 0x000fca00080f141d */
[----:B------:R2:W-:Y:S02]  /*7890*/  STG.E.64 desc[UR22][R28.64], R30 ;  /* 0x0000001e1c007986 */ /* 0x0005e4000c101b16 */
.L_x_2214:
[----:B------:R-:W-:Y:S05]  /*78a0*/  BSYNC B0 ;  /* 0x0000000000007941 */ /* 0x000fea0003800000 */
.L_x_2213:
[----:B------:R-:W-:Y:S05]  /*78b0*/  @!P5 BRA `(.L_x_2215) ;  /* 0x000000000048d947 */ /* 0x000fea0003800000 */
[----:B0-----:R-:W-:Y:S01]  /*78c0*/  FFMA.FTZ R26, R73, R36, R38 ;  /* 0x00000024491a7223 */ /* 0x001fe20000010026 */
[----:B------:R-:W-:-:S03]  /*78d0*/  FFMA.FTZ R27, R72, R37, R39 ;  /* 0x00000025481b7223 */ /* 0x000fc60000010027 */
[----:B-12---:R-:W-:Y:S01]  /*78e0*/  FMUL.FTZ R28, R26, -1.4426950216293334961 ;  /* 0xbfb8aa3b1a1c7820 */ /* 0x006fe20000410000 */
        /* <DEDUP_REMOVED lines=15> */
.L_x_2215:
[----:B------:R-:W-:Y:S04]  /*79e0*/  BSSY B0, `(.L_x_2216) ;  /* 0x0000015000007945 */ /* 0x000fe80003800000 */
[----:B------:R-:W-:Y:S05]  /*79f0*/  @P2 BRA `(.L_x_2217) ;  /* 0x00000000004c2947 */ /* 0x000fea0003800000 */
[----:B0-----:R-:W-:Y:S01]  /*7a00*/  MOV R26, UR5 ;  /* 0x00000005001a7c02 */ /* 0x001fe20008000f00 */
[----:B------:R-:W-:Y:S01]  /*7a10*/  ULDC.64 UR14, c[0x0][0x288] ;  /* 0x0000a200000e7ab9 */ /* 0x000fe20000000a00 */
[----:B------:R-:W-:Y:S01]  /*7a20*/  MOV R27, R7 ;  /* 0x00000007001b7202 */ /* 0x000fe20000000f00 */
[----:B-12---:R-:W-:Y:S01]  /*7a30*/  IMAD R28, R50, UR14, RZ ;  /* 0x0000000e321c7c24 */ /* 0x006fe2000f8e02ff */
        /* <DEDUP_REMOVED lines=15> */
.L_x_2217:
[----:B------:R-:W-:Y:S05]  /*7b30*/  BSYNC B0 ;  /* 0x0000000000007941 */ /* 0x000fea0003800000 */
.L_x_2216:
[C---:B------:R-:W-:Y:S02]  /*7b40*/  IADD3 R43, R2.reuse, 0x80, RZ ;  /* 0x00000080022b7810 */ /* 0x040fe40007ffe0ff */
[C---:B--23--:R-:W-:Y:S02]  /*7b50*/  IADD3 R30, R2.reuse, 0x90, RZ ;  /* 0x00000090021e7810 */ /* 0x04cfe40007ffe0ff */
[----:B------:R-:W-:Y:S02]  /*7b60*/  IADD3 R31, R2, 0xa0, RZ ;  /* 0x000000a0021f7810 */ /* 0x000fe40007ffe0ff */
[----:B------:R-:W-:Y:S02]  /*7b70*/  ISETP.GE.U32.AND P6, PT, R3, UR6, PT ;  /* 0x0000000603007c0c */ /* 0x000fe4000bfc6070 */
[----:B------:R-:W-:Y:S02]  /*7b80*/  ISETP.GE.U32.AND P0, PT, R42, UR6, PT ;  /* 0x000000062a007c0c */ /* 0x000fe4000bf06070 */
[----:B------:R-:W-:-:S02]  /*7b90*/  ISETP.GE.U32.AND P2, PT, R43, UR6, PT ;  /* 0x000000062b007c0c */ /* 0x000fc4000bf46070 */
[----:B------:R-:W-:Y:S02]  /*7ba0*/  ISETP.GE.U32.AND P3, PT, R30, UR6, PT ;  /* 0x000000061e007c0c */ /* 0x000fe4000bf66070 */
[----:B------:R-:W-:Y:S02]  /*7bb0*/  ISETP.GE.U32.AND P4, PT, R31, UR6, PT ;  /* 0x000000061f007c0c */ /* 0x000fe4000bf86070 */
[----:B------:R-:W-:Y:S02]  /*7bc0*/  SHF.R.S32.HI R51, RZ, 0x1f, R3 ;  /* 0x0000001fff337819 */ /* 0x000fe40000011403 */
[----:B------:R-:W-:Y:S02]  /*7bd0*/  SHF.R.S32.HI R45, RZ, 0x1f, R42 ;  /* 0x0000001fff2d7819 */ /* 0x000fe4000001142a */
[----:B------:R-:W-:Y:S02]  /*7be0*/  SHF.R.S32.HI R44, RZ, 0x1f, R43 ;  /* 0x0000001fff2c7819 */ /* 0x000fe4000001142b */
[----:B------:R-:W-:-:S02]  /*7bf0*/  SHF.R.S32.HI R32, RZ, 0x1f, R30 ;  /* 0x0000001fff207819 */ /* 0x000fc4000001141e */
[----:B------:R-:W-:Y:S02]  /*7c00*/  SHF.R.S32.HI R33, RZ, 0x1f, R31 ;  /* 0x0000001fff217819 */ /* 0x000fe4000001141f */
[----:B------:R-:W-:Y:S02]  /*7c10*/  ISETP.GE.AND.EX P6, PT, R51, UR7, PT, P6 ;  /* 0x0000000733007c0c */ /* 0x000fe4000bfc6360 */
[----:B------:R-:W-:Y:S02]  /*7c20*/  ISETP.GE.AND.EX P0, PT, R45, UR7, PT, P0 ;  /* 0x000000072d007c0c */ /* 0x000fe4000bf06300 */
[----:B------:R-:W-:Y:S02]  /*7c30*/  ISETP.GE.AND.EX P2, PT, R44, UR7, PT, P2 ;  /* 0x000000072c007c0c */ /* 0x000fe4000bf46320 */
[----:B------:R-:W-:Y:S02]  /*7c40*/  ISETP.GE.AND.EX P3, PT, R32, UR7, PT, P3 ;  /* 0x0000000720007c0c */ /* 0x000fe4000bf66330 */
[----:B------:R-:W-:-:S02]  /*7c50*/  ISETP.GE.AND.EX P4, PT, R33, UR7, PT, P4 ;  /* 0x0000000721007c0c */ /* 0x000fc4000bf86340 */
[C---:B------:R-:W-:Y:S02]  /*7c60*/  ISETP.GT.U32.OR P6, PT, R0.reuse, 0x22f, P6 ;  /* 0x0000022f0000780c */ /* 0x040fe400037c4470 */
[C---:B------:R-:W-:Y:S02]  /*7c70*/  ISETP.GT.U32.OR P0, PT, R0.reuse, 0x22f, P0 ;  /* 0x0000022f0000780c */ /* 0x040fe40000704470 */
[C---:B------:R-:W-:Y:S02]  /*7c80*/  ISETP.GT.U32.OR P2, PT, R0.reuse, 0x22f, P2 ;  /* 0x0000022f0000780c */ /* 0x040fe40001744470 */
[C---:B------:R-:W-:Y:S02]  /*7c90*/  ISETP.GT.U32.OR P3, PT, R0.reuse, 0x22f, P3 ;  /* 0x0000022f0000780c */ /* 0x040fe40001f64470 */
[----:B------:R-:W-:Y:S02]  /*7ca0*/  ISETP.GT.U32.OR P4, PT, R0, 0x22f, P4 ;  /* 0x0000022f0000780c */ /* 0x000fe40002784470 */
[----:B01----:R-:W-:-:S02]  /*7cb0*/  IADD3 R40, R2, 0xb0, RZ ;  /* 0x000000b002287810 */ /* 0x003fc40007ffe0ff */
[----:B------:R-:W-:Y:S01]  /*7cc0*/  IADD3 R41, R2, 0xc0, RZ ;  /* 0x000000c002297810 */ /* 0x000fe20007ffe0ff */
        /* <DEDUP_REMOVED lines=19> */
.L_x_2218:
[----:B------:R-:W-:Y:S04]  /*7e00*/  BSSY B0, `(.L_x_2219) ;  /* 0x0000015000007945 */ /* 0x000fe80003800000 */
[----:B------:R-:W-:Y:S05]  /*7e10*/  @P6 BRA `(.L_x_2220) ;  /* 0x00000000004c6947 */ /* 0x000fea0003800000 */
[----:B------:R-:W-:Y:S01]  /*7e20*/  MOV R26, UR5 ;  /* 0x00000005001a7c02 */ /* 0x000fe20008000f00 */
[----:B------:R-:W-:Y:S01]  /*7e30*/  ULDC.64 UR14, c[0x0][0x288] ;  /* 0x0000a200000e7ab9 */ /* 0x000fe20000000a00 */
[----:B------:R-:W-:Y:S01]  /*7e40*/  MOV R27, R7 ;  /* 0x00000007001b7202 */ /* 0x000fe20000000f00 */
[----:B------:R-:W-:Y:S01]  /*7e50*/  IMAD R28, R51, UR14, RZ ;  /* 0x0000000e331c7c24 */ /* 0x000fe2000f8e02ff */
[----:B------:R-:W-:Y:S01]  /*7e60*/  MOV R29, UR5 ;  /* 0x00000005001d7c02 */ /* 0x000fe20008000f00 */
[----:B------:R-:W-:Y:S01]  /*7e70*/  FFMA.FTZ R71, R71, R26, UR13 ;  /* 0x0000000d47477e23 */ /* 0x000fe2000801001a */
[----:B------:R-:W-:-:S03]  /*7e80*/  MOV R26, R4 ;  /* 0x00000004001a7202 */ /* 0x000fc60000000f00 */
[----:B------:R-:W-:Y:S02]  /*7e90*/  FFMA.FTZ R70, R70, R29, UR13 ;  /* 0x0000000d46467e23 */ /* 0x000fe4000801001d */
[----:B------:R-:W-:-:S04]  /*7ea0*/  IMAD.WIDE.U32 R26, R3, UR14, R26 ;  /* 0x0000000e031a7c25 */ /* 0x000fc8000f8e001a */
[----:B------:R-:W-:Y:S01]  /*7eb0*/  FFMA.FTZ R29, R37, R11, -R70 ;  /* 0x0000000b251d7223 */ /* 0x000fe20000010846 */
[----:B------:R-:W-:Y:S01]  /*7ec0*/  IMAD R3, R3, UR15, R28 ;  /* 0x0000000f03037c24 */ /* 0x000fe2000f8e021c */
[----:B------:R-:W-:Y:S01]  /*7ed0*/  ULDC.64 UR14, c[0x0][0x210] ;  /* 0x00008400000e7ab9 */ /* 0x000fe20000000a00 */
[----:B------:R-:W-:Y:S01]  /*7ee0*/  FFMA.FTZ R28, R36, R10, -R71 ;  /* 0x0000000a241c7223 */ /* 0x000fe20000010847 */
[----:B------:R-:W-:Y:S01]  /*7ef0*/  LEA R10, P6, R26, UR14, 0x2 ;  /* 0x0000000e1a0a7c11 */ /* 0x000fe2000f8c10ff */
[----:B------:R-:W-:Y:S01]  /*7f00*/  FMUL.FTZ R29, R29, UR26 ;  /* 0x0000001a1d1d7c20 */ /* 0x000fe20008410000 */
[----:B------:R-:W-:Y:S01]  /*7f10*/  IADD3 R3, R27, R3, RZ ;  /* 0x000000031b037210 */ /* 0x000fe20007ffe0ff */
[----:B------:R-:W-:-:S03]  /*7f20*/  FMUL.FTZ R28, R28, UR26 ;  /* 0x0000001a1c1c7c20 */ /* 0x000fc60008410000 */
[----:B------:R-:W-:-:S05]  /*7f30*/  LEA.HI.X R11, R26, UR15, R3, 0x2, P6 ;  /* 0x0000000f1a0b7c11 */ /* 0x000fca000b0f1403 */
[----:B------:R0:W-:Y:S02]  /*7f40*/  STG.E.64 desc[UR22][R10.64], R28 ;  /* 0x0000001c0a007986 */ /* 0x0001e4000c101b16 */
.L_x_2220:
[----:B------:R-:W-:Y:S05]  /*7f50*/  BSYNC B0 ;  /* 0x0000000000007941 */ /* 0x000fea0003800000 */
.L_x_2219:
        /* <DEDUP_REMOVED lines=19> */
.L_x_2221:
        /* <DEDUP_REMOVED lines=9> */
[----:B------:R-:W-:Y:S02]  /*8120*/  IMAD R45, R42, UR15, R45 ;  /* 0x0000000f2a2d7c24 */ /* 0x000fe4000f8e022d */
        /* <DEDUP_REMOVED lines=11> */
.L_x_2223:
[----:B------:R-:W-:Y:S05]  /*81e0*/  BSYNC B0 ;  /* 0x0000000000007941 */ /* 0x000fea0003800000 */
.L_x_2222:
[----:B------:R-:W-:Y:S05]  /*81f0*/  @!P5 BRA `(.L_x_2224) ;  /* 0x000000000048d947 */ /* 0x000fea0003800000 */
[----:B------:R-:W-:Y:S01]  /*8200*/  FFMA.FTZ R3, R67, R36, R38 ;  /* 0x0000002443037223 */ /* 0x000fe20000010026 */
[----:B0-----:R-:W-:-:S03]  /*8210*/  FFMA.FTZ R10, R66, R37, R39 ;  /* 0x00000025420a7223 */ /* 0x001fc60000010027 */
[----:B------:R-:W-:Y:S01]  /*8220*/  FMUL.FTZ R11, R3, -1.4426950216293334961 ;  /* 0xbfb8aa3b030b7820 */ /* 0x000fe20000410000 */
[----:B-1----:R-:W-:-:S05]  /*8230*/  FMUL.FTZ R26, R10, -1.4426950216293334961 ;  /* 0xbfb8aa3b0a1a7820 */ /* 0x002fca0000410000 */
        /* <DEDUP_REMOVED lines=14> */
.L_x_2224:
        /* <DEDUP_REMOVED lines=8> */
[----:B------:R-:W-:-:S03]  /*83a0*/  MOV R10, R4 ;  /* 0x00000004000a7202 */ /* 0x000fc60000000f00 */
[----:B------:R-:W-:Y:S01]  /*83b0*/  FFMA.FTZ R66, R66, R3, UR13 ;  /* 0x0000000d42427e23 */ /* 0x000fe20008010003 */
[----:B------:R-:W-:Y:S01]  /*83c0*/  FFMA.FTZ R14, R36, R14, -R67 ;  /* 0x0000000e240e7223 */ /* 0x000fe20000010843 */
[----:B------:R-:W-:-:S04]  /*83d0*/  IMAD.WIDE.U32 R10, R43, UR14, R10 ;  /* 0x0000000e2b0a7c25 */ /* 0x000fc8000f8e000a */
[----:B------:R-:W-:Y:S01]  /*83e0*/  FFMA.FTZ R15, R37, R15, -R66 ;  /* 0x0000000f250f7223 */ /* 0x000fe20000010842 */
[----:B------:R-:W-:Y:S01]  /*83f0*/  FMUL.FTZ R14, R14, UR26 ;  /* 0x0000001a0e0e7c20 */ /* 0x000fe20008410000 */
[----:B------:R-:W-:Y:S01]  /*8400*/  IMAD R43, R43, UR15, R44 ;  /* 0x0000000f2b2b7c24 */ /* 0x000fe2000f8e022c */
[----:B------:R-:W-:Y:S01]  /*8410*/  ULDC.64 UR14, c[0x0][0x210] ;  /* 0x00008400000e7ab9 */ /* 0x000fe20000000a00 */
[----:B------:R-:W-:Y:S01]  /*8420*/  FMUL.FTZ R15, R15, UR26 ;  /* 0x0000001a0f0f7c20 */ /* 0x000fe20008410000 */
[----:B-1----:R-:W-:Y:S02]  /*8430*/  LEA R12, P0, R10, UR14, 0x2 ;  /* 0x0000000e0a0c7c11 */ /* 0x002fe4000f8010ff */
[----:B------:R-:W-:-:S04]  /*8440*/  IADD3 R43, R11, R43, RZ ;  /* 0x0000002b0b2b7210 */ /* 0x000fc80007ffe0ff */
[----:B------:R-:W-:-:S05]  /*8450*/  LEA.HI.X R13, R10, UR15, R43, 0x2, P0 ;  /* 0x0000000f0a0d7c11 */ /* 0x000fca00080f142b */
[----:B------:R2:W-:Y:S02]  /*8460*/  STG.E.64 desc[UR22][R12.64], R14 ;  /* 0x0000000e0c007986 */ /* 0x0005e4000c101b16 */
.L_x_2226:
[----:B------:R-:W-:Y:S05]  /*8470*/  BSYNC B0 ;  /* 0x0000000000007941 */ /* 0x000fea0003800000 */
.L_x_2225:
[----:B------:R-:W-:Y:S05]  /*8480*/  @!P5 BRA `(.L_x_2227) ;  /* 0x000000000048d947 */ /* 0x000fea0003800000 */
[----:B------:R-:W-:Y:S01]  /*8490*/  FFMA.FTZ R3, R65, R36, R38 ;  /* 0x0000002441037223 */ /* 0x000fe20000010026 */
[----:B0-----:R-:W-:-:S03]  /*84a0*/  FFMA.FTZ R10, R64, R37, R39 ;  /* 0x00000025400a7223 */ /* 0x001fc60000010027 */
[----:B------:R-:W-:Y:S01]  /*84b0*/  FMUL.FTZ R11, R3, -1.4426950216293334961 ;  /* 0xbfb8aa3b030b7820 */ /* 0x000fe20000410000 */
[----:B--2---:R-:W-:-:S05]  /*84c0*/  FMUL.FTZ R14, R10, -1.4426950216293334961 ;  /* 0xbfb8aa3b0a0e7820 */ /* 0x004fca0000410000 */
        /* <DEDUP_REMOVED lines=14> */
.L_x_2227:
[----:B------:R-:W-:Y:S04]  /*85b0*/  BSSY B0, `(.L_x_2228) ;  /* 0x0000015000007945 */ /* 0x000fe80003800000 */
[----:B------:R-:W-:Y:S05]  /*85c0*/  @P3 BRA `(.L_x_2229) ;  /* 0x00000000004c3947 */ /* 0x000fea0003800000 */
[----:B0-----:R-:W-:Y:S01]  /*85d0*/  MOV R10, UR5 ;  /* 0x00000005000a7c02 */ /* 0x001fe20008000f00 */
[----:B------:R-:W-:Y:S01]  /*85e0*/  ULDC.64 UR14, c[0x0][0x288] ;  /* 0x0000a200000e7ab9 */ /* 0x000fe20000000a00 */
[----:B------:R-:W-:Y:S01]  /*85f0*/  MOV R11, R7 ;  /* 0x00000007000b7202 */ /* 0x000fe20000000f00 */
[----:B------:R-:W-:Y:S01]  /*8600*/  IMAD R3, R32, UR14, RZ ;  /* 0x0000000e20037c24 */ /* 0x000fe2000f8e02ff */
[----:B-12---:R-:W-:Y:S01]  /*8610*/  MOV R13, UR5 ;  /* 0x00000005000d7c02 */ /* 0x006fe20008000f00 */
        /* <DEDUP_REMOVED lines=14> */
.L_x_2229:
[----:B------:R-:W-:Y:S05]  /*8700*/  BSYNC B0 ;  /* 0x0000000000007941 */ /* 0x000fea0003800000 */
.L_x_2228:
[----:B------:R-:W-:Y:S05]  /*8710*/  @!P5 BRA `(.L_x_2230) ;  /* 0x000000000048d947 */ /* 0x000fea0003800000 */
[----:B------:R-:W-:Y:S01]  /*8720*/  FFMA.FTZ R3, R63, R36, R38 ;  /* 0x000000243f037223 */ /* 0x000fe20000010026 */
[----:B0-----:R-:W-:-:S03]  /*8730*/  FFMA.FTZ R10, R62, R37, R39 ;  /* 0x000000253e0a7223 */ /* 0x001fc60000010027 */
[----:B------:R-:W-:Y:S01]  /*8740*/  FMUL.FTZ R11, R3, -1.4426950216293334961 ;  /* 0xbfb8aa3b030b7820 */ /* 0x000fe20000410000 */
[----:B--23--:R-:W-:-:S05]  /*8750*/  FMUL.FTZ R14, R10, -1.4426950216293334961 ;  /* 0xbfb8aa3b0a0e7820 */ /* 0x00cfca0000410000 */
        /* <DEDUP_REMOVED lines=14> */
.L_x_2230:
[----:B------:R-:W-:Y:S04]  /*8840*/  BSSY B0, `(.L_x_2231) ;  /* 0x0000015000007945 */ /* 0x000fe80003800000 */
[----:B------:R-:W-:Y:S05]  /*8850*/  @P4 BRA `(.L_x_2232) ;  /* 0x00000000004c4947 */ /* 0x000fea0003800000 */
[----:B0-----:R-:W-:Y:S01]  /*8860*/  MOV R10, UR5 ;  /* 0x00000005000a7c02 */ /* 0x001fe20008000f00 */
[----:B------:R-:W-:Y:S01]  /*8870*/  ULDC.64 UR14, c[0x0][0x288] ;  /* 0x0000a200000e7ab9 */ /* 0x000fe20000000a00 */
[----:B------:R-:W-:Y:S01]  /*8880*/  MOV R11, R7 ;  /* 0x00000007000b7202 */ /* 0x000fe20000000f00 */
[----:B-123--:R-:W-:Y:S01]  /*8890*/  IMAD R12, R33, UR14, RZ ;  /* 0x0000000e210c7c24 */ /* 0x00efe2000f8e02ff */
[----:B------:R-:W-:Y:S01]  /*88a0*/  MOV R3, UR5 ;  /* 0x0000000500037c02 */ /* 0x000fe20008000f00 */
[----:B------:R-:W-:Y:S01]  /*88b0*/  FFMA.FTZ R63, R63, R10, UR13 ;  /* 0x0000000d3f3f7e23 */ /* 0x000fe2000801000a */
[----:B------:R-:W-:-:S03]  /*88c0*/  MOV R10, R4 ;  /* 0x00000004000a7202 */ /* 0x000fc60000000f00 */
[----:B------:R-:W-:Y:S01]  /*88d0*/  FFMA.FTZ R62, R62, R3, UR13 ;  /* 0x0000000d3e3e7e23 */ /* 0x000fe20008010003 */
[----:B------:R-:W-:Y:S01]  /*88e0*/  FFMA.FTZ R63, R36, R8, -R63 ;  /* 0x00000008243f7223 */ /* 0x000fe2000001083f */
[----:B------:R-:W-:-:S04]  /*88f0*/  IMAD.WIDE.U32 R10, R31, UR14, R10 ;  /* 0x0000000e1f0a7c25 */ /* 0x000fc8000f8e000a */
        /* <DEDUP_REMOVED lines=9> */
.L_x_2232:
[----:B------:R-:W-:Y:S05]  /*8990*/  BSYNC B0 ;  /* 0x0000000000007941 */ /* 0x000fea0003800000 */
.L_x_2231:
[C---:B----4-:R-:W-:Y:S02]  /*89a0*/  IADD3 R9, R2.reuse, 0xd0, RZ ;  /* 0x000000d002097810 */ /* 0x050fe40007ffe0ff */
[C---:B------:R-:W-:Y:S02]  /*89b0*/  IADD3 R8, R2.reuse, 0xe0, RZ ;  /* 0x000000e002087810 */ /* 0x040fe40007ffe0ff */
[C---:B------:R-:W-:Y:S02]  /*89c0*/  IADD3 R3, R2.reuse, 0xf0, RZ ;  /* 0x000000f002037810 */ /* 0x040fe40007ffe0ff */
[C---:B0-----:R-:W-:Y:S02]  /*89d0*/  IADD3 R28, R2.reuse, 0xe0, RZ ;  /* 0x000000e0021c7810 */ /* 0x041fe40007ffe0ff */
[C---:B------:R-:W-:Y:S02]  /*89e0*/  IADD3 R29, R2.reuse, 0xd0, RZ ;  /* 0x000000d0021d7810 */ /* 0x040fe40007ffe0ff */
[----:B------:R-:W-:-:S02]  /*89f0*/  IADD3 R30, R2, 0xc0, RZ ;  /* 0x000000c0021e7810 */ /* 0x000fc40007ffe0ff */
[----:B------:R-:W-:Y:S02]  /*8a00*/  ISETP.GE.U32.AND P6, PT, R40, UR6, PT ;  /* 0x0000000628007c0c */ /* 0x000fe4000bfc6070 */
[----:B------:R-:W-:Y:S02]  /*8a10*/  ISETP.GE.U32.AND P0, PT, R41, UR6, PT ;  /* 0x0000000629007c0c */ /* 0x000fe4000bf06070 */
[----:B-1----:R-:W-:Y:S02]  /*8a20*/  SHF.R.S32.HI R27, RZ, 0x1f, R40 ;  /* 0x0000001fff1b7819 */ /* 0x002fe40000011428 */
[----:B------:R-:W-:Y:S02]  /*8a30*/  ISETP.GE.U32.AND P2, PT, R9, UR6, PT ;  /* 0x0000000609007c0c */ /* 0x000fe4000bf46070 */
[----:B------:R-:W-:Y:S02]  /*8a40*/  ISETP.GE.U32.AND P3, PT, R8, UR6, PT ;  /* 0x0000000608007c0c */ /* 0x000fe4000bf66070 */
[----:B------:R-:W-:-:S02]  /*8a50*/  ISETP.GE.U32.AND P4, PT, R3, UR6, PT ;  /* 0x0000000603007c0c */ /* 0x000fc4000bf86070 */
[----:B------:R-:W-:Y:S02]  /*8a60*/  SHF.R.S32.HI R30, RZ, 0x1f, R30 ;  /* 0x0000001fff1e7819 */ /* 0x000fe4000001141e */
[----:B------:R-:W-:Y:S02]  /*8a70*/  SHF.R.S32.HI R29, RZ, 0x1f, R29 ;  /* 0x0000001fff1d7819 */ /* 0x000fe4000001141d */
[----:B------:R-:W-:Y:S02]  /*8a80*/  SHF.R.S32.HI R28, RZ, 0x1f, R28 ;  /* 0x0000001fff1c7819 */ /* 0x000fe4000001141c */
        /* <DEDUP_REMOVED lines=12> */
[----:B------:R-:W-:-:S03]  /*8b50*/  FFMA.FTZ R11, R60, R37, R39 ;  /* 0x000000253c0b7223 */ /* 0x000fc60000010027 */
[----:B--23--:R-:W-:Y:S01]  /*8b60*/  FMUL.FTZ R12, R10, -1.4426950216293334961 ;  /* 0xbfb8aa3b0a0c7820 */ /* 0x00cfe20000410000 */
        /* <DEDUP_REMOVED lines=15> */
.L_x_2233:
[----:B------:R-:W-:Y:S04]  /*8c60*/  BSSY B0, `(.L_x_2234) ;  /* 0x0000015000007945 */ /* 0x000fe80003800000 */
[----:B------:R-:W-:Y:S05]  /*8c70*/  @P6 BRA `(.L_x_2235) ;  /* 0x00000000004c6947 */ /* 0x000fea0003800000 */
[----:B------:R-:W-:Y:S01]  /*8c80*/  MOV R10, UR5 ;  /* 0x00000005000a7c02 */ /* 0x000fe20008000f00 */
[----:B------:R-:W-:Y:S01]  /*8c90*/  ULDC.64 UR6, c[0x0][0x288] ;  /* 0x0000a20000067ab9 */ /* 0x000fe20000000a00 */
[----:B------:R-:W-:Y:S01]  /*8ca0*/  MOV R11, R7 ;  /* 0x00000007000b7202 */ /* 0x000fe20000000f00 */
[----:B--23--:R-:W-:Y:S01]  /*8cb0*/  IMAD R13, R27, UR6, RZ ;  /* 0x000000061b0d7c24 */ /* 0x00cfe2000f8e02ff */
        /* <DEDUP_REMOVED lines=15> */
.L_x_2235:
[----:B------:R-:W-:Y:S05]  /*8db0*/  BSYNC B0 ;  /* 0x0000000000007941 */ /* 0x000fea0003800000 */
.L_x_2234:
[----:B------:R-:W-:Y:S05]  /*8dc0*/  @!P5 BRA `(.L_x_2236) ;  /* 0x000000000048d947 */ /* 0x000fea0003800000 */
[----:B------:R-:W-:Y:S01]  /*8dd0*/  FFMA.FTZ R10, R59, R36, R38 ;  /* 0x000000243b0a7223 */ /* 0x000fe20000010026 */
[----:B------:R-:W-:-:S03]  /*8de0*/  FFMA.FTZ R11, R58, R37, R39 ;  /* 0x000000253a0b7223 */ /* 0x000fc60000010027 */
[----:B0-23--:R-:W-:Y:S01]  /*8df0*/  FMUL.FTZ R12, R10, -1.4426950216293334961 ;  /* 0xbfb8aa3b0a0c7820 */ /* 0x00dfe20000410000 */
        /* <DEDUP_REMOVED lines=15> */
.L_x_2236:
[----:B------:R-:W-:Y:S04]  /*8ef0*/  BSSY B0, `(.L_x_2237) ;  /* 0x0000015000007945 */ /* 0x000fe80003800000 */
[----:B------:R-:W-:Y:S05]  /*8f00*/  @P0 BRA `(.L_x_2238) ;  /* 0x00000000004c0947 */ /* 0x000fea0003800000 */
[----:B------:R-:W-:Y:S01]  /*8f10*/  MOV R10, UR5 ;  /* 0x00000005000a7c02 */ /* 0x000fe20008000f00 */
[----:B------:R-:W-:Y:S01]  /*8f20*/  ULDC.64 UR6, c[0x0][0x288] ;  /* 0x0000a20000067ab9 */ /* 0x000fe20000000a00 */
[----:B------:R-:W-:Y:S01]  /*8f30*/  MOV R11, R7 ;  /* 0x00000007000b7202 */ /* 0x000fe20000000f00 */
[----:B0-23--:R-:W-:Y:S01]  /*8f40*/  IMAD R14, R30, UR6, RZ ;  /* 0x000000061e0e7c24 */ /* 0x00dfe2000f8e02ff */
        /* <DEDUP_REMOVED lines=15> */
.L_x_2238:
[----:B------:R-:W-:Y:S05]  /*9040*/  BSYNC B0 ;  /* 0x0000000000007941 */ /* 0x000fea0003800000 */
.L_x_2237:
[----:B------:R-:W-:Y:S05]  /*9050*/  @!P5 BRA `(.L_x_2239) ;  /* 0x000000000048d947 */ /* 0x000fea0003800000 */
[----:B-1----:R-:W-:Y:S01]  /*9060*/  FFMA.FTZ R10, R57, R36, R38 ;  /* 0x00000024390a7223 */ /* 0x002fe20000010026 */
        /* <DEDUP_REMOVED lines=17> */
.L_x_2239:
[----:B------:R-:W-:Y:S04]  /*9180*/  BSSY B0, `(.L_x_2240) ;  /* 0x0000015000007945 */ /* 0x000fe80003800000 */
[----:B------:R-:W-:Y:S05]  /*9190*/  @P2 BRA `(.L_x_2241) ;  /* 0x00000000004c2947 */ /* 0x000fea0003800000 */
[----:B-1----:R-:W-:Y:S01]  /*91a0*/  MOV R10, UR5 ;  /* 0x00000005000a7c02 */ /* 0x002fe20008000f00 */
        /* <DEDUP_REMOVED lines=18> */
.L_x_2241:
[----:B------:R-:W-:Y:S05]  /*92d0*/  BSYNC B0 ;  /* 0x0000000000007941 */ /* 0x000fea0003800000 */
.L_x_2240:
[----:B------:R-:W-:Y:S05]  /*92e0*/  @!P5 BRA `(.L_x_2242) ;  /* 0x000000000048d947 */ /* 0x000fea0003800000 */
[----:B------:R-:W-:Y:S01]  /*92f0*/  FFMA.FTZ R9, R55, R36, R38 ;  /* 0x0000002437097223 */ /* 0x000fe20000010026 */
[----:B-1--4-:R-:W-:-:S03]  /*9300*/  FFMA.FTZ R10, R54, R37, R39 ;  /* 0x00000025360a7223 */ /* 0x012fc60000010027 */
[----:B------:R-:W-:Y:S01]  /*9310*/  FMUL.FTZ R11, R9, -1.4426950216293334961 ;  /* 0xbfb8aa3b090b7820 */ /* 0x000fe20000410000 */
[----:B0-23--:R-:W-:-:S05]  /*9320*/  FMUL.FTZ R14, R10, -1.4426950216293334961 ;  /* 0xbfb8aa3b0a0e7820 */ /* 0x00dfca0000410000 */
        /* <DEDUP_REMOVED lines=14> */
.L_x_2242:
[----:B------:R-:W-:Y:S04]  /*9410*/  BSSY B0, `(.L_x_2243) ;  /* 0x0000015000007945 */ /* 0x000fe80003800000 */
[----:B------:R-:W-:Y:S05]  /*9420*/  @P3 BRA `(.L_x_2244) ;  /* 0x00000000004c3947 */ /* 0x000fea0003800000 */
[----:B-1--4-:R-:W-:Y:S01]  /*9430*/  MOV R10, UR5 ;  /* 0x00000005000a7c02 */ /* 0x012fe20008000f00 */
[----:B------:R-:W-:Y:S01]  /*9440*/  ULDC.64 UR6, c[0x0][0x288] ;  /* 0x0000a20000067ab9 */ /* 0x000fe20000000a00 */
[----:B------:R-:W-:Y:S01]  /*9450*/  MOV R11, R7 ;  /* 0x00000007000b7202 */ /* 0x000fe20000000f00 */
[----:B------:R-:W-:Y:S01]  /*9460*/  IMAD R9, R28, UR6, RZ ;  /* 0x000000061c097c24 */ /* 0x000fe2000f8e02ff */
[----:B0-23--:R-:W-:Y:S01]  /*9470*/  MOV R13, UR5 ;  /* 0x00000005000d7c02 */ /* 0x00dfe20008000f00 */
        /* <DEDUP_REMOVED lines=14> */
.L_x_2244:
[----:B------:R-:W-:Y:S05]  /*9560*/  BSYNC B0 ;  /* 0x0000000000007941 */ /* 0x000fea0003800000 */
.L_x_2243:
[----:B------:R-:W-:Y:S05]  /*9570*/  @!P5 BRA `(.L_x_2245) ;  /* 0x000000000048d947 */ /* 0x000fea0003800000 */
[----:B------:R-:W-:Y:S01]  /*9580*/  FFMA.FTZ R38, R80, R36, R38 ;  /* 0x0000002450267223 */ /* 0x000fe20000010026 */
[----:B------:R-:W-:-:S03]  /*9590*/  FFMA.FTZ R39, R79, R37, R39 ;  /* 0x000000254f277223 */ /* 0x000fc60000010027 */
[----:B0-----:R-:W-:Y:S01]  /*95a0*/  FMUL.FTZ R8, R38, -1.4426950216293334961 ;  /* 0xbfb8aa3b26087820 */ /* 0x001fe20000410000 */
[----:B-1--4-:R-:W-:-:S05]  /*95b0*/  FMUL.FTZ R10, R39, -1.4426950216293334961 ;  /* 0xbfb8aa3b270a7820 */ /* 0x012fca0000410000 */
[----:B------:R-:W0:Y:S08]  /*95c0*/  MUFU.EX2 R8, R8 ;  /* 0x0000000800087308 */ /* 0x000e300000000800 */
[----:B------:R-:W1:Y:S01]  /*95d0*/  MUFU.EX2 R10, R10 ;  /* 0x0000000a000a7308 */ /* 0x000e620000000800 */
[----:B0-----:R-:W-:-:S07]  /*95e0*/  FADD.FTZ R9, R8, 1 ;  /* 0x3f80000008097421 */ /* 0x001fce0000010000 */
[----:B------:R-:W0:Y:S01]  /*95f0*/  MUFU.RCP R9, R9 ;  /* 0x0000000900097308 */ /* 0x000e220000001000 */
[----:B-1----:R-:W-:-:S07]  /*9600*/  FADD.FTZ R11, R10, 1 ;  /* 0x3f8000000a0b7421 */ /* 0x002fce0000010000 */
[----:B--23--:R-:W1:Y:S01]  /*9610*/  MUFU.RCP R12, R11 ;  /* 0x0000000b000c7308 */ /* 0x00ce620000001000 */
        /* <DEDUP_REMOVED lines=8> */
.L_x_2245:
[----:B------:R-:W-:Y:S04]  /*96a0*/  BSSY B0, `(.L_x_2246) ;  /* 0x0000014000007945 */ /* 0x000fe80003800000 */
[----:B------:R-:W-:Y:S05]  /*96b0*/  @P4 BRA `(.L_x_2247) ;  /* 0x0000000000484947 */ /* 0x000fea0003800000 */
[----:B------:R-:W-:Y:S01]  /*96c0*/  ULDC.64 UR6, c[0x0][0x288] ;  /* 0x0000a20000067ab9 */ /* 0x000fe20000000a00 */
[----:B------:R-:W-:Y:S01]  /*96d0*/  MOV R5, R7 ;  /* 0x0000000700057202 */ /* 0x000fe20000000f00 */
[----:B------:R-:W-:Y:S01]  /*96e0*/  IMAD R88, R88, UR6, RZ ;  /* 0x0000000658587c24 */ /* 0x000fe2000f8e02ff */
[----:B0-----:R-:W-:Y:S02]  /*96f0*/  MOV R9, UR5 ;  /* 0x0000000500097c02 */ /* 0x001fe40008000f00 */
[----:B------:R-:W-:Y:S01]  /*9700*/  MOV R8, UR5 ;  /* 0x0000000500087c02 */ /* 0x000fe20008000f00 */
[----:B------:R-:W-:-:S04]  /*9710*/  IMAD.WIDE.U32 R6, R3, UR6, R4 ;  /* 0x0000000603067c25 */ /* 0x000fc8000f8e0004 */
[----:B------:R-:W-:Y:S01]  /*9720*/  FFMA.FTZ R9, R80, R9, UR13 ;  /* 0x0000000d50097e23 */ /* 0x000fe20008010009 */
[----:B------:R-:W-:Y:S02]  /*9730*/  IMAD R3, R3, UR7, R88 ;  /* 0x0000000703037c24 */ /* 0x000fe4000f8e0258 */
[----:B------:R-:W-:Y:S01]  /*9740*/  FFMA.FTZ R8, R79, R8, UR13 ;  /* 0x0000000d4f087e23 */ /* 0x000fe20008010008 */
[----:B------:R-:W-:Y:S01]  /*9750*/  ULDC.64 UR6, c[0x0][0x210] ;  /* 0x0000840000067ab9 */ /* 0x000fe20000000a00 */
[----:B------:R-:W-:Y:S01]  /*9760*/  FFMA.FTZ R9, R36, R34, -R9 ;  /* 0x0000002224097223 */ /* 0x000fe20000010809 */
[----:B------:R-:W-:Y:S01]  /*9770*/  LEA R4, P0, R6, UR6, 0x2 ;  /* 0x0000000606047c11 */ /* 0x000fe2000f8010ff */
[----:B------:R-:W-:Y:S01]  /*9780*/  FFMA.FTZ R8, R37, R35, -R8 ;  /* 0x0000002325087223 */ /* 0x000fe20000010808 */
[----:B------:R-:W-:Y:S01]  /*9790*/  IADD3 R3, R7, R3, RZ ;  /* 0x0000000307037210 */ /* 0x000fe20007ffe0ff */
[----:B-1--4-:R-:W-:Y:S02]  /*97a0*/  FMUL.FTZ R10, R9, UR26 ;  /* 0x0000001a090a7c20 */ /* 0x012fe40008410000 */
[----:B------:R-:W-:Y:S01]  /*97b0*/  FMUL.FTZ R11, R8, UR26 ;  /* 0x0000001a080b7c20 */ /* 0x000fe20008410000 */
[----:B------:R-:W-:-:S05]  /*97c0*/  LEA.HI.X R5, R6, UR7, R3, 0x2, P0 ;  /* 0x0000000706057c11 */ /* 0x000fca00080f1403 */
[----:B------:R0:W-:Y:S02]  /*97d0*/  STG.E.64 desc[UR22][R4.64], R10 ;  /* 0x0000000a04007986 */ /* 0x0001e4000c101b16 */
.L_x_2247:
[----:B------:R-:W-:Y:S05]  /*97e0*/  BSYNC B0 ;  /* 0x0000000000007941 */ /* 0x000fea0003800000 */
.L_x_2246:
        /* <DEDUP_REMOVED lines=9> */
.L_x_2165:
[----:B------:R-:W5:Y:S01]  /*9880*/  LDC R6, c[0x0][0xc] ;  /* 0x00000300ff067b82 */ /* 0x000f620000000800 */
[----:B------:R-:W-:Y:S01]  /*9890*/  ISETP.NE.AND P1, PT, R0, RZ, PT ;  /* 0x000000ff0000720c */ /* 0x000fe20003f25270 */
[----:B------:R-:W-:Y:S06]  /*98a0*/  BSSY B0, `(.L_x_2249) ;  /* 0x0000011000007945 */ /* 0x000fec0003800000 */
[----:B------:R-:W0:Y:S08]  /*98b0*/  LDC R7, c[0x0][0x10] ;  /* 0x00000400ff077b82 */ /* 0x000e300000000800 */
[----:B------:R-:W1:Y:S01]  /*98c0*/  LDC.64 R2, c[0x0][0x258] ;  /* 0x00009600ff027b82 */ /* 0x000e620000000a00 */
[----:B-----5:R-:W-:-:S02]  /*98d0*/  ISETP.NE.AND P0, PT, R6, 0x1, PT ;  /* 0x000000010600780c */ /* 0x020fc40003f05270 */
[----:B0-----:R-:W-:-:S04]  /*98e0*/  SHF.L.U32 R4, R7, 0x1, RZ ;  /* 0x0000000107047819 */ /* 0x001fc800000006ff */
[----:B------:R-:W-:-:S05]  /*98f0*/  SEL R5, R4, RZ, P0 ;  /* 0x000000ff04057207 */ /* 0x000fca0000000000 */
[----:B-1----:R-:W-:Y:S01]  /*9900*/  IMAD.WIDE.U32 R2, R5, 0x4, R2 ;  /* 0x0000000405027825 */ /* 0x002fe200078e0002 */
        /* <DEDUP_REMOVED lines=10> */
.L_x_2250:
[----:B------:R-:W-:Y:S05]  /*99b0*/  BSYNC B0 ;  /* 0x0000000000007941 */ /* 0x000fea0003800000 */
.L_x_2249:
        /* <DEDUP_REMOVED lines=11> */
.L_x_2252:
[----:B------:R-:W5:Y:S04]  /*9a70*/  LDG.E.STRONG.GPU R5, desc[UR22][R2.64] ;  /* 0x0000001602057981 */ /* 0x000f68000c1ef900 */
[----:B-----5:R-:W-:Y:S01]  /*9a80*/  CCTL.IVALL ;  /* 0x00000000ff00798f */ /* 0x020fe20002000000 */
[----:B------:R-:W-:Y:S05]  /*9a90*/  YIELD ;  /* 0x0000000000007946 */ /* 0x000fea0003800000 */
[----:B------:R-:W-:-:S13]  /*9aa0*/  ISETP.NE.AND P0, PT, R5, R4, PT ;  /* 0x000000040500720c */ /* 0x000fda0003f05270 */
[----:B------:R-:W-:Y:S05]  /*9ab0*/  @P0 BRA `(.L_x_2252) ;  /* 0xfffffffc00ec0947 */ /* 0x000fea000383ffff */
.L_x_2251:
        /* <DEDUP_REMOVED lines=13> */
[----:B--234-:R-:W0:Y:S01]  /*9b90*/  LDC.64 R14, c[0x0][0x218] ;  /* 0x00008600ff0e7b82 */ /* 0x01ce220000000a00 */
        /* <DEDUP_REMOVED lines=11> */
.L_x_2253:
        /* <DEDUP_REMOVED lines=23> */
.L_x_2254:
        /* <DEDUP_REMOVED lines=12> */
.L_x_5140:


//--------------------- .text._Z35group_norm_nhwc_bwd_one_pass_kernelI11Fp32IOFp32WLi512ELi70ELi560EEv26Group_norm_nhwc_bwd_params --------------------------
	.section	.text._Z35group_norm_nhwc_bwd_one_pass_kernelI11Fp32IOFp32WLi512ELi70ELi560EEv26Group_norm_nhwc_bwd_params,"ax",@progbits
	.align	128
        .global         _Z35group_norm_nhwc_bwd_one_pass_kernelI11Fp32IOFp32WLi512ELi70ELi560EEv26Group_norm_nhwc_bwd_params
        .type           _Z35group_norm_nhwc_bwd_one_pass_kernelI11Fp32IOFp32WLi512ELi70ELi560EEv26Group_norm_nhwc_bwd_params,@function
        .size           _Z35group_norm_nhwc_bwd_one_pass_kernelI11Fp32IOFp32WLi512ELi70ELi560EEv26Group_norm_nhwc_bwd_params,(.L_x_5141 - _Z35group_norm_nhwc_bwd_one_pass_kernelI11Fp32IOFp32WLi512ELi70ELi560EEv26Group_norm_nhwc_bwd_params)
        .other          _Z35group_norm_nhwc_bwd_one_pass_kernelI11Fp32IOFp32WLi512ELi70ELi560EEv26Group_norm_nhwc_bwd_params,@"STO_CUDA_ENTRY STV_DEFAULT"
_Z35group_norm_nhwc_bwd_one_pass_kernelI11Fp32IOFp32WLi512ELi70ELi560EEv26Group_norm_nhwc_bwd_params:
.text._Z35group_norm_nhwc_bwd_one_pass_kernelI11Fp32IOFp32WLi512ELi70ELi560EEv26Group_norm_nhwc_bwd_params:
        /* <DEDUP_REMOVED lines=45> */
[----:B------:R1:W-:Y:S03]  /*02d0*/  STL [R1+0x1ec], R3 ;  /* 0x0001ec0301007387 */ /* 0x0003e60000100800 */
[----:B------:R-:W-:-:S02]  /*02e0*/  ISETP.LT.U32.AND P1, PT, R0, 0x230, !P1 ;  /* 0x000002300000780c */ /* 0x000fc40004f21070 */
[C---:B0-----:R-:W-:Y:S02]  /*02f0*/  IADD3 R4, R2.reuse, 0x10, RZ ;  /* 0x0000001002047810 */ /* 0x041fe40007ffe0ff */
[C---:B------:R-:W-:Y:S02]  /*0300*/  IADD3 R4, R2.reuse, 0x30, RZ ;  /* 0x0000003002047810 */ /* 0x040fe40007ffe0ff */
[C---:B-1----:R-:W-:Y:S02]  /*0310*/  IADD3 R3, R2.reuse, 0x20, RZ ;  /* 0x0000002002037810 */ /* 0x042fe40007ffe0ff */
[C---:B------:R-:W-:Y:S02]  /*0320*/  IADD3 R3, R2.reuse, 0x40, RZ ;  /* 0x0000004002037810 */ /* 0x040fe40007ffe0ff */
[C---:B------:R-:W-:Y:S02]  /*0330*/  IADD3 R4, R2.reuse, 0x50, RZ ;  /* 0x0000005002047810 */ /* 0x040fe40007ffe0ff */
[----:B------:R-:W-:-:S02]  /*0340*/  IADD3 R3, R2, 0x60, RZ ;  /* 0x0000006002037810 */ /* 0x000fc40007ffe0ff */
[C---:B------:R-:W-:Y:S02]  /*0350*/  IADD3 R4, R2.reuse, 0x70, RZ ;  /* 0x0000007002047810 */ /* 0x040fe40007ffe0ff */
[C---:B------:R-:W-:Y:S02]  /*0360*/  IADD3 R3, R2.reuse, 0x80, RZ ;  /* 0x0000008002037810 */ /* 0x040fe40007ffe0ff */
[C---:B------:R-:W-:Y:S02]  /*0370*/  IADD3 R4, R2.reuse, 0xa0, RZ ;  /* 0x000000a002047810 */ /* 0x040fe40007ffe0ff */
[----:B------:R-:W-:-:S07]  /*0380*/  IADD3 R3, R2, 0xb0, RZ ;  /* 0x000000b002037810 */ /* 0x000fce0007ffe0ff */
.L_x_2402:
[----:B--23--:R-:W2:Y:S01]  /*0390*/  LDL R7, [R1+0x1e8] ;  /* 0x0001e80001077983 */ /* 0x00cea20000100800 */
[----:B------:R-:W-:Y:S01]  /*03a0*/  ULDC UR14, c[0x0][0x2a0] ;  /* 0x0000a800000e7ab9 */ /* 0x000fe20000000800 */
[----:B------:R-:W-:Y:S01]  /*03b0*/  IABS R5, UR8 ;  /* 0x0000000800057c13 */ /* 0x000fe20008000000 */
        /* <DEDUP_REMOVED lines=8> */
[----:B0-----:R-:W0:Y:S01]  /*0440*/  @P1 LDC.64 R8, c[0x0][0x288] ;  /* 0x0000a200ff081b82 */ /* 0x001e220000000a00 */
[----:B------:R-:W-:-:S02]  /*0450*/  R2UR UR15, R3 ;  /* 0x00000000030f72ca */ /* 0x000fc400000e0000 */
[----:B------:R-:W-:Y:S02]  /*0460*/  CS2R R38, SRZ ;  /* 0x0000000000267805 */ /* 0x000fe4000001ff00 */
[----:B------:R-:W-:Y:S02]  /*0470*/  ISETP.GE.U32.AND P0, PT, R19, UR18, PT ;  /* 0x0000001213007c0c */ /* 0x000fe4000bf06070 */
[----:B------:R-:W-:Y:S02]  /*0480*/  SHF.R.S32.HI R5, RZ, 0x1f, R19 ;  /* 0x0000001fff057819 */ /* 0x000fe40000011413 */
[C---:B------:R-:W-:Y:S01]  /*0490*/  IADD3 R32, R2.reuse, 0xc0, RZ ;  /* 0x000000c002207810 */ /* 0x040fe20007ffe0ff */
[----:B-1----:R-:W1:Y:S01]  /*04a0*/  @P1 LDC.64 R14, c[0x0][0x230] ;  /* 0x00008c00ff0e1b82 */ /* 0x002e620000000a00 */
[----:B------:R-:W-:Y:S02]  /*04b0*/  ISETP.GE.AND.EX P0, PT, R5, UR19, PT, P0 ;  /* 0x0000001305007c0c */ /* 0x000fe4000bf06300 */
[----:B-----5:R-:W-:-:S02]  /*04c0*/  IADD3 R31, R2, 0xd0, RZ ;  /* 0x000000d0021f7810 */ /* 0x020fc40007ffe0ff */
[----:B------:R-:W-:Y:S01]  /*04d0*/  ISETP.GT.U32.OR P0, PT, R0, 0x22f, P0 ;  /* 0x0000022f0000780c */ /* 0x000fe20000704470 */
[----:B------:R-:W3:Y:S01]  /*04e0*/  I2F.RP R3, UR15 ;  /* 0x0000000f00037d06 */ /* 0x000ee20008209400 */
[----:B------:R-:W-:Y:S01]  /*04f0*/  ISETP.GE.U32.AND P6, PT, R32, UR18, PT ;  /* 0x0000001220007c0c */ /* 0x000fe2000bfc6070 */
[----:B----4-:R-:W4:Y:S01]  /*0500*/  @P1 LDC.64 R34, c[0x0][0x228] ;  /* 0x00008a00ff221b82 */ /* 0x010f220000000a00 */
[----:B------:R-:W-:Y:S02]  /*0510*/  SHF.R.S32.HI R13, RZ, 0x1f, R32 ;  /* 0x0000001fff0d7819 */ /* 0x000fe40000011420 */
[----:B------:R-:W-:Y:S02]  /*0520*/  ISETP.GE.U32.AND P4, PT, R31, UR18, PT ;  /* 0x000000121f007c0c */ /* 0x000fe4000bf86070 */
[----:B------:R-:W-:Y:S02]  /*0530*/  SHF.R.S32.HI R28, RZ, 0x1f, R31 ;  /* 0x0000001fff1c7819 */ /* 0x000fe4000001141f */
[----:B------:R-:W-:-:S02]  /*0540*/  ISETP.GE.AND.EX P6, PT, R13, UR19, PT, P6 ;  /* 0x000000130d007c0c */ /* 0x000fc4000bfc6360 */
[----:B------:R-:W-:Y:S01]  /*0550*/  ISETP.GE.AND.EX P4, PT, R28, UR19, PT, P4 ;  /* 0x000000131c007c0c */ /* 0x000fe2000bf86340 */
[----:B------:R-:W0:Y:S01]  /*0560*/  @!P0 LDC.64 R10, c[0x0][0x288] ;  /* 0x0000a200ff0a8b82 */ /* 0x000e220000000a00 */
[C---:B------:R-:W-:Y:S01]  /*0570*/  ISETP.GT.U32.OR P6, PT, R0.reuse, 0x22f, P6 ;  /* 0x0000022f0000780c */ /* 0x040fe200037c4470 */
[----:B---3--:R-:W3:Y:S01]  /*0580*/  MUFU.RCP R3, R3 ;  /* 0x0000000300037308 */ /* 0x008ee20000001000 */
[----:B------:R-:W-:Y:S02]  /*0590*/  ISETP.GT.U32.OR P4, PT, R0, 0x22f, P4 ;  /* 0x0000022f0000780c */ /* 0x000fe40002784470 */
[----:B------:R-:W-:Y:S02]  /*05a0*/  SHF.R.S32.HI R27, RZ, 0x1f, R19 ;  /* 0x0000001fff1b7819 */ /* 0x000fe40000011413 */
[----:B------:R-:W-:Y:S01]  /*05b0*/  IADD3 R12, R2, 0xe0, RZ ;  /* 0x000000e0020c7810 */ /* 0x000fe20007ffe0ff */
[----:B------:R-:W4:Y:S03]  /*05c0*/  @!P0 LDC.64 R24, c[0x0][0x230] ;  /* 0x00008c00ff188b82 */ /* 0x000f260000000a00 */
[----:B------:R-:W-:-:S05]  /*05d0*/  ISETP.GE.U32.AND P5, PT, R12, UR18, PT ;  /* 0x000000120c007c0c */ /* 0x000fca000bfa6070 */
[----:B------:R-:W1:Y:S01]  /*05e0*/  @!P6 LDC.64 R20, c[0x0][0x288] ;  /* 0x0000a200ff14eb82 */ /* 0x000e620000000a00 */
[----:B---3--:R-:W-:Y:S01]  /*05f0*/  IADD3 R4, R3, 0xffffffe, RZ ;  /* 0x0ffffffe03047810 */ /* 0x008fe20007ffe0ff */
[----:B0-----:R-:W-:-:S06]  /*0600*/  @!P0 IMAD R16, R27, R10, RZ ;  /* 0x0000000a1b108224 */ /* 0x001fcc00078e02ff */
[----:B------:R-:W0:Y:S01]  /*0610*/  @!P0 LDC.64 R22, c[0x0][0x228] ;  /* 0x00008a00ff168b82 */ /* 0x000e220000000a00 */
[----:B------:R-:W3:Y:S01]  /*0620*/  F2I.FTZ.U32.TRUNC.NTZ R4, R4 ;  /* 0x0000000400047305 */ /* 0x000ee2000021f000 */
[----:B------:R-:W-:Y:S01]  /*0630*/  @!P0 IMAD R27, R19, R11, R16 ;  /* 0x0000000b131b8224 */ /* 0x000fe200078e0210 */
[----:B---3--:R-:W-:Y:S01]  /*0640*/  R2UR UR7, R4 ;  /* 0x00000000040772ca */ /* 0x008fe200000e0000 */
[----:B-1----:R-:W-:-:S04]  /*0650*/  @!P6 IMAD R30, R13, R20, RZ ;  /* 0x000000140d1ee224 */ /* 0x002fc800078e02ff */
[----:B------:R-:W-:-:S08]  /*0660*/  @!P6 IMAD R30, R32, R21, R30 ;  /* 0x00000015201ee224 */ /* 0x000fd000078e021e */
[----:B------:R-:W-:-:S04]  /*0670*/  UIADD3 UR5, URZ, -UR7, URZ ;  /* 0x800000073f057290 */ /* 0x000fc8000fffe03f */
        /* <DEDUP_REMOVED lines=21> */
[----:B------:R-:W-:-:S03]  /*07d0*/  MOV R6, UR17 ;  /* 0x0000001100067c02 */ /* 0x000fc60008000f00 */
[----:B------:R-:W-:-:S04]  /*07e0*/  USEL UR7, UR13, UR7, !UP0 ;  /* 0x000000070d077287 */ /* 0x000fc8000c000000 */
[----:B------:R-:W-:-:S04]  /*07f0*/  USHF.R.S32.HI UR5, URZ, 0x1f, UR7 ;  /* 0x0000001f3f057899 */ /* 0x000fc80008011407 */
[----:B------:R-:W-:-:S04]  /*0800*/  UIMAD UR5, UR5, UR14, URZ ;  /* 0x0000000e050572a4 */ /* 0x000fc8000f8e023f */
[----:B------:R-:W-:Y:S01]  /*0810*/  UIMAD UR5, UR7, UR15, UR5 ;  /* 0x0000000f070572a4 */ /* 0x000fe2000f8e0205 */
[----:B--2---:R-:W-:Y:S02]  /*0820*/  SHF.R.S32.HI R3, RZ, 0x1f, R7 ;  /* 0x0000001fff037819 */ /* 0x004fe40000011407 */
[----:B------:R-:W-:Y:S02]  /*0830*/  IADD3 R4, P2, R7, UR17, RZ ;  /* 0x0000001107047c10 */ /* 0x000fe4000ff5e0ff */
[----:B------:R-:W-:Y:S02]  /*0840*/  SHF.R.S32.HI R7, RZ, 0x1f, R2 ;  /* 0x0000001fff077819 */ /* 0x000fe40000011402 */
[----:B------:R-:W-:Y:S02]  /*0850*/  LEA.HI.X.SX32 R5, R6, R3, 0x1, P2 ;  /* 0x0000000306057211 */ /* 0x000fe400010f0eff */
[----:B------:R-:W-:-:S05]  /*0860*/  MOV R3, UR14 ;  /* 0x0000000e00037c02 */ /* 0x000fca0008000f00 */
[----:B------:R-:W-:Y:S01]  /*0870*/  IMAD.WIDE.U32 R4, R3, UR7, R4 ;  /* 0x0000000703047c25 */ /* 0x000fe2000f8e0004 */
[----:B------:R-:W-:Y:S02]  /*0880*/  CS2R R48, SRZ ;  /* 0x0000000000307805 */ /* 0x000fe4000001ff00 */
[----:B------:R-:W-:Y:S02]  /*0890*/  CS2R R46, SRZ ;  /* 0x00000000002e7805 */ /* 0x000fe4000001ff00 */
[----:B------:R-:W-:Y:S01]  /*08a0*/  CS2R R44, SRZ ;  /* 0x00000000002c7805 */ /* 0x000fe2000001ff00 */
[----:B------:R-:W-:Y:S01]  /*08b0*/  @P1 IMAD R3, R7, R8, RZ ;  /* 0x0000000807031224 */ /* 0x000fe200078e02ff */
[----:B------:R-:W-:Y:S01]  /*08c0*/  IADD3 R7, R5, UR5, RZ ;  /* 0x0000000505077c10 */ /* 0x000fe2000fffe0ff */
[----:B------:R-:W-:Y:S01]  /*08d0*/  ULDC.64 UR6, c[0x0][0x248] ;  /* 0x0000920000067ab9 */ /* 0x000fe20000000a00 */
[-C--:B------:R-:W-:Y:S01]  /*08e0*/  @P1 MOV R6, R4.reuse ;  /* 0x0000000400061202 */ /* 0x080fe20000000f00 */
[----:B------:R-:W-:Y:S01]  /*08f0*/  @P1 IMAD R3, R2, R9, R3 ;  /* 0x0000000902031224 */ /* 0x000fe200078e0203 */
[----:B------:R-:W-:-:S02]  /*0900*/  @!P0 MOV R16, R4 ;  /* 0x0000000400108202 */ /* 0x000fc40000000f00 */
[----:B------:R-:W-:Y:S01]  /*0910*/  @!P6 MOV R29, R7 ;  /* 0x00000007001de202 */ /* 0x000fe20000000f00 */
[----:B------:R-:W-:-:S05]  /*0920*/  @P1 IMAD.WIDE.U32 R8, R2, R8, R6 ;  /* 0x0000000802081225 */ /* 0x000fca00078e0006 */
[----:B------:R-:W-:Y:S02]  /*0930*/  @P1 IADD3 R3, R9, R3, RZ ;  /* 0x0000000309031210 */ /* 0x000fe40007ffe0ff */
[C---:B------:R-:W-:Y:S02]  /*0940*/  @P1 SHF.L.U32 R17, R8.reuse, 0x2, RZ ;  /* 0x0000000208111819 */ /* 0x040fe400000006ff */
[----:B------:R-:W-:Y:S02]  /*0950*/  @P1 SHF.L.U64.HI R18, R8, 0x2, R3 ;  /* 0x0000000208121819 */ /* 0x000fe40000010203 */
[----:B------:R-:W1:Y:S01]  /*0960*/  @!P4 LDC.64 R8, c[0x0][0x288] ;  /* 0x0000a200ff08cb82 */ /* 0x000e620000000a00 */
[C---:B------:R-:W-:Y:S02]  /*0970*/  @P1 IADD3 R36, P2, R17.reuse, R14, RZ ;  /* 0x0000000e11241210 */ /* 0x040fe40007f5e0ff */
[----:B----4-:R-:W-:Y:S02]  /*0980*/  @P1 IADD3 R34, P3, R17, R34, RZ ;  /* 0x0000002211221210 */ /* 0x010fe40007f7e0ff */
[----:B------:R-:W-:-:S02]  /*0990*/  SHF.R.S32.HI R3, RZ, 0x1f, R12 ;  /* 0x0000001fff037819 */ /* 0x000fc4000001140c */
[----:B------:R-:W-:Y:S02]  /*09a0*/  @!P0 MOV R17, R7 ;  /* 0x0000000700118202 */ /* 0x000fe40000000f00 */
[----:B------:R-:W-:Y:S02]  /*09b0*/  ISETP.GE.AND.EX P5, PT, R3, UR19, PT, P5 ;  /* 0x0000001303007c0c */ /* 0x000fe4000bfa6350 */
[----:B------:R-:W-:Y:S01]  /*09c0*/  @P1 IADD3.X R37, R18, R15, RZ, P2, !PT ;  /* 0x0000000f12251210 */ /* 0x000fe200017fe4ff */
[----:B------:R-:W-:Y:S01]  /*09d0*/  @!P0 IMAD.WIDE.U32 R10, R19, R10, R16 ;  /* 0x0000000a130a8225 */ /* 0x000fe200078e0010 */
[----:B------:R-:W-:Y:S01]  /*09e0*/  ISETP.GT.U32.OR P5, PT, R0, 0x22f, P5 ;  /* 0x0000022f0000780c */ /* 0x000fe20002fa4470 */
[----:B------:R-:W2:Y:S01]  /*09f0*/  @!P6 LDC.64 R14, c[0x0][0x230] ;  /* 0x00008c00ff0eeb82 */ /* 0x000ea20000000a00 */
[----:B------:R-:W-:Y:S02]  /*0a00*/  @P1 IADD3.X R35, R18, R35, RZ, P3, !PT ;  /* 0x0000002312231210 */ /* 0x000fe40001ffe4ff */
[----:B------:R-:W-:-:S02]  /*0a10*/  @!P0 IADD3 R11, R11, R27, RZ ;  /* 0x0000001b0b0b8210 */ /* 0x000fc40007ffe0ff */
[C---:B------:R-:W-:Y:S01]  /*0a20*/  @!P0 SHF.L.U32 R33, R10.reuse, 0x2, RZ ;  /* 0x000000020a218819 */ /* 0x040fe200000006ff */
[----:B------:R-:W-:Y:S01]  /*0a30*/  STL [R1+0x228], R35 ;  /* 0x0002282301007387 */ /* 0x000fe20000100800 */
[----:B------:R-:W-:Y:S01]  /*0a40*/  @!P0 SHF.L.U64.HI R13, R10, 0x2, R11 ;  /* 0x000000020a0d8819 */ /* 0x000fe2000001020b */
[----:B------:R-:W3:Y:S01]  /*0a50*/  @!P6 LDC.64 R18, c[0x0][0x228] ;  /* 0x00008a00ff12eb82 */ /* 0x000ee20000000a00 */
[C---:B------:R-:W-:Y:S01]  /*0a60*/  @!P0 IADD3 R24, P2, R33.reuse, R24, RZ ;  /* 0x0000001821188210 */ /* 0x040fe20007f5e0ff */
[----:B------:R1:W-:Y:S01]  /*0a70*/  @P1 STL.64 [R1+0x28], R36 ;  /* 0x0000282401001387 */ /* 0x0003e20000100a00 */
[----:B0-----:R-:W-:Y:S02]  /*0a80*/  @!P0 IADD3 R22, P3, R33, R22, RZ ;  /* 0x0000001621168210 */ /* 0x001fe40007f7e0ff */
[C---:B------:R-:W-:Y:S02]  /*0a90*/  @!P0 IADD3.X R25, R13.reuse, R25, RZ, P2, !PT ;  /* 0x000000190d198210 */ /* 0x040fe400017fe4ff */
[----:B------:R-:W-:Y:S01]  /*0aa0*/  @!P0 IADD3.X R23, R13, R23, RZ, P3, !PT ;  /* 0x000000170d178210 */ /* 0x000fe20001ffe4ff */
[----:B------:R-:W0:Y:S02]  /*0ab0*/  @!P4 LDC.64 R16, c[0x0][0x230] ;  /* 0x00008c00ff10cb82 */ /* 0x000e240000000a00 */
[----:B------:R4:W4:Y:S01]  /*0ac0*/  @!P0 LDG.E.64 R38, desc[UR22][R24.64] ;  /* 0x0000001618268981 */ /* 0x000922000c1e1b00 */
[----:B-1----:R-:W-:Y:S01]  /*0ad0*/  @!P4 IMAD R36, R28, R8, RZ ;  /* 0x000000081c24c224 */ /* 0x002fe200078e02ff */
[----:B------:R-:W-:-:S04]  /*0ae0*/  @!P6 MOV R28, R4 ;  /* 0x00000004001ce202 */ /* 0x000fc80000000f00 */
[----:B------:R-:W1:Y:S01]  /*0af0*/  @!P4 LDC.64 R10, c[0x0][0x228] ;  /* 0x00008a00ff0acb82 */ /* 0x000e620000000a00 */
[C---:B------:R-:W-:Y:S02]  /*0b00*/  @!P4 IMAD R36, R31.reuse, R9, R36 ;  /* 0x000000091f24c224 */ /* 0x040fe400078e0224 */
[----:B------:R-:W-:Y:S01]  /*0b10*/  @!P6 IMAD.WIDE.U32 R20, R32, R20, R28 ;  /* 0x000000142014e225 */ /* 0x000fe200078e001c */
[----:B------:R-:W-:Y:S02]  /*0b20*/  @!P4 MOV R28, R4 ;  /* 0x00000004001cc202 */ /* 0x000fe40000000f00 */
[----:B------:R-:W-:Y:S02]  /*0b30*/  @!P4 MOV R29, R7 ;  /* 0x00000007001dc202 */ /* 0x000fe40000000f00 */
[----:B------:R-:W1:Y:S01]  /*0b40*/  @!P5 LDC.64 R26, c[0x0][0x288] ;  /* 0x0000a200ff1adb82 */ /* 0x000e620000000a00 */
[----:B------:R-:W-:Y:S01]  /*0b50*/  @!P4 IMAD.WIDE.U32 R8, R31, R8, R28 ;  /* 0x000000081f08c225 */ /* 0x000fe200078e001c */
[----:B------:R-:W-:-:S02]  /*0b60*/  @!P6 IADD3 R29, R21, R30, RZ ;  /* 0x0000001e151de210 */ /* 0x000fc40007ffe0ff */
[C---:B------:R-:W-:Y:S02]  /*0b70*/  @!P6 SHF.L.U32 R21, R20.reuse, 0x2, RZ ;  /* 0x000000021415e819 */ /* 0x040fe400000006ff */
[----:B------:R-:W-:Y:S02]  /*0b80*/  @!P6 SHF.L.U64.HI R20, R20, 0x2, R29 ;  /* 0x000000021414e819 */ /* 0x000fe4000001021d */
[----:B------:R-:W-:Y:S02]  /*0b90*/  @!P4 IADD3 R13, R9, R36, RZ ;  /* 0x00000024090dc210 */ /* 0x000fe40007ffe0ff */
[C---:B--2---:R-:W-:Y:S02]  /*0ba0*/  @!P6 IADD3 R14, P3, R21.reuse, R14, RZ ;  /* 0x0000000e150ee210 */ /* 0x044fe40007f7e0ff */
[----:B---3--:R-:W-:Y:S02]  /*0bb0*/  @!P6 IADD3 R18, P2, R21, R18, RZ ;  /* 0x000000121512e210 */ /* 0x008fe40007f5e0ff */
[----:B------:R-:W-:-:S02]  /*0bc0*/  @!P4 SHF.L.U32 R9, R8, 0x2, RZ ;  /* 0x000000020809c819 */ /* 0x000fc400000006ff */
[C---:B------:R-:W-:Y:S02]  /*0bd0*/  @!P6 IADD3.X R15, R20.reuse, R15, RZ, P3, !PT ;  /* 0x0000000f140fe210 */ /* 0x040fe40001ffe4ff */
[----:B------:R-:W-:Y:S02]  /*0be0*/  @!P6 IADD3.X R19, R20, R19, RZ, P2, !PT ;  /* 0x000000131413e210 */ /* 0x000fe400017fe4ff */
[----:B------:R-:W-:Y:S02]  /*0bf0*/  @!P4 SHF.L.U64.HI R28, R8, 0x2, R13 ;  /* 0x00000002081cc819 */ /* 0x000fe4000001020d */
[C---:B0-----:R-:W-:Y:S02]  /*0c00*/  @!P4 IADD3 R16, P3, R9.reuse, R16, RZ ;  /* 0x000000100910c210 */ /* 0x041fe40007f7e0ff */
[----:B-1----:R-:W-:Y:S01]  /*0c10*/  @!P4 IADD3 R10, P2, R9, R10, RZ ;  /* 0x0000000a090ac210 */ /* 0x002fe20007f5e0ff */
[----:B------:R-:W-:Y:S01]  /*0c20*/  @!P5 IMAD R9, R3, R26, RZ ;  /* 0x0000001a0309d224 */ /* 0x000fe200078e02ff */
[----:B------:R-:W-:-:S02]  /*0c30*/  @!P4 IADD3.X R17, R28, R17, RZ, P3, !PT ;  /* 0x000000111c11c210 */ /* 0x000fc40001ffe4ff */
[----:B------:R-:W-:Y:S01]  /*0c40*/  @!P4 IADD3.X R11, R28, R11, RZ, P2, !PT ;  /* 0x0000000b1c0bc210 */ /* 0x000fe200017fe4ff */
[----:B------:R-:W-:Y:S01]  /*0c50*/  @!P5 IMAD R9, R12, R27, R9 ;  /* 0x0000001b0c09d224 */ /* 0x000fe200078e0209 */
[----:B------:R-:W-:Y:S02]  /*0c60*/  @!P5 MOV R28, R4 ;  /* 0x00000004001cd202 */ /* 0x000fe40000000f00 */
[----:B------:R-:W-:Y:S02]  /*0c70*/  @!P5 MOV R29, R7 ;  /* 0x00000007001dd202 */ /* 0x000fe40000000f00 */
[----:B----4-:R-:W-:Y:S02]  /*0c80*/  CS2R R24, SRZ ;  /* 0x0000000000187805 */ /* 0x010fe4000001ff00 */
[----:B------:R-:W-:Y:S02]  /*0c90*/  CS2R R32, SRZ ;  /* 0x0000000000207805 */ /* 0x000fe4000001ff00 */
[----:B------:R-:W-:-:S02]  /*0ca0*/  CS2R R36, SRZ ;  /* 0x0000000000247805 */ /* 0x000fc4000001ff00 */
[----:B------:R-:W-:Y:S01]  /*0cb0*/  IADD3 R8, R2, 0xf0, RZ ;  /* 0x000000f002087810 */ /* 0x000fe20007ffe0ff */
[----:B------:R-:W-:Y:S01]  /*0cc0*/  @!P5 IMAD.WIDE.U32 R12, R12, R26, R28 ;  /* 0x0000001a0c0cd225 */ /* 0x000fe200078e001c */
[----:B------:R-:W-:Y:S02]  /*0cd0*/  CS2R R28, SRZ ;  /* 0x00000000001c7805 */ /* 0x000fe4000001ff00 */
[----:B------:R-:W-:Y:S01]  /*0ce0*/  CS2R R26, SRZ ;  /* 0x00000000001a7805 */ /* 0x000fe2000001ff00 */
[----:B------:R-:W2:Y:S01]  /*0cf0*/  @!P6 LDG.E.64 R24, desc[UR22][R18.64] ;  /* 0x000000161218e981 */ /* 0x000ea2000c1e1b00 */
[----:B------:R-:W-:Y:S02]  /*0d00*/  ISETP.GE.U32.AND P3, PT, R8, UR18, PT ;  /* 0x0000001208007c0c */ /* 0x000fe4000bf66070 */
[----:B------:R-:W-:Y:S01]  /*0d10*/  SHF.R.S32.HI R20, RZ, 0x1f, R8 ;  /* 0x0000001fff147819 */ /* 0x000fe20000011408 */
[----:B------:R0:W3:Y:S01]  /*0d20*/  @!P0 LDG.E.64 R28, desc[UR22][R22.64] ;  /* 0x00000016161c8981 */ /* 0x0000e2000c1e1b00 */
[----:B------:R-:W-:-:S02]  /*0d30*/  @!P5 IADD3 R21, R13, R9, RZ ;  /* 0x000000090d15d210 */ /* 0x000fc40007ffe0ff */
[----:B------:R-:W-:Y:S01]  /*0d40*/  ISETP.GE.AND.EX P3, PT, R20, UR19, PT, P3 ;  /* 0x0000001314007c0c */ /* 0x000fe2000bf66330 */
[----:B------:R1:W4:Y:S04]  /*0d50*/  @!P6 LDG.E.64 R26, desc[UR22][R14.64] ;  /* 0x000000160e1ae981 */ /* 0x000328000c1e1b00 */
[----:B------:R1:W2:Y:S01]  /*0d60*/  @!P4 LDG.E.64 R32, desc[UR22][R16.64] ;  /* 0x000000161020c981 */ /* 0x0002a2000c1e1b00 */
[----:B0-----:R-:W0:Y:S01]  /*0d70*/  @!P5 LDC.64 R22, c[0x0][0x228] ;  /* 0x00008a00ff16db82 */ /* 0x001e220000000a00 */
[C---:B------:R-:W-:Y:S02]  /*0d80*/  @!P5 SHF.L.U32 R13, R12.reuse, 0x2, RZ ;  /* 0x000000020c0dd819 */ /* 0x040fe400000006ff */
[----:B------:R-:W-:Y:S02]  /*0d90*/  @!P5 SHF.L.U64.HI R12, R12, 0x2, R21 ;  /* 0x000000020c0cd819 */ /* 0x000fe40000010215 */
[----:B------:R-:W-:-:S02]  /*0da0*/  ISETP.GT.U32.OR P3, PT, R0, 0x22f, P3 ;  /* 0x0000022f0000780c */ /* 0x000fc40001f64470 */
[----:B------:R-:W-:Y:S01]  /*0db0*/  IADD3 R30, R2, 0x100, RZ ;  /* 0x00000100021e7810 */ /* 0x000fe20007ffe0ff */
[----:B-1----:R-:W1:Y:S01]  /*0dc0*/  @!P5 LDC.64 R14, c[0x0][0x230] ;  /* 0x00008c00ff0edb82 */ /* 0x002e620000000a00 */
[----:B0-----:R-:W-:-:S09]  /*0dd0*/  @!P5 IADD3 R22, P6, R13, R22, RZ ;  /* 0x000000160d16d210 */ /* 0x001fd20007fde0ff */
[----:B------:R-:W0:Y:S01]  /*0de0*/  @!P3 LDC.64 R16, c[0x0][0x230] ;  /* 0x00008c00ff10bb82 */ /* 0x000e220000000a00 */
[----:B------:R-:W-:-:S05]  /*0df0*/  @!P5 IADD3.X R23, R12, R23, RZ, P6, !PT ;  /* 0x000000170c17d210 */ /* 0x000fca00037fe4ff */
[----:B------:R-:W2:Y:S04]  /*0e00*/  @!P5 LDG.E.64 R36, desc[UR22][R22.64] ;  /* 0x000000161624d981 */ /* 0x000ea8000c1e1b00 */
[----:B---3--:R3:W-:Y:S04]  /*0e10*/  STL.64 [R1+0x128], R28 ;  /* 0x0001281c01007387 */ /* 0x0087e80000100a00 */
[----:B----4-:R4:W-:Y:S01]  /*0e20*/  STL.64 [R1+0x68], R26 ;  /* 0x0000681a01007387 */ /* 0x0109e20000100a00 */
[----:B------:R-:W-:Y:S02]  /*0e30*/  ISETP.GE.U32.AND P2, PT, R30, UR18, PT ;  /* 0x000000121e007c0c */ /* 0x000fe4000bf46070 */
[----:B------:R-:W-:Y:S01]  /*0e40*/  SHF.R.S32.HI R31, RZ, 0x1f, R30 ;  /* 0x0000001fff1f7819 */ /* 0x000fe2000001141e */
[----:B---3--:R-:W3:Y:S01]  /*0e50*/  @!P3 LDC.64 R28, c[0x0][0x288] ;  /* 0x0000a200ff1cbb82 */ /* 0x008ee20000000a00 */
[----:B----4-:R-:W-:-:S06]  /*0e60*/  CS2R R26, SRZ ;  /* 0x00000000001a7805 */ /* 0x010fcc000001ff00 */
[----:B------:R3:W4:Y:S01]  /*0e70*/  @!P4 LDG.E.64 R26, desc[UR22][R10.64] ;  /* 0x000000160a1ac981 */ /* 0x000722000c1e1b00 */
[----:B------:R-:W-:-:S04]  /*0e80*/  ISETP.GE.AND.EX P2, PT, R31, UR19, PT, P2 ;  /* 0x000000131f007c0c */ /* 0x000fc8000bf46320 */
[----:B------:R-:W-:Y:S01]  /*0e90*/  ISETP.GT.U32.OR P2, PT, R0, 0x22f, P2 ;  /* 0x0000022f0000780c */ /* 0x000fe20001744470 */
[----:B------:R-:W-:Y:S04]  /*0ea0*/  STL.64 [R1+0x140], R38 ;  /* 0x0001402601007387 */ /* 0x000fe80000100a00 */
[----:B--2---:R2:W-:Y:S01]  /*0eb0*/  STL.64 [R1+0x80], R24 ;  /* 0x0000801801007387 */ /* 0x0045e20000100a00 */
[----:B---3--:R-:W-:Y:S02]  /*0ec0*/  @!P3 IMAD R10, R20, R28, RZ ;  /* 0x0000001c140ab224 */ /* 0x008fe400078e02ff */
[----:B------:R-:W3:Y:S08]  /*0ed0*/  @!P3 LDC.64 R20, c[0x0][0x228] ;  /* 0x00008a00ff14bb82 */ /* 0x000ef00000000a00 */
[----:B--2---:R-:W2:Y:S01]  /*0ee0*/  @!P2 LDC.64 R24, c[0x0][0x288] ;  /* 0x0000a200ff18ab82 */ /* 0x004ea20000000a00 */
[----:B-1----:R-:W-:Y:S01]  /*0ef0*/  @!P5 IADD3 R14, P4, R13, R14, RZ ;  /* 0x0000000e0d0ed210 */ /* 0x002fe20007f9e0ff */
[----:B------:R-:W-:Y:S01]  /*0f00*/  @!P3 IMAD R13, R8, R29, R10 ;  /* 0x0000001d080db224 */ /* 0x000fe200078e020a */
[----:B------:R-:W-:-:S02]  /*0f10*/  @!P3 MOV R10, R4 ;  /* 0x00000004000ab202 */ /* 0x000fc40000000f00 */
[----:B------:R-:W-:-:S03]  /*0f20*/  @!P3 MOV R11, R7 ;  /* 0x00000007000bb202 */ /* 0x000fc60000000f00 */
[----:B------:R-:W-:Y:S01]  /*0f30*/  @!P3 IMAD.WIDE.U32 R28, R8, R28, R10 ;  /* 0x0000001c081cb225 */ /* 0x000fe200078e000a */
[----:B------:R-:W-:Y:S02]  /*0f40*/  CS2R R38, SRZ ;  /* 0x0000000000267805 */ /* 0x000fe4000001ff00 */
[----:B------:R-:W-:Y:S01]  /*0f50*/  @!P5 IADD3.X R15, R12, R15, RZ, P4, !PT ;  /* 0x0000000f0c0fd210 */ /* 0x000fe200027fe4ff */
[----:B------:R-:W1:Y:S01]  /*0f60*/  @!P2 LDC.64 R10, c[0x0][0x230] ;  /* 0x00008c00ff0aab82 */ /* 0x000e620000000a00 */
[----:B------:R-:W-:-:S03]  /*0f70*/  @!P3 SHF.L.U32 R18, R28, 0x2, RZ ;  /* 0x000000021c12b819 */ /* 0x000fc600000006ff */
[----:B------:R-:W3:Y:S01]  /*0f80*/  @!P5 LDG.E.64 R38, desc[UR22][R14.64] ;  /* 0x000000160e26d981 */ /* 0x000ee2000c1e1b00 */
[----:B0-----:R-:W-:-:S03]  /*0f90*/  @!P3 IADD3 R16, P6, R18, R16, RZ ;  /* 0x000000101210b210 */ /* 0x001fc60007fde0ff */
[----:B----4-:R-:W-:Y:S04]  /*0fa0*/  STL.64 [R1+0x60], R26 ;  /* 0x0000601a01007387 */ /* 0x010fe80000100a00 */
[----:B------:R0:W-:Y:S02]  /*0fb0*/  STL.64 [R1+0x70], R32 ;  /* 0x0000702001007387 */ /* 0x0001e40000100a00 */
[----:B0-----:R-:W-:Y:S01]  /*0fc0*/  @!P3 IADD3 R32, R29, R13, RZ ;  /* 0x0000000d1d20b210 */ /* 0x001fe20007ffe0ff */
[----:B--2---:R-:W-:Y:S01]  /*0fd0*/  @!P2 IMAD R29, R31, R24, RZ ;  /* 0x000000181f1da224 */ /* 0x004fe200078e02ff */
[----:B------:R0:W-:Y:S01]  /*0fe0*/  STL.64 [R1+0xb0], R36 ;  /* 0x0000b02401007387 */ /* 0x0001e20000100a00 */
[----:B------:R-:W-:Y:S01]  /*0ff0*/  IADD3 R3, R2, 0x110, RZ ;  /* 0x0000011002037810 */ /* 0x000fe20007ffe0ff */
[----:B------:R-:W2:Y:S01]  /*1000*/  @!P2 LDC.64 R12, c[0x0][0x228] ;  /* 0x00008a00ff0cab82 */ /* 0x000ea20000000a00 */
[----:B------:R-:W-:Y:S01]  /*1010*/  @!P3 SHF.L.U64.HI R31, R28, 0x2, R32 ;  /* 0x000000021c1fb819 */ /* 0x000fe20000010220 */
[----:B------:R-:W-:Y:S01]  /*1020*/  @!P2 IMAD R25, R30, R25, R29 ;  /* 0x000000191e19a224 */ /* 0x000fe200078e021d */
[----:B------:R-:W-:-:S02]  /*1030*/  @!P2 MOV R28, R4 ;  /* 0x00000004001ca202 */ /* 0x000fc40000000f00 */
[----:B------:R-:W-:Y:S02]  /*1040*/  @!P2 MOV R29, R7 ;  /* 0x00000007001da202 */ /* 0x000fe40000000f00 */
[C---:B------:R-:W-:Y:S02]  /*1050*/  @!P3 IADD3.X R17, R31.reuse, R17, RZ, P6, !PT ;  /* 0x000000111f11b210 */ /* 0x040fe400037fe4ff */
[----:B---3--:R-:W-:Y:S01]  /*1060*/  @!P3 IADD3 R20, P6, R18, R20, RZ ;  /* 0x000000141214b210 */ /* 0x008fe20007fde0ff */
[----:B------:R-:W-:Y:S01]  /*1070*/  @!P2 IMAD.WIDE.U32 R28, R30, R24, R28 ;  /* 0x000000181e1ca225 */ /* 0x000fe200078e001c */
[----:B0-----:R-:W-:Y:S02]  /*1080*/  CS2R R36, SRZ ;  /* 0x0000000000247805 */ /* 0x001fe4000001ff00 */
[----:B------:R-:W-:Y:S02]  /*1090*/  @!P3 IADD3.X R21, R31, R21, RZ, P6, !PT ;  /* 0x000000151f15b210 */ /* 0x000fe400037fe4ff */
[----:B------:R-:W-:-:S02]  /*10a0*/  CS2R R30, SRZ ;  /* 0x00000000001e7805 */ /* 0x000fc4000001ff00 */
[----:B------:R-:W3:Y:S04]  /*10b0*/  @!P3 LDG.E.64 R36, desc[UR22][R16.64] ;  /* 0x000000161024b981 */ /* 0x000ee8000c1e1b00 */
[----:B------:R-:W4:Y:S01]  /*10c0*/  @!P3 LDG.E.64 R30, desc[UR22][R20.64] ;  /* 0x00000016141eb981 */ /* 0x000f22000c1e1b00 */
[----:B------:R-:W-:Y:S02]  /*10d0*/  ISETP.GE.U32.AND P0, PT, R3, UR18, PT ;  /* 0x0000001203007c0c */ /* 0x000fe4000bf06070 */
[----:B------:R-:W-:-:S04]  /*10e0*/  SHF.R.S32.HI R9, RZ, 0x1f, R3 ;  /* 0x0000001fff097819 */ /* 0x000fc80000011403 */
[----:B------:R-:W-:-:S04]  /*10f0*/  ISETP.GE.AND.EX P0, PT, R9, UR19, PT, P0 ;  /* 0x0000001309007c0c */ /* 0x000fc8000bf06300 */
[----:B------:R-:W-:-:S13]  /*1100*/  ISETP.GT.U32.OR P0, PT, R0, 0x22f, P0 ;  /* 0x0000022f0000780c */ /* 0x000fda0000704470 */
[----:B------:R-:W0:Y:S01]  /*1110*/  @!P0 LDC.64 R26, c[0x0][0x288] ;  /* 0x0000a200ff1a8b82 */ /* 0x000e220000000a00 */
[----:B------:R-:W-:Y:S02]  /*1120*/  @!P2 IADD3 R25, R29, R25, RZ ;  /* 0x000000191d19a210 */ /* 0x000fe40007ffe0ff */
[----:B------:R-:W-:-:S04]  /*1130*/  @!P2 SHF.L.U32 R18, R28, 0x2, RZ ;  /* 0x000000021c12a819 */ /* 0x000fc800000006ff */
[----:B-1----:R-:W-:Y:S01]  /*1140*/  @!P2 IADD3 R10, P6, R18, R10, RZ ;  /* 0x0000000a120aa210 */ /* 0x002fe20007fde0ff */
[----:B------:R-:W-:Y:S01]  /*1150*/  STL.64 [R1+0x78], R38 ;  /* 0x0000782601007387 */ /* 0x000fe20000100a00 */
[----:B0-----:R-:W-:Y:S01]  /*1160*/  @!P0 IMAD R29, R9, R26, RZ ;  /* 0x0000001a091d8224 */ /* 0x001fe200078e02ff */
[----:B------:R-:W-:-:S04]  /*1170*/  @!P2 SHF.L.U64.HI R9, R28, 0x2, R25 ;  /* 0x000000021c09a819 */ /* 0x000fc80000010219 */
[----:B------:R-:W-:Y:S02]  /*1180*/  @!P2 IADD3.X R11, R9, R11, RZ, P6, !PT ;  /* 0x0000000b090ba210 */ /* 0x000fe400037fe4ff */
[----:B--2---:R-:W-:-:S04]  /*1190*/  @!P2 IADD3 R12, P6, R18, R12, RZ ;  /* 0x0000000c120ca210 */ /* 0x004fc80007fde0ff */
[----:B------:R-:W-:Y:S02]  /*11a0*/  @!P2 IADD3.X R13, R9, R13, RZ, P6, !PT ;  /* 0x0000000d090da210 */ /* 0x000fe400037fe4ff */
[----:B------:R-:W-:-:S04]  /*11b0*/  IADD3 R19, R2, 0x120, RZ ;  /* 0x0000012002137810 */ /* 0x000fc80007ffe0ff */
[----:B------:R-:W-:Y:S02]  /*11c0*/  ISETP.GE.U32.AND P4, PT, R19, UR18, PT ;  /* 0x0000001213007c0c */ /* 0x000fe4000bf86070 */
[----:B------:R-:W-:-:S04]  /*11d0*/  SHF.R.S32.HI R8, RZ, 0x1f, R19 ;  /* 0x0000001fff087819 */ /* 0x000fc80000011413 */
[----:B------:R-:W-:Y:S01]  /*11e0*/  ISETP.GE.AND.EX P4, PT, R8, UR19, PT, P4 ;  /* 0x0000001308007c0c */ /* 0x000fe2000bf86340 */
[----:B---3--:R0:W-:Y:S04]  /*11f0*/  STL.64 [R1+0x88], R36 ;  /* 0x0000882401007387 */ /* 0x0081e80000100a00 */
[----:B----4-:R1:W-:Y:S01]  /*1200*/  STL.64 [R1+0xe8], R30 ;  /* 0x0000e81e01007387 */ /* 0x0103e20000100a00 */
[----:B0-----:R-:W-:Y:S02]  /*1210*/  CS2R R36, SRZ ;  /* 0x0000000000247805 */ /* 0x001fe4000001ff00 */
[----:B-1----:R-:W-:-:S04]  /*1220*/  CS2R R30, SRZ ;  /* 0x00000000001e7805 */ /* 0x002fc8000001ff00 */
[----:B------:R-:W2:Y:S04]  /*1230*/  @!P2 LDG.E.64 R36, desc[UR22][R10.64] ;  /* 0x000000160a24a981 */ /* 0x000ea8000c1e1b00 */
[----:B------:R-:W3:Y:S01]  /*1240*/  @!P2 LDG.E.64 R30, desc[UR22][R12.64] ;  /* 0x000000160c1ea981 */ /* 0x000ee2000c1e1b00 */
[----:B------:R-:W-:Y:S01]  /*1250*/  ISETP.GT.U32.OR P4, PT, R0, 0x22f, P4 ;  /* 0x0000022f0000780c */ /* 0x000fe20002784470 */
[----:B------:R-:W-:Y:S01]  /*1260*/  @!P0 IMAD R27, R3, R27, R29 ;  /* 0x0000001b031b8224 */ /* 0x000fe200078e021d */
[----:B------:R-:W-:Y:S02]  /*1270*/  @!P0 MOV R28, R4 ;  /* 0x00000004001c8202 */ /* 0x000fe40000000f00 */
[----:B------:R-:W-:-:S09]  /*1280*/  @!P0 MOV R29, R7 ;  /* 0x00000007001d8202 */ /* 0x000fd20000000f00 */
[----:B------:R-:W0:Y:S01]  /*1290*/  @!P4 LDC.64 R24, c[0x0][0x288] ;  /* 0x0000a200ff18cb82 */ /* 0x000e220000000a00 */
[----:B------:R-:W-:Y:S01]  /*12a0*/  @!P0 IMAD.WIDE.U32 R28, R3, R26, R28 ;  /* 0x0000001a031c8225 */ /* 0x000fe200078e001c */
[----:B------:R-:W-:-:S04]  /*12b0*/  IADD3 R33, R2, 0x150, RZ ;  /* 0x0000015002217810 */ /* 0x000fc80007ffe0ff */
[----:B------:R-:W-:Y:S02]  /*12c0*/  @!P0 IADD3 R3, R29, R27, RZ ;  /* 0x0000001b1d038210 */ /* 0x000fe40007ffe0ff */
[----:B------:R-:W1:Y:S01]  /*12d0*/  @!P0 LDC.64 R26, c[0x0][0x230] ;  /* 0x00008c00ff1a8b82 */ /* 0x000e620000000a00 */
[C---:B------:R-:W-:Y:S02]  /*12e0*/  @!P0 SHF.L.U32 R18, R28.reuse, 0x2, RZ ;  /* 0x000000021c128819 */ /* 0x040fe400000006ff */
[----:B------:R-:W-:Y:S02]  /*12f0*/  @!P0 SHF.L.U64.HI R3, R28, 0x2, R3 ;  /* 0x000000021c038819 */ /* 0x000fe40000010203 */
[----:B------:R-:W-:-:S03]  /*1300*/  ISETP.GE.U32.AND P3, PT, R33, UR18, PT ;  /* 0x0000001221007c0c */ /* 0x000fc6000bf66070 */
[----:B------:R-:W4:Y:S01]  /*1310*/  @!P0 LDC.64 R28, c[0x0][0x228] ;  /* 0x00008a00ff1c8b82 */ /* 0x000f220000000a00 */
[----:B------:R-:W-:Y:S01]  /*1320*/  @!P4 MOV R16, R4 ;  /* 0x000000040010c202 */ /* 0x000fe20000000f00 */
[----:B0-----:R-:W-:Y:S01]  /*1330*/  @!P4 IMAD R9, R8, R24, RZ ;  /* 0x000000180809c224 */ /* 0x001fe200078e02ff */
[----:B------:R-:W-:Y:S02]  /*1340*/  SHF.R.S32.HI R8, RZ, 0x1f, R33 ;  /* 0x0000001fff087819 */ /* 0x000fe40000011421 */
[----:B------:R-:W-:Y:S02]  /*1350*/  @!P4 MOV R17, R7 ;  /* 0x000000070011c202 */ /* 0x000fe40000000f00 */
[----:B------:R-:W-:Y:S01]  /*1360*/  ISETP.GE.AND.EX P3, PT, R8, UR19, PT, P3 ;  /* 0x0000001308007c0c */ /* 0x000fe2000bf66330 */
[----:B------:R-:W-:-:S03]  /*1370*/  @!P4 IMAD R9, R19, R25, R9 ;  /* 0x000000191309c224 */ /* 0x000fc600078e0209 */
[----:B------:R-:W-:Y:S01]  /*1380*/  ISETP.GT.U32.OR P3, PT, R0, 0x22f, P3 ;  /* 0x0000022f0000780c */ /* 0x000fe20001f64470 */
[----:B------:R-:W-:Y:S01]  /*1390*/  @!P4 IMAD.WIDE.U32 R24, R19, R24, R16 ;  /* 0x000000181318c225 */ /* 0x000fe200078e0010 */
[----:B-1----:R-:W-:Y:S01]  /*13a0*/  @!P0 IADD3 R26, P6, R18, R26, RZ ;  /* 0x0000001a121a8210 */ /* 0x002fe20007fde0ff */
[----:B------:R-:W0:Y:S03]  /*13b0*/  @!P4 LDC.64 R16, c[0x0][0x230] ;  /* 0x00008c00ff10cb82 */ /* 0x000e260000000a00 */
[----:B------:R-:W-:Y:S02]  /*13c0*/  @!P4 IADD3 R9, R25, R9, RZ ;  /* 0x000000091909c210 */ /* 0x000fe40007ffe0ff */
[C---:B------:R-:W-:Y:S02]  /*13d0*/  @!P4 SHF.L.U32 R20, R24.reuse, 0x2, RZ ;  /* 0x000000021814c819 */ /* 0x040fe400000006ff */
[----:B------:R-:W-:-:S03]  /*13e0*/  @!P4 SHF.L.U64.HI R9, R24, 0x2, R9 ;  /* 0x000000021809c819 */ /* 0x000fc60000010209 */
[----:B------:R-:W1:Y:S01]  /*13f0*/  @!P3 LDC.64 R24, c[0x0][0x288] ;  /* 0x0000a200ff18bb82 */ /* 0x000e620000000a00 */
[----:B------:R-:W-:Y:S02]  /*1400*/  @!P0 IADD3.X R27, R3, R27, RZ, P6, !PT ;  /* 0x0000001b031b8210 */ /* 0x000fe400037fe4ff */
[----:B----4-:R-:W-:-:S05]  /*1410*/  @!P0 IADD3 R28, P6, R18, R28, RZ ;  /* 0x0000001c121c8210 */ /* 0x010fca0007fde0ff */
[----:B------:R-:W4:Y:S01]  /*1420*/  @!P4 LDC.64 R18, c[0x0][0x228] ;  /* 0x00008a00ff12cb82 */ /* 0x000f220000000a00 */
[----:B------:R-:W-:Y:S02]  /*1430*/  @!P0 IADD3.X R29, R3, R29, RZ, P6, !PT ;  /* 0x0000001d031d8210 */ /* 0x000fe400037fe4ff */
[----:B0-----:R-:W-:Y:S02]  /*1440*/  @!P4 IADD3 R16, P6, R20, R16, RZ ;  /* 0x000000101410c210 */ /* 0x001fe40007fde0ff */
[----:B------:R-:W-:Y:S02]  /*1450*/  CS2R R38, SRZ ;  /* 0x0000000000267805 */ /* 0x000fe4000001ff00 */
[----:B------:R-:W-:-:S04]  /*1460*/  @!P4 IADD3.X R17, R9, R17, RZ, P6, !PT ;  /* 0x000000110911c210 */ /* 0x000fc800037fe4ff */
[----:B------:R-:W3:Y:S01]  /*1470*/  @!P0 LDG.E.64 R38, desc[UR22][R26.64] ;  /* 0x000000161a268981 */ /* 0x000ee2000c1e1b00 */
[----:B-1----:R-:W-:-:S04]  /*1480*/  @!P3 IMAD R32, R8, R24, RZ ;  /* 0x000000180820b224 */ /* 0x002fc800078e02ff */
[----:B------:R-:W-:Y:S01]  /*1490*/  @!P3 IMAD R32, R33, R25, R32 ;  /* 0x000000192120b224 */ /* 0x000fe200078e0220 */
[----:B----4-:R-:W-:-:S04]  /*14a0*/  @!P4 IADD3 R18, P6, R20, R18, RZ ;  /* 0x000000121412c210 */ /* 0x010fc80007fde0ff */
[----:B------:R-:W-:Y:S01]  /*14b0*/  @!P4 IADD3.X R19, R9, R19, RZ, P6, !PT ;  /* 0x000000130913c210 */ /* 0x000fe200037fe4ff */
[----:B--2---:R0:W-:Y:S04]  /*14c0*/  STL.64 [R1+0xd0], R36 ;  /* 0x0000d02401007387 */ /* 0x0041e80000100a00 */
[----:B---3--:R1:W-:Y:S01]  /*14d0*/  STL.64 [R1+0xd8], R30 ;  /* 0x0000d81e01007387 */ /* 0x0083e20000100a00 */
[----:B0-----:R-:W-:Y:S02]  /*14e0*/  CS2R R36, SRZ ;  /* 0x0000000000247805 */ /* 0x001fe4000001ff00 */
[----:B-1----:R-:W-:Y:S02]  /*14f0*/  @!P3 MOV R30, R4 ;  /* 0x00000004001eb202 */ /* 0x002fe40000000f00 */
[----:B------:R-:W-:-:S02]  /*1500*/  @!P3 MOV R31, R7 ;  /* 0x00000007001fb202 */ /* 0x000fc40000000f00 */
[----:B------:R0:W2:Y:S01]  /*1510*/  @!P0 LDG.E.64 R36, desc[UR22][R28.64] ;  /* 0x000000161c248981 */ /* 0x0000a2000c1e1b00 */
[----:B------:R-:W-:Y:S01]  /*1520*/  @!P3 IMAD.WIDE.U32 R24, R33, R24, R30 ;  /* 0x000000182118b225 */ /* 0x000fe200078e001e */
[----:B------:R-:W-:Y:S02]  /*1530*/  CS2R R30, SRZ ;  /* 0x00000000001e7805 */ /* 0x000fe4000001ff00 */
[----:B0-----:R-:W-:-:S04]  /*1540*/  CS2R R28, SRZ ;  /* 0x00000000001c7805 */ /* 0x001fc8000001ff00 */
[----:B------:R-:W3:Y:S04]  /*1550*/  @!P4 LDG.E.64 R30, desc[UR22][R16.64] ;  /* 0x00000016101ec981 */ /* 0x000ee8000c1e1b00 */
[----:B------:R-:W4:Y:S01]  /*1560*/  @!P4 LDG.E.64 R28, desc[UR22][R18.64] ;  /* 0x00000016121cc981 */ /* 0x000f22000c1e1b00 */
[----:B------:R-:W-:-:S04]  /*1570*/  IADD3 R15, R2, 0x130, RZ ;  /* 0x00000130020f7810 */ /* 0x000fc80007ffe0ff */
[----:B------:R-:W-:Y:S02]  /*1580*/  ISETP.GE.U32.AND P5, PT, R15, UR18, PT ;  /* 0x000000120f007c0c */ /* 0x000fe4000bfa6070 */
[----:B------:R-:W-:-:S04]  /*1590*/  SHF.R.S32.HI R14, RZ, 0x1f, R15 ;  /* 0x0000001fff0e7819 */ /* 0x000fc8000001140f */
[----:B------:R-:W-:-:S04]  /*15a0*/  ISETP.GE.AND.EX P5, PT, R14, UR19, PT, P5 ;  /* 0x000000130e007c0c */ /* 0x000fc8000bfa6350 */
[----:B------:R-:W-:-:S13]  /*15b0*/  ISETP.GT.U32.OR P5, PT, R0, 0x22f, P5 ;  /* 0x0000022f0000780c */ /* 0x000fda0002fa4470 */
[----:B------:R-:W0:Y:S08]  /*15c0*/  @!P5 LDC.64 R22, c[0x0][0x288] ;  /* 0x0000a200ff16db82 */ /* 0x000e300000000a00 */
[----:B------:R-:W1:Y:S08]  /*15d0*/  @!P5 LDC.64 R10, c[0x0][0x230] ;  /* 0x00008c00ff0adb82 */ /* 0x000e700000000a00 */
[----:B------:R-:W1:Y:S01]  /*15e0*/  @!P5 LDC.64 R20, c[0x0][0x228] ;  /* 0x00008a00ff14db82 */ /* 0x000e620000000a00 */
[----:B------:R-:W-:-:S02]  /*15f0*/  @!P5 MOV R12, R4 ;  /* 0x00000004000cd202 */ /* 0x000fc40000000f00 */
[----:B------:R-:W-:Y:S01]  /*1600*/  @!P5 MOV R13, R7 ;  /* 0x00000007000dd202 */ /* 0x000fe20000000f00 */
[----:B0-----:R-:W-:-:S04]  /*1610*/  @!P5 IMAD R14, R14, R22, RZ ;  /* 0x000000160e0ed224 */ /* 0x001fc800078e02ff */
[C---:B------:R-:W-:Y:S02]  /*1620*/  @!P5 IMAD R14, R15.reuse, R23, R14 ;  /* 0x000000170f0ed224 */ /* 0x040fe400078e020e */
[----:B------:R-:W-:Y:S01]  /*1630*/  @!P5 IMAD.WIDE.U32 R22, R15, R22, R12 ;  /* 0x000000160f16d225 */ /* 0x000fe200078e000c */
[----:B------:R-:W-:Y:S01]  /*1640*/  STL.64 [R1+0xe0], R38 ;  /* 0x0000e02601007387 */ /* 0x000fe20000100a00 */
[----:B------:R-:W-:Y:S01]  /*1650*/  IADD3 R3, R2, 0x170, RZ ;  /* 0x0000017002037810 */ /* 0x000fe20007ffe0ff */
[----:B------:R-:W0:Y:S02]  /*1660*/  @!P3 LDC.64 R12, c[0x0][0x230] ;  /* 0x00008c00ff0cbb82 */ /* 0x000e240000000a00 */
[----:B------:R-:W-:Y:S02]  /*1670*/  @!P5 IADD3 R9, R23, R14, RZ ;  /* 0x0000000e1709d210 */ /* 0x000fe40007ffe0ff */
[C---:B------:R-:W-:Y:S02]  /*1680*/  @!P5 SHF.L.U32 R8, R22.reuse, 0x2, RZ ;  /* 0x000000021608d819 */ /* 0x040fe400000006ff */
[----:B------:R-:W-:-:S02]  /*1690*/  @!P5 SHF.L.U64.HI R9, R22, 0x2, R9 ;  /* 0x000000021609d819 */ /* 0x000fc40000010209 */
[C---:B-1----:R-:W-:Y:S01]  /*16a0*/  @!P5 IADD3 R10, P0, R8.reuse, R10, RZ ;  /* 0x0000000a080ad210 */ /* 0x042fe20007f1e0ff */
[----:B------:R-:W1:Y:S01]  /*16b0*/  @!P3 LDC.64 R14, c[0x0][0x228] ;  /* 0x00008a00ff0ebb82 */ /* 0x000e620000000a00 */
[----:B------:R-:W-:Y:S02]  /*16c0*/  @!P5 IADD3 R20, P6, R8, R20, RZ ;  /* 0x000000140814d210 */ /* 0x000fe40007fde0ff */
[C---:B------:R-:W-:Y:S02]  /*16d0*/  @!P5 IADD3.X R11, R9.reuse, R11, RZ, P0, !PT ;  /* 0x0000000b090bd210 */ /* 0x040fe400007fe4ff */
[----:B------:R-:W-:Y:S01]  /*16e0*/  @!P5 IADD3.X R21, R9, R21, RZ, P6, !PT ;  /* 0x000000150915d210 */ /* 0x000fe200037fe4ff */
[----:B--2---:R2:W-:Y:S04]  /*16f0*/  STL.64 [R1+0x108], R36 ;  /* 0x0001082401007387 */ /* 0x0045e80000100a00 */
[----:B---3--:R-:W-:Y:S01]  /*1700*/  STL.64 [R1+0xf8], R30 ;  /* 0x0000f81e01007387 */ /* 0x008fe20000100a00 */
[----:B--2---:R-:W-:-:S03]  /*1710*/  CS2R R36, SRZ ;  /* 0x0000000000247805 */ /* 0x004fc6000001ff00 */
[----:B----4-:R2:W-:Y:S04]  /*1720*/  STL.64 [R1+0xc0], R28 ;  /* 0x0000c01c01007387 */ /* 0x0105e80000100a00 */
[----:B------:R3:W4:Y:S01]  /*1730*/  @!P5 LDG.E.64 R36, desc[UR22][R10.64] ;  /* 0x000000160a24d981 */ /* 0x000722000c1e1b00 */
[----:B--2---:R-:W-:-:S06]  /*1740*/  CS2R R28, SRZ ;  /* 0x00000000001c7805 */ /* 0x004fcc000001ff00 */
[----:B------:R2:W4:Y:S01]  /*1750*/  @!P5 LDG.E.64 R28, desc[UR22][R20.64] ;  /* 0x00000016141cd981 */ /* 0x000522000c1e1b00 */
[----:B------:R-:W-:Y:S02]  /*1760*/  ISETP.GE.U32.AND P2, PT, R3, UR18, PT ;  /* 0x0000001203007c0c */ /* 0x000fe4000bf46070 */
[----:B------:R-:W-:-:S04]  /*1770*/  SHF.R.S32.HI R35, RZ, 0x1f, R3 ;  /* 0x0000001fff237819 */ /* 0x000fc80000011403 */
[----:B------:R-:W-:-:S04]  /*1780*/  ISETP.GE.AND.EX P2, PT, R35, UR19, PT, P2 ;  /* 0x0000001323007c0c */ /* 0x000fc8000bf46320 */
[----:B------:R-:W-:Y:S02]  /*1790*/  ISETP.GT.U32.OR P2, PT, R0, 0x22f, P2 ;  /* 0x0000022f0000780c */ /* 0x000fe40001744470 */
[----:B------:R-:W-:Y:S02]  /*17a0*/  @!P3 IADD3 R32, R25, R32, RZ ;  /* 0x000000201920b210 */ /* 0x000fe40007ffe0ff */
[C---:B------:R-:W-:Y:S02]  /*17b0*/  @!P3 SHF.L.U32 R25, R24.reuse, 0x2, RZ ;  /* 0x000000021819b819 */ /* 0x040fe400000006ff */
[----:B------:R-:W-:-:S07]  /*17c0*/  @!P3 SHF.L.U64.HI R32, R24, 0x2, R32 ;  /* 0x000000021820b819 */ /* 0x000fce0000010220 */
[----:B------:R-:W3:Y:S01]  /*17d0*/  @!P2 LDC.64 R22, c[0x0][0x288] ;  /* 0x0000a200ff16ab82 */ /* 0x000ee20000000a00 */
[----:B0-----:R-:W-:Y:S02]  /*17e0*/  @!P3 IADD3 R12, P0, R25, R12, RZ ;  /* 0x0000000c190cb210 */ /* 0x001fe40007f1e0ff */
[----:B------:R-:W-:Y:S02]  /*17f0*/  IADD3 R8, R2, 0x190, RZ ;  /* 0x0000019002087810 */ /* 0x000fe40007ffe0ff */
[----:B------:R-:W-:Y:S02]  /*1800*/  @!P3 IADD3.X R13, R32, R13, RZ, P0, !PT ;  /* 0x0000000d200db210 */ /* 0x000fe400007fe4ff */
[----:B------:R-:W-:Y:S01]  /*1810*/  ISETP.GE.U32.AND P0, PT, R8, UR18, PT ;  /* 0x0000001208007c0c */ /* 0x000fe2000bf06070 */
[----:B------:R-:W0:Y:S01]  /*1820*/  @!P2 LDC.64 R18, c[0x0][0x228] ;  /* 0x00008a00ff12ab82 */ /* 0x000e220000000a00 */
[----:B------:R-:W-:-:S04]  /*1830*/  SHF.R.S32.HI R26, RZ, 0x1f, R8 ;  /* 0x0000001fff1a7819 */ /* 0x000fc80000011408 */
[----:B------:R-:W-:Y:S02]  /*1840*/  ISETP.GE.AND.EX P0, PT, R26, UR19, PT, P0 ;  /* 0x000000131a007c0c */ /* 0x000fe4000bf06300 */
[----:B-1----:R-:W-:Y:S02]  /*1850*/  @!P3 IADD3 R14, P6, R25, R14, RZ ;  /* 0x0000000e190eb210 */ /* 0x002fe40007fde0ff */
[----:B------:R-:W-:Y:S02]  /*1860*/  ISETP.GT.U32.OR P0, PT, R0, 0x22f, P0 ;  /* 0x0000022f0000780c */ /* 0x000fe40000704470 */
[----:B------:R-:W-:Y:S02]  /*1870*/  @!P2 MOV R24, R4 ;  /* 0x000000040018a202 */ /* 0x000fe40000000f00 */
[----:B------:R-:W-:Y:S01]  /*1880*/  @!P2 MOV R25, R7 ;  /* 0x000000070019a202 */ /* 0x000fe20000000f00 */
[-C--:B---3--:R-:W-:Y:S01]  /*1890*/  @!P2 IMAD R9, R35, R22.reuse, RZ ;  /* 0x000000162309a224 */ /* 0x088fe200078e02ff */
[----:B------:R-:W-:Y:S01]  /*18a0*/  @!P3 IADD3.X R15, R32, R15, RZ, P6, !PT ;  /* 0x0000000f200fb210 */ /* 0x000fe200037fe4ff */
[----:B------:R-:W-:Y:S01]  /*18b0*/  @!P2 IMAD.WIDE.U32 R24, R3, R22, R24 ;  /* 0x000000160318a225 */ /* 0x000fe200078e0018 */
[----:B------:R-:W-:-:S03]  /*18c0*/  IADD3 R32, R2, 0x1a0, RZ ;  /* 0x000001a002207810 */ /* 0x000fc60007ffe0ff */
[----:B------:R-:W-:Y:S02]  /*18d0*/  @!P2 IMAD R9, R3, R23, R9 ;  /* 0x000000170309a224 */ /* 0x000fe400078e0209 */
[----:B------:R-:W1:Y:S01]  /*18e0*/  @!P0 LDC.64 R16, c[0x0][0x288] ;  /* 0x0000a200ff108b82 */ /* 0x000e620000000a00 */
[----:B------:R-:W-:Y:S02]  /*18f0*/  ISETP.GE.U32.AND P4, PT, R32, UR18, PT ;  /* 0x0000001220007c0c */ /* 0x000fe4000bf86070 */
[----:B------:R-:W-:-:S05]  /*1900*/  SHF.R.S32.HI R27, RZ, 0x1f, R32 ;  /* 0x0000001fff1b7819 */ /* 0x000fca0000011420 */
[----:B------:R-:W3:Y:S01]  /*1910*/  @!P2 LDC.64 R22, c[0x0][0x230] ;  /* 0x00008c00ff16ab82 */ /* 0x000ee20000000a00 */
[----:B------:R-:W-:-:S04]  /*1920*/  ISETP.GE.AND.EX P4, PT, R27, UR19, PT, P4 ;  /* 0x000000131b007c0c */ /* 0x000fc8000bf86340 */
[----:B------:R-:W-:Y:S02]  /*1930*/  ISETP.GT.U32.OR P4, PT, R0, 0x22f, P4 ;  /* 0x0000022f0000780c */ /* 0x000fe40002784470 */
[----:B------:R-:W-:Y:S02]  /*1940*/  IADD3 R31, R2, 0x1b0, RZ ;  /* 0x000001b0021f7810 */ /* 0x000fe40007ffe0ff */
[----:B------:R-:W-:Y:S02]  /*1950*/  @!P2 IADD3 R3, R25, R9, RZ ;  /* 0x000000091903a210 */ /* 0x000fe40007ffe0ff */
[----:B------:R-:W-:Y:S02]  /*1960*/  ISETP.GE.U32.AND P5, PT, R31, UR18, PT ;  /* 0x000000121f007c0c */ /* 0x000fe4000bfa6070 */
[----:B------:R-:W-:Y:S02]  /*1970*/  SHF.R.S32.HI R33, RZ, 0x1f, R31 ;  /* 0x0000001fff217819 */ /* 0x000fe4000001141f */
[----:B------:R-:W-:-:S02]  /*1980*/  @!P2 SHF.L.U32 R9, R24, 0x2, RZ ;  /* 0x000000021809a819 */ /* 0x000fc400000006ff */
[----:B------:R-:W-:Y:S02]  /*1990*/  @!P2 SHF.L.U64.HI R3, R24, 0x2, R3 ;  /* 0x000000021803a819 */ /* 0x000fe40000010203 */
[----:B------:R-:W-:Y:S01]  /*19a0*/  ISETP.GE.AND.EX P5, PT, R33, UR19, PT, P5 ;  /* 0x0000001321007c0c */ /* 0x000fe2000bfa6350 */
[----:B------:R-:W0:Y:S01]  /*19b0*/  @!P4 LDC.64 R24, c[0x0][0x288] ;  /* 0x0000a200ff18cb82 */ /* 0x000e220000000a00 */
[----:B---3--:R-:W-:Y:S01]  /*19c0*/  @!P2 IADD3 R10, P6, R9, R22, RZ ;  /* 0x00000016090aa210 */ /* 0x008fe20007fde0ff */
[----:B-1----:R-:W-:Y:S01]  /*19d0*/  @!P0 IMAD R26, R26, R16, RZ ;  /* 0x000000101a1a8224 */ /* 0x002fe200078e02ff */
[----:B------:R-:W-:Y:S02]  /*19e0*/  ISETP.GT.U32.OR P5, PT, R0, 0x22f, P5 ;  /* 0x0000022f0000780c */ /* 0x000fe40002fa4470 */
[----:B------:R-:W-:Y:S02]  /*19f0*/  @!P2 IADD3.X R11, R3, R23, RZ, P6, !PT ;  /* 0x00000017030ba210 */ /* 0x000fe400037fe4ff */
[----:B--2---:R-:W-:Y:S01]  /*1a00*/  @!P0 MOV R20, R4 ;  /* 0x0000000400148202 */ /* 0x004fe20000000f00 */
[----:B------:R-:W1:Y:S01]  /*1a10*/  @!P0 LDC.64 R22, c[0x0][0x230] ;  /* 0x00008c00ff168b82 */ /* 0x000e620000000a00 */
[----:B------:R-:W-:Y:S01]  /*1a20*/  @!P0 MOV R21, R7 ;  /* 0x0000000700158202 */ /* 0x000fe20000000f00 */
[C---:B------:R-:W-:Y:S01]  /*1a30*/  @!P0 IMAD R26, R8.reuse, R17, R26 ;  /* 0x00000011081a8224 */ /* 0x040fe200078e021a */
[----:B0-----:R-:W-:Y:S01]  /*1a40*/  @!P2 IADD3 R18, P6, R9, R18, RZ ;  /* 0x000000120912a210 */ /* 0x001fe20007fde0ff */
[----:B------:R-:W-:-:S04]  /*1a50*/  @!P0 IMAD.WIDE.U32 R8, R8, R16, R20 ;  /* 0x0000001008088225 */ /* 0x000fc800078e0014 */
[----:B------:R-:W0:Y:S01]  /*1a60*/  @!P0 LDC.64 R16, c[0x0][0x228] ;  /* 0x00008a00ff108b82 */ /* 0x000e220000000a00 */
[----:B------:R-:W-:Y:S02]  /*1a70*/  @!P0 IADD3 R26, R9, R26, RZ ;  /* 0x0000001a091a8210 */ /* 0x000fe40007ffe0ff */
[----:B------:R-:W-:Y:S02]  /*1a80*/  CS2R R38, SRZ ;  /* 0x0000000000267805 */ /* 0x000fe4000001ff00 */
[----:B------:R-:W-:-:S03]  /*1a90*/  @!P0 SHF.L.U32 R30, R8, 0x2, RZ ;  /* 0x00000002081e8819 */ /* 0x000fc600000006ff */
[----:B------:R-:W2:Y:S01]  /*1aa0*/  @!P4 LDC.64 R20, c[0x0][0x230] ;  /* 0x00008c00ff14cb82 */ /* 0x000ea20000000a00 */
[----:B------:R-:W-:Y:S01]  /*1ab0*/  @!P4 IMAD R9, R27, R24, RZ ;  /* 0x000000181b09c224 */ /* 0x000fe200078e02ff */
[----:B------:R-:W-:Y:S01]  /*1ac0*/  @!P0 SHF.L.U64.HI R8, R8, 0x2, R26 ;  /* 0x0000000208088819 */ /* 0x000fe2000001021a */
[----:B------:R3:W4:Y:S01]  /*1ad0*/  @!P3 LDG.E.64 R38, desc[UR22][R12.64] ;  /* 0x000000160c26b981 */ /* 0x000722000c1e1b00 */
[----:B------:R-:W-:Y:S02]  /*1ae0*/  @!P4 MOV R26, R4 ;  /* 0x00000004001ac202 */ /* 0x000fe40000000f00 */
[----:B------:R-:W-:Y:S01]  /*1af0*/  @!P4 MOV R27, R7 ;  /* 0x00000007001bc202 */ /* 0x000fe20000000f00 */
[----:B------:R-:W-:Y:S01]  /*1b00*/  @!P4 IMAD R9, R32, R25, R9 ;  /* 0x000000192009c224 */ /* 0x000fe200078e0209 */
[----:B------:R-:W-:Y:S02]  /*1b10*/  @!P2 IADD3.X R19, R3, R19, RZ, P6, !PT ;  /* 0x000000130313a210 */ /* 0x000fe400037fe4ff */
[----:B-1----:R-:W-:Y:S01]  /*1b20*/  @!P0 IADD3 R22, P6, R30, R22, RZ ;  /* 0x000000161e168210 */ /* 0x002fe20007fde0ff */
[----:B------:R-:W-:Y:S01]  /*1b30*/  @!P4 IMAD.WIDE.U32 R24, R32, R24, R26 ;  /* 0x000000182018c225 */ /* 0x000fe200078e001a */
[----:B---3--:R-:W1:Y:S02]  /*1b40*/  @!P5 LDC.64 R12, c[0x0][0x230] ;  /* 0x00008c00ff0cdb82 */ /* 0x008e640000000a00 */
[----:B------:R-:W-:-:S02]  /*1b50*/  @!P0 IADD3.X R23, R8, R23, RZ, P6, !PT ;  /* 0x0000001708178210 */ /* 0x000fc400037fe4ff */
[----:B0-----:R-:W-:Y:S02]  /*1b60*/  @!P0 IADD3 R16, P6, R30, R16, RZ ;  /* 0x000000101e108210 */ /* 0x001fe40007fde0ff */
[----:B------:R-:W-:Y:S02]  /*1b70*/  @!P4 IADD3 R25, R25, R9, RZ ;  /* 0x000000091919c210 */ /* 0x000fe40007ffe0ff */
[----:B------:R-:W0:Y:S01]  /*1b80*/  @!P5 LDC.64 R26, c[0x0][0x228] ;  /* 0x00008a00ff1adb82 */ /* 0x000e220000000a00 */
[----:B------:R-:W-:Y:S02]  /*1b90*/  @!P0 IADD3.X R17, R8, R17, RZ, P6, !PT ;  /* 0x0000001108118210 */ /* 0x000fe400037fe4ff */
[C---:B------:R-:W-:Y:S02]  /*1ba0*/  @!P4 SHF.L.U32 R30, R24.reuse, 0x2, RZ ;  /* 0x00000002181ec819 */ /* 0x040fe400000006ff */
[----:B------:R-:W-:Y:S02]  /*1bb0*/  @!P4 SHF.L.U64.HI R8, R24, 0x2, R25 ;  /* 0x000000021808c819 */ /* 0x000fe40000010219 */
[----:B------:R-:W-:-:S02]  /*1bc0*/  @!P5 MOV R24, R4 ;  /* 0x000000040018d202 */ /* 0x000fc40000000f00 */
[----:B------:R-:W-:Y:S02]  /*1bd0*/  @!P5 MOV R25, R7 ;  /* 0x000000070019d202 */ /* 0x000fe40000000f00 */
[----:B--2---:R-:W-:-:S04]  /*1be0*/  @!P4 IADD3 R20, P6, R30, R20, RZ ;  /* 0x000000141e14c210 */ /* 0x004fc80007fde0ff */
[----:B------:R-:W-:Y:S01]  /*1bf0*/  @!P4 IADD3.X R21, R8, R21, RZ, P6, !PT ;  /* 0x000000150815c210 */ /* 0x000fe200037fe4ff */
[----:B----4-:R2:W-:Y:S04]  /*1c00*/  STL.64 [R1+0x118], R36 ;  /* 0x0001182401007387 */ /* 0x0105e80000100a00 */
[----:B------:R3:W-:Y:S01]  /*1c10*/  STL.64 [R1+0xf0], R28 ;  /* 0x0000f01c01007387 */ /* 0x0007e20000100a00 */
[----:B--2---:R-:W-:-:S06]  /*1c20*/  CS2R R36, SRZ ;  /* 0x0000000000247805 */ /* 0x004fcc000001ff00 */
[----:B------:R2:W4:Y:S01]  /*1c30*/  @!P3 LDG.E.64 R36, desc[UR22][R14.64] ;  /* 0x000000160e24b981 */ /* 0x000522000c1e1b00 */
[----:B---3--:R-:W3:Y:S08]  /*1c40*/  @!P5 LDC.64 R28, c[0x0][0x288] ;  /* 0x0000a200ff1cdb82 */ /* 0x008ef00000000a00 */
[----:B--2---:R-:W2:Y:S01]  /*1c50*/  @!P4 LDC.64 R14, c[0x0][0x228] ;  /* 0x00008a00ff0ecb82 */ /* 0x004ea20000000a00 */
[----:B---3--:R-:W-:-:S04]  /*1c60*/  @!P5 IMAD R9, R33, R28, RZ ;  /* 0x0000001c2109d224 */ /* 0x008fc800078e02ff */
[C---:B------:R-:W-:Y:S02]  /*1c70*/  @!P5 IMAD R9, R31.reuse, R29, R9 ;  /* 0x0000001d1f09d224 */ /* 0x040fe400078e0209 */
[----:B------:R-:W-:Y:S01]  /*1c80*/  @!P5 IMAD.WIDE.U32 R28, R31, R28, R24 ;  /* 0x0000001c1f1cd225 */ /* 0x000fe200078e0018 */
[----:B--2---:R-:W-:-:S04]  /*1c90*/  @!P4 IADD3 R14, P6, R30, R14, RZ ;  /* 0x0000000e1e0ec210 */ /* 0x004fc80007fde0ff */
[----:B------:R-:W-:Y:S02]  /*1ca0*/  @!P5 IADD3 R29, R29, R9, RZ ;  /* 0x000000091d1dd210 */ /* 0x000fe40007ffe0ff */
[----:B------:R-:W-:Y:S02]  /*1cb0*/  @!P5 SHF.L.U32 R9, R28, 0x2, RZ ;  /* 0x000000021c09d819 */ /* 0x000fe400000006ff */
[----:B------:R-:W-:Y:S02]  /*1cc0*/  @!P4 IADD3.X R15, R8, R15, RZ, P6, !PT ;  /* 0x0000000f080fc210 */ /* 0x000fe400037fe4ff */
[----:B------:R-:W-:Y:S02]  /*1cd0*/  @!P5 SHF.L.U64.HI R29, R28, 0x2, R29 ;  /* 0x000000021c1dd819 */ /* 0x000fe4000001021d */
[----:B-1----:R-:W-:-:S04]  /*1ce0*/  @!P5 IADD3 R12, P6, R9, R12, RZ ;  /* 0x0000000c090cd210 */ /* 0x002fc80007fde0ff */
[----:B------:R-:W-:Y:S02]  /*1cf0*/  @!P5 IADD3.X R13, R29, R13, RZ, P6, !PT ;  /* 0x0000000d1d0dd210 */ /* 0x000fe400037fe4ff */
[----:B0-----:R-:W-:Y:S02]  /*1d00*/  @!P5 IADD3 R8, P6, R9, R26, RZ ;  /* 0x0000001a0908d210 */ /* 0x001fe40007fde0ff */
[----:B------:R-:W-:Y:S02]  /*1d10*/  CS2R R32, SRZ ;  /* 0x0000000000207805 */ /* 0x000fe4000001ff00 */
[----:B------:R-:W-:Y:S02]  /*1d20*/  @!P5 IADD3.X R9, R29, R27, RZ, P6, !PT ;  /* 0x0000001b1d09d210 */ /* 0x000fe400037fe4ff */
[----:B------:R-:W-:Y:S02]  /*1d30*/  CS2R R26, SRZ ;  /* 0x00000000001a7805 */ /* 0x000fe4000001ff00 */
[----:B------:R-:W2:Y:S04]  /*1d40*/  @!P2 LDG.E.64 R32, desc[UR22][R18.64] ;  /* 0x000000161220a981 */ /* 0x000ea8000c1e1b00 */
[----:B------:R0:W3:Y:S02]  /*1d50*/  @!P0 LDG.E.64 R26, desc[UR22][R22.64] ;  /* 0x00000016161a8981 */ /* 0x0000e4000c1e1b00 */
[----:B0-----:R-:W-:-:S06]  /*1d60*/  CS2R R22, SRZ ;  /* 0x0000000000167805 */ /* 0x001fcc000001ff00 */
[----:B------:R-:W3:Y:S04]  /*1d70*/  @!P4 LDG.E.64 R22, desc[UR22][R14.64] ;  /* 0x000000160e16c981 */ /* 0x000ee8000c1e1b00 */
[----:B------:R-:W-:Y:S04]  /*1d80*/  STL.64 [R1+0x130], R38 ;  /* 0x0001302601007387 */ /* 0x000fe80000100a00 */
[----:B----4-:R0:W-:Y:S02]  /*1d90*/  STL.64 [R1+0x110], R36 ;  /* 0x0001102401007387 */ /* 0x0101e40000100a00 */
[----:B0-----:R-:W-:-:S06]  /*1da0*/  CS2R R36, SRZ ;  /* 0x0000000000247805 */ /* 0x001fcc000001ff00 */
[----:B------:R0:W4:Y:S04]  /*1db0*/  @!P2 LDG.E.64 R36, desc[UR22][R10.64] ;  /* 0x000000160a24a981 */ /* 0x000128000c1e1b00 */
[----:B--2---:R-:W-:Y:S04]  /*1dc0*/  STL.64 [R1+0xc8], R32 ;  /* 0x0000c82001007387 */ /* 0x004fe80000100a00 */
[----:B---3--:R1:W-:Y:S02]  /*1dd0*/  STL.64 [R1+0x148], R26 ;  /* 0x0001481a01007387 */ /* 0x0083e40000100a00 */
[----:B-1----:R-:W-:-:S06]  /*1de0*/  CS2R R26, SRZ ;  /* 0x00000000001a7805 */ /* 0x002fcc000001ff00 */
[----:B------:R-:W2:Y:S01]  /*1df0*/  @!P4 LDG.E.64 R26, desc[UR22][R20.64] ;  /* 0x00000016141ac981 */ /* 0x000ea2000c1e1b00 */
[----:B------:R-:W-:-:S06]  /*1e00*/  CS2R R28, SRZ ;  /* 0x00000000001c7805 */ /* 0x000fcc000001ff00 */
[----:B------:R1:W3:Y:S01]  /*1e10*/  @!P0 LDG.E.64 R28, desc[UR22][R16.64] ;  /* 0x00000016101c8981 */ /* 0x0002e2000c1e1b00 */
[----:B------:R-:W-:-:S04]  /*1e20*/  IADD3 R3, R2, 0x1c0, RZ ;  /* 0x000001c002037810 */ /* 0x000fc80007ffe0ff */
[----:B------:R-:W-:Y:S02]  /*1e30*/  ISETP.GE.U32.AND P3, PT, R3, UR18, PT ;  /* 0x0000001203007c0c */ /* 0x000fe4000bf66070 */
[----:B------:R-:W-:-:S04]  /*1e40*/  SHF.R.S32.HI R35, RZ, 0x1f, R3 ;  /* 0x0000001fff237819 */ /* 0x000fc80000011403 */
[----:B------:R-:W-:-:S04]  /*1e50*/  ISETP.GE.AND.EX P3, PT, R35, UR19, PT, P3 ;  /* 0x0000001323007c0c */ /* 0x000fc8000bf66330 */
[----:B------:R-:W-:-:S13]  /*1e60*/  ISETP.GT.U32.OR P3, PT, R0, 0x22f, P3 ;  /* 0x0000022f0000780c */ /* 0x000fda0001f64470 */
[----:B------:R-:W1:Y:S01]  /*1e70*/  @!P3 LDC.64 R24, c[0x0][0x288] ;  /* 0x0000a200ff18bb82 */ /* 0x000e620000000a00 */
[C---:B0-----:R-:W-:Y:S01]  /*1e80*/  IADD3 R11, R2.reuse, 0x1d0, RZ ;  /* 0x000001d0020b7810 */ /* 0x041fe20007ffe0ff */
[----:B--2---:R0:W-:Y:S01]  /*1e90*/  STL.64 [R1+0x158], R26 ;  /* 0x0001581a01007387 */ /* 0x0041e20000100a00 */
[----:B------:R-:W-:-:S05]  /*1ea0*/  IADD3 R32, R2, 0x160, RZ ;  /* 0x0000016002207810 */ /* 0x000fca0007ffe0ff */
[----:B------:R-:W2:Y:S01]  /*1eb0*/  @!P3 LDC.64 R20, c[0x0][0x228] ;  /* 0x00008a00ff14bb82 */ /* 0x000ea20000000a00 */
[----:B----4-:R-:W-:Y:S04]  /*1ec0*/  STL.64 [R1+0x138], R36 ;  /* 0x0001382401007387 */ /* 0x010fe80000100a00 */
[----:B------:R4:W-:Y:S01]  /*1ed0*/  STL.64 [R1+0xa8], R22 ;  /* 0x0000a81601007387 */ /* 0x0009e20000100a00 */
[----:B------:R-:W-:Y:S02]  /*1ee0*/  ISETP.GE.U32.AND P2, PT, R11, UR18, PT ;  /* 0x000000120b007c0c */ /* 0x000fe4000bf46070 */
[----:B------:R-:W-:Y:S01]  /*1ef0*/  SHF.R.S32.HI R33, RZ, 0x1f, R11 ;  /* 0x0000001fff217819 */ /* 0x000fe2000001140b */
[----:B-1----:R-:W-:Y:S01]  /*1f00*/  @!P3 IMAD R10, R35, R24, RZ ;  /* 0x00000018230ab224 */ /* 0x002fe200078e02ff */
[----:B------:R-:W-:Y:S01]  /*1f10*/  @!P3 MOV R18, R4 ;  /* 0x000000040012b202 */ /* 0x000fe20000000f00 */
[----:B0-----:R-:W0:Y:S01]  /*1f20*/  @!P3 LDC.64 R26, c[0x0][0x230] ;  /* 0x00008c00ff1abb82 */ /* 0x001e220000000a00 */
[----:B----4-:R-:W-:-:S06]  /*1f30*/  CS2R R22, SRZ ;  /* 0x0000000000167805 */ /* 0x010fcc000001ff00 */
[----:B------:R-:W4:Y:S01]  /*1f40*/  @!P5 LDG.E.64 R22, desc[UR22][R8.64] ;  /* 0x000000160816d981 */ /* 0x000f22000c1e1b00 */
[----:B------:R-:W-:Y:S02]  /*1f50*/  ISETP.GE.AND.EX P2, PT, R33, UR19, PT, P2 ;  /* 0x0000001321007c0c */ /* 0x000fe4000bf46320 */
[----:B------:R-:W-:Y:S01]  /*1f60*/  @!P3 MOV R19, R7 ;  /* 0x000000070013b202 */ /* 0x000fe20000000f00 */
[C---:B------:R-:W-:Y:S01]  /*1f70*/  @!P3 IMAD R10, R3.reuse, R25, R10 ;  /* 0x00000019030ab224 */ /* 0x040fe200078e020a */
[----:B------:R-:W-:Y:S01]  /*1f80*/  ISETP.GT.U32.OR P2, PT, R0, 0x22f, P2 ;  /* 0x0000022f0000780c */ /* 0x000fe20001744470 */
[----:B------:R-:W-:Y:S01]  /*1f90*/  @!P3 IMAD.WIDE.U32 R24, R3, R24, R18 ;  /* 0x000000180318b225 */ /* 0x000fe200078e0012 */
[----:B------:R-:W-:-:S04]  /*1fa0*/  IADD3 R19, R2, 0x1e0, RZ ;  /* 0x000001e002137810 */ /* 0x000fc80007ffe0ff */
[----:B------:R-:W-:Y:S02]  /*1fb0*/  ISETP.GE.U32.AND P0, PT, R19, UR18, PT ;  /* 0x0000001213007c0c */ /* 0x000fe4000bf06070 */
[----:B------:R-:W-:-:S05]  /*1fc0*/  SHF.R.S32.HI R30, RZ, 0x1f, R19 ;  /* 0x0000001fff1e7819 */ /* 0x000fca0000011413 */
[----:B------:R-:W1:Y:S01]  /*1fd0*/  @!P2 LDC.64 R16, c[0x0][0x288] ;  /* 0x0000a200ff10ab82 */ /* 0x000e620000000a00 */
[----:B------:R-:W-:-:S04]  /*1fe0*/  ISETP.GE.AND.EX P0, PT, R30, UR19, PT, P0 ;  /* 0x000000131e007c0c */ /* 0x000fc8000bf06300 */
[----:B------:R-:W-:Y:S02]  /*1ff0*/  ISETP.GT.U32.OR P0, PT, R0, 0x22f, P0 ;  /* 0x0000022f0000780c */ /* 0x000fe40000704470 */
[----:B------:R-:W-:Y:S02]  /*2000*/  ISETP.GE.U32.AND P4, PT, R32, UR18, PT ;  /* 0x0000001220007c0c */ /* 0x000fe4000bf86070 */
[----:B------:R-:W-:Y:S01]  /*2010*/  SHF.R.S32.HI R31, RZ, 0x1f, R32 ;  /* 0x0000001fff1f7819 */ /* 0x000fe20000011420 */
[----:B---3--:R3:W-:Y:S01]  /*2020*/  STL.64 [R1+0xb8], R28 ;  /* 0x0000b81c01007387 */ /* 0x0087e20000100a00 */
[----:B------:R-:W-:Y:S01]  /*2030*/  CS2R R36, SRZ ;  /* 0x0000000000247805 */ /* 0x000fe2000001ff00 */
[----:B------:R-:W4:Y:S01]  /*2040*/  @!P2 LDC.64 R14, c[0x0][0x230] ;  /* 0x00008c00ff0eab82 */ /* 0x000f220000000a00 */
[----:B------:R-:W-:-:S04]  /*2050*/  ISETP.GE.AND.EX P4, PT, R31, UR19, PT, P4 ;  /* 0x000000131f007c0c */ /* 0x000fc8000bf86340 */
[----:B------:R-:W-:Y:S01]  /*2060*/  ISETP.GT.U32.OR P4, PT, R0, 0x22f, P4 ;  /* 0x0000022f0000780c */ /* 0x000fe20002784470 */
[----:B------:R2:W4:Y:S02]  /*2070*/  @!P5 LDG.E.64 R36, desc[UR22][R12.64] ;  /* 0x000000160c24d981 */ /* 0x000524000c1e1b00 */
[----:B---3--:R-:W3:Y:S01]  /*2080*/  @!P0 LDC.64 R28, c[0x0][0x288] ;  /* 0x0000a200ff1c8b82 */ /* 0x008ee20000000a00 */
[----:B------:R-:W-:Y:S01]  /*2090*/  @!P3 IADD3 R3, R25, R10, RZ ;  /* 0x0000000a1903b210 */ /* 0x000fe20007ffe0ff */
[----:B-1----:R-:W-:Y:S01]  /*20a0*/  @!P2 IMAD R18, R33, R16, RZ ;  /* 0x000000102112a224 */ /* 0x002fe200078e02ff */
[----:B------:R-:W-:-:S05]  /*20b0*/  @!P3 SHF.L.U32 R10, R24, 0x2, RZ ;  /* 0x00000002180ab819 */ /* 0x000fca00000006ff */
[----:B--2---:R-:W1:Y:S01]  /*20c0*/  @!P2 LDC.64 R12, c[0x0][0x228] ;  /* 0x00008a00ff0cab82 */ /* 0x004e620000000a00 */
[----:B------:R-:W-:Y:S01]  /*20d0*/  @!P2 IMAD R18, R11, R17, R18 ;  /* 0x000000110b12a224 */ /* 0x000fe200078e0212 */
[----:B------:R-:W-:Y:S02]  /*20e0*/  @!P3 SHF.L.U64.HI R3, R24, 0x2, R3 ;  /* 0x000000021803b819 */ /* 0x000fe40000010203 */
[----:B0-----:R-:W-:-:S04]  /*20f0*/  @!P3 IADD3 R26, P5, R10, R26, RZ ;  /* 0x0000001a0a1ab210 */ /* 0x001fc80007fbe0ff */
[----:B------:R-:W0:Y:S01]  /*2100*/  @!P4 LDC.64 R8, c[0x0][0x288] ;  /* 0x0000a200ff08cb82 */ /* 0x000e220000000a00 */
[----:B------:R-:W-:Y:S02]  /*2110*/  @!P3 IADD3 R20, P6, R10, R20, RZ ;  /* 0x000000140a14b210 */ /* 0x000fe40007fde0ff */
[C---:B------:R-:W-:Y:S02]  /*2120*/  @!P3 IADD3.X R27, R3.reuse, R27, RZ, P5, !PT ;  /* 0x0000001b031bb210 */ /* 0x040fe40002ffe4ff */
[----:B------:R-:W-:-:S03]  /*2130*/  @!P3 IADD3.X R21, R3, R21, RZ, P6, !PT ;  /* 0x000000150315b210 */ /* 0x000fc600037fe4ff */
[----:B------:R-:W2:Y:S01]  /*2140*/  @!P0 LDC.64 R24, c[0x0][0x228] ;  /* 0x00008a00ff188b82 */ /* 0x000ea20000000a00 */
[----:B----4-:R4:W-:Y:S02]  /*2150*/  STL.64 [R1+0xa0], R22 ;  /* 0x0000a01601007387 */ /* 0x0109e40000100a00 */
[----:B----4-:R-:W-:Y:S02]  /*2160*/  @!P2 MOV R22, R4 ;  /* 0x000000040016a202 */ /* 0x010fe40000000f00 */
[----:B------:R-:W-:-:S03]  /*2170*/  @!P2 MOV R23, R7 ;  /* 0x000000070017a202 */ /* 0x000fc60000000f00 */
[----:B------:R-:W-:-:S03]  /*2180*/  @!P2 IMAD.WIDE.U32 R16, R11, R16, R22 ;  /* 0x000000100b10a225 */ /* 0x000fc600078e0016 */
[----:B------:R-:W4:Y:S02]  /*2190*/  @!P0 LDC.64 R22, c[0x0][0x230] ;  /* 0x00008c00ff168b82 */ /* 0x000f240000000a00 */
[----:B------:R-:W-:Y:S01]  /*21a0*/  @!P2 IADD3 R3, R17, R18, RZ ;  /* 0x000000121103a210 */ /* 0x000fe20007ffe0ff */
[----:B---3--:R-:W-:Y:S01]  /*21b0*/  @!P0 IMAD R11, R30, R28, RZ ;  /* 0x0000001c1e0b8224 */ /* 0x008fe200078e02ff */
[C---:B------:R-:W-:Y:S02]  /*21c0*/  @!P2 SHF.L.U32 R18, R16.reuse, 0x2, RZ ;  /* 0x000000021012a819 */ /* 0x040fe400000006ff */
[----:B------:R-:W-:Y:S02]  /*21d0*/  @!P2 SHF.L.U64.HI R3, R16, 0x2, R3 ;  /* 0x000000021003a819 */ /* 0x000fe40000010203 */
[----:B------:R-:W-:Y:S02]  /*21e0*/  @!P0 MOV R16, R4 ;  /* 0x0000000400108202 */ /* 0x000fe40000000f00 */
[----:B------:R-:W-:Y:S01]  /*21f0*/  @!P0 MOV R17, R7 ;  /* 0x0000000700118202 */ /* 0x000fe20000000f00 */
[C---:B------:R-:W-:Y:S01]  /*2200*/  @!P0 IMAD R11, R19.reuse, R29, R11 ;  /* 0x0000001d130b8224 */ /* 0x040fe200078e020b */
[----:B------:R-:W-:Y:S01]  /*2210*/  @!P2 IADD3 R14, P6, R18, R14, RZ ;  /* 0x0000000e120ea210 */ /* 0x000fe20007fde0ff */
[----:B------:R-:W-:-:S03]  /*2220*/  @!P0 IMAD.WIDE.U32 R28, R19, R28, R16 ;  /* 0x0000001c131c8225 */ /* 0x000fc600078e0010 */
[----:B------:R-:W3:Y:S01]  /*2230*/  @!P4 LDC.64 R16, c[0x0][0x230] ;  /* 0x00008c00ff10cb82 */ /* 0x000ee20000000a00 */
[----:B------:R-:W-:Y:S02]  /*2240*/  @!P2 IADD3.X R15, R3, R15, RZ, P6, !PT ;  /* 0x0000000f030fa210 */ /* 0x000fe400037fe4ff */
[----:B-1----:R-:W-:Y:S02]  /*2250*/  @!P2 IADD3 R12, P6, R18, R12, RZ ;  /* 0x0000000c120ca210 */ /* 0x002fe40007fde0ff */
[----:B------:R-:W-:Y:S01]  /*2260*/  @!P0 IADD3 R30, R29, R11, RZ ;  /* 0x0000000b1d1e8210 */ /* 0x000fe20007ffe0ff */
[----:B0-----:R-:W-:Y:S02]  /*2270*/  @!P4 IMAD R29, R31, R8, RZ ;  /* 0x000000081f1dc224 */ /* 0x001fe400078e02ff */
[----:B------:R-:W0:Y:S01]  /*2280*/  @!P4 LDC.64 R18, c[0x0][0x228] ;  /* 0x00008a00ff12cb82 */ /* 0x000e220000000a00 */
[----:B------:R-:W-:Y:S01]  /*2290*/  @!P2 IADD3.X R13, R3, R13, RZ, P6, !PT ;  /* 0x0000000d030da210 */ /* 0x000fe200037fe4ff */
[----:B------:R-:W-:Y:S01]  /*22a0*/  @!P4 IMAD R9, R32, R9, R29 ;  /* 0x000000092009c224 */ /* 0x000fe200078e021d */
[----:B------:R-:W-:-:S02]  /*22b0*/  @!P0 SHF.L.U32 R11, R28, 0x2, RZ ;  /* 0x000000021c0b8819 */ /* 0x000fc400000006ff */
[----:B------:R-:W-:Y:S02]  /*22c0*/  @!P0 SHF.L.U64.HI R3, R28, 0x2, R30 ;  /* 0x000000021c038819 */ /* 0x000fe4000001021e */
[----:B------:R-:W-:Y:S02]  /*22d0*/  @!P4 MOV R28, R4 ;  /* 0x00000004001cc202 */ /* 0x000fe40000000f00 */
[----:B------:R-:W-:Y:S02]  /*22e0*/  @!P4 MOV R29, R7 ;  /* 0x00000007001dc202 */ /* 0x000fe40000000f00 */
[----:B----4-:R-:W-:Y:S01]  /*22f0*/  @!P0 IADD3 R22, P6, R11, R22, RZ ;  /* 0x000000160b168210 */ /* 0x010fe20007fde0ff */
[----:B------:R-:W-:-:S03]  /*2300*/  @!P4 IMAD.WIDE.U32 R28, R32, R8, R28 ;  /* 0x00000008201cc225 */ /* 0x000fc600078e001c */
[----:B------:R-:W-:Y:S02]  /*2310*/  @!P0 IADD3.X R23, R3, R23, RZ, P6, !PT ;  /* 0x0000001703178210 */ /* 0x000fe400037fe4ff */
[----:B--2---:R-:W-:Y:S02]  /*2320*/  @!P0 IADD3 R24, P6, R11, R24, RZ ;  /* 0x000000180b188210 */ /* 0x004fe40007fde0ff */
[----:B------:R-:W-:Y:S02]  /*2330*/  @!P4 IADD3 R9, R29, R9, RZ ;  /* 0x000000091d09c210 */ /* 0x000fe40007ffe0ff */
[C---:B------:R-:W-:Y:S02]  /*2340*/  @!P4 SHF.L.U32 R8, R28.reuse, 0x2, RZ ;  /* 0x000000021c08c819 */ /* 0x040fe400000006ff */
[----:B------:R-:W-:Y:S02]  /*2350*/  @!P0 IADD3.X R25, R3, R25, RZ, P6, !PT ;  /* 0x0000001903198210 */ /* 0x000fe400037fe4ff */
[----:B------:R-:W-:-:S02]  /*2360*/  @!P4 SHF.L.U64.HI R9, R28, 0x2, R9 ;  /* 0x000000021c09c819 */ /* 0x000fc40000010209 */
[----:B---3--:R-:W-:-:S04]  /*2370*/  @!P4 IADD3 R16, P6, R8, R16, RZ ;  /* 0x000000100810c210 */ /* 0x008fc80007fde0ff */
[----:B------:R-:W-:Y:S02]  /*2380*/  @!P4 IADD3.X R17, R9, R17, RZ, P6, !PT ;  /* 0x000000110911c210 */ /* 0x000fe400037fe4ff */
[----:B0-----:R-:W-:-:S04]  /*2390*/  @!P4 IADD3 R18, P6, R8, R18, RZ ;  /* 0x000000120812c210 */ /* 0x001fc80007fde0ff */
[----:B------:R-:W-:Y:S02]  /*23a0*/  @!P4 IADD3.X R19, R9, R19, RZ, P6, !PT ;  /* 0x000000130913c210 */ /* 0x000fe400037fe4ff */
[----:B------:R-:W-:-:S06]  /*23b0*/  CS2R R8, SRZ ;  /* 0x0000000000087805 */ /* 0x000fcc000001ff00 */
[----:B------:R0:W2:Y:S01]  /*23c0*/  @!P3 LDG.E.64 R8, desc[UR22][R20.64] ;  /* 0x000000161408b981 */ /* 0x0000a2000c1e1b00 */
[----:B------:R-:W-:-:S04]  /*23d0*/  IADD3 R10, R2, 0x180, RZ ;  /* 0x00000180020a7810 */ /* 0x000fc80007ffe0ff */
[----:B------:R-:W-:Y:S02]  /*23e0*/  ISETP.GE.U32.AND P5, PT, R10, UR18, PT ;  /* 0x000000120a007c0c */ /* 0x000fe4000bfa6070 */
[----:B------:R-:W-:-:S04]  /*23f0*/  SHF.R.S32.HI R33, RZ, 0x1f, R10 ;  /* 0x0000001fff217819 */ /* 0x000fc8000001140a */
[----:B------:R-:W-:-:S04]  /*2400*/  ISETP.GE.AND.EX P5, PT, R33, UR19, PT, P5 ;  /* 0x0000001321007c0c */ /* 0x000fc8000bfa6350 */
[----:B------:R-:W-:Y:S01]  /*2410*/  ISETP.GT.U32.OR P5, PT, R0, 0x22f, P5 ;  /* 0x0000022f0000780c */ /* 0x000fe20002fa4470 */
[----:B------:R1:W-:-:S12]  /*2420*/  STL.64 [R1+0x1d0], R36 ;  /* 0x0001d02401007387 */ /* 0x0003d80000100a00 */
[----:B------:R-:W3:Y:S01]  /*2430*/  @!P5 LDC.64 R30, c[0x0][0x288] ;  /* 0x0000a200ff1edb82 */ /* 0x000ee20000000a00 */
[----:B-1----:R-:W-:-:S06]  /*2440*/  CS2R R36, SRZ ;  /* 0x0000000000247805 */ /* 0x002fcc000001ff00 */
[----:B------:R-:W4:Y:S01]  /*2450*/  @!P3 LDG.E.64 R36, desc[UR22][R26.64] ;  /* 0x000000161a24b981 */ /* 0x000f22000c1e1b00 */
[----:B0-----:R-:W-:Y:S02]  /*2460*/  @!P5 MOV R20, R4 ;  /* 0x000000040014d202 */ /* 0x001fe40000000f00 */
[----:B------:R-:W-:Y:S02]  /*2470*/  @!P5 MOV R21, R7 ;  /* 0x000000070015d202 */ /* 0x000fe40000000f00 */
[----:B------:R-:W-:-:S06]  /*2480*/  CS2R R28, SRZ ;  /* 0x00000000001c7805 */ /* 0x000fcc000001ff00 */
[----:B------:R0:W4:Y:S01]  /*2490*/  @!P2 LDG.E.64 R28, desc[UR22][R14.64] ;  /* 0x000000160e1ca981 */ /* 0x000122000c1e1b00 */
[-C--:B---3--:R-:W-:Y:S01]  /*24a0*/  @!P5 IMAD R3, R33, R30.reuse, RZ ;  /* 0x0000001e2103d224 */ /* 0x088fe200078e02ff */
[----:B0-----:R-:W0:Y:S03]  /*24b0*/  @!P5 LDC.64 R14, c[0x0][0x230] ;  /* 0x00008c00ff0edb82 */ /* 0x001e260000000a00 */
[C---:B------:R-:W-:Y:S02]  /*24c0*/  @!P5 IMAD R3, R10.reuse, R31, R3 ;  /* 0x0000001f0a03d224 */ /* 0x040fe400078e0203 */
[----:B------:R-:W-:Y:S01]  /*24d0*/  @!P5 IMAD.WIDE.U32 R30, R10, R30, R20 ;  /* 0x0000001e0a1ed225 */ /* 0x000fe200078e0014 */
[----:B------:R-:W-:-:S06]  /*24e0*/  CS2R R10, SRZ ;  /* 0x00000000000a7805 */ /* 0x000fcc000001ff00 */
[----:B------:R1:W3:Y:S02]  /*24f0*/  @!P2 LDG.E.64 R10, desc[UR22][R12.64] ;  /* 0x000000160c0aa981 */ /* 0x0002e4000c1e1b00 */
[----:B-1----:R-:W-:-:S06]  /*2500*/  CS2R R12, SRZ ;  /* 0x00000000000c7805 */ /* 0x002fcc000001ff00 */
[----:B------:R1:W3:Y:S04]  /*2510*/  @!P0 LDG.E.64 R12, desc[UR22][R24.64] ;  /* 0x00000016180c8981 */ /* 0x0002e8000c1e1b00 */
[----:B--2---:R-:W-:Y:S04]  /*2520*/  STL [R1+0x1f4], R8 ;  /* 0x0001f40801007387 */ /* 0x004fe80000100800 */
[----:B------:R2:W-:Y:S02]  /*2530*/  STL [R1+0x1f0], R9 ;  /* 0x0001f00901007387 */ /* 0x0005e40000100800 */
[----:B--2---:R-:W-:-:S06]  /*2540*/  CS2R R8, SRZ ;  /* 0x0000000000087805 */ /* 0x004fcc000001ff00 */
[----:B------:R2:W2:Y:S01]  /*2550*/  @!P0 LDG.E.64 R8, desc[UR22][R22.64] ;  /* 0x0000001616088981 */ /* 0x0004a2000c1e1b00 */
[----:B------:R-:W-:-:S04]  /*2560*/  IADD3 R33, R2, 0x10, RZ ;  /* 0x0000001002217810 */ /* 0x000fc80007ffe0ff */
[----:B------:R-:W-:Y:S01]  /*2570*/  ISETP.GE.U32.AND P3, PT, R33, UR18, PT ;  /* 0x0000001221007c0c */ /* 0x000fe2000bf66070 */
[----:B----4-:R4:W-:Y:S02]  /*2580*/  STL.64 [R1+0x1c0], R36 ;  /* 0x0001c02401007387 */ /* 0x0109e40000100a00 */
[----:B----4-:R-:W-:-:S04]  /*2590*/  SHF.R.S32.HI R37, RZ, 0x1f, R33 ;  /* 0x0000001fff257819 */ /* 0x010fc80000011421 */
[----:B------:R-:W-:-:S04]  /*25a0*/  ISETP.GE.AND.EX P3, PT, R37, UR19, PT, P3 ;  /* 0x0000001325007c0c */ /* 0x000fc8000bf66330 */
[----:B------:R-:W-:Y:S02]  /*25b0*/  ISETP.GT.U32.OR P3, PT, R0, 0x22f, P3 ;  /* 0x0000022f0000780c */ /* 0x000fe40001f64470 */
[----:B------:R-:W-:-:S04]  /*25c0*/  IADD3 R36, R2, 0x20, RZ ;  /* 0x0000002002247810 */ /* 0x000fc80007ffe0ff */
[----:B------:R-:W-:Y:S02]  /*25d0*/  SHF.R.S32.HI R32, RZ, 0x1f, R36 ;  /* 0x0000001fff207819 */ /* 0x000fe40000011424 */
[----:B------:R-:W-:-:S04]  /*25e0*/  ISETP.GE.U32.AND P2, PT, R36, UR18, PT ;  /* 0x0000001224007c0c */ /* 0x000fc8000bf46070 */
[----:B------:R-:W-:Y:S01]  /*25f0*/  ISETP.GE.AND.EX P2, PT, R32, UR19, PT, P2 ;  /* 0x0000001320007c0c */ /* 0x000fe2000bf46320 */
[----:B------:R-:W4:Y:S03]  /*2600*/  @!P3 LDC.64 R26, c[0x0][0x288] ;  /* 0x0000a200ff1abb82 */ /* 0x000f260000000a00 */
[----:B------:R-:W-:Y:S01]  /*2610*/  ISETP.GT.U32.OR P2, PT, R0, 0x22f, P2 ;  /* 0x0000022f0000780c */ /* 0x000fe20001744470 */
[----:B---3--:R-:W-:Y:S01]  /*2620*/  STL.64 [R1+0x200], R10 ;  /* 0x0002000a01007387 */ /* 0x008fe20000100a00 */
[----:B------:R-:W-:-:S03]  /*2630*/  @!P5 IADD3 R3, R31, R3, RZ ;  /* 0x000000031f03d210 */ /* 0x000fc60007ffe0ff */
[----:B------:R3:W-:Y:S01]  /*2640*/  STL.64 [R1+0x1d8], R28 ;  /* 0x0001d81c01007387 */ /* 0x0007e20000100a00 */
[C---:B------:R-:W-:Y:S01]  /*2650*/  @!P5 SHF.L.U32 R20, R30.reuse, 0x2, RZ ;  /* 0x000000021e14d819 */ /* 0x040fe200000006ff */
[----:B-1----:R-:W1:Y:S02]  /*2660*/  @!P3 LDC.64 R24, c[0x0][0x228] ;  /* 0x00008a00ff18bb82 */ /* 0x002e640000000a00 */
[----:B------:R-:W-:Y:S01]  /*2670*/  STL [R1+0x208], R13 ;  /* 0x0002080d01007387 */ /* 0x000fe20000100800 */
[----:B------:R-:W-:-:S03]  /*2680*/  @!P5 SHF.L.U64.HI R21, R30, 0x2, R3 ;  /* 0x000000021e15d819 */ /* 0x000fc60000010203 */
[----:B------:R-:W-:Y:S02]  /*2690*/  STL [R1+0x218], R12 ;  /* 0x0002180c01007387 */ /* 0x000fe40000100800 */
[----:B--2---:R-:W2:Y:S01]  /*26a0*/  @!P2 LDC.64 R22, c[0x0][0x288] ;  /* 0x0000a200ff16ab82 */ /* 0x004ea20000000a00 */
[----:B------:R-:W-:Y:S01]  /*26b0*/  CS2R R30, SRZ ;  /* 0x00000000001e7805 */ /* 0x000fe2000001ff00 */
[----:B----4-:R-:W-:-:S05]  /*26c0*/  @!P3 IMAD R3, R37, R26, RZ ;  /* 0x0000001a2503b224 */ /* 0x010fca00078e02ff */
[----:B------:R4:W2:Y:S01]  /*26d0*/  @!P4 LDG.E.64 R30, desc[UR22][R16.64] ;  /* 0x00000016101ec981 */ /* 0x0008a2000c1e1b00 */
[----:B---3--:R-:W3:Y:S01]  /*26e0*/  @!P5 LDC.64 R28, c[0x0][0x228] ;  /* 0x00008a00ff1cdb82 */ /* 0x008ee20000000a00 */
[----:B------:R-:W-:-:S07]  /*26f0*/  @!P3 IMAD R3, R33, R27, R3 ;  /* 0x0000001b2103b224 */ /* 0x000fce00078e0203 */
[----:B----4-:R-:W4:Y:S01]  /*2700*/  @!P3 LDC.64 R16, c[0x0][0x230] ;  /* 0x00008c00ff10bb82 */ /* 0x010f220000000a00 */
[----:B--2---:R-:W-:-:S04]  /*2710*/  @!P2 IMAD R32, R32, R22, RZ ;  /* 0x000000162020a224 */ /* 0x004fc800078e02ff */
[----:B------:R-:W-:Y:S01]  /*2720*/  @!P2 IMAD R32, R36, R23, R32 ;  /* 0x000000172420a224 */ /* 0x000fe200078e0220 */
[----:B------:R2:W-:Y:S02]  /*2730*/  STL.64 [R1+0x1e0], R8 ;  /* 0x0001e00801007387 */ /* 0x0005e40000100a00 */
[----:B--2---:R-:W-:-:S06]  /*2740*/  CS2R R8, SRZ ;  /* 0x0000000000087805 */ /* 0x004fcc000001ff00 */
[----:B------:R2:W4:Y:S02]  /*2750*/  @!P4 LDG.E.64 R8, desc[UR22][R18.64] ;  /* 0x000000161208c981 */ /* 0x000524000c1e1b00 */
[----:B--2---:R-:W-:Y:S02]  /*2760*/  @!P3 MOV R18, R4 ;  /* 0x000000040012b202 */ /* 0x004fe40000000f00 */
[----:B------:R-:W-:-:S03]  /*2770*/  @!P3 MOV R19, R7 ;  /* 0x000000070013b202 */ /* 0x000fc60000000f00 */
[----:B------:R-:W-:-:S05]  /*2780*/  @!P3 IMAD.WIDE.U32 R26, R33, R26, R18 ;  /* 0x0000001a211ab225 */ /* 0x000fca00078e0012 */
[----:B------:R-:W-:Y:S02]  /*2790*/  @!P3 IADD3 R3, R27, R3, RZ ;  /* 0x000000031b03b210 */ /* 0x000fe40007ffe0ff */
[C---:B------:R-:W-:Y:S02]  /*27a0*/  @!P3 SHF.L.U32 R33, R26.reuse, 0x2, RZ ;  /* 0x000000021a21b819 */ /* 0x040fe400000006ff */
[----:B------:R-:W-:Y:S02]  /*27b0*/  @!P3 SHF.L.U64.HI R3, R26, 0x2, R3 ;  /* 0x000000021a03b819 */ /* 0x000fe40000010203 */
[----:B------:R-:W-:Y:S02]  /*27c0*/  @!P2 MOV R26, R4 ;  /* 0x00000004001aa202 */ /* 0x000fe40000000f00 */
[----:B------:R-:W-:Y:S02]  /*27d0*/  @!P2 MOV R27, R7 ;  /* 0x00000007001ba202 */ /* 0x000fe40000000f00 */
[----:B0-----:R-:W-:Y:S01]  /*27e0*/  @!P5 IADD3 R14, P4, R20, R14, RZ ;  /* 0x0000000e140ed210 */ /* 0x001fe20007f9e0ff */
[----:B------:R-:W-:Y:S01]  /*27f0*/  @!P2 IMAD.WIDE.U32 R22, R36, R22, R26 ;  /* 0x000000162416a225 */ /* 0x000fe200078e001a */
[----:B------:R-:W-:-:S02]  /*2800*/  CS2R R36, SRZ ;  /* 0x0000000000247805 */ /* 0x000fc4000001ff00 */
[----:B------:R-:W-:-:S05]  /*2810*/  @!P5 IADD3.X R15, R21, R15, RZ, P4, !PT ;  /* 0x0000000f150fd210 */ /* 0x000fca00027fe4ff */
[----:B------:R-:W2:Y:S01]  /*2820*/  @!P5 LDG.E.64 R36, desc[UR22][R14.64] ;  /* 0x000000160e24d981 */ /* 0x000ea2000c1e1b00 */
[----:B---3--:R-:W-:Y:S02]  /*2830*/  @!P5 IADD3 R20, P6, R20, R28, RZ ;  /* 0x0000001c1414d210 */ /* 0x008fe40007fde0ff */
[----:B------:R-:W-:Y:S02]  /*2840*/  CS2R R12, SRZ ;  /* 0x00000000000c7805 */ /* 0x000fe4000001ff00 */
[----:B------:R-:W-:Y:S02]  /*2850*/  @!P5 IADD3.X R21, R21, R29, RZ, P6, !PT ;  /* 0x0000001d1515d210 */ /* 0x000fe400037fe4ff */
[----:B------:R-:W0:Y:S03]  /*2860*/  @!P2 LDC.64 R28, c[0x0][0x228] ;  /* 0x00008a00ff1cab82 */ /* 0x000e260000000a00 */
[----:B------:R-:W3:Y:S01]  /*2870*/  @!P5 LDG.E.64 R12, desc[UR22][R20.64] ;  /* 0x00000016140cd981 */ /* 0x000ee2000c1e1b00 */
[----:B----4-:R-:W-:-:S02]  /*2880*/  @!P3 IADD3 R16, P6, R33, R16, RZ ;  /* 0x000000102110b210 */ /* 0x010fc40007fde0ff */
[----:B------:R-:W-:Y:S02]  /*2890*/  @!P2 IADD3 R32, R23, R32, RZ ;  /* 0x000000201720a210 */ /* 0x000fe40007ffe0ff */
[----:B------:R-:W-:Y:S02]  /*28a0*/  @!P3 IADD3.X R17, R3, R17, RZ, P6, !PT ;  /* 0x000000110311b210 */ /* 0x000fe400037fe4ff */
[----:B-1----:R-:W-:Y:S02]  /*28b0*/  @!P3 IADD3 R24, P6, R33, R24, RZ ;  /* 0x000000182118b210 */ /* 0x002fe40007fde0ff */
[C---:B------:R-:W-:Y:S02]  /*28c0*/  @!P2 SHF.L.U32 R23, R22.reuse, 0x2, RZ ;  /* 0x000000021617a819 */ /* 0x040fe400000006ff */
[----:B------:R-:W-:Y:S02]  /*28d0*/  @!P3 IADD3.X R25, R3, R25, RZ, P6, !PT ;  /* 0x000000190319b210 */ /* 0x000fe400037fe4ff */
[----:B------:R-:W-:Y:S01]  /*28e0*/  @!P2 SHF.L.U64.HI R22, R22, 0x2, R32 ;  /* 0x000000021616a819 */ /* 0x000fe20000010220 */
[----:B------:R-:W-:Y:S04]  /*28f0*/  STL.64 [R1+0x98], R8 ;  /* 0x0000980801007387 */ /* 0x000fe80000100a00 */
[----:B------:R1:W-:Y:S02]  /*2900*/  STL.64 [R1+0x100], R30 ;  /* 0x0001001e01007387 */ /* 0x0003e40000100a00 */
[----:B-1----:R-:W1:Y:S02]  /*2910*/  @!P2 LDC.64 R30, c[0x0][0x230] ;  /* 0x00008c00ff1eab82 */ /* 0x002e640000000a00 */
[----:B-1----:R-:W-:Y:S01]  /*2920*/  @!P2 IADD3 R30, P6, R23, R30, RZ ;  /* 0x0000001e171ea210 */ /* 0x002fe20007fde0ff */
[----:B--2---:R1:W-:Y:S03]  /*2930*/  STL.64 [R1+0x120], R36 ;  /* 0x0001202401007387 */ /* 0x0043e60000100a00 */
[----:B------:R-:W-:-:S02]  /*2940*/  @!P2 IADD3.X R31, R22, R31, RZ, P6, !PT ;  /* 0x0000001f161fa210 */ /* 0x000fc400037fe4ff */
[----:B0-----:R-:W-:Y:S02]  /*2950*/  @!P2 IADD3 R28, P6, R23, R28, RZ ;  /* 0x0000001c171ca210 */ /* 0x001fe40007fde0ff */
[----:B-1----:R-:W-:Y:S02]  /*2960*/  CS2R R36, SRZ ;  /* 0x0000000000247805 */ /* 0x002fe4000001ff00 */
[----:B------:R-:W-:Y:S02]  /*2970*/  @!P2 IADD3.X R29, R22, R29, RZ, P6, !PT ;  /* 0x0000001d161da210 */ /* 0x000fe400037fe4ff */
[----:B------:R-:W-:Y:S02]  /*2980*/  CS2R R22, SRZ ;  /* 0x0000000000167805 */ /* 0x000fe4000001ff00 */
[----:B------:R0:W2:Y:S04]  /*2990*/  @!P3 LDG.E.64 R36, desc[UR22][R24.64] ;  /* 0x000000161824b981 */ /* 0x0000a8000c1e1b00 */
[----:B------:R1:W4:Y:S01]  /*29a0*/  @!P3 LDG.E.64 R22, desc[UR22][R16.64] ;  /* 0x000000161016b981 */ /* 0x000322000c1e1b00 */
[----:B------:R-:W-:-:S02]  /*29b0*/  IADD3 R35, R2, 0x30, RZ ;  /* 0x0000003002237810 */ /* 0x000fc40007ffe0ff */
[C---:B------:R-:W-:Y:S02]  /*29c0*/  IADD3 R9, R2.reuse, 0x40, RZ ;  /* 0x0000004002097810 */ /* 0x040fe40007ffe0ff */
[----:B------:R-:W-:Y:S02]  /*29d0*/  IADD3 R11, R2, 0x50, RZ ;  /* 0x00000050020b7810 */ /* 0x000fe40007ffe0ff */
[----:B0-----:R-:W-:Y:S01]  /*29e0*/  CS2R R24, SRZ ;  /* 0x0000000000187805 */ /* 0x001fe2000001ff00 */
[----:B---3--:R0:W-:Y:S04]  /*29f0*/  STL.64 [R1+0x90], R12 ;  /* 0x0000900c01007387 */ /* 0x0081e80000100a00 */
[----:B------:R-:W5:Y:S04]  /*2a00*/  @!P2 LDG.E.64 R48, desc[UR22][R28.64] ;  /* 0x000000161c30a981 */ /* 0x000f68000c1e1b00 */
[----:B------:R3:W2:Y:S01]  /*2a10*/  @!P2 LDG.E.64 R24, desc[UR22][R30.64] ;  /* 0x000000161e18a981 */ /* 0x0006a2000c1e1b00 */
[----:B------:R-:W-:-:S02]  /*2a20*/  SHF.R.S32.HI R10, RZ, 0x1f, R35 ;  /* 0x0000001fff0a7819 */ /* 0x000fc40000011423 */
[----:B------:R-:W-:Y:S02]  /*2a30*/  ISETP.GE.U32.AND P0, PT, R35, UR18, PT ;  /* 0x0000001223007c0c */ /* 0x000fe4000bf06070 */
[----:B------:R-:W-:Y:S02]  /*2a40*/  SHF.R.S32.HI R8, RZ, 0x1f, R9 ;  /* 0x0000001fff087819 */ /* 0x000fe40000011409 */
[----:B------:R-:W-:Y:S02]  /*2a50*/  ISETP.GE.AND.EX P0, PT, R10, UR19, PT, P0 ;  /* 0x000000130a007c0c */ /* 0x000fe4000bf06300 */
[----:B------:R-:W-:Y:S02]  /*2a60*/  ISETP.GE.U32.AND P4, PT, R9, UR18, PT ;  /* 0x0000001209007c0c */ /* 0x000fe4000bf86070 */
[----:B------:R-:W-:Y:S02]  /*2a70*/  ISETP.GT.U32.OR P0, PT, R0, 0x22f, P0 ;  /* 0x0000022f0000780c */ /* 0x000fe40000704470 */
[----:B------:R-:W-:-:S04]  /*2a80*/  ISETP.GE.AND.EX P4, PT, R8, UR19, PT, P4 ;  /* 0x0000001308007c0c */ /* 0x000fc8000bf86340 */
[----:B------:R-:W-:-:S07]  /*2a90*/  ISETP.GT.U32.OR P4, PT, R0, 0x22f, P4 ;  /* 0x0000022f0000780c */ /* 0x000fce0002784470 */
[----:B------:R-:W1:Y:S08]  /*2aa0*/  @!P0 LDC.64 R18, c[0x0][0x288] ;  /* 0x0000a200ff128b82 */ /* 0x000e700000000a00 */
[----:B------:R-:W3:Y:S01]  /*2ab0*/  @!P4 LDC.64 R26, c[0x0][0x288] ;  /* 0x0000a200ff1acb82 */ /* 0x000ee20000000a00 */
[----:B------:R-:W-:Y:S02]  /*2ac0*/  ISETP.GE.U32.AND P5, PT, R11, UR18, PT ;  /* 0x000000120b007c0c */ /* 0x000fe4000bfa6070 */
[----:B0-----:R-:W-:-:S02]  /*2ad0*/  IADD3 R12, R2, 0x60, RZ ;  /* 0x00000060020c7810 */ /* 0x001fc40007ffe0ff */
[----:B------:R-:W-:-:S03]  /*2ae0*/  @!P0 MOV R32, R4 ;  /* 0x0000000400208202 */ /* 0x000fc60000000f00 */
[----:B------:R-:W0:Y:S01]  /*2af0*/  @!P0 LDC.64 R14, c[0x0][0x230] ;  /* 0x00008c00ff0e8b82 */ /* 0x000e220000000a00 */
[----:B-1----:R-:W-:-:S07]  /*2b00*/  @!P0 IMAD R3, R10, R18, RZ ;  /* 0x000000120a038224 */ /* 0x002fce00078e02ff */
[----:B------:R-:W1:Y:S01]  /*2b10*/  @!P0 LDC.64 R20, c[0x0][0x228] ;  /* 0x00008a00ff148b82 */ /* 0x000e620000000a00 */
[----:B------:R-:W-:Y:S02]  /*2b20*/  @!P0 IMAD R3, R35, R19, R3 ;  /* 0x0000001323038224 */ /* 0x000fe400078e0203 */
[----:B---3--:R-:W-:Y:S01]  /*2b30*/  @!P4 IMAD R19, R8, R26, RZ ;  /* 0x0000001a0813c224 */ /* 0x008fe200078e02ff */
[----:B------:R-:W-:-:S04]  /*2b40*/  SHF.R.S32.HI R8, RZ, 0x1f, R11 ;  /* 0x0000001fff087819 */ /* 0x000fc8000001140b */
[----:B------:R-:W3:Y:S01]  /*2b50*/  @!P4 LDC.64 R40, c[0x0][0x230] ;  /* 0x00008c00ff28cb82 */ /* 0x000ee20000000a00 */
[----:B------:R-:W-:-:S04]  /*2b60*/  ISETP.GE.AND.EX P5, PT, R8, UR19, PT, P5 ;  /* 0x0000001308007c0c */ /* 0x000fc8000bfa6350 */
[----:B------:R-:W-:-:S03]  /*2b70*/  ISETP.GT.U32.OR P5, PT, R0, 0x22f, P5 ;  /* 0x0000022f0000780c */ /* 0x000fc60002fa4470 */
[----:B------:R-:W2:Y:S01]  /*2b80*/  @!P4 LDC.64 R38, c[0x0][0x228] ;  /* 0x00008a00ff26cb82 */ /* 0x000ea20000000a00 */
[----:B------:R-:W-:Y:S02]  /*2b90*/  SHF.R.S32.HI R13, RZ, 0x1f, R12 ;  /* 0x0000001fff0d7819 */ /* 0x000fe4000001140c */
[----:B------:R-:W-:-:S04]  /*2ba0*/  ISETP.GE.U32.AND P3, PT, R12, UR18, PT ;  /* 0x000000120c007c0c */ /* 0x000fc8000bf66070 */
[----:B------:R-:W-:Y:S02]  /*2bb0*/  ISETP.GE.AND.EX P3, PT, R13, UR19, PT, P3 ;  /* 0x000000130d007c0c */ /* 0x000fe4000bf66330 */
[----:B------:R-:W-:Y:S02]  /*2bc0*/  @!P0 MOV R33, R7 ;  /* 0x0000000700218202 */ /* 0x000fe40000000f00 */
[----:B------:R-:W-:Y:S01]  /*2bd0*/  ISETP.GT.U32.OR P3, PT, R0, 0x22f, P3 ;  /* 0x0000022f0000780c */ /* 0x000fe20001f64470 */
[----:B------:R-:W3:Y:S01]  /*2be0*/  @!P5 LDC.64 R16, c[0x0][0x288] ;  /* 0x0000a200ff10db82 */ /* 0x000ee20000000a00 */
[----:B------:R-:W-:-:S05]  /*2bf0*/  @!P0 IMAD.WIDE.U32 R32, R35, R18, R32 ;  /* 0x0000001223208225 */ /* 0x000fca00078e0020 */
[----:B------:R-:W-:Y:S01]  /*2c00*/  @!P0 IADD3 R3, R33, R3, RZ ;  /* 0x0000000321038210 */ /* 0x000fe20007ffe0ff */
[----:B------:R-:W-:Y:S01]  /*2c10*/  @!P4 IMAD R19, R9, R27, R19 ;  /* 0x0000001b0913c224 */ /* 0x000fe200078e0213 */
[C---:B------:R-:W-:Y:S01]  /*2c20*/  @!P0 SHF.L.U32 R18, R32.reuse, 0x2, RZ ;  /* 0x0000000220128819 */ /* 0x040fe200000006ff */
[----:B------:R-:W2:Y:S01]  /*2c30*/  @!P5 LDC.64 R30, c[0x0][0x228] ;  /* 0x00008a00ff1edb82 */ /* 0x000ea20000000a00 */
[----:B------:R-:W-:Y:S02]  /*2c40*/  @!P0 SHF.L.U64.HI R3, R32, 0x2, R3 ;  /* 0x0000000220038819 */ /* 0x000fe40000010203 */
[----:B------:R-:W-:Y:S02]  /*2c50*/  @!P4 MOV R32, R4 ;  /* 0x000000040020c202 */ /* 0x000fe40000000f00 */
[----:B------:R-:W-:-:S03]  /*2c60*/  @!P4 MOV R33, R7 ;  /* 0x000000070021c202 */ /* 0x000fc60000000f00 */
[----:B------:R-:W3:Y:S01]  /*2c70*/  @!P3 LDC.64 R28, c[0x0][0x288] ;  /* 0x0000a200ff1cbb82 */ /* 0x000ee20000000a00 */
[C---:B0-----:R-:W-:Y:S01]  /*2c80*/  @!P0 IADD3 R14, P6, R18.reuse, R14, RZ ;  /* 0x0000000e120e8210 */ /* 0x041fe20007fde0ff */
[----:B------:R-:W-:Y:S01]  /*2c90*/  @!P4 IMAD.WIDE.U32 R26, R9, R26, R32 ;  /* 0x0000001a091ac225 */ /* 0x000fe200078e0020 */
[----:B-1----:R-:W-:Y:S02]  /*2ca0*/  @!P0 IADD3 R18, P2, R18, R20, RZ ;  /* 0x0000001412128210 */ /* 0x002fe40007f5e0ff */
[----:B------:R-:W-:Y:S02]  /*2cb0*/  @!P0 IADD3.X R15, R3, R15, RZ, P6, !PT ;  /* 0x0000000f030f8210 */ /* 0x000fe400037fe4ff */
[----:B------:R-:W-:Y:S01]  /*2cc0*/  @!P4 IADD3 R27, R27, R19, RZ ;  /* 0x000000131b1bc210 */ /* 0x000fe20007ffe0ff */
[----:B------:R-:W0:Y:S01]  /*2cd0*/  @!P5 LDC.64 R32, c[0x0][0x230] ;  /* 0x00008c00ff20db82 */ /* 0x000e220000000a00 */
[----:B------:R-:W-:Y:S01]  /*2ce0*/  @!P0 IADD3.X R19, R3, R21, RZ, P2, !PT ;  /* 0x0000001503138210 */ /* 0x000fe200017fe4ff */
[----:B---3--:R-:W-:-:S04]  /*2cf0*/  @!P5 IMAD R3, R8, R16, RZ ;  /* 0x000000100803d224 */ /* 0x008fc800078e02ff */
[----:B------:R-:W-:Y:S01]  /*2d00*/  @!P5 IMAD R3, R11, R17, R3 ;  /* 0x000000110b03d224 */ /* 0x000fe200078e0203 */
[----:B------:R-:W-:Y:S01]  /*2d10*/  IADD3 R9, R2, 0x70, RZ ;  /* 0x0000007002097810 */ /* 0x000fe20007ffe0ff */
[----:B------:R1:W5:Y:S01]  /*2d20*/  @!P0 LDG.E.64 R46, desc[UR22][R18.64] ;  /* 0x00000016122e8981 */ /* 0x000362000c1e1b00 */
[----:B------:R-:W-:Y:S02]  /*2d30*/  @!P4 SHF.L.U32 R20, R26, 0x2, RZ ;  /* 0x000000021a14c819 */ /* 0x000fe400000006ff */
[----:B------:R-:W-:Y:S02]  /*2d40*/  SHF.R.S32.HI R10, RZ, 0x1f, R9 ;  /* 0x0000001fff0a7819 */ /* 0x000fe40000011409 */
[----:B------:R-:W-:Y:S01]  /*2d50*/  ISETP.GE.U32.AND P6, PT, R9, UR18, PT ;  /* 0x0000001209007c0c */ /* 0x000fe2000bfc6070 */
[----:B-1----:R-:W-:Y:S01]  /*2d60*/  @!P3 IMAD R18, R13, R28, RZ ;  /* 0x0000001c0d12b224 */ /* 0x002fe200078e02ff */
[----:B------:R-:W-:Y:S02]  /*2d70*/  @!P3 MOV R19, R7 ;  /* 0x000000070013b202 */ /* 0x000fe40000000f00 */
[----:B------:R-:W-:-:S02]  /*2d80*/  ISETP.GE.AND.EX P2, PT, R10, UR19, PT, P6 ;  /* 0x000000130a007c0c */ /* 0x000fc4000bf46360 */
[----:B------:R-:W-:Y:S02]  /*2d90*/  @!P4 SHF.L.U64.HI R26, R26, 0x2, R27 ;  /* 0x000000021a1ac819 */ /* 0x000fe4000001021b */
[----:B------:R-:W-:-:S04]  /*2da0*/  @!P4 IADD3 R40, P6, R20, R40, RZ ;  /* 0x000000281428c210 */ /* 0x000fc80007fde0ff */
[----:B------:R-:W-:Y:S01]  /*2db0*/  @!P4 IADD3.X R41, R26, R41, RZ, P6, !PT ;  /* 0x000000291a29c210 */ /* 0x000fe200037fe4ff */
[----:B----4-:R-:W-:Y:S04]  /*2dc0*/  STL.64 [R1+0x210], R22 ;  /* 0x0002101601007387 */ /* 0x010fe80000100a00 */
[----:B--2---:R-:W-:Y:S04]  /*2dd0*/  STL.64 [R1+0x220], R24 ;  /* 0x0002201801007387 */ /* 0x004fe80000100a00 */
[----:B------:R1:W-:Y:S02]  /*2de0*/  STL.64 [R1+0x30], R36 ;  /* 0x0000302401007387 */ /* 0x0003e40000100a00 */
[----:B-1----:R-:W-:-:S02]  /*2df0*/  @!P5 MOV R36, R4 ;  /* 0x000000040024d202 */ /* 0x002fc40000000f00 */
[----:B------:R-:W-:-:S03]  /*2e00*/  @!P5 MOV R37, R7 ;  /* 0x000000070025d202 */ /* 0x000fc60000000f00 */
[----:B------:R-:W-:-:S05]  /*2e10*/  @!P5 IMAD.WIDE.U32 R16, R11, R16, R36 ;  /* 0x000000100b10d225 */ /* 0x000fca00078e0024 */
[----:B------:R-:W-:Y:S02]  /*2e20*/  @!P5 IADD3 R3, R17, R3, RZ ;  /* 0x000000031103d210 */ /* 0x000fe40007ffe0ff */
[C---:B------:R-:W-:Y:S02]  /*2e30*/  @!P5 SHF.L.U32 R17, R16.reuse, 0x2, RZ ;  /* 0x000000021011d819 */ /* 0x040fe400000006ff */
[----:B------:R-:W-:Y:S01]  /*2e40*/  @!P5 SHF.L.U64.HI R3, R16, 0x2, R3 ;  /* 0x000000021003d819 */ /* 0x000fe20000010203 */
[----:B------:R-:W-:Y:S01]  /*2e50*/  @!P3 IMAD R16, R12, R29, R18 ;  /* 0x0000001d0c10b224 */ /* 0x000fe200078e0212 */
[----:B------:R-:W-:-:S05]  /*2e60*/  @!P3 MOV R18, R4 ;  /* 0x000000040012b202 */ /* 0x000fca0000000f00 */
[----:B------:R-:W-:Y:S01]  /*2e70*/  @!P3 IMAD.WIDE.U32 R28, R12, R28, R18 ;  /* 0x0000001c0c1cb225 */ /* 0x000fe200078e0012 */
[----:B------:R-:W-:Y:S02]  /*2e80*/  CS2R R12, SRZ ;  /* 0x00000000000c7805 */ /* 0x000fe4000001ff00 */
[----:B------:R-:W-:Y:S01]  /*2e90*/  @!P4 IADD3 R38, P6, R20, R38, RZ ;  /* 0x000000261426c210 */ /* 0x000fe20007fde0ff */
[----:B------:R-:W1:Y:S03]  /*2ea0*/  @!P3 LDC.64 R18, c[0x0][0x228] ;  /* 0x00008a00ff12bb82 */ /* 0x000e660000000a00 */
[----:B------:R-:W2:Y:S01]  /*2eb0*/  @!P4 LDG.E.64 R12, desc[UR22][R40.64] ;  /* 0x00000016280cc981 */ /* 0x000ea2000c1e1b00 */
[----:B------:R-:W-:Y:S02]  /*2ec0*/  @!P4 IADD3.X R39, R26, R39, RZ, P6, !PT ;  /* 0x000000271a27c210 */ /* 0x000fe400037fe4ff */
[----:B0-----:R-:W-:-:S02]  /*2ed0*/  @!P5 IADD3 R32, P6, R17, R32, RZ ;  /* 0x000000201120d210 */ /* 0x001fc40007fde0ff */
[----:B------:R-:W-:Y:S02]  /*2ee0*/  ISETP.GT.U32.OR P2, PT, R0, 0x22f, P2 ;  /* 0x0000022f0000780c */ /* 0x000fe40001744470 */
[----:B------:R-:W-:Y:S02]  /*2ef0*/  CS2R R26, SRZ ;  /* 0x00000000001a7805 */ /* 0x000fe4000001ff00 */
[----:B------:R-:W-:Y:S01]  /*2f00*/  @!P5 IADD3.X R33, R3, R33, RZ, P6, !PT ;  /* 0x000000210321d210 */ /* 0x000fe200037fe4ff */
[----:B------:R-:W5:Y:S04]  /*2f10*/  @!P4 LDG.E.64 R44, desc[UR22][R38.64] ;  /* 0x00000016262cc981 */ /* 0x000f68000c1e1b00 */
[----:B------:R0:W5:Y:S04]  /*2f20*/  @!P0 LDG.E.64 R26, desc[UR22][R14.64] ;  /* 0x000000160e1a8981 */ /* 0x000168000c1e1b00 */
[----:B------:R-:W3:Y:S01]  /*2f30*/  @!P2 LDC.64 R20, c[0x0][0x288] ;  /* 0x0000a200ff14ab82 */ /* 0x000ee20000000a00 */
[----:B------:R-:W-:-:S02]  /*2f40*/  @!P5 IADD3 R30, P6, R17, R30, RZ ;  /* 0x0000001e111ed210 */ /* 0x000fc40007fde0ff */
[----:B------:R-:W-:-:S05]  /*2f50*/  @!P3 IADD3 R16, R29, R16, RZ ;  /* 0x000000101d10b210 */ /* 0x000fca0007ffe0ff */
[----:B0-----:R-:W0:Y:S01]  /*2f60*/  @!P3 LDC.64 R14, c[0x0][0x230] ;  /* 0x00008c00ff0ebb82 */ /* 0x001e220000000a00 */
[----:B------:R-:W-:Y:S02]  /*2f70*/  @!P5 IADD3.X R31, R3, R31, RZ, P6, !PT ;  /* 0x0000001f031fd210 */ /* 0x000fe400037fe4ff */
[C---:B------:R-:W-:Y:S02]  /*2f80*/  @!P3 SHF.L.U64.HI R3, R28.reuse, 0x2, R16 ;  /* 0x000000021c03b819 */ /* 0x040fe40000010210 */
[----:B------:R-:W-:Y:S02]  /*2f90*/  @!P3 SHF.L.U32 R43, R28, 0x2, RZ ;  /* 0x000000021c2bb819 */ /* 0x000fe400000006ff */
[----:B------:R-:W-:Y:S01]  /*2fa0*/  @!P2 MOV R16, R4 ;  /* 0x000000040010a202 */ /* 0x000fe20000000f00 */
[----:B------:R-:W4:Y:S01]  /*2fb0*/  @!P2 LDC.64 R28, c[0x0][0x230] ;  /* 0x00008c00ff1cab82 */ /* 0x000f220000000a00 */
[----:B------:R-:W-:Y:S01]  /*2fc0*/  @!P2 MOV R17, R7 ;  /* 0x000000070011a202 */ /* 0x000fe20000000f00 */
[----:B---3--:R-:W-:Y:S01]  /*2fd0*/  @!P2 IMAD R42, R10, R20, RZ ;  /* 0x000000140a2aa224 */ /* 0x008fe200078e02ff */
[----:B------:R-:W-:Y:S01]  /*2fe0*/  IADD3 R8, R2, 0x80, RZ ;  /* 0x0000008002087810 */ /* 0x000fe20007ffe0ff */
[----:B--2---:R2:W-:Y:S02]  /*2ff0*/  STL.64 [R1+0x38], R12 ;  /* 0x0000380c01007387 */ /* 0x0045e40000100a00 */
[----:B--2---:R-:W-:-:S06]  /*3000*/  CS2R R12, SRZ ;  /* 0x00000000000c7805 */ /* 0x004fcc000001ff00 */
[----:B------:R2:W3:Y:S01]  /*3010*/  @!P5 LDG.E.64 R12, desc[UR22][R32.64] ;  /* 0x00000016200cd981 */ /* 0x0004e2000c1e1b00 */
[C---:B------:R-:W-:Y:S02]  /*3020*/  @!P2 IMAD R42, R9.reuse, R21, R42 ;  /* 0x00000015092aa224 */ /* 0x040fe400078e022a */
[----:B------:R-:W-:Y:S01]  /*3030*/  @!P2 IMAD.WIDE.U32 R20, R9, R20, R16 ;  /* 0x000000140914a225 */ /* 0x000fe200078e0010 */
[----:B------:R-:W-:Y:S01]  /*3040*/  IADD3 R9, R2, 0x90, RZ ;  /* 0x0000009002097810 */ /* 0x000fe20007ffe0ff */
[----:B------:R-:W2:Y:S01]  /*3050*/  @!P2 LDC.64 R16, c[0x0][0x228] ;  /* 0x00008a00ff10ab82 */ /* 0x000ea20000000a00 */
[----:B------:R-:W-:Y:S02]  /*3060*/  SHF.R.S32.HI R11, RZ, 0x1f, R8 ;  /* 0x0000001fff0b7819 */ /* 0x000fe40000011408 */
[----:B------:R-:W-:Y:S02]  /*3070*/  ISETP.GE.U32.AND P0, PT, R8, UR18, PT ;  /* 0x0000001208007c0c */ /* 0x000fe4000bf06070 */
[----:B------:R-:W-:-:S02]  /*3080*/  SHF.R.S32.HI R10, RZ, 0x1f, R9 ;  /* 0x0000001fff0a7819 */ /* 0x000fc40000011409 */
[----:B------:R-:W-:Y:S02]  /*3090*/  ISETP.GE.U32.AND P4, PT, R9, UR18, PT ;  /* 0x0000001209007c0c */ /* 0x000fe4000bf86070 */
[----:B------:R-:W-:Y:S02]  /*30a0*/  ISETP.GE.AND.EX P0, PT, R11, UR19, PT, P0 ;  /* 0x000000130b007c0c */ /* 0x000fe4000bf06300 */
[----:B------:R-:W-:Y:S02]  /*30b0*/  ISETP.GE.AND.EX P4, PT, R10, UR19, PT, P4 ;  /* 0x000000130a007c0c */ /* 0x000fe4000bf86340 */
[----:B0-----:R-:W-:Y:S02]  /*30c0*/  @!P3 IADD3 R14, P6, R43, R14, RZ ;  /* 0x0000000e2b0eb210 */ /* 0x001fe40007fde0ff */
[C---:B------:R-:W-:Y:S02]  /*30d0*/  ISETP.GT.U32.OR P0, PT, R0.reuse, 0x22f, P0 ;  /* 0x0000022f0000780c */ /* 0x040fe40000704470 */
[----:B------:R-:W-:-:S02]  /*30e0*/  ISETP.GT.U32.OR P4, PT, R0, 0x22f, P4 ;  /* 0x0000022f0000780c */ /* 0x000fc40002784470 */
[----:B------:R-:W-:Y:S02]  /*30f0*/  @!P3 IADD3.X R15, R3, R15, RZ, P6, !PT ;  /* 0x0000000f030fb210 */ /* 0x000fe400037fe4ff */
[----:B-1----:R-:W-:Y:S02]  /*3100*/  @!P3 IADD3 R18, P6, R43, R18, RZ ;  /* 0x000000122b12b210 */ /* 0x002fe40007fde0ff */
[----:B------:R-:W-:Y:S02]  /*3110*/  @!P2 IADD3 R42, R21, R42, RZ ;  /* 0x0000002a152aa210 */ /* 0x000fe40007ffe0ff */
[C---:B------:R-:W-:Y:S02]  /*3120*/  @!P2 SHF.L.U32 R21, R20.reuse, 0x2, RZ ;  /* 0x000000021415a819 */ /* 0x040fe400000006ff */
[----:B------:R-:W-:Y:S01]  /*3130*/  @!P3 IADD3.X R19, R3, R19, RZ, P6, !PT ;  /* 0x000000130313b210 */ /* 0x000fe200037fe4ff */
[----:B------:R-:W0:Y:S01]  /*3140*/  @!P0 LDC.64 R36, c[0x0][0x288] ;  /* 0x0000a200ff248b82 */ /* 0x000e220000000a00 */
[----:B------:R-:W-:-:S02]  /*3150*/  @!P2 SHF.L.U64.HI R42, R20, 0x2, R42 ;  /* 0x00000002142aa819 */ /* 0x000fc4000001022a */
[----:B----4-:R-:W-:-:S04]  /*3160*/  @!P2 IADD3 R28, P6, R21, R28, RZ ;  /* 0x0000001c151ca210 */ /* 0x010fc80007fde0ff */
[----:B------:R-:W-:Y:S02]  /*3170*/  @!P2 IADD3.X R29, R42, R29, RZ, P6, !PT ;  /* 0x0000001d2a1da210 */ /* 0x000fe400037fe4ff */
[----:B------:R-:W-:Y:S02]  /*3180*/  CS2R R40, SRZ ;  /* 0x0000000000287805 */ /* 0x000fe4000001ff00 */
[----:B--2---:R-:W-:Y:S01]  /*3190*/  @!P2 IADD3 R16, P6, R21, R16, RZ ;  /* 0x000000101510a210 */ /* 0x004fe20007fde0ff */
[----:B------:R-:W1:Y:S03]  /*31a0*/  @!P0 LDC.64 R32, c[0x0][0x230] ;  /* 0x00008c00ff208b82 */ /* 0x000e660000000a00 */
[----:B------:R2:W5:Y:S05]  /*31b0*/  @!P3 LDG.E.64 R40, desc[UR22][R18.64] ;  /* 0x000000161228b981 */ /* 0x00056a000c1e1b00 */
[----:B------:R-:W2:Y:S01]  /*31c0*/  @!P4 LDC.64 R20, c[0x0][0x288] ;  /* 0x0000a200ff14cb82 */ /* 0x000ea20000000a00 */
[----:B0-----:R-:W-:-:S02]  /*31d0*/  @!P0 IMAD R3, R11, R36, RZ ;  /* 0x000000240b038224 */ /* 0x001fc400078e02ff */
[----:B--2---:R-:W-:Y:S01]  /*31e0*/  @!P4 IMAD R18, R10, R20, RZ ;  /* 0x000000140a12c224 */ /* 0x004fe200078e02ff */
[----:B------:R-:W-:-:S06]  /*31f0*/  CS2R R10, SRZ ;  /* 0x00000000000a7805 */ /* 0x000fcc000001ff00 */
[----:B------:R-:W2:Y:S04]  /*3200*/  @!P2 LDG.E.64 R10, desc[UR22][R28.64] ;  /* 0x000000161c0aa981 */ /* 0x000ea8000c1e1b00 */
[----:B---3--:R0:W-:Y:S02]  /*3210*/  STL.64 [R1+0x40], R12 ;  /* 0x0000400c01007387 */ /* 0x0081e40000100a00 */
[----:B0-----:R-:W-:-:S06]  /*3220*/  CS2R R12, SRZ ;  /* 0x00000000000c7805 */ /* 0x001fcc000001ff00 */
[----:B------:R0:W3:Y:S01]  /*3230*/  @!P3 LDG.E.64 R12, desc[UR22][R14.64] ;  /* 0x000000160e0cb981 */ /* 0x0000e2000c1e1b00 */
[----:B------:R-:W-:Y:S02]  /*3240*/  @!P2 IADD3.X R17, R42, R17, RZ, P6, !PT ;  /* 0x000000112a11a210 */ /* 0x000fe400037fe4ff */
[----:B------:R-:W-:Y:S02]  /*3250*/  CS2R R42, SRZ ;  /* 0x00000000002a7805 */ /* 0x000fe4000001ff00 */
[----:B------:R-:W-:Y:S02]  /*3260*/  @!P0 MOV R38, R4 ;  /* 0x0000000400268202 */ /* 0x000fe40000000f00 */
[----:B------:R-:W-:Y:S02]  /*3270*/  @!P0 MOV R39, R7 ;  /* 0x0000000700278202 */ /* 0x000fe40000000f00 */
[----:B------:R-:W-:Y:S01]  /*3280*/  IADD3 R53, R2, 0xa0, RZ ;  /* 0x000000a002357810 */ /* 0x000fe20007ffe0ff */
[C---:B------:R-:W-:Y:S01]  /*3290*/  @!P0 IMAD R3, R8.reuse, R37, R3 ;  /* 0x0000002508038224 */ /* 0x040fe200078e0203 */
[----:B------:R4:W5:Y:S01]  /*32a0*/  @!P5 LDG.E.64 R42, desc[UR22][R30.64] ;  /* 0x000000161e2ad981 */ /* 0x000962000c1e1b00 */
[----:B------:R-:W-:Y:S01]  /*32b0*/  @!P0 IMAD.WIDE.U32 R36, R8, R36, R38 ;  /* 0x0000002408248225 */ /* 0x000fe200078e0026 */
[----:B------:R-:W-:Y:S01]  /*32c0*/  SHF.R.S32.HI R8, RZ, 0x1f, R53 ;  /* 0x0000001fff087819 */ /* 0x000fe20000011435 */
[----:B0-----:R-:W0:Y:S01]  /*32d0*/  @!P0 LDC.64 R14, c[0x0][0x228] ;  /* 0x00008a00ff0e8b82 */ /* 0x001e220000000a00 */
[----:B------:R-:W-:-:S04]  /*32e0*/  ISETP.GE.U32.AND P5, PT, R53, UR18, PT ;  /* 0x0000001235007c0c */ /* 0x000fc8000bfa6070 */
[----:B------:R-:W-:-:S04]  /*32f0*/  ISETP.GE.AND.EX P5, PT, R8, UR19, PT, P5 ;  /* 0x0000001308007c0c */ /* 0x000fc8000bfa6350 */
[----:B------:R-:W-:Y:S01]  /*3300*/  ISETP.GT.U32.OR P5, PT, R0, 0x22f, P5 ;  /* 0x0000022f0000780c */ /* 0x000fe20002fa4470 */
[----:B------:R-:W-:Y:S01]  /*3310*/  @!P4 IMAD R21, R9, R21, R18 ;  /* 0x000000150915c224 */ /* 0x000fe200078e0212 */
[----:B----4-:R-:W-:Y:S01]  /*3320*/  @!P0 IADD3 R30, R37, R3, RZ ;  /* 0x00000003251e8210 */ /* 0x010fe20007ffe0ff */
[----:B------:R-:W4:Y:S01]  /*3330*/  @!P4 LDC.64 R18, c[0x0][0x230] ;  /* 0x00008c00ff12cb82 */ /* 0x000f220000000a00 */
[C---:B------:R-:W-:Y:S02]  /*3340*/  @!P0 SHF.L.U32 R3, R36.reuse, 0x2, RZ ;  /* 0x0000000224038819 */ /* 0x040fe400000006ff */
[----:B------:R-:W-:-:S05]  /*3350*/  @!P0 SHF.L.U64.HI R30, R36, 0x2, R30 ;  /* 0x00000002241e8819 */ /* 0x000fca000001021e */
[----:B------:R-:W4:Y:S08]  /*3360*/  @!P4 LDC.64 R36, c[0x0][0x228] ;  /* 0x00008a00ff24cb82 */ /* 0x000f300000000a00 */
[----:B------:R-:W4:Y:S01]  /*3370*/  @!P5 LDC.64 R50, c[0x0][0x288] ;  /* 0x0000a200ff32db82 */ /* 0x000f220000000a00 */
[----:B------:R-:W-:Y:S02]  /*3380*/  @!P4 MOV R28, R4 ;  /* 0x00000004001cc202 */ /* 0x000fe40000000f00 */
[----:B------:R-:W-:-:S02]  /*3390*/  @!P4 MOV R29, R7 ;  /* 0x00000007001dc202 */ /* 0x000fc40000000f00 */
[----:B-1----:R-:W-:Y:S01]  /*33a0*/  @!P0 IADD3 R32, P6, R3, R32, RZ ;  /* 0x0000002003208210 */ /* 0x002fe20007fde0ff */
[----:B------:R-:W-:-:S03]  /*33b0*/  @!P4 IMAD.WIDE.U32 R28, R9, R20, R28 ;  /* 0x00000014091cc225 */ /* 0x000fc600078e001c */
[----:B------:R-:W-:Y:S02]  /*33c0*/  @!P0 IADD3.X R33, R30, R33, RZ, P6, !PT ;  /* 0x000000211e218210 */ /* 0x000fe400037fe4ff */
[----:B0-----:R-:W-:Y:S01]  /*33d0*/  @!P0 IADD3 R24, P6, R3, R14, RZ ;  /* 0x0000000e03188210 */ /* 0x001fe20007fde0ff */
[----:B------:R-:W-:Y:S01]  /*33e0*/  UIMAD.WIDE UR6, UR8, 0x8, UR6 ;  /* 0x00000008080678a5 */ /* 0x000fe2000f8e0206 */
[----:B------:R-:W-:Y:S02]  /*33f0*/  @!P4 IADD3 R21, R29, R21, RZ ;  /* 0x000000151d15c210 */ /* 0x000fe40007ffe0ff */
[----:B------:R-:W-:Y:S02]  /*3400*/  @!P4 SHF.L.U32 R3, R28, 0x2, RZ ;  /* 0x000000021c03c819 */ /* 0x000fe400000006ff */
[----:B------:R-:W-:Y:S02]  /*3410*/  @!P0 IADD3.X R25, R30, R15, RZ, P6, !PT ;  /* 0x0000000f1e198210 */ /* 0x000fe400037fe4ff */
[----:B------:R-:W-:Y:S01]  /*3420*/  @!P4 SHF.L.U64.HI R52, R28, 0x2, R21 ;  /* 0x000000021c34c819 */ /* 0x000fe20000010215 */
[----:B--2---:R-:W-:Y:S01]  /*3430*/  STL.64 [R1+0x58], R10 ;  /* 0x0000580a01007387 */ /* 0x004fe20000100a00 */
[----:B------:R-:W-:-:S02]  /*3440*/  @!P5 MOV R20, R4 ;  /* 0x000000040014d202 */ /* 0x000fc40000000f00 */
[----:B------:R-:W-:Y:S02]  /*3450*/  IADD3 R35, R2, 0xb0, RZ ;  /* 0x000000b002237810 */ /* 0x000fe40007ffe0ff */
[----:B------:R-:W-:Y:S02]  /*3460*/  CS2R R38, SRZ ;  /* 0x0000000000267805 */ /* 0x000fe4000001ff00 */
[----:B------:R-:W-:Y:S01]  /*3470*/  @!P5 MOV R21, R7 ;  /* 0x000000070015d202 */ /* 0x000fe20000000f00 */
[----:B------:R-:W0:Y:S01]  /*3480*/  @!P5 LDC.64 R14, c[0x0][0x230] ;  /* 0x00008c00ff0edb82 */ /* 0x000e220000000a00 */
[----:B------:R-:W-:-:S07]  /*3490*/  MOV R9, UR7 ;  /* 0x0000000700097c02 */ /* 0x000fce0008000f00 */
[----:B------:R-:W1:Y:S01]  /*34a0*/  @!P5 LDC.64 R28, c[0x0][0x228] ;  /* 0x00008a00ff1cdb82 */ /* 0x000e620000000a00 */
[----:B---3--:R4:W-:Y:S01]  /*34b0*/  STL.64 [R1+0x50], R12 ;  /* 0x0000500c01007387 */ /* 0x0089e20000100a00 */
[----:B------:R-:W-:Y:S02]  /*34c0*/  SHF.R.S32.HI R31, RZ, 0x1f, R35 ;  /* 0x0000001fff1f7819 */ /* 0x000fe40000011423 */
[----:B------:R-:W-:Y:S01]  /*34d0*/  ISETP.GE.U32.AND P3, PT, R35, UR18, PT ;  /* 0x0000001223007c0c */ /* 0x000fe2000bf66070 */
[----:B------:R2:W5:Y:S01]  /*34e0*/  @!P2 LDG.E.64 R38, desc[UR22][R16.64] ;  /* 0x000000161026a981 */ /* 0x000562000c1e1b00 */
[----:B----4-:R-:W-:Y:S01]  /*34f0*/  @!P4 IADD3 R12, P6, R3, R18, RZ ;  /* 0x00000012030cc210 */ /* 0x010fe20007fde0ff */
[----:B------:R-:W-:Y:S01]  /*3500*/  @!P5 IMAD R18, R8, R50, RZ ;  /* 0x000000320812d224 */ /* 0x000fe200078e02ff */
[----:B------:R-:W-:Y:S02]  /*3510*/  MOV R8, UR6 ;  /* 0x0000000600087c02 */ /* 0x000fe40008000f00 */
[----:B------:R-:W-:-:S02]  /*3520*/  @!P4 IADD3.X R13, R52, R19, RZ, P6, !PT ;  /* 0x00000013340dc210 */ /* 0x000fc400037fe4ff */
[----:B------:R-:W-:Y:S01]  /*3530*/  @!P4 IADD3 R22, P6, R3, R36, RZ ;  /* 0x000000240316c210 */ /* 0x000fe20007fde0ff */
[C---:B------:R-:W-:Y:S02]  /*3540*/  @!P5 IMAD R36, R53.reuse, R51, R18 ;  /* 0x000000333524d224 */ /* 0x040fe400078e0212 */
[----:B------:R-:W-:Y:S02]  /*3550*/  @!P5 IMAD.WIDE.U32 R50, R53, R50, R20 ;  /* 0x000000323532d225 */ /* 0x000fe400078e0014 */
[----:B------:R-:W3:Y:S01]  /*3560*/  LDG.E.64 R20, desc[UR22][R8.64] ;  /* 0x0000001608147981 */ /* 0x000ee2000c1e1b00 */
[----:B------:R-:W-:-:S04]  /*3570*/  ISETP.GE.AND.EX P3, PT, R31, UR19, PT, P3 ;  /* 0x000000131f007c0c */ /* 0x000fc8000bf66330 */
[----:B------:R-:W-:Y:S02]  /*3580*/  ISETP.GT.U32.OR P3, PT, R0, 0x22f, P3 ;  /* 0x0000022f0000780c */ /* 0x000fe40001f64470 */
[----:B------:R-:W-:-:S04]  /*3590*/  IADD3 R10, R2, 0x1f0, RZ ;  /* 0x000001f0020a7810 */ /* 0x000fc80007ffe0ff */
[----:B------:R-:W-:Y:S02]  /*35a0*/  ISETP.GE.U32.AND P2, PT, R10, UR18, PT ;  /* 0x000000120a007c0c */ /* 0x000fe4000bf46070 */
[----:B------:R-:W-:-:S05]  /*35b0*/  SHF.R.S32.HI R11, RZ, 0x1f, R10 ;  /* 0x0000001fff0b7819 */ /* 0x000fca000001140a */
[----:B--2---:R-:W2:Y:S01]  /*35c0*/  @!P3 LDC.64 R16, c[0x0][0x288] ;  /* 0x0000a200ff10bb82 */ /* 0x004ea20000000a00 */
[----:B------:R-:W-:-:S04]  /*35d0*/  ISETP.GE.AND.EX P2, PT, R11, UR19, PT, P2 ;  /* 0x000000130b007c0c */ /* 0x000fc8000bf46320 */
[----:B------:R-:W-:Y:S02]  /*35e0*/  ISETP.GT.U32.OR P2, PT, R0, 0x22f, P2 ;  /* 0x0000022f0000780c */ /* 0x000fe40001744470 */
[----:B------:R-:W-:-:S11]  /*35f0*/  @!P5 IADD3 R36, R51, R36, RZ ;  /* 0x000000243324d210 */ /* 0x000fd60007ffe0ff */
[----:B------:R-:W4:Y:S01]  /*3600*/  @!P2 LDC.64 R18, c[0x0][0x288] ;  /* 0x0000a200ff12ab82 */ /* 0x000f220000000a00 */
[----:B--2---:R-:W-:-:S07]  /*3610*/  @!P3 IMAD R3, R31, R16, RZ ;  /* 0x000000101f03b224 */ /* 0x004fce00078e02ff */
[----:B------:R-:W2:Y:S01]  /*3620*/  @!P3 LDC.64 R30, c[0x0][0x230] ;  /* 0x00008c00ff1ebb82 */ /* 0x000ea20000000a00 */
[----:B------:R-:W-:Y:S01]  /*3630*/  @!P3 IMAD R53, R35, R17, R3 ;  /* 0x000000112335b224 */ /* 0x000fe200078e0203 */
[----:B------:R-:W-:Y:S02]  /*3640*/  @!P5 SHF.L.U32 R3, R50, 0x2, RZ ;  /* 0x000000023203d819 */ /* 0x000fe400000006ff */
[----:B------:R-:W-:Y:S02]  /*3650*/  @!P4 IADD3.X R23, R52, R37, RZ, P6, !PT ;  /* 0x000000253417c210 */ /* 0x000fe400037fe4ff */
[----:B------:R-:W-:Y:S02]  /*3660*/  @!P5 SHF.L.U64.HI R50, R50, 0x2, R36 ;  /* 0x000000023232d819 */ /* 0x000fe40000010224 */
[----:B0-----:R-:W-:-:S04]  /*3670*/  @!P5 IADD3 R14, P6, R3, R14, RZ ;  /* 0x0000000e030ed210 */ /* 0x001fc80007fde0ff */
[C---:B------:R-:W-:Y:S02]  /*3680*/  @!P5 IADD3.X R15, R50.reuse, R15, RZ, P6, !PT ;  /* 0x0000000f320fd210 */ /* 0x040fe400037fe4ff */
[----:B-1----:R-:W-:Y:S01]  /*3690*/  @!P5 IADD3 R28, P6, R3, R28, RZ ;  /* 0x0000001c031cd210 */ /* 0x002fe20007fde0ff */
[----:B----4-:R-:W-:Y:S01]  /*36a0*/  @!P2 IMAD R3, R11, R18, RZ ;  /* 0x000000120b03a224 */ /* 0x010fe200078e02ff */
[----:B------:R-:W-:Y:S02]  /*36b0*/  @!P2 MOV R36, R4 ;  /* 0x000000040024a202 */ /* 0x000fe40000000f00 */
[----:B------:R-:W-:Y:S02]  /*36c0*/  @!P5 IADD3.X R29, R50, R29, RZ, P6, !PT ;  /* 0x0000001d321dd210 */ /* 0x000fe400037fe4ff */
[----:B------:R-:W-:Y:S01]  /*36d0*/  @!P2 MOV R37, R7 ;  /* 0x000000070025a202 */ /* 0x000fe20000000f00 */
[C---:B------:R-:W-:Y:S02]  /*36e0*/  @!P2 IMAD R3, R10.reuse, R19, R3 ;  /* 0x000000130a03a224 */ /* 0x040fe400078e0203 */
[----:B------:R-:W-:-:S03]  /*36f0*/  @!P2 IMAD.WIDE.U32 R18, R10, R18, R36 ;  /* 0x000000120a12a225 */ /* 0x000fc600078e0024 */
[----:B------:R-:W4:Y:S01]  /*3700*/  LDL.LU.64 R36, [R1+0x28] ;  /* 0x0000280001247983 */ /* 0x000f220000300a00 */
[----:B---3--:R-:W-:Y:S02]  /*3710*/  MOV R8, R20 ;  /* 0x0000001400087202 */ /* 0x008fe40000000f00 */
[----:B------:R-:W-:Y:S02]  /*3720*/  MOV R9, R21 ;  /* 0x0000001500097202 */ /* 0x000fe40000000f00 */
[----:B------:R-:W-:Y:S02]  /*3730*/  @!P3 MOV R20, R4 ;  /* 0x000000040014b202 */ /* 0x000fe40000000f00 */
[----:B------:R-:W-:-:S03]  /*3740*/  @!P3 MOV R21, R7 ;  /* 0x000000070015b202 */ /* 0x000fc60000000f00 */
[----:B------:R-:W-:-:S03]  /*3750*/  @!P3 IMAD.WIDE.U32 R16, R35, R16, R20 ;  /* 0x000000102310b225 */ /* 0x000fc600078e0014 */
[----:B------:R-:W0:Y:S02]  /*3760*/  @!P3 LDC.64 R20, c[0x0][0x228] ;  /* 0x00008a00ff14bb82 */ /* 0x000e240000000a00 */
[----:B------:R-:W-:Y:S02]  /*3770*/  @!P3 IADD3 R17, R17, R53, RZ ;  /* 0x000000351111b210 */ /* 0x000fe40007ffe0ff */
[C---:B------:R-:W-:Y:S02]  /*3780*/  @!P3 SHF.L.U32 R51, R16.reuse, 0x2, RZ ;  /* 0x000000021033b819 */ /* 0x040fe400000006ff */
[----:B------:R-:W-:Y:S02]  /*3790*/  @!P3 SHF.L.U64.HI R35, R16, 0x2, R17 ;  /* 0x000000021023b819 */ /* 0x000fe40000010211 */
[----:B------:R-:W1:Y:S01]  /*37a0*/  @!P2 LDC.64 R52, c[0x0][0x230] ;  /* 0x00008c00ff34ab82 */ /* 0x000e620000000a00 */
[----:B--2---:R-:W-:-:S04]  /*37b0*/  @!P3 IADD3 R30, P6, R51, R30, RZ ;  /* 0x0000001e331eb210 */ /* 0x004fc80007fde0ff */
[----:B------:R-:W-:-:S03]  /*37c0*/  @!P3 IADD3.X R31, R35, R31, RZ, P6, !PT ;  /* 0x0000001f231fb210 */ /* 0x000fc600037fe4ff */
[----:B------:R-:W2:Y:S01]  /*37d0*/  @!P2 LDC.64 R16, c[0x0][0x228] ;  /* 0x00008a00ff10ab82 */ /* 0x000ea20000000a00 */
[----:B0-----:R-:W-:-:S04]  /*37e0*/  @!P3 IADD3 R10, P6, R51, R20, RZ ;  /* 0x00000014330ab210 */ /* 0x001fc80007fde0ff */
[----:B------:R-:W-:Y:S02]  /*37f0*/  @!P3 IADD3.X R11, R35, R21, RZ, P6, !PT ;  /* 0x00000015230bb210 */ /* 0x000fe400037fe4ff */
[----:B------:R-:W3:Y:S01]  /*3800*/  LDL.LU R35, [R1+0x228] ;  /* 0x0002280001237983 */ /* 0x000ee20000300800 */
[----:B------:R-:W-:-:S06]  /*3810*/  CS2R R20, SRZ ;  /* 0x0000000000147805 */ /* 0x000fcc000001ff00 */
[----:B------:R0:W5:Y:S02]  /*3820*/  @!P0 LDG.E.64 R20, desc[UR22][R32.64] ;  /* 0x0000001620148981 */ /* 0x000164000c1e1b00 */
[----:B0-----:R-:W-:-:S06]  /*3830*/  CS2R R32, SRZ ;  /* 0x0000000000207805 */ /* 0x001fcc000001ff00 */
[----:B------:R0:W3:Y:S01]  /*3840*/  @!P4 LDG.E.64 R32, desc[UR22][R12.64] ;  /* 0x000000160c20c981 */ /* 0x0000e2000c1e1b00 */
[----:B------:R-:W-:Y:S02]  /*3850*/  CS2R R50, SRZ ;  /* 0x0000000000327805 */ /* 0x000fe4000001ff00 */
[----:B------:R-:W-:Y:S02]  /*3860*/  @!P2 IADD3 R19, R19, R3, RZ ;  /* 0x000000031313a210 */ /* 0x000fe40007ffe0ff */
[C---:B------:R-:W-:Y:S02]  /*3870*/  @!P2 SHF.L.U32 R3, R18.reuse, 0x2, RZ ;  /* 0x000000021203a819 */ /* 0x040fe400000006ff */
[----:B------:R-:W-:Y:S02]  /*3880*/  @!P2 SHF.L.U64.HI R18, R18, 0x2, R19 ;  /* 0x000000021212a819 */ /* 0x000fe40000010213 */
[----:B-1----:R-:W-:-:S04]  /*3890*/  @!P2 IADD3 R52, P6, R3, R52, RZ ;  /* 0x000000340334a210 */ /* 0x002fc80007fde0ff */
[----:B------:R-:W-:Y:S02]  /*38a0*/  @!P2 IADD3.X R53, R18, R53, RZ, P6, !PT ;  /* 0x000000351235a210 */ /* 0x000fe400037fe4ff */
[----:B--2---:R-:W-:-:S04]  /*38b0*/  @!P2 IADD3 R16, P6, R3, R16, RZ ;  /* 0x000000100310a210 */ /* 0x004fc80007fde0ff */
[----:B------:R-:W-:Y:S02]  /*38c0*/  @!P2 IADD3.X R17, R18, R17, RZ, P6, !PT ;  /* 0x000000111211a210 */ /* 0x000fe400037fe4ff */
[----:B------:R-:W-:Y:S01]  /*38d0*/  CS2R R18, SRZ ;  /* 0x0000000000127805 */ /* 0x000fe2000001ff00 */
[----:B------:R-:W-:-:S05]  /*38e0*/  HFMA2.MMA R3, -RZ, RZ, 0, 0 ;  /* 0x00000000ff037435 */ /* 0x000fca00000001ff */
[----:B----4-:R1:W2:Y:S01]  /*38f0*/  @P1 LDG.E.64 R18, desc[UR22][R36.64] ;  /* 0x0000001624121981 */ /* 0x0102a2000c1e1b00 */
[----:B0-----:R-:W-:Y:S02]  /*3900*/  MOV R13, RZ ;  /* 0x000000ff000d7202 */ /* 0x001fe40000000f00 */
[----:B-1----:R-:W-:-:S06]  /*3910*/  CS2R R36, SRZ ;  /* 0x0000000000247805 */ /* 0x002fcc000001ff00 */
[----:B------:R-:W5:Y:S04]  /*3920*/  @!P0 LDG.E.64 R36, desc[UR22][R24.64] ;  /* 0x0000001618248981 */ /* 0x000f68000c1e1b00 */
[----:B------:R-:W5:Y:S04]  /*3930*/  LDL.LU.64 R24, [R1+0x220] ;  /* 0x0002200001187983 */ /* 0x000f680000300a00 */
[----:B------:R-:W5:Y:S04]  /*3940*/  LDL.LU R12, [R1+0x218] ;  /* 0x00021800010c7983 */ /* 0x000f680000300800 */
[----:B---3--:R0:W5:Y:S02]  /*3950*/  @P1 LDG.E.64 R50, desc[UR22][R34.64] ;  /* 0x0000001622321981 */ /* 0x008164000c1e1b00 */
[----:B0-----:R-:W-:-:S06]  /*3960*/  CS2R R34, SRZ ;  /* 0x0000000000227805 */ /* 0x001fcc000001ff00 */
[----:B------:R0:W5:Y:S02]  /*3970*/  @!P4 LDG.E.64 R34, desc[UR22][R22.64] ;  /* 0x000000161622c981 */ /* 0x000164000c1e1b00 */
[----:B0-----:R-:W-:-:S06]  /*3980*/  CS2R R22, SRZ ;  /* 0x0000000000167805 */ /* 0x001fcc000001ff00 */
[----:B------:R0:W3:Y:S04]  /*3990*/  @!P5 LDG.E.64 R22, desc[UR22][R14.64] ;  /* 0x000000160e16d981 */ /* 0x0000e8000c1e1b00 */
[----:B------:R1:W-:Y:S01]  /*39a0*/  STL.64 [R1+0x28], R32 ;  /* 0x0000282001007387 */ /* 0x0003e20000100a00 */
[----:B0-----:R-:W-:Y:S02]  /*39b0*/  MOV R14, R13 ;  /* 0x0000000d000e7202 */ /* 0x001fe40000000f00 */
[----:B------:R-:W-:Y:S02]  /*39c0*/  MOV R15, R3 ;  /* 0x00000003000f7202 */ /* 0x000fe40000000f00 */
[----:B-1----:R-:W-:-:S04]  /*39d0*/  CS2R R32, SRZ ;  /* 0x0000000000207805 */ /* 0x002fc8000001ff00 */
[----:B------:R-:W4:Y:S04]  /*39e0*/  @!P3 LDG.E.64 R14, desc[UR22][R30.64] ;  /* 0x000000161e0eb981 */ /* 0x000f28000c1e1b00 */
[----:B------:R0:W5:Y:S02]  /*39f0*/  @!P5 LDG.E.64 R32, desc[UR22][R28.64] ;  /* 0x000000161c20d981 */ /* 0x000164000c1e1b00 */
[----:B0-----:R-:W-:-:S06]  /*3a00*/  CS2R R28, SRZ ;  /* 0x00000000001c7805 */ /* 0x001fcc000001ff00 */
[----:B------:R2:W4:Y:S01]  /*3a10*/  @!P2 LDG.E.64 R28, desc[UR22][R52.64] ;  /* 0x00000016341ca981 */ /* 0x000522000c1e1b00 */
[----:B------:R-:W-:Y:S02]  /*3a20*/  R2UR UR6, R8 ;  /* 0x00000000080672ca */ /* 0x000fe400000e0000 */
[----:B------:R-:W-:-:S06]  /*3a30*/  CS2R R30, SRZ ;  /* 0x00000000001e7805 */ /* 0x000fcc000001ff00 */
[----:B------:R-:W5:Y:S01]  /*3a40*/  @!P3 LDG.E.64 R30, desc[UR22][R10.64] ;  /* 0x000000160a1eb981 */ /* 0x000f62000c1e1b00 */
[----:B------:R-:W-:Y:S01]  /*3a50*/  UMOV UR26, 0x3f800000 ;  /* 0x3f800000001a7882 */ /* 0x000fe20000000000 */
[----:B------:R-:W-:Y:S01]  /*3a60*/  BSSY B0, `(.L_x_2256) ;  /* 0x000002a000007945 */ /* 0x000fe20003800000 */
[----:B------:R-:W-:Y:S02]  /*3a70*/  ISETP.NE.AND P5, PT, RZ, UR25, PT ;  /* 0x00000019ff007c0c */ /* 0x000fe4000bfa5270 */
[----:B--2---:R-:W-:Y:S01]  /*3a80*/  FADD.FTZ R53, R19, -UR6 ;  /* 0x8000000613357e21 */ /* 0x004fe20008010000 */
[----:B---3--:R0:W-:Y:S04]  /*3a90*/  STL.64 [R1+0x8], R22 ;  /* 0x0000081601007387 */ /* 0x0081e80000100a00 */
[----:B0-----:R-:W5:Y:S04]  /*3aa0*/  LDL.LU.64 R22, [R1+0x210] ;  /* 0x0002100001167983 */ /* 0x001f680000300a00 */
[----:B------:R0:W-:Y:S04]  /*3ab0*/  STL [R1+0x10], R13 ;  /* 0x0000100d01007387 */ /* 0x0001e80000100800 */
[----:B0-----:R-:W5:Y:S04]  /*3ac0*/  LDL.LU R13, [R1+0x208] ;  /* 0x00020800010d7983 */ /* 0x001f680000300800 */
[----:B------:R0:W-:Y:S02]  /*3ad0*/  STL [R1+0x14], R3 ;  /* 0x0000140301007387 */ /* 0x0001e40000100800 */
[----:B0-----:R-:W-:-:S05]  /*3ae0*/  MOV R3, UR6 ;  /* 0x0000000600037c02 */ /* 0x001fca0008000f00 */
[----:B------:R-:W-:-:S05]  /*3af0*/  FFMA.FTZ R3, -R3, UR6, R9 ;  /* 0x0000000603037c23 */ /* 0x000fca0008010109 */
[----:B------:R-:W-:-:S13]  /*3b00*/  FSETP.GTU.FTZ.AND P0, PT, R3, RZ, PT ;  /* 0x000000ff0300720b */ /* 0x000fda0003f1c000 */
[----:B------:R-:W-:Y:S01]  /*3b10*/  VOTEU.ANY UP0, P0 ;  /* 0x00000000003f7886 */ /* 0x000fe20000000100 */
[----:B------:R-:W-:-:S04]  /*3b20*/  PLOP3.LUT P0, PT, PT, PT, UP0, 0x80, 0x0 ;  /* 0x000000000000781c */ /* 0x000fc80003f0f008 */
[----:B------:R-:W-:-:S09]  /*3b30*/  @UP0 ULDC UR5, c[0x0][0x250] ;  /* 0x0000940000050ab9 */ /* 0x000fd20000000800 */
[----:B------:R-:W-:-:S06]  /*3b40*/  @P0 FADD.FTZ R3, R3, UR5 ;  /* 0x0000000503030e21 */ /* 0x000fcc0008010000 */
[----:B------:R-:W0:Y:S01]  /*3b50*/  @P0 MUFU.RSQ R3, R3 ;  /* 0x0000000300030308 */ /* 0x000e220000001400 */
[----:B----4-:R1:W-:Y:S04]  /*3b60*/  @!P3 STL.64 [R1+0x10], R14 ;  /* 0x0000100e0100b387 */ /* 0x0103e80000100a00 */
[----:B------:R-:W5:Y:S04]  /*3b70*/  LDL.LU.64 R10, [R1+0x200] ;  /* 0x00020000010a7983 */ /* 0x000f680000300a00 */
[----:B------:R-:W5:Y:S04]  /*3b80*/  LDL.LU R8, [R1+0x1f4] ;  /* 0x0001f40001087983 */ /* 0x000f680000300800 */
[----:B------:R-:W5:Y:S01]  /*3b90*/  LDL.LU R9, [R1+0x1f0] ;  /* 0x0001f00001097983 */ /* 0x000f620000300800 */
[----:B0-----:R-:W-:Y:S01]  /*3ba0*/  @P0 R2UR UR5, R3 ;  /* 0x00000000030502ca */ /* 0x001fe200000e0000 */
[----:B------:R-:W-:-:S05]  /*3bb0*/  FADD.FTZ R3, R18, -UR6 ;  /* 0x8000000612037e21 */ /* 0x000fca0008010000 */
[----:B------:R0:W-:Y:S04]  /*3bc0*/  STL [R1], R3 ;  /* 0x0000000301007387 */ /* 0x0001e80000100800 */
[----:B------:R0:W-:Y:S01]  /*3bd0*/  STL.64 [R1+0x48], R28 ;  /* 0x0000481c01007387 */ /* 0x0001e20000100a00 */
[----:B------:R-:W-:Y:S02]  /*3be0*/  ISETP.GT.U32.AND P0, PT, R0, 0x22f, PT ;  /* 0x0000022f0000780c */ /* 0x000fe40003f04070 */
[----:B-1----:R-:W-:Y:S01]  /*3bf0*/  CS2R R14, SRZ ;  /* 0x00000000000e7805 */ /* 0x002fe2000001ff00 */
[----:B------:R-:W-:Y:S01]  /*3c00*/  @UP0 UMOV UR26, UR5 ;  /* 0x00000005001a0c82 */ /* 0x000fe20008000000 */
[----:B------:R-:W-:-:S04]  /*3c10*/  CS2R R18, SRZ ;  /* 0x0000000000127805 */ /* 0x000fc8000001ff00 */
[----:B------:R1:W5:Y:S02]  /*3c20*/  @!P2 LDG.E.64 R14, desc[UR22][R16.64] ;  /* 0x00000016100ea981 */ /* 0x000364000c1e1b00 */
[----:B-1----:R-:W-:-:S03]  /*3c30*/  CS2R R16, SRZ ;  /* 0x0000000000107805 */ /* 0x002fc6000001ff00 */
[----:B0-----:R-:W-:Y:S05]  /*3c40*/  @P0 BRA `(.L_x_2257) ;  /* 0x00000000002c0947 */ /* 0x001fea0003800000 */
[----:B------:R-:W2:Y:S01]  /*3c50*/  LDL R52, [R1+0x1e8] ;  /* 0x0001e80001347983 */ /* 0x000ea20000100800 */
        /* <DEDUP_REMOVED lines=10> */
.L_x_2257:
[----:B------:R-:W-:Y:S05]  /*3d00*/  BSYNC B0 ;  /* 0x0000000000007941 */ /* 0x000fea0003800000 */
.L_x_2256:
[----:B0-----:R-:W2:Y:S01]  /*3d10*/  LDL.LU R29, [R1] ;  /* 0x00000000011d7983 */ /* 0x001ea20000300800 */
[----:B------:R-:W-:Y:S01]  /*3d20*/  FMUL.FTZ R52, R53, UR26 ;  /* 0x0000001a35347c20 */ /* 0x000fe20008410000 */
[----:B-----5:R-:W-:Y:S02]  /*3d30*/  MOV R3, R50 ;  /* 0x0000003200037202 */ /* 0x020fe40000000f00 */
[----:B------:R-:W-:Y:S02]  /*3d40*/  MOV R28, R51 ;  /* 0x00000033001c7202 */ /* 0x000fe40000000f00 */
[----:B------:R0:W-:Y:S01]  /*3d50*/  STL [R1+0x154], R52 ;  /* 0x0001543401007387 */ /* 0x0001e20000100800 */
[----:B--2---:R-:W-:-:S05]  /*3d60*/  FMUL.FTZ R29, R29, UR26 ;  /* 0x0000001a1d1d7c20 */ /* 0x004fca0008410000 */
[----:B------:R0:W-:Y:S01]  /*3d70*/  STL [R1+0x150], R29 ;  /* 0x0001501d01007387 */ /* 0x0001e20000100800 */
[----:B------:R-:W-:Y:S05]  /*3d80*/  @!P5 BRA `(.L_x_2258) ;  /* 0x000000000048d947 */ /* 0x000fea0003800000 */
[----:B------:R-:W-:-:S04]  /*3d90*/  FFMA.FTZ R28, R29, R16, R18 ;  /* 0x000000101d1c7223 */ /* 0x000fc80000010012 */
[----:B------:R-:W-:-:S06]  /*3da0*/  FMUL.FTZ R3, R28, -1.4426950216293334961 ;  /* 0xbfb8aa3b1c037820 */ /* 0x000fcc0000410000 */
[----:B------:R-:W1:Y:S02]  /*3db0*/  MUFU.EX2 R3, R3 ;  /* 0x0000000300037308 */ /* 0x000e640000000800 */
[----:B-1----:R-:W-:-:S06]  /*3dc0*/  FADD.FTZ R3, R3, 1 ;  /* 0x3f80000003037421 */ /* 0x002fcc0000010000 */
        /* <DEDUP_REMOVED lines=14> */
.L_x_2258:
[----:B0-----:R-:W2:Y:S04]  /*3eb0*/  LDL R52, [R1+0x150] ;  /* 0x0001500001347983 */ /* 0x001ea80000100800 */
[----:B------:R0:W-:Y:S04]  /*3ec0*/  STL [R1+0x1f0], R0 ;  /* 0x0001f00001007387 */ /* 0x0001e80000100800 */
[----:B0-----:R-:W3:Y:S01]  /*3ed0*/  LDL R0, [R1+0x154] ;  /* 0x0001540001007983 */ /* 0x001ee20000100800 */
[----:B------:R-:W-:Y:S01]  /*3ee0*/  FMUL.FTZ R29, R3, R16 ;  /* 0x00000010031d7220 */ /* 0x000fe20000410000 */
[----:B------:R-:W-:Y:S01]  /*3ef0*/  FMUL.FTZ R53, R28, R17 ;  /* 0x000000111c357220 */ /* 0x000fe20000410000 */
[----:B------:R-:W-:Y:S01]  /*3f00*/  FADD.FTZ R22, R22, -UR6 ;  /* 0x8000000616167e21 */ /* 0x000fe20008010000 */
[----:B------:R-:W-:Y:S01]  /*3f10*/  FADD.FTZ R23, R23, -UR6 ;  /* 0x8000000617177e21 */ /* 0x000fe20008010000 */
[----:B--2---:R-:W-:Y:S01]  /*3f20*/  FFMA.FTZ R52, R52, R29, RZ ;  /* 0x0000001d34347223 */ /* 0x004fe200000100ff */
[----:B------:R-:W-:-:S04]  /*3f30*/  FADD.FTZ R29, RZ, R29 ;  /* 0x0000001dff1d7221 */ /* 0x000fc80000010000 */
[----:B------:R-:W-:Y:S01]  /*3f40*/  FADD.FTZ R29, R53, R29 ;  /* 0x0000001d351d7221 */ /* 0x000fe20000010000 */
[----:B---3--:R-:W-:Y:S02]  /*3f50*/  FFMA.FTZ R52, R0, R53, R52 ;  /* 0x0000003500347223 */ /* 0x008fe40000010034 */
[----:B------:R0:W5:Y:S01]  /*3f60*/  LDL.LU R0, [R1+0x1f0] ;  /* 0x0001f00001007983 */ /* 0x0001620000300800 */
[----:B------:R-:W-:-:S03]  /*3f70*/  FMUL.FTZ R53, R23, UR26 ;  /* 0x0000001a17357c20 */ /* 0x000fc60008410000 */
[----:B------:R1:W-:Y:S04]  /*3f80*/  STL [R1], R52 ;  /* 0x0000003401007387 */ /* 0x0003e80000100800 */
[----:B------:R0:W5:Y:S01]  /*3f90*/  LDL R23, [R1+0x34] ;  /* 0x0000340001177983 */ /* 0x0001620000100800 */
[----:B-1----:R-:W-:-:S03]  /*3fa0*/  FMUL.FTZ R52, R22, UR26 ;  /* 0x0000001a16347c20 */ /* 0x002fc60008410000 */
[----:B------:R0:W5:Y:S04]  /*3fb0*/  LDL R22, [R1+0x30] ;  /* 0x0000300001167983 */ /* 0x0001680000100800 */
[----:B------:R0:W-:Y:S04]  /*3fc0*/  STL [R1+0x168], R52 ;  /* 0x0001683401007387 */ /* 0x0001e80000100800 */
[----:B------:R0:W-:Y:S01]  /*3fd0*/  STL [R1+0x17c], R53 ;  /* 0x00017c3501007387 */ /* 0x0001e20000100800 */
[----:B------:R-:W-:Y:S05]  /*3fe0*/  @!P5 BRA `(.L_x_2259) ;  /* 0x000000000050d947 */ /* 0x000fea0003800000 */
[----:B-----5:R-:W-:-:S04]  /*3ff0*/  FFMA.FTZ R23, R52, R16, R18 ;  /* 0x0000001034177223 */ /* 0x020fc80000010012 */
[----:B------:R-:W-:-:S06]  /*4000*/  FMUL.FTZ R22, R23, -1.4426950216293334961 ;  /* 0xbfb8aa3b17167820 */ /* 0x000fcc0000410000 */
[----:B------:R-:W1:Y:S02]  /*4010*/  MUFU.EX2 R22, R22 ;  /* 0x0000001600167308 */ /* 0x000e640000000800 */
[----:B-1----:R-:W-:-:S06]  /*4020*/  FADD.FTZ R22, R22, 1 ;  /* 0x3f80000016167421 */ /* 0x002fcc0000010000 */
[----:B------:R-:W0:Y:S02]  /*4030*/  MUFU.RCP R22, R22 ;  /* 0x0000001600167308 */ /* 0x000e240000001000 */
[----:B0-----:R-:W-:-:S04]  /*4040*/  FADD.FTZ R52, -R22, 1 ;  /* 0x3f80000016347421 */ /* 0x001fc80000010100 */
[----:B------:R-:W-:Y:S02]  /*4050*/  FFMA.FTZ R52, R23, R52, 1 ;  /* 0x3f80000017347423 */ /* 0x000fe40000010034 */
[----:B------:R-:W2:Y:S02]  /*4060*/  LDL R23, [R1+0x30] ;  /* 0x0000300001177983 */ /* 0x000ea40000100800 */
[----:B--2---:R-:W-:Y:S01]  /*4070*/  FMUL.FTZ R22, R23, R22 ;  /* 0x0000001617167220 */ /* 0x004fe20000410000 */
[----:B------:R-:W-:-:S03]  /*4080*/  FFMA.FTZ R23, R53, R17, R19 ;  /* 0x0000001135177223 */ /* 0x000fc60000010013 */
[----:B------:R-:W-:Y:S01]  /*4090*/  FMUL.FTZ R22, R22, R52 ;  /* 0x0000003416167220 */ /* 0x000fe20000410000 */
[----:B------:R-:W-:-:S06]  /*40a0*/  FMUL.FTZ R52, R23, -1.4426950216293334961 ;  /* 0xbfb8aa3b17347820 */ /* 0x000fcc0000410000 */
[----:B------:R-:W0:Y:S02]  /*40b0*/  MUFU.EX2 R52, R52 ;  /* 0x0000003400347308 */ /* 0x000e240000000800 */
[----:B0-----:R-:W-:-:S06]  /*40c0*/  FADD.FTZ R52, R52, 1 ;  /* 0x3f80000034347421 */ /* 0x001fcc0000010000 */
[----:B------:R-:W0:Y:S02]  /*40d0*/  MUFU.RCP R52, R52 ;  /* 0x0000003400347308 */ /* 0x000e240000001000 */
[----:B0-----:R-:W-:-:S04]  /*40e0*/  FADD.FTZ R53, -R52, 1 ;  /* 0x3f80000034357421 */ /* 0x001fc80000010100 */
[----:B------:R-:W-:Y:S02]  /*40f0*/  FFMA.FTZ R23, R23, R53, 1 ;  /* 0x3f80000017177423 */ /* 0x000fe40000010035 */
[----:B------:R-:W2:Y:S02]  /*4100*/  LDL R53, [R1+0x34] ;  /* 0x0000340001357983 */ /* 0x000ea40000100800 */
[----:B--2---:R-:W-:-:S04]  /*4110*/  FMUL.FTZ R52, R53, R52 ;  /* 0x0000003435347220 */ /* 0x004fc80000410000 */
[----:B------:R-:W-:-:S07]  /*4120*/  FMUL.FTZ R23, R52, R23 ;  /* 0x0000001734177220 */ /* 0x000fce0000410000 */
.L_x_2259:
[----:B0-----:R-:W2:Y:S04]  /*4130*/  LDL R52, [R1+0x150] ;  /* 0x0001500001347983 */ /* 0x001ea80000100800 */
[----:B------:R0:W-:Y:S04]  /*4140*/  STL [R1+0x1f4], R2 ;  /* 0x0001f40201007387 */ /* 0x0001e80000100800 */
[----:B0-----:R-:W3:Y:S01]  /*4150*/  LDL R2, [R1+0x168] ;  /* 0x0001680001027983 */ /* 0x001ee20000100800 */
[----:B-----5:R-:W-:-:S03]  /*4160*/  FMUL.FTZ R53, R22, R16 ;  /* 0x0000001016357220 */ /* 0x020fc60000410000 */
[----:B------:R0:W-:Y:S04]  /*4170*/  STL [R1+0x1f0], R0 ;  /* 0x0001f00001007387 */ /* 0x0001e80000100800 */
[----:B0-----:R-:W4:Y:S01]  /*4180*/  LDL R0, [R1+0x17c] ;  /* 0x00017c0001007983 */ /* 0x001f220000100800 */
[----:B--2---:R-:W-:Y:S01]  /*4190*/  FFMA.FTZ R52, R52, R3, RZ ;  /* 0x0000000334347223 */ /* 0x004fe200000100ff */
[----:B------:R-:W-:-:S04]  /*41a0*/  FADD.FTZ R3, RZ, R3 ;  /* 0x00000003ff037221 */ /* 0x000fc80000010000 */
[----:B------:R-:W-:Y:S01]  /*41b0*/  FADD.FTZ R3, R3, R22 ;  /* 0x0000001603037221 */ /* 0x000fe20000010000 */
[----:B---3--:R-:W-:-:S05]  /*41c0*/  FFMA.FTZ R52, R2, R22, R52 ;  /* 0x0000001602347223 */ /* 0x008fca0000010034 */
[----:B------:R0:W-:Y:S04]  /*41d0*/  STL [R1+0x4], R52 ;  /* 0x0000043401007387 */ /* 0x0001e80000100800 */
[----:B0-----:R-:W2:Y:S04]  /*41e0*/  LDL R52, [R1+0x154] ;  /* 0x0001540001347983 */ /* 0x001ea80000100800 */
[----:B------:R-:W3:Y:S01]  /*41f0*/  LDL.LU R22, [R1] ;  /* 0x0000000001167983 */ /* 0x000ee20000300800 */
[----:B------:R-:W-:Y:S01]  /*4200*/  FADD.FTZ R29, R29, R53 ;  /* 0x000000351d1d7221 */ /* 0x000fe20000010000 */
[----:B------:R-:W-:Y:S01]  /*4210*/  FADD.FTZ R24, R24, -UR6 ;  /* 0x8000000618187e21 */ /* 0x000fe20008010000 */
[----:B------:R-:W-:-:S03]  /*4220*/  FADD.FTZ R25, R25, -UR6 ;  /* 0x8000000619197e21 */ /* 0x000fc60008010000 */
[----:B------:R-:W-:Y:S01]  /*4230*/  FMUL.FTZ R24, R24, UR26 ;  /* 0x0000001a18187c20 */ /* 0x000fe20008410000 */
[----:B--2---:R-:W-:Y:S01]  /*4240*/  FFMA.FTZ R52, R52, R28, RZ ;  /* 0x0000001c34347223 */ /* 0x004fe200000100ff */
[----:B---3--:R-:W-:Y:S01]  /*4250*/  FFMA.FTZ R22, R2, R53, R22 ;  /* 0x0000003502167223 */ /* 0x008fe20000010016 */
[----:B------:R-:W-:Y:S01]  /*4260*/  FMUL.FTZ R53, R23, R17 ;  /* 0x0000001117357220 */ /* 0x000fe20000410000 */
[----:B------:R0:W5:Y:S01]  /*4270*/  LDL.LU R2, [R1+0x1f4] ;  /* 0x0001f40001027983 */ /* 0x0001620000300800 */
[C---:B----4-:R-:W-:Y:S01]  /*4280*/  FFMA.FTZ R52, R0.reuse, R23, R52 ;  /* 0x0000001700347223 */ /* 0x050fe20000010034 */
[----:B------:R-:W-:Y:S01]  /*4290*/  FADD.FTZ R28, RZ, R28 ;  /* 0x0000001cff1c7221 */ /* 0x000fe20000010000 */
[----:B------:R-:W-:Y:S01]  /*42a0*/  FFMA.FTZ R22, R0, R53, R22 ;  /* 0x0000003500167223 */ /* 0x000fe20000010016 */
[----:B------:R-:W-:Y:S01]  /*42b0*/  FADD.FTZ R29, R53, R29 ;  /* 0x0000001d351d7221 */ /* 0x000fe20000010000 */
[----:B------:R-:W-:Y:S01]  /*42c0*/  FMUL.FTZ R53, R25, UR26 ;  /* 0x0000001a19357c20 */ /* 0x000fe20008410000 */
[----:B------:R0:W5:Y:S01]  /*42d0*/  LDL.LU R0, [R1+0x1f0] ;  /* 0x0001f00001007983 */ /* 0x0001620000300800 */
[----:B------:R-:W-:-:S03]  /*42e0*/  FADD.FTZ R28, R28, R23 ;  /* 0x000000171c1c7221 */ /* 0x000fc60000010000 */
[----:B------:R1:W-:Y:S04]  /*42f0*/  STL [R1+0x160], R24 ;  /* 0x0001601801007387 */ /* 0x0003e80000100800 */
[----:B------:R0:W-:Y:S01]  /*4300*/  STL [R1+0x170], R53 ;  /* 0x0001703501007387 */ /* 0x0001e20000100800 */
[----:B------:R-:W-:Y:S02]  /*4310*/  MOV R23, R48 ;  /* 0x0000003000177202 */ /* 0x000fe40000000f00 */
[----:B-1----:R-:W-:Y:S01]  /*4320*/  MOV R24, R49 ;  /* 0x0000003100187202 */ /* 0x002fe20000000f00 */
[----:B------:R-:W-:Y:S06]  /*4330*/  @!P5 BRA `(.L_x_2260) ;  /* 0x00000000004cd947 */ /* 0x000fec0003800000 */
[----:B------:R-:W2:Y:S02]  /*4340*/  LDL R25, [R1+0x160] ;  /* 0x0001600001197983 */ /* 0x000ea40000100800 */
[----:B--2---:R-:W-:-:S04]  /*4350*/  FFMA.FTZ R23, R25, R16, R18 ;  /* 0x0000001019177223 */ /* 0x004fc80000010012 */
[----:B------:R-:W-:-:S06]  /*4360*/  FMUL.FTZ R24, R23, -1.4426950216293334961 ;  /* 0xbfb8aa3b17187820 */ /* 0x000fcc0000410000 */
[----:B------:R-:W1:Y:S02]  /*4370*/  MUFU.EX2 R24, R24 ;  /* 0x0000001800187308 */ /* 0x000e640000000800 */
[----:B-1----:R-:W-:-:S06]  /*4380*/  FADD.FTZ R24, R24, 1 ;  /* 0x3f80000018187421 */ /* 0x002fcc0000010000 */
[----:B------:R-:W1:Y:S02]  /*4390*/  MUFU.RCP R24, R24 ;  /* 0x0000001800187308 */ /* 0x000e640000001000 */
[----:B-1----:R-:W-:Y:S01]  /*43a0*/  FADD.FTZ R25, -R24, 1 ;  /* 0x3f80000018197421 */ /* 0x002fe20000010100 */
[----:B------:R-:W-:-:S03]  /*43b0*/  FMUL.FTZ R24, R48, R24 ;  /* 0x0000001830187220 */ /* 0x000fc60000410000 */
[----:B------:R-:W-:Y:S01]  /*43c0*/  FFMA.FTZ R23, R23, R25, 1 ;  /* 0x3f80000017177423 */ /* 0x000fe20000010019 */
[----:B------:R-:W-:-:S03]  /*43d0*/  FFMA.FTZ R25, R53, R17, R19 ;  /* 0x0000001135197223 */ /* 0x000fc60000010013 */
[----:B------:R-:W-:Y:S01]  /*43e0*/  FMUL.FTZ R23, R24, R23 ;  /* 0x0000001718177220 */ /* 0x000fe20000410000 */
[----:B------:R-:W-:-:S06]  /*43f0*/  FMUL.FTZ R24, R25, -1.4426950216293334961 ;  /* 0xbfb8aa3b19187820 */ /* 0x000fcc0000410000 */
[----:B------:R-:W1:Y:S02]  /*4400*/  MUFU.EX2 R24, R24 ;  /* 0x0000001800187308 */ /* 0x000e640000000800 */
[----:B-1----:R-:W-:-:S06]  /*4410*/  FADD.FTZ R24, R24, 1 ;  /* 0x3f80000018187421 */ /* 0x002fcc0000010000 */
[----:B------:R-:W0:Y:S02]  /*4420*/  MUFU.RCP R24, R24 ;  /* 0x0000001800187308 */ /* 0x000e240000001000 */
[----:B0-----:R-:W-:Y:S01]  /*4430*/  FADD.FTZ R53, -R24, 1 ;  /* 0x3f80000018357421 */ /* 0x001fe20000010100 */
[----:B------:R-:W-:-:S03]  /*4440*/  FMUL.FTZ R24, R49, R24 ;  /* 0x0000001831187220 */ /* 0x000fc60000410000 */
[----:B------:R-:W-:-:S04]  /*4450*/  FFMA.FTZ R53, R25, R53, 1 ;  /* 0x3f80000019357423 */ /* 0x000fc80000010035 */
[----:B------:R-:W-:-:S07]  /*4460*/  FMUL.FTZ R24, R24, R53 ;  /* 0x0000003518187220 */ /* 0x000fce0000410000 */
.L_x_2260:
[----:B-----5:R1:W-:Y:S04]  /*4470*/  STL [R1+0x1f4], R2 ;  /* 0x0001f40201007387 */ /* 0x0203e80000100800 */
[----:B-1----:R-:W2:Y:S04]  /*4480*/  LDL.LU R2, [R1+0x4] ;  /* 0x0000040001027983 */ /* 0x002ea80000300800 */
[----:B------:R1:W-:Y:S04]  /*4490*/  STL [R1+0x1f0], R0 ;  /* 0x0001f00001007387 */ /* 0x0003e80000100800 */
[----:B0-----:R-:W3:Y:S04]  /*44a0*/  LDL R53, [R1+0x170] ;  /* 0x0001700001357983 */ /* 0x001ee80000100800 */
[----:B-1----:R-:W4:Y:S01]  /*44b0*/  LDL R0, [R1+0x160] ;  /* 0x0001600001007983 */ /* 0x002f220000100800 */
[----:B------:R-:W-:Y:S01]  /*44c0*/  FMUL.FTZ R25, R23, R16 ;  /* 0x0000001017197220 */ /* 0x000fe20000410000 */
[----:B------:R-:W-:Y:S01]  /*44d0*/  FADD.FTZ R26, R26, -UR6 ;  /* 0x800000061a1a7e21 */ /* 0x000fe20008010000 */
[----:B------:R-:W-:-:S02]  /*44e0*/  FADD.FTZ R27, R27, -UR6 ;  /* 0x800000061b1b7e21 */ /* 0x000fc40008010000 */
[----:B------:R-:W-:Y:S01]  /*44f0*/  FADD.FTZ R29, R29, R25 ;  /* 0x000000191d1d7221 */ /* 0x000fe20000010000 */
[----:B------:R-:W-:Y:S01]  /*4500*/  FMUL.FTZ R26, R26, UR26 ;  /* 0x0000001a1a1a7c20 */ /* 0x000fe20008410000 */
[----:B------:R-:W-:Y:S01]  /*4510*/  FADD.FTZ R3, R3, R23 ;  /* 0x0000001703037221 */ /* 0x000fe20000010000 */
[----:B------:R-:W-:Y:S01]  /*4520*/  FADD.FTZ R28, R28, R24 ;  /* 0x000000181c1c7221 */ /* 0x000fe20000010000 */
[C---:B---3--:R-:W-:Y:S01]  /*4530*/  FFMA.FTZ R52, R53.reuse, R24, R52 ;  /* 0x0000001835347223 */ /* 0x048fe20000010034 */
[----:B----4-:R-:W-:Y:S01]  /*4540*/  FFMA.FTZ R22, R0, R25, R22 ;  /* 0x0000001900167223 */ /* 0x010fe20000010016 */
[----:B------:R-:W-:Y:S01]  /*4550*/  FMUL.FTZ R25, R24, R17 ;  /* 0x0000001118197220 */ /* 0x000fe20000410000 */
[----:B--2---:R-:W-:Y:S02]  /*4560*/  FFMA.FTZ R23, R0, R23, R2 ;  /* 0x0000001700177223 */ /* 0x004fe40000010002 */
[----:B------:R0:W5:Y:S01]  /*4570*/  LDL.LU R2, [R1+0x1f4] ;  /* 0x0001f40001027983 */ /* 0x0001620000300800 */
[----:B------:R-:W-:Y:S01]  /*4580*/  FFMA.FTZ R22, R53, R25, R22 ;  /* 0x0000001935167223 */ /* 0x000fe20000010016 */
[----:B------:R-:W-:-:S02]  /*4590*/  FMUL.FTZ R53, R27, UR26 ;  /* 0x0000001a1b357c20 */ /* 0x000fc40008410000 */
[----:B------:R0:W5:Y:S04]  /*45a0*/  LDL.LU R0, [R1+0x1f0] ;  /* 0x0001f00001007983 */ /* 0x0001680000300800 */
[----:B------:R0:W-:Y:S04]  /*45b0*/  STL [R1+0x164], R26 ;  /* 0x0001641a01007387 */ /* 0x0001e80000100800 */
[----:B------:R0:W-:Y:S01]  /*45c0*/  STL [R1+0x178], R53 ;  /* 0x0001783501007387 */ /* 0x0001e20000100800 */
[----:B------:R-:W-:Y:S01]  /*45d0*/  FADD.FTZ R29, R25, R29 ;  /* 0x0000001d191d7221 */ /* 0x000fe20000010000 */
[----:B------:R-:W-:-:S02]  /*45e0*/  MOV R24, R46 ;  /* 0x0000002e00187202 */ /* 0x000fc40000000f00 */
[----:B------:R-:W-:Y:S01]  /*45f0*/  MOV R25, R47 ;  /* 0x0000002f00197202 */ /* 0x000fe20000000f00 */
[----:B------:R-:W-:Y:S06]  /*4600*/  @!P5 BRA `(.L_x_2261) ;  /* 0x000000000048d947 */ /* 0x000fec0003800000 */
        /* <DEDUP_REMOVED lines=18> */
.L_x_2261:
[----:B-----5:R1:W-:Y:S04]  /*4730*/  STL [R1+0x1f0], R0 ;  /* 0x0001f00001007387 */ /* 0x0203e80000100800 */
[----:B-1----:R-:W2:Y:S01]  /*4740*/  LDL R0, [R1+0x164] ;  /* 0x0001640001007983 */ /* 0x002ea20000100800 */
[----:B0-----:R-:W-:Y:S01]  /*4750*/  FMUL.FTZ R26, R24, R16 ;  /* 0x00000010181a7220 */ /* 0x001fe20000410000 */
[----:B------:R-:W-:Y:S02]  /*4760*/  FADD.FTZ R3, R3, R24 ;  /* 0x0000001803037221 */ /* 0x000fe40000010000 */
[----:B------:R-:W3:Y:S04]  /*4770*/  LDL.LU R53, [R1+0x38] ;  /* 0x0000380001357983 */ /* 0x000ee80000300800 */
[----:B------:R-:W4:Y:S01]  /*4780*/  LDL.LU R27, [R1+0x3c] ;  /* 0x00003c00011b7983 */ /* 0x000f220000300800 */
[----:B--2---:R-:W-:-:S03]  /*4790*/  FFMA.FTZ R23, R0, R24, R23 ;  /* 0x0000001800177223 */ /* 0x004fc60000010017 */
[----:B------:R0:W5:Y:S04]  /*47a0*/  LDL.LU R0, [R1+0x1f0] ;  /* 0x0001f00001007983 */ /* 0x0001680000300800 */
[----:B------:R-:W2:Y:S01]  /*47b0*/  LDL R24, [R1+0x164] ;  /* 0x0001640001187983 */ /* 0x000ea20000100800 */
[----:B------:R-:W-:Y:S01]  /*47c0*/  FADD.FTZ R29, R29, R26 ;  /* 0x0000001a1d1d7221 */ /* 0x000fe20000010000 */
[----:B--2---:R-:W-:Y:S02]  /*47d0*/  FFMA.FTZ R22, R24, R26, R22 ;  /* 0x0000001a18167223 */ /* 0x004fe40000010016 */
[----:B------:R-:W2:Y:S01]  /*47e0*/  LDL R26, [R1+0x178] ;  /* 0x00017800011a7983 */ /* 0x000ea20000100800 */
[----:B------:R-:W-:Y:S01]  /*47f0*/  FMUL.FTZ R24, R25, R17 ;  /* 0x0000001119187220 */ /* 0x000fe20000410000 */
[----:B------:R-:W-:-:S03]  /*4800*/  FADD.FTZ R28, R28, R25 ;  /* 0x000000191c1c7221 */ /* 0x000fc60000010000 */
[----:B------:R-:W-:Y:S01]  /*4810*/  FADD.FTZ R29, R24, R29 ;  /* 0x0000001d181d7221 */ /* 0x000fe20000010000 */
[C---:B--2---:R-:W-:Y:S01]  /*4820*/  FFMA.FTZ R22, R26.reuse, R24, R22 ;  /* 0x000000181a167223 */ /* 0x044fe20000010016 */
[----:B------:R-:W-:Y:S01]  /*4830*/  FFMA.FTZ R52, R26, R25, R52 ;  /* 0x000000191a347223 */ /* 0x000fe20000010034 */
[----:B---3--:R-:W-:Y:S01]  /*4840*/  FADD.FTZ R24, R53, -UR6 ;  /* 0x8000000635187e21 */ /* 0x008fe20008010000 */
[----:B----4-:R-:W-:-:S03]  /*4850*/  FADD.FTZ R25, R27, -UR6 ;  /* 0x800000061b197e21 */ /* 0x010fc60008010000 */
[----:B------:R-:W-:Y:S01]  /*4860*/  FMUL.FTZ R26, R24, UR26 ;  /* 0x0000001a181a7c20 */ /* 0x000fe20008410000 */
[----:B------:R-:W-:Y:S01]  /*4870*/  FMUL.FTZ R27, R25, UR26 ;  /* 0x0000001a191b7c20 */ /* 0x000fe20008410000 */
[----:B------:R-:W-:Y:S02]  /*4880*/  MOV R24, R44 ;  /* 0x0000002c00187202 */ /* 0x000fe40000000f00 */
[----:B------:R-:W-:Y:S01]  /*4890*/  MOV R25, R45 ;  /* 0x0000002d00197202 */ /* 0x000fe20000000f00 */
[----:B------:R0:W-:Y:S04]  /*48a0*/  STL [R1+0x16c], R26 ;  /* 0x00016c1a01007387 */ /* 0x0001e80000100800 */
        /* <DEDUP_REMOVED lines=20> */
.L_x_2262:
        /* <DEDUP_REMOVED lines=44> */
.L_x_2263:
        /* <DEDUP_REMOVED lines=44> */
.L_x_2264:
        /* <DEDUP_REMOVED lines=44> */
.L_x_2265:
[----:B------:R-:W2:Y:S01]  /*5230*/  LDL R27, [R1+0x5c] ;  /* 0x00005c00011b7983 */ /* 0x000ea20000100800 */
[----:B0-----:R-:W-:Y:S01]  /*5240*/  FMUL.FTZ R26, R24, R16 ;  /* 0x00000010181a7220 */ /* 0x001fe20000410000 */
[----:B------:R-:W-:Y:S01]  /*5250*/  FADD.FTZ R3, R3, R24 ;  /* 0x0000001803037221 */ /* 0x000fe20000010000 */
[----:B------:R-:W-:Y:S01]  /*5260*/  FADD.FTZ R20, R20, -UR6 ;  /* 0x8000000614147e21 */ /* 0x000fe20008010000 */
[----:B------:R-:W-:Y:S01]  /*5270*/  FADD.FTZ R21, R21, -UR6 ;  /* 0x8000000615157e21 */ /* 0x000fe20008010000 */
[----:B------:R-:W-:Y:S01]  /*5280*/  FFMA.FTZ R52, R53, R25, R52 ;  /* 0x0000001935347223 */ /* 0x000fe20000010034 */
[----:B------:R-:W-:Y:S01]  /*5290*/  FADD.FTZ R29, R29, R26 ;  /* 0x0000001a1d1d7221 */ /* 0x000fe20000010000 */
[----:B------:R-:W-:Y:S01]  /*52a0*/  FADD.FTZ R28, R28, R25 ;  /* 0x000000191c1c7221 */ /* 0x000fe20000010000 */
[C---:B--2---:R-:W-:Y:S01]  /*52b0*/  FFMA.FTZ R23, R27.reuse, R24, R23 ;  /* 0x000000181b177223 */ /* 0x044fe20000010017 */
[----:B------:R-:W-:Y:S01]  /*52c0*/  FFMA.FTZ R22, R27, R26, R22 ;  /* 0x0000001a1b167223 */ /* 0x000fe20000010016 */
[----:B------:R-:W-:Y:S01]  /*52d0*/  FMUL.FTZ R24, R25, R17 ;  /* 0x0000001119187220 */ /* 0x000fe20000410000 */
[----:B------:R-:W-:Y:S01]  /*52e0*/  FMUL.FTZ R27, R21, UR26 ;  /* 0x0000001a151b7c20 */ /* 0x000fe20008410000 */
[----:B------:R-:W-:-:S02]  /*52f0*/  MOV R21, R37 ;  /* 0x0000002500157202 */ /* 0x000fc40000000f00 */
[----:B------:R-:W-:Y:S01]  /*5300*/  FFMA.FTZ R22, R53, R24, R22 ;  /* 0x0000001835167223 */ /* 0x000fe20000010016 */
[----:B------:R-:W-:Y:S01]  /*5310*/  FMUL.FTZ R53, R20, UR26 ;  /* 0x0000001a14357c20 */ /* 0x000fe20008410000 */
[----:B------:R-:W-:Y:S01]  /*5320*/  FADD.FTZ R29, R24, R29 ;  /* 0x0000001d181d7221 */ /* 0x000fe20000010000 */
[----:B------:R-:W-:-:S03]  /*5330*/  MOV R20, R36 ;  /* 0x0000002400147202 */ /* 0x000fc60000000f00 */
[----:B------:R0:W-:Y:S04]  /*5340*/  STL [R1+0x190], R53 ;  /* 0x0001903501007387 */ /* 0x0001e80000100800 */
[----:B------:R0:W-:Y:S01]  /*5350*/  STL [R1+0x1a0], R27 ;  /* 0x0001a01b01007387 */ /* 0x0001e20000100800 */
[----:B------:R-:W-:Y:S05]  /*5360*/  @!P5 BRA `(.L_x_2266) ;  /* 0x000000000048d947 */ /* 0x000fea0003800000 */
[----:B------:R-:W-:-:S04]  /*5370*/  FFMA.FTZ R21, R53, R16, R18 ;  /* 0x0000001035157223 */ /* 0x000fc80000010012 */
        /* <DEDUP_REMOVED lines=12> */
[----:B------:R-:W1:Y:S02]  /*5440*/  MUFU.RCP R24, R24 ;  /* 0x0000001800187308 */ /* 0x000e640000001000 */
[----:B-1----:R-:W-:Y:S01]  /*5450*/  FADD.FTZ R25, -R24, 1 ;  /* 0x3f80000018197421 */ /* 0x002fe20000010100 */
[----:B------:R-:W-:-:S03]  /*5460*/  FMUL.FTZ R24, R37, R24 ;  /* 0x0000001825187220 */ /* 0x000fc60000410000 */
[----:B------:R-:W-:-:S04]  /*5470*/  FFMA.FTZ R21, R21, R25, 1 ;  /* 0x3f80000015157423 */ /* 0x000fc80000010019 */
[----:B------:R-:W-:-:S07]  /*5480*/  FMUL.FTZ R21, R24, R21 ;  /* 0x0000001518157220 */ /* 0x000fce0000410000 */
.L_x_2266:
[----:B------:R-:W2:Y:S04]  /*5490*/  LDL.LU R26, [R1+0x28] ;  /* 0x00002800011a7983 */ /* 0x000ea80000300800 */
[----:B------:R-:W3:Y:S01]  /*54a0*/  LDL.LU R25, [R1+0x2c] ;  /* 0x00002c0001197983 */ /* 0x000ee20000300800 */
[----:B------:R-:W-:Y:S01]  /*54b0*/  FMUL.FTZ R24, R20, R16 ;  /* 0x0000001014187220 */ /* 0x000fe20000410000 */
[----:B------:R-:W-:Y:S01]  /*54c0*/  FADD.FTZ R3, R3, R20 ;  /* 0x0000001403037221 */ /* 0x000fe20000010000 */
[----:B------:R-:W-:Y:S01]  /*54d0*/  FFMA.FTZ R23, R53, R20, R23 ;  /* 0x0000001435177223 */ /* 0x000fe20000010017 */
[----:B------:R-:W-:Y:S01]  /*54e0*/  FMUL.FTZ R20, R21, R17 ;  /* 0x0000001115147220 */ /* 0x000fe20000410000 */
[----:B------:R-:W-:Y:S01]  /*54f0*/  FFMA.FTZ R22, R53, R24, R22 ;  /* 0x0000001835167223 */ /* 0x000fe20000010016 */
[----:B------:R-:W-:Y:S01]  /*5500*/  FADD.FTZ R29, R29, R24 ;  /* 0x000000181d1d7221 */ /* 0x000fe20000010000 */
[----:B------:R-:W-:Y:S01]  /*5510*/  FADD.FTZ R28, R28, R21 ;  /* 0x000000151c1c7221 */ /* 0x000fe20000010000 */
[C---:B------:R-:W-:Y:S01]  /*5520*/  FFMA.FTZ R52, R27.reuse, R21, R52 ;  /* 0x000000151b347223 */ /* 0x040fe20000010034 */
[----:B------:R-:W-:Y:S01]  /*5530*/  FFMA.FTZ R22, R27, R20, R22 ;  /* 0x000000141b167223 */ /* 0x000fe20000010016 */
[----:B------:R-:W-:Y:S01]  /*5540*/  FADD.FTZ R29, R20, R29 ;  /* 0x0000001d141d7221 */ /* 0x000fe20000010000 */
[----:B--2---:R-:W-:Y:S01]  /*5550*/  FADD.FTZ R20, R26, -UR6 ;  /* 0x800000061a147e21 */ /* 0x004fe20008010000 */
[----:B---3--:R-:W-:-:S03]  /*5560*/  FADD.FTZ R21, R25, -UR6 ;  /* 0x8000000619157e21 */ /* 0x008fc60008010000 */
[----:B0-----:R-:W-:Y:S01]  /*5570*/  FMUL.FTZ R53, R20, UR26 ;  /* 0x0000001a14357c20 */ /* 0x001fe20008410000 */
[----:B------:R-:W-:Y:S01]  /*5580*/  MOV R20, R34 ;  /* 0x0000002200147202 */ /* 0x000fe20000000f00 */
[----:B------:R-:W-:Y:S01]  /*5590*/  FMUL.FTZ R27, R21, UR26 ;  /* 0x0000001a151b7c20 */ /* 0x000fe20008410000 */
[----:B------:R-:W-:Y:S02]  /*55a0*/  MOV R21, R35 ;  /* 0x0000002300157202 */ /* 0x000fe40000000f00 */
        /* <DEDUP_REMOVED lines=21> */
.L_x_2267:
        /* <DEDUP_REMOVED lines=39> */
.L_x_2268:
        /* <DEDUP_REMOVED lines=12> */
[----:B------:R-:W-:Y:S01]  /*5a30*/  MOV R24, R30 ;  /* 0x0000001e00187202 */ /* 0x000fe20000000f00 */
[----:B--2---:R-:W-:Y:S01]  /*5a40*/  FADD.FTZ R20, R26, -UR6 ;  /* 0x800000061a147e21 */ /* 0x004fe20008010000 */
[----:B---3--:R-:W-:-:S03]  /*5a50*/  FADD.FTZ R21, R25, -UR6 ;  /* 0x8000000619157e21 */ /* 0x008fc60008010000 */
[----:B------:R-:W-:Y:S01]  /*5a60*/  FMUL.FTZ R26, R20, UR26 ;  /* 0x0000001a141a7c20 */ /* 0x000fe20008410000 */
[----:B------:R-:W-:Y:S01]  /*5a70*/  MOV R20, R31 ;  /* 0x0000001f00147202 */ /* 0x000fe20000000f00 */
[----:B------:R-:W-:-:S03]  /*5a80*/  FMUL.FTZ R25, R21, UR26 ;  /* 0x0000001a15197c20 */ /* 0x000fc60008410000 */
[----:B------:R1:W-:Y:S04]  /*5a90*/  STL [R1+0x1a4], R26 ;  /* 0x0001a41a01007387 */ /* 0x0003e80000100800 */
[----:B------:R1:W-:Y:S01]  /*5aa0*/  STL [R1+0x1b0], R25 ;  /* 0x0001b01901007387 */ /* 0x0003e20000100800 */
[----:B------:R-:W-:Y:S05]  /*5ab0*/  @!P5 BRA `(.L_x_2269) ;  /* 0x000000000048d947 */ /* 0x000fea0003800000 */
[----:B------:R-:W-:-:S04]  /*5ac0*/  FFMA.FTZ R21, R26, R16, R18 ;  /* 0x000000101a157223 */ /* 0x000fc80000010012 */
[----:B------:R-:W-:-:S06]  /*5ad0*/  FMUL.FTZ R20, R21, -1.4426950216293334961 ;  /* 0xbfb8aa3b15147820 */ /* 0x000fcc0000410000 */
[----:B------:R-:W2:Y:S02]  /*5ae0*/  MUFU.EX2 R20, R20 ;  /* 0x0000001400147308 */ /* 0x000ea40000000800 */
[----:B--2---:R-:W-:-:S06]  /*5af0*/  FADD.FTZ R20, R20, 1 ;  /* 0x3f80000014147421 */ /* 0x004fcc0000010000 */
[----:B------:R-:W2:Y:S02]  /*5b00*/  MUFU.RCP R20, R20 ;  /* 0x0000001400147308 */ /* 0x000ea40000001000 */
[----:B--2---:R-:W-:Y:S01]  /*5b10*/  FADD.FTZ R24, -R20, 1 ;  /* 0x3f80000014187421 */ /* 0x004fe20000010100 */
[----:B------:R-:W-:-:S03]  /*5b20*/  FMUL.FTZ R20, R30, R20 ;  /* 0x000000141e147220 */ /* 0x000fc60000410000 */
[----:B------:R-:W-:-:S04]  /*5b30*/  FFMA.FTZ R24, R21, R24, 1 ;  /* 0x3f80000015187423 */ /* 0x000fc80000010018 */
[----:B------:R-:W-:Y:S01]  /*5b40*/  FMUL.FTZ R24, R20, R24 ;  /* 0x0000001814187220 */ /* 0x000fe20000410000 */
[----:B------:R-:W-:-:S04]  /*5b50*/  FFMA.FTZ R20, R25, R17, R19 ;  /* 0x0000001119147223 */ /* 0x000fc80000010013 */
[----:B------:R-:W-:-:S06]  /*5b60*/  FMUL.FTZ R21, R20, -1.4426950216293334961 ;  /* 0xbfb8aa3b14157820 */ /* 0x000fcc0000410000 */
[----:B------:R-:W2:Y:S02]  /*5b70*/  MUFU.EX2 R21, R21 ;  /* 0x0000001500157308 */ /* 0x000ea40000000800 */
[----:B--2---:R-:W-:-:S06]  /*5b80*/  FADD.FTZ R21, R21, 1 ;  /* 0x3f80000015157421 */ /* 0x004fcc0000010000 */
[----:B------:R-:W1:Y:S02]  /*5b90*/  MUFU.RCP R21, R21 ;  /* 0x0000001500157308 */ /* 0x000e640000001000 */
[----:B-1----:R-:W-:Y:S01]  /*5ba0*/  FADD.FTZ R25, -R21, 1 ;  /* 0x3f80000015197421 */ /* 0x002fe20000010100 */
[----:B------:R-:W-:-:S03]  /*5bb0*/  FMUL.FTZ R21, R31, R21 ;  /* 0x000000151f157220 */ /* 0x000fc60000410000 */
[----:B------:R-:W-:-:S04]  /*5bc0*/  FFMA.FTZ R20, R20, R25, 1 ;  /* 0x3f80000014147423 */ /* 0x000fc80000010019 */
[----:B------:R-:W-:-:S07]  /*5bd0*/  FMUL.FTZ R20, R21, R20 ;  /* 0x0000001415147220 */ /* 0x000fce0000410000 */
.L_x_2269:
[----:B-----5:R2:W-:Y:S04]  /*5be0*/  STL [R1+0x1f0], R0 ;  /* 0x0001f00001007387 */ /* 0x0205e80000100800 */
[----:B--2---:R-:W2:Y:S01]  /*5bf0*/  LDL R0, [R1+0x1a4] ;  /* 0x0001a40001007983 */ /* 0x004ea20000100800 */
[----:B------:R-:W-:Y:S01]  /*5c00*/  FMUL.FTZ R21, R24, R16 ;  /* 0x0000001018157220 */ /* 0x000fe20000410000 */
[----:B------:R-:W-:Y:S02]  /*5c10*/  FADD.FTZ R3, R3, R24 ;  /* 0x0000001803037221 */ /* 0x000fe40000010000 */
[----:B0-----:R-:W3:Y:S04]  /*5c20*/  LDL.LU R53, [R1+0x68] ;  /* 0x0000680001357983 */ /* 0x001ee80000300800 */
[----:B-1----:R-:W4:Y:S04]  /*5c30*/  LDL.LU R25, [R1+0x6c] ;  /* 0x00006c0001197983 */ /* 0x002f280000300800 */
[----:B------:R-:W4:Y:S04]  /*5c40*/  LDL R27, [R1+0x80] ;  /* 0x00008000011b7983 */ /* 0x000f280000100800 */
[----:B------:R-:W4:Y:S01]  /*5c50*/  LDL R26, [R1+0x84] ;  /* 0x00008400011a7983 */ /* 0x000f220000100800 */
[----:B--2---:R-:W-:-:S03]  /*5c60*/  FFMA.FTZ R23, R0, R24, R23 ;  /* 0x0000001800177223 */ /* 0x004fc60000010017 */
[----:B------:R-:W2:Y:S01]  /*5c70*/  LDL R24, [R1+0x1b0] ;  /* 0x0001b00001187983 */ /* 0x000ea20000100800 */
[----:B------:R-:W-:Y:S01]  /*5c80*/  FFMA.FTZ R22, R0, R21, R22 ;  /* 0x0000001500167223 */ /* 0x000fe20000010016 */
[----:B------:R-:W-:Y:S01]  /*5c90*/  FADD.FTZ R29, R29, R21 ;  /* 0x000000151d1d7221 */ /* 0x000fe20000010000 */
[----:B------:R-:W-:Y:S01]  /*5ca0*/  FMUL.FTZ R21, R20, R17 ;  /* 0x0000001114157220 */ /* 0x000fe20000410000 */
[----:B------:R-:W-:Y:S01]  /*5cb0*/  FADD.FTZ R28, R28, R20 ;  /* 0x000000141c1c7221 */ /* 0x000fe20000010000 */
[----:B------:R0:W5:Y:S02]  /*5cc0*/  LDL.LU R0, [R1+0x1f0] ;  /* 0x0001f00001007983 */ /* 0x0001640000300800 */
[----:B------:R-:W-:Y:S01]  /*5cd0*/  FADD.FTZ R29, R21, R29 ;  /* 0x0000001d151d7221 */ /* 0x000fe20000010000 */
[C---:B--2---:R-:W-:Y:S01]  /*5ce0*/  FFMA.FTZ R52, R24.reuse, R20, R52 ;  /* 0x0000001418347223 */ /* 0x044fe20000010034 */
[----:B------:R-:W-:Y:S01]  /*5cf0*/  FFMA.FTZ R22, R24, R21, R22 ;  /* 0x0000001518167223 */ /* 0x000fe20000010016 */
[----:B---3--:R-:W-:Y:S01]  /*5d00*/  FADD.FTZ R20, R53, -UR6 ;  /* 0x8000000635147e21 */ /* 0x008fe20008010000 */
[----:B----4-:R-:W-:Y:S01]  /*5d10*/  FADD.FTZ R21, R25, -UR6 ;  /* 0x8000000619157e21 */ /* 0x010fe20008010000 */
[----:B------:R-:W-:-:S02]  /*5d20*/  MOV R24, R27 ;  /* 0x0000001b00187202 */ /* 0x000fc40000000f00 */
[----:B------:R-:W-:Y:S01]  /*5d30*/  FMUL.FTZ R53, R20, UR26 ;  /* 0x0000001a14357c20 */ /* 0x000fe20008410000 */
[----:B------:R-:W-:Y:S01]  /*5d40*/  FMUL.FTZ R25, R21, UR26 ;  /* 0x0000001a15197c20 */ /* 0x000fe20008410000 */
        /* <DEDUP_REMOVED lines=11> */
[----:B------:R-:W-:-:S04]  /*5e00*/  FFMA.FTZ R24, R21, R24, 1 ;  /* 0x3f80000015187423 */ /* 0x000fc80000010018 */
[----:B------:R-:W-:Y:S01]  /*5e10*/  FMUL.FTZ R24, R20, R24 ;  /* 0x0000001814187220 */ /* 0x000fe20000410000 */
[----:B------:R-:W-:-:S04]  /*5e20*/  FFMA.FTZ R20, R25, R17, R19 ;  /* 0x0000001119147223 */ /* 0x000fc80000010013 */
        /* <DEDUP_REMOVED lines=8> */
.L_x_2270:
[----:B-----5:R1:W-:Y:S04]  /*5eb0*/  STL [R1+0x1f0], R0 ;  /* 0x0001f00001007387 */ /* 0x0203e80000100800 */
[----:B-1----:R-:W2:Y:S01]  /*5ec0*/  LDL R0, [R1+0x6c] ;  /* 0x00006c0001007983 */ /* 0x002ea20000100800 */
[----:B------:R-:W-:Y:S01]  /*5ed0*/  FMUL.FTZ R21, R24, R16 ;  /* 0x0000001018157220 */ /* 0x000fe20000410000 */
[----:B------:R-:W-:Y:S02]  /*5ee0*/  FADD.FTZ R3, R3, R24 ;  /* 0x0000001803037221 */ /* 0x000fe40000010000 */
[----:B0-----:R-:W3:Y:S04]  /*5ef0*/  LDL.LU R53, [R1+0x70] ;  /* 0x0000700001357983 */ /* 0x001ee80000300800 */
[----:B------:R-:W4:Y:S04]  /*5f00*/  LDL.LU R25, [R1+0x74] ;  /* 0x0000740001197983 */ /* 0x000f280000300800 */
        /* <DEDUP_REMOVED lines=39> */
.L_x_2271:
        /* <DEDUP_REMOVED lines=45> */
.L_x_2272:
        /* <DEDUP_REMOVED lines=45> */
.L_x_2273:
        /* <DEDUP_REMOVED lines=45> */
.L_x_2274:
        /* <DEDUP_REMOVED lines=45> */
.L_x_2275:
        /* <DEDUP_REMOVED lines=45> */
.L_x_2276:
        /* <DEDUP_REMOVED lines=45> */
.L_x_2277:
        /* <DEDUP_REMOVED lines=45> */
.L_x_2278:
        /* <DEDUP_REMOVED lines=45> */
.L_x_2279:
        /* <DEDUP_REMOVED lines=45> */
.L_x_2280:
        /* <DEDUP_REMOVED lines=45> */
.L_x_2281:
        /* <DEDUP_REMOVED lines=45> */
.L_x_2282:
        /* <DEDUP_REMOVED lines=45> */
.L_x_2283:
        /* <DEDUP_REMOVED lines=45> */
.L_x_2284:
[----:B-----5:R1:W-:Y:S04]  /*8610*/  STL [R1+0x1f0], R0 ;  /* 0x0001f00001007387 */ /* 0x0203e80000100800 */
[----:B-1----:R-:W2:Y:S01]  /*8620*/  LDL R0, [R1+0x44] ;  /* 0x0000440001007983 */ /* 0x002ea20000100800 */
[----:B------:R-:W-:-:S03]  /*8630*/  FMUL.FTZ R21, R24, R16 ;  /* 0x0000001018157220 */ /* 0x000fc60000410000 */
[----:B0-----:R-:W3:Y:S01]  /*8640*/  LDL.LU R27, [R1+0x1d0] ;  /* 0x0001d000011b7983 */ /* 0x001ee20000300800 */
[----:B------:R-:W-:-:S03]  /*8650*/  FADD.FTZ R3, R3, R24 ;  /* 0x0000001803037221 */ /* 0x000fc60000010000 */
[----:B------:R-:W4:Y:S04]  /*8660*/  LDL.LU R26, [R1+0x1d4] ;  /* 0x0001d400011a7983 */ /* 0x000f280000300800 */
[----:B------:R-:W3:Y:S01]  /*8670*/  LDL R25, [R1+0xa0] ;  /* 0x0000a00001197983 */ /* 0x000ee20000100800 */
[----:B--2---:R-:W-:-:S03]  /*8680*/  FFMA.FTZ R23, R0, R24, R23 ;  /* 0x0000001800177223 */ /* 0x004fc60000010017 */
[----:B------:R0:W5:Y:S04]  /*8690*/  LDL.LU R0, [R1+0x1f0] ;  /* 0x0001f00001007983 */ /* 0x0001680000300800 */
[----:B------:R-:W2:Y:S01]  /*86a0*/  LDL R24, [R1+0x44] ;  /* 0x0000440001187983 */ /* 0x000ea20000100800 */
[----:B------:R-:W-:Y:S01]  /*86b0*/  FADD.FTZ R29, R29, R21 ;  /* 0x000000151d1d7221 */ /* 0x000fe20000010000 */
[----:B--2---:R-:W-:Y:S01]  /*86c0*/  FFMA.FTZ R22, R24, R21, R22 ;  /* 0x0000001518167223 */ /* 0x004fe20000010016 */
[----:B------:R-:W-:Y:S01]  /*86d0*/  FADD.FTZ R24, R28, R20 ;  /* 0x000000141c187221 */ /* 0x000fe20000010000 */
[----:B------:R-:W-:Y:S01]  /*86e0*/  FMUL.FTZ R21, R20, R17 ;  /* 0x0000001114157220 */ /* 0x000fe20000410000 */
[----:B------:R-:W2:Y:S01]  /*86f0*/  LDL R28, [R1+0xa4] ;  /* 0x0000a400011c7983 */ /* 0x000ea20000100800 */
[----:B------:R-:W-:-:S02]  /*8700*/  FFMA.FTZ R20, R53, R20, R52 ;  /* 0x0000001435147223 */ /* 0x000fc40000010034 */
[----:B------:R-:W-:Y:S01]  /*8710*/  FFMA.FTZ R22, R53, R21, R22 ;  /* 0x0000001535167223 */ /* 0x000fe20000010016 */
[----:B------:R-:W-:Y:S01]  /*8720*/  STL [R1+0x4], R24 ;  /* 0x0000041801007387 */ /* 0x000fe20000100800 */
[----:B------:R-:W-:Y:S01]  /*8730*/  FADD.FTZ R29, R21, R29 ;  /* 0x0000001d151d7221 */ /* 0x000fe20000010000 */
[----:B----4-:R-:W-:Y:S02]  /*8740*/  FADD.FTZ R21, R26, -UR6 ;  /* 0x800000061a157e21 */ /* 0x010fe40008010000 */
[----:B------:R1:W-:Y:S02]  /*8750*/  STL [R1+0x8], R20 ;  /* 0x0000081401007387 */ /* 0x0003e40000100800 */
[----:B------:R-:W-:Y:S01]  /*8760*/  FMUL.FTZ R26, R21, UR26 ;  /* 0x0000001a151a7c20 */ /* 0x000fe20008410000 */
[----:B---3--:R-:W-:Y:S01]  /*8770*/  MOV R21, R25 ;  /* 0x0000001900157202 */ /* 0x008fe20000000f00 */
[----:B-1----:R-:W-:-:S04]  /*8780*/  FADD.FTZ R20, R27, -UR6 ;  /* 0x800000061b147e21 */ /* 0x002fc80008010000 */
[----:B------:R-:W-:-:S05]  /*8790*/  FMUL.FTZ R27, R20, UR26 ;  /* 0x0000001a141b7c20 */ /* 0x000fca0008410000 */
[----:B------:R0:W-:Y:S04]  /*87a0*/  STL [R1+0x40], R27 ;  /* 0x0000401b01007387 */ /* 0x0001e80000100800 */
[----:B------:R0:W-:Y:S01]  /*87b0*/  STL [R1+0x3c], R26 ;  /* 0x00003c1a01007387 */ /* 0x0001e20000100800 */
[----:B--2---:R-:W-:Y:S01]  /*87c0*/  MOV R53, R28 ;  /* 0x0000001c00357202 */ /* 0x004fe20000000f00 */
[----:B0-----:R-:W-:Y:S06]  /*87d0*/  @!P5 BRA `(.L_x_2285) ;  /* 0x000000000048d947 */ /* 0x001fec0003800000 */
        /* <DEDUP_REMOVED lines=18> */
.L_x_2285:
[----:B------:R-:W2:Y:S04]  /*8900*/  LDL.LU R25, [R1+0x1c0] ;  /* 0x0001c00001197983 */ /* 0x000ea80000300800 */
[----:B------:R-:W3:Y:S01]  /*8910*/  LDL.LU R24, [R1+0x1c4] ;  /* 0x0001c40001187983 */ /* 0x000ee20000300800 */
[----:B------:R-:W-:Y:S01]  /*8920*/  FMUL.FTZ R20, R21, R16 ;  /* 0x0000001015147220 */ /* 0x000fe20000410000 */
[----:B------:R-:W-:Y:S01]  /*8930*/  FADD.FTZ R28, R3, R21 ;  /* 0x00000015031c7221 */ /* 0x000fe20000010000 */
[C---:B------:R-:W-:Y:S01]  /*8940*/  FFMA.FTZ R21, R27.reuse, R21, R23 ;  /* 0x000000151b157223 */ /* 0x040fe20000010017 */
[----:B------:R-:W-:Y:S01]  /*8950*/  MOV R52, R9 ;  /* 0x0000000900347202 */ /* 0x000fe20000000f00 */
[----:B------:R-:W-:Y:S01]  /*8960*/  FFMA.FTZ R3, R27, R20, R22 ;  /* 0x000000141b037223 */ /* 0x000fe20000010016 */
[----:B------:R-:W-:Y:S01]  /*8970*/  FADD.FTZ R20, R29, R20 ;  /* 0x000000141d147221 */ /* 0x000fe20000010000 */
[----:B------:R-:W-:Y:S01]  /*8980*/  STL [R1+0x10], R28 ;  /* 0x0000101c01007387 */ /* 0x000fe20000100800 */
[----:B------:R-:W-:-:S03]  /*8990*/  MOV R27, R8 ;  /* 0x00000008001b7202 */ /* 0x000fc60000000f00 */
[----:B------:R0:W-:Y:S02]  /*89a0*/  STL [R1+0x18], R21 ;  /* 0x0000181501007387 */ /* 0x0001e40000100800 */
[----:B0-----:R-:W-:-:S04]  /*89b0*/  FMUL.FTZ R21, R53, R17 ;  /* 0x0000001135157220 */ /* 0x001fc80000410000 */
[----:B------:R-:W-:Y:S01]  /*89c0*/  FFMA.FTZ R3, R26, R21, R3 ;  /* 0x000000151a037223 */ /* 0x000fe20000010003 */
[----:B------:R-:W-:Y:S01]  /*89d0*/  FADD.FTZ R20, R21, R20 ;  /* 0x0000001415147221 */ /* 0x000fe20000010000 */
[----:B--2---:R-:W-:Y:S01]  /*89e0*/  FADD.FTZ R21, R25, -UR6 ;  /* 0x8000000619157e21 */ /* 0x004fe20008010000 */
[----:B---3--:R-:W-:-:S03]  /*89f0*/  FADD.FTZ R22, R24, -UR6 ;  /* 0x8000000618167e21 */ /* 0x008fc60008010000 */
[----:B------:R-:W-:Y:S01]  /*8a00*/  FMUL.FTZ R25, R21, UR26 ;  /* 0x0000001a15197c20 */ /* 0x000fe20008410000 */
[----:B------:R-:W-:-:S04]  /*8a10*/  FMUL.FTZ R24, R22, UR26 ;  /* 0x0000001a16187c20 */ /* 0x000fc80008410000 */
        /* <DEDUP_REMOVED lines=21> */
.L_x_2286:
[----:B------:R-:W2:Y:S04]  /*8b70*/  LDL.LU R22, [R1+0x1d8] ;  /* 0x0001d80001167983 */ /* 0x000ea80000300800 */
[----:B------:R-:W3:Y:S01]  /*8b80*/  LDL.LU R23, [R1+0x1dc] ;  /* 0x0001dc0001177983 */ /* 0x000ee20000300800 */
[----:B------:R-:W-:Y:S01]  /*8b90*/  FMUL.FTZ R21, R27, R16 ;  /* 0x000000101b157220 */ /* 0x000fe20000410000 */
[----:B------:R-:W-:-:S03]  /*8ba0*/  MOV R26, R11 ;  /* 0x0000000b001a7202 */ /* 0x000fc60000000f00 */
[----:B------:R-:W-:Y:S01]  /*8bb0*/  FFMA.FTZ R3, R25, R21, R3 ;  /* 0x0000001519037223 */ /* 0x000fe20000010003 */
[----:B------:R-:W-:Y:S01]  /*8bc0*/  FADD.FTZ R20, R20, R21 ;  /* 0x0000001514147221 */ /* 0x000fe20000010000 */
[----:B------:R-:W-:Y:S01]  /*8bd0*/  FMUL.FTZ R21, R52, R17 ;  /* 0x0000001134157220 */ /* 0x000fe20000410000 */
[----:B0-----:R-:W-:-:S03]  /*8be0*/  MOV R25, R10 ;  /* 0x0000000a00197202 */ /* 0x001fc60000000f00 */
        /* <DEDUP_REMOVED lines=27> */
.L_x_2287:
[----:B------:R-:W2:Y:S04]  /*8da0*/  LDL.LU R23, [R1+0x1e0] ;  /* 0x0001e00001177983 */ /* 0x000ea80000300800 */
[----:B------:R-:W3:Y:S01]  /*8db0*/  LDL.LU R22, [R1+0x1e4] ;  /* 0x0001e40001167983 */ /* 0x000ee20000300800 */
[----:B------:R-:W-:-:S04]  /*8dc0*/  FMUL.FTZ R21, R25, R16 ;  /* 0x0000001019157220 */ /* 0x000fc80000410000 */
[----:B------:R-:W-:Y:S01]  /*8dd0*/  FFMA.FTZ R3, R28, R21, R3 ;  /* 0x000000151c037223 */ /* 0x000fe20000010003 */
[----:B------:R-:W-:Y:S01]  /*8de0*/  FADD.FTZ R20, R20, R21 ;  /* 0x0000001514147221 */ /* 0x000fe20000010000 */
[----:B------:R-:W-:-:S04]  /*8df0*/  FMUL.FTZ R21, R26, R17 ;  /* 0x000000111a157220 */ /* 0x000fc80000410000 */
[----:B------:R-:W-:Y:S01]  /*8e00*/  FFMA.FTZ R3, R24, R21, R3 ;  /* 0x0000001518037223 */ /* 0x000fe20000010003 */
[----:B------:R-:W-:Y:S01]  /*8e10*/  FADD.FTZ R20, R21, R20 ;  /* 0x0000001415147221 */ /* 0x000fe20000010000 */
[----:B0-----:R-:W-:Y:S01]  /*8e20*/  MOV R24, R13 ;  /* 0x0000000d00187202 */ /* 0x001fe20000000f00 */
[----:B--2---:R-:W-:Y:S01]  /*8e30*/  FADD.FTZ R21, R23, -UR6 ;  /* 0x8000000617157e21 */ /* 0x004fe20008010000 */
[----:B------:R-:W-:Y:S01]  /*8e40*/  MOV R23, R12 ;  /* 0x0000000c00177202 */ /* 0x000fe20000000f00 */
[----:B---3--:R-:W-:Y:S02]  /*8e50*/  FADD.FTZ R22, R22, -UR6 ;  /* 0x8000000616167e21 */ /* 0x008fe40008010000 */
[----:B------:R-:W-:Y:S02]  /*8e60*/  FMUL.FTZ R29, R21, UR26 ;  /* 0x0000001a151d7c20 */ /* 0x000fe40008410000 */
[----:B------:R-:W-:-:S03]  /*8e70*/  FMUL.FTZ R28, R22, UR26 ;  /* 0x0000001a161c7c20 */ /* 0x000fc60008410000 */
        /* <DEDUP_REMOVED lines=21> */
.L_x_2288:
[----:B------:R-:W-:Y:S01]  /*8fd0*/  FMUL.FTZ R21, R23, R16 ;  /* 0x0000001017157220 */ /* 0x000fe20000410000 */
[----:B------:R-:W2:Y:S03]  /*8fe0*/  LDL.LU R22, [R1+0x4c] ;  /* 0x00004c0001167983 */ /* 0x000ea60000300800 */
[----:B------:R-:W-:Y:S01]  /*8ff0*/  FFMA.FTZ R3, R29, R21, R3 ;  /* 0x000000151d037223 */ /* 0x000fe20000010003 */
[----:B------:R-:W-:Y:S02]  /*9000*/  FADD.FTZ R20, R20, R21 ;  /* 0x0000001514147221 */ /* 0x000fe40000010000 */
[----:B------:R-:W3:Y:S01]  /*9010*/  LDL.LU R21, [R1+0x48] ;  /* 0x0000480001157983 */ /* 0x000ee20000300800 */
[----:B0-----:R-:W-:-:S04]  /*9020*/  FMUL.FTZ R29, R24, R17 ;  /* 0x00000011181d7220 */ /* 0x001fc80000410000 */
[----:B------:R-:W-:Y:S01]  /*9030*/  FFMA.FTZ R28, R28, R29, R3 ;  /* 0x0000001d1c1c7223 */ /* 0x000fe20000010003 */
[----:B------:R-:W-:Y:S01]  /*9040*/  FADD.FTZ R29, R29, R20 ;  /* 0x000000141d1d7221 */ /* 0x000fe20000010000 */
[----:B--2---:R-:W-:-:S04]  /*9050*/  FADD.FTZ R20, R22, -UR6 ;  /* 0x8000000616147e21 */ /* 0x004fc80008010000 */
[----:B------:R-:W-:Y:S01]  /*9060*/  FMUL.FTZ R22, R20, UR26 ;  /* 0x0000001a14167c20 */ /* 0x000fe20008410000 */
[----:B------:R-:W-:Y:S01]  /*9070*/  MOV R20, R15 ;  /* 0x0000000f00147202 */ /* 0x000fe20000000f00 */
[----:B---3--:R-:W-:-:S04]  /*9080*/  FADD.FTZ R3, R21, -UR6 ;  /* 0x8000000615037e21 */ /* 0x008fc80008010000 */
[----:B------:R-:W-:Y:S01]  /*9090*/  FMUL.FTZ R21, R3, UR26 ;  /* 0x0000001a03157c20 */ /* 0x000fe20008410000 */
[----:B------:R-:W-:-:S04]  /*90a0*/  MOV R3, R14 ;  /* 0x0000000e00037202 */ /* 0x000fc80000000f00 */
        /* <DEDUP_REMOVED lines=21> */
.L_x_2289:
[----:B0-----:R-:W2:Y:S04]  /*9200*/  LDL R22, [R1+0x14] ;  /* 0x0000140001167983 */ /* 0x001ea80000100800 */
[----:B------:R-:W-:Y:S04]  /*9210*/  STL [R1+0x21c], R13 ;  /* 0x00021c0d01007387 */ /* 0x000fe80000100800 */
        /* <DEDUP_REMOVED lines=8> */
[----:B------:R0:W-:Y:S04]  /*92a0*/  STL [R1+0x1f4], R4 ;  /* 0x0001f40401007387 */ /* 0x0001e80000100800 */
[----:B0-----:R-:W3:Y:S04]  /*92b0*/  LDL R4, [R1+0xc] ;  /* 0x00000c0001047983 */ /* 0x001ee80000100800 */
[----:B------:R0:W-:Y:S04]  /*92c0*/  STL [R1+0x1f0], R2 ;  /* 0x0001f00201007387 */ /* 0x0001e80000100800 */
[----:B0-----:R-:W4:Y:S01]  /*92d0*/  LDL R2, [R1+0x1ec] ;  /* 0x0001ec0001027983 */ /* 0x001f220000100800 */
[----:B------:R-:W-:Y:S01]  /*92e0*/  FMUL.FTZ R21, R3, R16 ;  /* 0x0000001003157220 */ /* 0x000fe20000410000 */
[----:B------:R-:W0:Y:S03]  /*92f0*/  S2R R5, SR_LANEID ;  /* 0x0000000000057919 */ /* 0x000e260000000000 */
[----:B------:R-:W-:Y:S01]  /*9300*/  FADD.FTZ R29, R29, R21 ;  /* 0x000000151d1d7221 */ /* 0x000fe20000010000 */
[----:B-----5:R-:W-:Y:S01]  /*9310*/  ISETP.GT.AND P0, PT, R0, 0x21f, PT ;  /* 0x0000021f0000780c */ /* 0x020fe20003f04270 */
[----:B------:R-:W4:Y:S04]  /*9320*/  LDL.LU R13, [R1+0x8] ;  /* 0x00000800010d7983 */ /* 0x000f280000300800 */
[----:B------:R-:W4:Y:S04]  /*9330*/  LDL R12, [R1+0x3c] ;  /* 0x00003c00010c7983 */ /* 0x000f280000100800 */
[----:B------:R-:W4:Y:S04]  /*9340*/  LDL R11, [R1+0x2c] ;  /* 0x00002c00010b7983 */ /* 0x000f280000100800 */
[----:B------:R-:W4:Y:S04]  /*9350*/  LDL.LU R10, [R1+0x18] ;  /* 0x00001800010a7983 */ /* 0x000f280000300800 */
[----:B------:R-:W4:Y:S04]  /*9360*/  LDL R9, [R1+0x38] ;  /* 0x0000380001097983 */ /* 0x000f280000100800 */
[----:B------:R-:W4:Y:S04]  /*9370*/  LDL R8, [R1+0x24] ;  /* 0x0000240001087983 */ /* 0x000f280000100800 */
[----:B------:R-:W4:Y:S04]  /*9380*/  LDL R7, [R1+0x28] ;  /* 0x0000280001077983 */ /* 0x000f280000100800 */
[----:B------:R-:W4:Y:S01]  /*9390*/  LDL R6, [R1+0x1c] ;  /* 0x00001c0001067983 */ /* 0x000f220000100800 */
[----:B--2---:R-:W-:Y:S01]  /*93a0*/  FFMA.FTZ R28, R22, R21, R28 ;  /* 0x00000015161c7223 */ /* 0x004fe2000001001c */
[----:B------:R-:W-:Y:S01]  /*93b0*/  MOV R22, 0xffffffe0 ;  /* 0xffffffe000167802 */ /* 0x000fe20000000f00 */
[----:B------:R-:W-:-:S04]  /*93c0*/  FMUL.FTZ R21, R20, R17 ;  /* 0x0000001114157220 */ /* 0x000fc80000410000 */
[----:B------:R-:W-:Y:S01]  /*93d0*/  FADD.FTZ R29, R21, R29 ;  /* 0x0000001d151d7221 */ /* 0x000fe20000010000 */
[----:B---3--:R-:W-:Y:S01]  /*93e0*/  FFMA.FTZ R28, R4, R21, R28 ;  /* 0x00000015041c7223 */ /* 0x008fe2000001001c */
        /* <DEDUP_REMOVED lines=27> */
[----:B------:R-:W2:Y:S02]  /*95a0*/  LDL.LU R21, [R1+0x4] ;  /* 0x0000040001157983 */ /* 0x000ea40000300800 */
[----:B--2---:R-:W-:Y:S01]  /*95b0*/  FADD.FTZ R21, R21, R53 ;  /* 0x0000003515157221 */ /* 0x004fe20000010000 */
[----:B------:R-:W-:Y:S02]  /*95c0*/  FFMA.FTZ R53, R12, R53, R13 ;  /* 0x000000350c357223 */ /* 0x000fe4000001000d */
[----:B------:R0:W5:Y:S01]  /*95d0*/  LDL.LU R13, [R1+0x21c] ;  /* 0x00021c00010d7983 */ /* 0x0001620000300800 */
[----:B------:R-:W-:Y:S01]  /*95e0*/  FADD.FTZ R21, R21, R52 ;  /* 0x0000003415157221 */ /* 0x000fe20000010000 */
[----:B------:R-:W-:Y:S02]  /*95f0*/  FFMA.FTZ R53, R11, R52, R53 ;  /* 0x000000340b357223 */ /* 0x000fe40000010035 */
[----:B------:R0:W5:Y:S04]  /*9600*/  LDL.LU R12, [R1+0x218] ;  /* 0x00021800010c7983 */ /* 0x0001680000300800 */
[----:B------:R0:W5:Y:S04]  /*9610*/  LDL.LU R11, [R1+0x214] ;  /* 0x00021400010b7983 */ /* 0x0001680000300800 */
[----:B------:R-:W2:Y:S01]  /*9620*/  LDL.LU R52, [R1+0x10] ;  /* 0x0000100001347983 */ /* 0x000ea20000300800 */
[----:B------:R-:W-:Y:S01]  /*9630*/  FADD.FTZ R21, R21, R26 ;  /* 0x0000001a15157221 */ /* 0x000fe20000010000 */
[----:B------:R-:W-:Y:S01]  /*9640*/  FFMA.FTZ R53, R8, R26, R53 ;  /* 0x0000001a08357223 */ /* 0x000fe20000010035 */
[----:B--2---:R-:W-:Y:S01]  /*9650*/  FADD.FTZ R52, R52, R27 ;  /* 0x0000001b34347221 */ /* 0x004fe20000010000 */
[----:B------:R-:W-:-:S02]  /*9660*/  FFMA.FTZ R27, R9, R27, R10 ;  /* 0x0000001b091b7223 */ /* 0x000fc4000001000a */
[----:B------:R0:W5:Y:S01]  /*9670*/  LDL.LU R10, [R1+0x210] ;  /* 0x00021000010a7983 */ /* 0x0001620000300800 */
[----:B------:R-:W-:Y:S01]  /*9680*/  FADD.FTZ R52, R52, R25 ;  /* 0x0000001934347221 */ /* 0x000fe20000010000 */
[----:B------:R-:W-:Y:S02]  /*9690*/  FFMA.FTZ R27, R7, R25, R27 ;  /* 0x00000019071b7223 */ /* 0x000fe4000001001b */
[----:B------:R0:W5:Y:S01]  /*96a0*/  LDL.LU R9, [R1+0x20c] ;  /* 0x00020c0001097983 */ /* 0x0001620000300800 */
[----:B------:R-:W-:-:S03]  /*96b0*/  FADD.FTZ R25, R21, R24 ;  /* 0x0000001815197221 */ /* 0x000fc60000010000 */
[----:B------:R0:W5:Y:S04]  /*96c0*/  LDL.LU R8, [R1+0x208] ;  /* 0x0002080001087983 */ /* 0x0001680000300800 */
[----:B------:R-:W2:Y:S04]  /*96d0*/  LDL R26, [R1+0x14] ;  /* 0x00001400011a7983 */ /* 0x000ea80000100800 */
[----:B------:R0:W5:Y:S04]  /*96e0*/  LDL.LU R7, [R1+0x204] ;  /* 0x0002040001077983 */ /* 0x0001680000300800 */
[----:B------:R-:W3:Y:S01]  /*96f0*/  LDL R21, [R1+0x20] ;  /* 0x0000200001157983 */ /* 0x000ee20000100800 */
[----:B------:R-:W-:-:S02]  /*9700*/  FFMA.FTZ R53, R6, R24, R53 ;  /* 0x0000001806357223 */ /* 0x000fc40000010035 */
[----:B------:R-:W1:Y:S01]  /*9710*/  S2R R24, SR_LANEID ;  /* 0x0000000000187919 */ /* 0x000e620000000000 */
[----:B------:R-:W4:Y:S01]  /*9720*/  SHFL.DOWN PT, R5, R28, 0x10, R22 ;  /* 0x0a0000001c057989 */ /* 0x000f2200000e0016 */
[----:B------:R-:W-:-:S03]  /*9730*/  FADD.FTZ R52, R52, R23 ;  /* 0x0000001734347221 */ /* 0x000fc60000010000 */
[----:B------:R-:W0:Y:S04]  /*9740*/  SHFL.DOWN PT, R22, R29, 0x10, R22 ;  /* 0x0a0000001d167989 */ /* 0x000e2800000e0016 */
[----:B------:R0:W5:Y:S01]  /*9750*/  LDL.LU R6, [R1+0x200] ;  /* 0x0002000001067983 */ /* 0x0001620000300800 */
[----:B----4-:R-:W-:-:S03]  /*9760*/  @!P0 FADD.FTZ R28, R28, R5 ;  /* 0x000000051c1c8221 */ /* 0x010fc60000010000 */
[----:B------:R4:W5:Y:S01]  /*9770*/  LDL.LU R5, [R1+0x1f8] ;  /* 0x0001f80001057983 */ /* 0x0009620000300800 */
[----:B0-----:R-:W-:Y:S01]  /*9780*/  @!P0 FADD.FTZ R29, R29, R22 ;  /* 0x000000161d1d8221 */ /* 0x001fe20000010000 */
[----:B-1----:R-:W-:Y:S02]  /*9790*/  ISETP.NE.AND P0, PT, R24, RZ, PT ;  /* 0x000000ff1800720c */ /* 0x002fe40003f05270 */
[----:B------:R-:W-:Y:S01]  /*97a0*/  MOV R24, 0x400 ;  /* 0x0000040000187802 */ /* 0x000fe20000000f00 */
[----:B---3--:R-:W-:Y:S01]  /*97b0*/  FFMA.FTZ R27, R21, R23, R27 ;  /* 0x00000017151b7223 */ /* 0x008fe2000001001b */
[----:B------:R-:W-:Y:S01]  /*97c0*/  FFMA.FTZ R21, R4, R20, R53 ;  /* 0x0000001404157223 */ /* 0x000fe20000010035 */
[----:B------:R-:W-:Y:S01]  /*97d0*/  FADD.FTZ R23, R25, R20 ;  /* 0x0000001419177221 */ /* 0x000fe20000010000 */
[----:B------:R4:W5:Y:S01]  /*97e0*/  LDL.LU R4, [R1+0x1f4] ;  /* 0x0001f40001047983 */ /* 0x0009620000300800 */
[----:B--2---:R-:W-:Y:S02]  /*97f0*/  FFMA.FTZ R20, R26, R3, R27 ;  /* 0x000000031a147223 */ /* 0x004fe4000001001b */
[----:B------:R-:W0:Y:S04]  /*9800*/  S2R R26, SR_CgaCtaId ;  /* 0x00000000001a7919 */ /* 0x000e280000008800 */
[----:B0-----:R-:W-:-:S04]  /*9810*/  @!P0 LEA R25, R26, R24, 0x18 ;  /* 0x000000181a198211 */ /* 0x001fc800078ec0ff */
[----:B------:R-:W-:Y:S02]  /*9820*/  @!P0 LEA R25, R2, R25, 0x3 ;  /* 0x0000001902198211 */ /* 0x000fe400078e18ff */
[----:B------:R4:W5:Y:S01]  /*9830*/  LDL.LU R2, [R1+0x1f0] ;  /* 0x0001f00001027983 */ /* 0x0009620000300800 */
[----:B------:R-:W-:Y:S01]  /*9840*/  FADD.FTZ R22, R52, R3 ;  /* 0x0000000334167221 */ /* 0x000fe20000010000 */
[----:B------:R-:W-:Y:S02]  /*9850*/  IADD3 R3, R24, 0xc0, RZ ;  /* 0x000000c018037810 */ /* 0x000fe40007ffe0ff */
[----:B------:R-:W-:Y:S02]  /*9860*/  ISETP.NE.AND P2, PT, R0, RZ, PT ;  /* 0x000000ff0000720c */ /* 0x000fe40003f45270 */
[----:B------:R-:W-:-:S04]  /*9870*/  LEA R3, R26, R3, 0x18 ;  /* 0x000000031a037211 */ /* 0x000fc800078ec0ff */
[C---:B------:R-:W-:Y:S01]  /*9880*/  LEA R3, R0.reuse, R3, 0x4 ;  /* 0x0000000300037211 */ /* 0x040fe200078e20ff */
[----:B------:R-:W-:Y:S04]  /*9890*/  BSSY B0, `(.L_x_2290) ;  /* 0x0000032000007945 */ /* 0x000fe80003800000 */
[----:B------:R4:W-:Y:S04]  /*98a0*/  STS.128 [R3], R20 ;  /* 0x0000001403007388 */ /* 0x0009e80000000c00 */
[----:B------:R4:W-:Y:S01]  /*98b0*/  @!P0 STS.64 [R25+0x18], R28 ;  /* 0x0000181c19008388 */ /* 0x0009e20000000a00 */
[----:B------:R-:W-:Y:S01]  /*98c0*/  BAR.SYNC.DEFER_BLOCKING 0x0 ;  /* 0x0000000000007b1d */ /* 0x000fe20000010000 */
[----:B------:R-:W-:-:S05]  /*98d0*/  ISETP.GT.U32.AND P3, PT, R0, 0x22, PT ;  /* 0x000000220000780c */ /* 0x000fca0003f64070 */
[----:B------:R-:W-:Y:S08]  /*98e0*/  @P2 BRA `(.L_x_2291) ;  /* 0x0000000000b02947 */ /* 0x000ff00003800000 */
[----:B------:R-:W-:-:S05]  /*98f0*/  LEA R52, R26, R24, 0x18 ;  /* 0x000000181a347211 */ /* 0x000fca00078ec0ff */
[----:B----4-:R-:W0:Y:S02]  /*9900*/  LDS.128 R24, [R52+0x20] ;  /* 0x0000200034187984 */ /* 0x010e240000000c00 */
        /* <DEDUP_REMOVED lines=42> */
.L_x_2291:
[----:B------:R-:W-:Y:S05]  /*9bb0*/  BSYNC B0 ;  /* 0x0000000000007941 */ /* 0x000fea0003800000 */
.L_x_2290:
[----:B------:R-:W-:Y:S06]  /*9bc0*/  BAR.SYNC.DEFER_BLOCKING 0x0 ;  /* 0x0000000000007b1d */ /* 0x000fec0000010000 */
[----:B------:R-:W-:Y:S04]  /*9bd0*/  BSSY B0, `(.L_x_2292) ;  /* 0x000004d000007945 */ /* 0x000fe80003800000 */
[----:B------:R-:W-:Y:S05]  /*9be0*/  @P3 BRA `(.L_x_2293) ;  /* 0x00000004002c3947 */ /* 0x000fea0003800000 */
[----:B----4-:R-:W0:Y:S02]  /*9bf0*/  LDS.128 R24, [R3+0x230] ;  /* 0x0002300003187984 */ /* 0x010e240000000c00 */
        /* <DEDUP_REMOVED lines=74> */
.L_x_2293:
[----:B------:R-:W-:Y:S05]  /*a0a0*/  BSYNC B0 ;  /* 0x0000000000007941 */ /* 0x000fea0003800000 */
.L_x_2292:
[----:B----4-:R-:W0:Y:S01]  /*a0b0*/  LDC.64 R24, c[0x0][0x268] ;  /* 0x00009a00ff187b82 */ /* 0x010e220000000a00 */
[----:B------:R-:W-:Y:S01]  /*a0c0*/  MOV R3, UR16 ;  /* 0x0000001000037c02 */ /* 0x000fe20008000f00 */
[----:B------:R-:W-:Y:S04]  /*a0d0*/  BSSY B0, `(.L_x_2294) ;  /* 0x0000011000007945 */ /* 0x000fe80003800000 */
        /* <DEDUP_REMOVED lines=16> */
.L_x_2295:
[----:B------:R-:W-:Y:S05]  /*a1e0*/  BSYNC B0 ;  /* 0x0000000000007941 */ /* 0x000fea0003800000 */
.L_x_2294:
[----:B------:R-:W-:Y:S02]  /*a1f0*/  ULDC UR15, c[0x0][0xc] ;  /* 0x00000300000f7ab9 */ /* 0x000fe40000000800 */
        /* <DEDUP_REMOVED lines=40> */
.L_x_2298:
[----:B------:R-:W-:Y:S02]  /*a480*/  MOV R20, UR18 ;  /* 0x0000001200147c02 */ /* 0x000fe40008000f00 */
[----:B------:R-:W-:-:S05]  /*a490*/  MOV R21, UR19 ;  /* 0x0000001300157c02 */ /* 0x000fca0008000f00 */
[----:B------:R-:W2:Y:S04]  /*a4a0*/  LDG.E.STRONG.GPU R20, desc[UR22][R20.64] ;  /* 0x0000001614147981 */ /* 0x000ea8000c1ef900 */
[----:B--2---:R-:W-:Y:S01]  /*a4b0*/  CCTL.IVALL ;  /* 0x00000000ff00798f */ /* 0x004fe20002000000 */
[----:B------:R-:W-:Y:S05]  /*a4c0*/  YIELD ;  /* 0x0000000000007946 */ /* 0x000fea0003800000 */
[----:B------:R-:W-:-:S13]  /*a4d0*/  ISETP.NE.AND P0, PT, R20, R3, PT ;  /* 0x000000031400720c */ /* 0x000fda0003f05270 */
[----:B------:R-:W-:Y:S05]  /*a4e0*/  @P0 BRA `(.L_x_2298) ;  /* 0xfffffffc00e40947 */ /* 0x000fea000383ffff */
.L_x_2297:
        /* <DEDUP_REMOVED lines=19> */
.L_x_2302:
        /* <DEDUP_REMOVED lines=165> */
.L_x_2301:
        /* <DEDUP_REMOVED lines=87> */
.L_x_2303:
[----:B------:R-:W-:-:S13]  /*b5e0*/  ISETP.NE.OR P0, PT, RZ, UR16, P0 ;  /* 0x00000010ff007c0c */ /* 0x000fda0008705670 */
[----:B------:R-:W-:Y:S05]  /*b5f0*/  @!P0 BRA `(.L_x_2299) ;  /* 0x0000000000b08947 */ /* 0x000fea0003800000 */
.L_x_2300:
        /* <DEDUP_REMOVED lines=44> */
.L_x_2299:
        /* <DEDUP_REMOVED lines=14> */
.L_x_2305:
[----:B------:R-:W-:Y:S05]  /*b9a0*/  BSYNC B0 ;  /* 0x0000000000007941 */ /* 0x000fea0003800000 */
.L_x_2304:
        /* <DEDUP_REMOVED lines=25> */
.L_x_2296:
[----:B0-----:R0:W5:Y:S04]  /*bb40*/  LDL R23, [R1+0x150] ;  /* 0x0001500001177983 */ /* 0x0011680000100800 */
[----:B------:R0:W5:Y:S01]  /*bb50*/  LDL R22, [R1+0x154] ;  /* 0x0001540001167983 */ /* 0x0001620000100800 */
[----:B------:R-:W1:Y:S01]  /*bb60*/  S2UR UR6, SR_CgaCtaId ;  /* 0x00000000000679c3 */ /* 0x000e620000008800 */
[----:B------:R-:W-:Y:S02]  /*bb70*/  UMOV UR5, 0x400 ;  /* 0x0000040000057882 */ /* 0x000fe40000000000 */
[----:B-1----:R-:W-:-:S03]  /*bb80*/  ULEA UR5, UR6, UR5, 0x18 ;  /* 0x0000000506057291 */ /* 0x002fc6000f8ec03f */
[----:B------:R-:W-:-:S06]  /*bb90*/  ULDC UR6, c[0x0][0x2bc] ;  /* 0x0000af0000067ab9 */ /* 0x000fcc0000000800 */
[----:B------:R-:W-:Y:S01]  /*bba0*/  @!P2 STS.64 [UR5+0xb0], R28 ;  /* 0x0000b01cff00a988 */ /* 0x000fe20008000a05 */
[----:B------:R-:W-:Y:S06]  /*bbb0*/  BAR.SYNC.DEFER_BLOCKING 0x0 ;  /* 0x0000000000007b1d */ /* 0x000fec0000010000 */
[----:B------:R-:W1:Y:S02]  /*bbc0*/  LDS.64 R20, [UR5+0xb0] ;  /* 0x0000b005ff147984 */ /* 0x000e640008000a00 */
[----:B-1----:R-:W-:Y:S01]  /*bbd0*/  FMUL.FTZ R20, R20, UR6 ;  /* 0x0000000614147c20 */ /* 0x002fe20008410000 */
[----:B------:R-:W-:-:S04]  /*bbe0*/  FMUL.FTZ R21, R21, UR6 ;  /* 0x0000000615157c20 */ /* 0x000fc80008410000 */
[----:B------:R-:W-:Y:S02]  /*bbf0*/  R2UR UR5, R20 ;  /* 0x00000000140572ca */ /* 0x000fe400000e0000 */
[----:B------:R-:W-:Y:S01]  /*bc00*/  R2UR UR13, R21 ;  /* 0x00000000150d72ca */ /* 0x000fe200000e0000 */
[----:B0-----:R-:W-:-:S14]  /*bc10*/  @!P5 BRA `(.L_x_2306) ;  /* 0x000000000048d947 */ /* 0x001fdc0003800000 */
        /* <DEDUP_REMOVED lines=18> */
.L_x_2306:
        /* <DEDUP_REMOVED lines=8> */
[----:B------:R-:W-:-:S05]  /*bdc0*/  MOV R3, UR5 ;  /* 0x0000000500037c02 */ /* 0x000fca0008000f00 */
[----:B------:R-:W-:Y:S01]  /*bdd0*/  FFMA.FTZ R3, R22, R3, UR13 ;  /* 0x0000000d16037e23 */ /* 0x000fe20008010003 */
[----:B------:R-:W-:-:S03]  /*bde0*/  MOV R22, R4 ;  /* 0x0000000400167202 */ /* 0x000fc60000000f00 */
[----:B------:R-:W-:Y:S01]  /*bdf0*/  FFMA.FTZ R51, R17, R51, -R3 ;  /* 0x0000003311337223 */ /* 0x000fe20000010803 */
[----:B------:R-:W-:Y:S02]  /*be00*/  IMAD R3, R20, UR6, RZ ;  /* 0x0000000614037c24 */ /* 0x000fe4000f8e02ff */
[----:B------:R-:W-:-:S04]  /*be10*/  IMAD.WIDE.U32 R22, R2, UR6, R22 ;  /* 0x0000000602167c25 */ /* 0x000fc8000f8e0016 */
        /* <DEDUP_REMOVED lines=8> */
.L_x_2308:
[----:B------:R-:W-:Y:S05]  /*bea0*/  BSYNC B0 ;  /* 0x0000000000007941 */ /* 0x000fea0003800000 */
.L_x_2307:
[----:B------:R1:W5:Y:S04]  /*beb0*/  LDL R27, [R1+0x168] ;  /* 0x00016800011b7983 */ /* 0x0003680000100800 */
[----:B------:R1:W5:Y:S04]  /*bec0*/  LDL R26, [R1+0x30] ;  /* 0x00003000011a7983 */ /* 0x0003680000100800 */
[----:B------:R1:W5:Y:S04]  /*bed0*/  LDL R24, [R1+0x17c] ;  /* 0x00017c0001187983 */ /* 0x0003680000100800 */
[----:B0----5:R1:W5:Y:S01]  /*bee0*/  LDL R23, [R1+0x34] ;  /* 0x0000340001177983 */ /* 0x0213620000100800 */
[C---:B------:R-:W-:Y:S01]  /*bef0*/  IADD3 R22, R2.reuse, 0x10, RZ ;  /* 0x0000001002167810 */ /* 0x040fe20007ffe0ff */
[----:B------:R-:W-:Y:S01]  /*bf00*/  ULDC.64 UR6, c[0x0][0x290] ;  /* 0x0000a40000067ab9 */ /* 0x000fe20000000a00 */
[----:B------:R-:W-:-:S02]  /*bf10*/  IADD3 R25, R2, 0x10, RZ ;  /* 0x0000001002197810 */ /* 0x000fc40007ffe0ff */
[----:B------:R-:W-:Y:S02]  /*bf20*/  SHF.R.S32.HI R22, RZ, 0x1f, R22 ;  /* 0x0000001fff167819 */ /* 0x000fe40000011416 */
[----:B------:R-:W-:-:S04]  /*bf30*/  ISETP.GE.U32.AND P0, PT, R25, UR6, PT ;  /* 0x0000000619007c0c */ /* 0x000fc8000bf06070 */
[----:B------:R-:W-:-:S04]  /*bf40*/  ISETP.GE.AND.EX P0, PT, R22, UR7, PT, P0 ;  /* 0x0000000716007c0c */ /* 0x000fc8000bf06300 */
[----:B------:R-:W-:Y:S01]  /*bf50*/  ISETP.GT.U32.OR P0, PT, R0, 0x22f, P0 ;  /* 0x0000022f0000780c */ /* 0x000fe20000704470 */
[----:B-1----:R-:W-:-:S12]  /*bf60*/  @!P5 BRA `(.L_x_2309) ;  /* 0x000000000050d947 */ /* 0x002fd80003800000 */
        /* <DEDUP_REMOVED lines=10> */
[----:B------:R-:W-:-:S04]  /*c010*/  FMUL.FTZ R20, R3, -1.4426950216293334961 ;  /* 0xbfb8aa3b03147820 */ /* 0x000fc80000410000 */
[----:B------:R0:W-:Y:S02]  /*c020*/  STL [R1+0x30], R26 ;  /* 0x0000301a01007387 */ /* 0x0001e40000100800 */
[----:B------:R-:W1:Y:S02]  /*c030*/  MUFU.EX2 R20, R20 ;  /* 0x0000001400147308 */ /* 0x000e640000000800 */
[----:B-1----:R-:W-:-:S06]  /*c040*/  FADD.FTZ R20, R20, 1 ;  /* 0x3f80000014147421 */ /* 0x002fcc0000010000 */
[----:B------:R-:W1:Y:S02]  /*c050*/  MUFU.RCP R20, R20 ;  /* 0x0000001400147308 */ /* 0x000e640000001000 */
[----:B-1---5:R-:W-:Y:S01]  /*c060*/  FMUL.FTZ R21, R23, R20 ;  /* 0x0000001417157220 */ /* 0x022fe20000410000 */
[----:B------:R-:W-:-:S04]  /*c070*/  FADD.FTZ R20, -R20, 1 ;  /* 0x3f80000014147421 */ /* 0x000fc80000010100 */
[----:B------:R-:W-:-:S04]  /*c080*/  FFMA.FTZ R20, R3, R20, 1 ;  /* 0x3f80000003147423 */ /* 0x000fc80000010014 */
[----:B------:R-:W-:-:S05]  /*c090*/  FMUL.FTZ R23, R21, R20 ;  /* 0x0000001415177220 */ /* 0x000fca0000410000 */
[----:B------:R0:W-:Y:S02]  /*c0a0*/  STL [R1+0x34], R23 ;  /* 0x0000341701007387 */ /* 0x0001e40000100800 */
.L_x_2309:
[----:B------:R-:W-:Y:S04]  /*c0b0*/  BSSY B0, `(.L_x_2310) ;  /* 0x0000015000007945 */ /* 0x000fe80003800000 */
[----:B------:R-:W-:Y:S05]  /*c0c0*/  @P0 BRA `(.L_x_2311) ;  /* 0x00000000004c0947 */ /* 0x000fea0003800000 */
[----:B------:R-:W-:Y:S01]  /*c0d0*/  MOV R20, UR5 ;  /* 0x0000000500147c02 */ /* 0x000fe20008000f00 */
[----:B------:R-:W-:Y:S01]  /*c0e0*/  ULDC.64 UR14, c[0x0][0x288] ;  /* 0x0000a200000e7ab9 */ /* 0x000fe20000000a00 */
[----:B------:R-:W-:-:S03]  /*c0f0*/  MOV R3, UR5 ;  /* 0x0000000500037c02 */ /* 0x000fc60008000f00 */
[----:B------:R-:W-:Y:S02]  /*c100*/  FFMA.FTZ R20, R24, R20, UR13 ;  /* 0x0000000d18147e23 */ /* 0x000fe40008010014 */
[----:B------:R-:W-:Y:S02]  /*c110*/  FFMA.FTZ R3, R27, R3, UR13 ;  /* 0x0000000d1b037e23 */ /* 0x000fe40008010003 */
[----:B-----5:R-:W-:Y:S01]  /*c120*/  FFMA.FTZ R24, R17, R23, -R20 ;  /* 0x0000001711187223 */ /* 0x020fe20000010814 */
[----:B------:R-:W-:Y:S01]  /*c130*/  IMAD R20, R22, UR14, RZ ;  /* 0x0000000e16147c24 */ /* 0x000fe2000f8e02ff */
[----:B------:R-:W-:Y:S01]  /*c140*/  MOV R22, R4 ;  /* 0x0000000400167202 */ /* 0x000fe20000000f00 */
[----:B------:R-:W-:Y:S01]  /*c150*/  FFMA.FTZ R3, R16, R26, -R3 ;  /* 0x0000001a10037223 */ /* 0x000fe20000010803 */
[----:B0-----:R-:W-:Y:S01]  /*c160*/  MOV R23, R7 ;  /* 0x0000000700177202 */ /* 0x001fe20000000f00 */
[C---:B------:R-:W-:Y:S02]  /*c170*/  IMAD R20, R25.reuse, UR15, R20 ;  /* 0x0000000f19147c24 */ /* 0x040fe4000f8e0214 */
[----:B------:R-:W-:Y:S01]  /*c180*/  IMAD.WIDE.U32 R22, R25, UR14, R22 ;  /* 0x0000000e19167c25 */ /* 0x000fe2000f8e0016 */
[----:B------:R-:W-:-:S04]  /*c190*/  ULDC.64 UR14, c[0x0][0x210] ;  /* 0x00008400000e7ab9 */ /* 0x000fc80000000a00 */
[----:B------:R-:W-:Y:S01]  /*c1a0*/  IADD3 R21, R23, R20, RZ ;  /* 0x0000001417157210 */ /* 0x000fe20007ffe0ff */
[----:B------:R-:W-:Y:S01]  /*c1b0*/  FMUL.FTZ R23, R24, UR26 ;  /* 0x0000001a18177c20 */ /* 0x000fe20008410000 */
[----:B------:R-:W-:-:S04]  /*c1c0*/  LEA R20, P0, R22, UR14, 0x2 ;  /* 0x0000000e16147c11 */ /* 0x000fc8000f8010ff */
[----:B------:R-:W-:Y:S01]  /*c1d0*/  LEA.HI.X R21, R22, UR15, R21, 0x2, P0 ;  /* 0x0000000f16157c11 */ /* 0x000fe200080f1415 */
[----:B------:R-:W-:-:S05]  /*c1e0*/  FMUL.FTZ R22, R3, UR26 ;  /* 0x0000001a03167c20 */ /* 0x000fca0008410000 */
[----:B------:R1:W-:Y:S03]  /*c1f0*/  STG.E.64 desc[UR22][R20.64], R22 ;  /* 0x0000001614007986 */ /* 0x0003e6000c101b16 */
.L_x_2311:
[----:B------:R-:W-:Y:S05]  /*c200*/  BSYNC B0 ;  /* 0x0000000000007941 */ /* 0x000fea0003800000 */
.L_x_2310:
[----:B------:R2:W5:Y:S04]  /*c210*/  LDL R27, [R1+0x160] ;  /* 0x00016000011b7983 */ /* 0x0005680000100800 */
[----:B01---5:R2:W5:Y:S01]  /*c220*/  LDL R23, [R1+0x170] ;  /* 0x0001700001177983 */ /* 0x0235620000100800 */
[C---:B------:R-:W-:Y:S02]  /*c230*/  IADD3 R21, R2.reuse, 0x20, RZ ;  /* 0x0000002002157810 */ /* 0x040fe40007ffe0ff */
[C---:B------:R-:W-:Y:S02]  /*c240*/  IADD3 R24, R2.reuse, 0x30, RZ ;  /* 0x0000003002187810 */ /* 0x040fe40007ffe0ff */
[C---:B------:R-:W-:Y:S02]  /*c250*/  IADD3 R25, R2.reuse, 0x30, RZ ;  /* 0x0000003002197810 */ /* 0x040fe40007ffe0ff */
[----:B------:R-:W-:-:S02]  /*c260*/  IADD3 R22, R2, 0x20, RZ ;  /* 0x0000002002167810 */ /* 0x000fc40007ffe0ff */
[----:B------:R-:W-:Y:S02]  /*c270*/  ISETP.GE.U32.AND P0, PT, R21, UR6, PT ;  /* 0x0000000615007c0c */ /* 0x000fe4000bf06070 */
[----:B------:R-:W-:Y:S02]  /*c280*/  ISETP.GE.U32.AND P3, PT, R24, UR6, PT ;  /* 0x0000000618007c0c */ /* 0x000fe4000bf66070 */
[----:B------:R-:W-:Y:S02]  /*c290*/  SHF.R.S32.HI R22, RZ, 0x1f, R22 ;  /* 0x0000001fff167819 */ /* 0x000fe40000011416 */
[----:B------:R-:W-:Y:S02]  /*c2a0*/  SHF.R.S32.HI R25, RZ, 0x1f, R25 ;  /* 0x0000001fff197819 */ /* 0x000fe40000011419 */
[C---:B------:R-:W-:Y:S02]  /*c2b0*/  IADD3 R28, R2.reuse, 0x40, RZ ;  /* 0x00000040021c7810 */ /* 0x040fe40007ffe0ff */
[----:B------:R-:W-:-:S02]  /*c2c0*/  IADD3 R26, R2, 0x50, RZ ;  /* 0x00000050021a7810 */ /* 0x000fc40007ffe0ff */
[----:B------:R-:W-:Y:S02]  /*c2d0*/  ISETP.GE.AND.EX P2, PT, R22, UR7, PT, P0 ;  /* 0x0000000716007c0c */ /* 0x000fe4000bf46300 */
[----:B------:R-:W-:Y:S02]  /*c2e0*/  ISETP.GE.AND.EX P3, PT, R25, UR7, PT, P3 ;  /* 0x0000000719007c0c */ /* 0x000fe4000bf66330 */
[----:B------:R-:W-:Y:S02]  /*c2f0*/  ISETP.GE.U32.AND P6, PT, R28, UR6, PT ;  /* 0x000000061c007c0c */ /* 0x000fe4000bfc6070 */
[----:B------:R-:W-:Y:S02]  /*c300*/  ISETP.GE.U32.AND P0, PT, R26, UR6, PT ;  /* 0x000000061a007c0c */ /* 0x000fe4000bf06070 */
[C---:B------:R-:W-:Y:S02]  /*c310*/  ISETP.GT.U32.OR P2, PT, R0.reuse, 0x22f, P2 ;  /* 0x0000022f0000780c */ /* 0x040fe40001744470 */
[----:B------:R-:W-:Y:S01]  /*c320*/  ISETP.GT.U32.OR P3, PT, R0, 0x22f, P3 ;  /* 0x0000022f0000780c */ /* 0x000fe20001f64470 */
[----:B--2---:R-:W-:-:S12]  /*c330*/  @!P5 BRA `(.L_x_2312) ;  /* 0x000000000048d947 */ /* 0x004fd80003800000 */
        /* <DEDUP_REMOVED lines=8> */
[----:B-----5:R-:W-:-:S03]  /*c3c0*/  FFMA.FTZ R3, R23, R17, R19 ;  /* 0x0000001117037223 */ /* 0x020fc60000010013 */
        /* <DEDUP_REMOVED lines=9> */
.L_x_2312:
[----:B------:R-:W-:Y:S04]  /*c460*/  BSSY B0, `(.L_x_2313) ;  /* 0x0000015000007945 */ /* 0x000fe80003800000 */
[----:B------:R-:W-:Y:S05]  /*c470*/  @P2 BRA `(.L_x_2314) ;  /* 0x00000000004c2947 */ /* 0x000fea0003800000 */
[----:B------:R-:W-:Y:S01]  /*c480*/  MOV R3, UR5 ;  /* 0x0000000500037c02 */ /* 0x000fe20008000f00 */
[----:B------:R-:W-:-:S04]  /*c490*/  ULDC.64 UR14, c[0x0][0x288] ;  /* 0x0000a200000e7ab9 */ /* 0x000fc80000000a00 */
[----:B------:R-:W-:-:S04]  /*c4a0*/  FFMA.FTZ R3, R27, R3, UR13 ;  /* 0x0000000d1b037e23 */ /* 0x000fc80008010003 */
[----:B------:R-:W-:Y:S01]  /*c4b0*/  FFMA.FTZ R48, R16, R48, -R3 ;  /* 0x0000003010307223 */ /* 0x000fe20000010803 */
[----:B------:R-:W-:-:S05]  /*c4c0*/  MOV R3, UR5 ;  /* 0x0000000500037c02 */ /* 0x000fca0008000f00 */
[----:B-----5:R-:W-:Y:S01]  /*c4d0*/  FFMA.FTZ R3, R23, R3, UR13 ;  /* 0x0000000d17037e23 */ /* 0x020fe20008010003 */
[----:B------:R-:W-:-:S03]  /*c4e0*/  MOV R23, R7 ;  /* 0x0000000700177202 */ /* 0x000fc60000000f00 */
[----:B------:R-:W-:Y:S01]  /*c4f0*/  FFMA.FTZ R49, R17, R49, -R3 ;  /* 0x0000003111317223 */ /* 0x000fe20000010803 */
[----:B------:R-:W-:Y:S01]  /*c500*/  IMAD R3, R22, UR14, RZ ;  /* 0x0000000e16037c24 */ /* 0x000fe2000f8e02ff */
[----:B------:R-:W-:-:S03]  /*c510*/  MOV R22, R4 ;  /* 0x0000000400167202 */ /* 0x000fc60000000f00 */
        /* <DEDUP_REMOVED lines=9> */
.L_x_2314:
[----:B------:R-:W-:Y:S05]  /*c5b0*/  BSYNC B0 ;  /* 0x0000000000007941 */ /* 0x000fea0003800000 */
.L_x_2313:
[----:B------:R-:W-:Y:S05]  /*c5c0*/  @!P5 BRA `(.L_x_2315) ;  /* 0x000000000050d947 */ /* 0x000fea0003800000 */
[----:B------:R-:W2:Y:S04]  /*c5d0*/  LDL R3, [R1+0x164] ;  /* 0x0001640001037983 */ /* 0x000ea80000100800 */
[----:B0-----:R-:W3:Y:S01]  /*c5e0*/  LDL R21, [R1+0x178] ;  /* 0x0001780001157983 */ /* 0x001ee20000100800 */
[----:B--2---:R-:W-:-:S04]  /*c5f0*/  FFMA.FTZ R3, R3, R16, R18 ;  /* 0x0000001003037223 */ /* 0x004fc80000010012 */
[----:B------:R-:W-:-:S06]  /*c600*/  FMUL.FTZ R20, R3, -1.4426950216293334961 ;  /* 0xbfb8aa3b03147820 */ /* 0x000fcc0000410000 */
[----:B------:R-:W0:Y:S02]  /*c610*/  MUFU.EX2 R20, R20 ;  /* 0x0000001400147308 */ /* 0x000e240000000800 */
[----:B0-----:R-:W-:-:S06]  /*c620*/  FADD.FTZ R20, R20, 1 ;  /* 0x3f80000014147421 */ /* 0x001fcc0000010000 */
[----:B------:R-:W0:Y:S02]  /*c630*/  MUFU.RCP R20, R20 ;  /* 0x0000001400147308 */ /* 0x000e240000001000 */
[----:B0-----:R-:W-:Y:S01]  /*c640*/  FMUL.FTZ R46, R46, R20 ;  /* 0x000000142e2e7220 */ /* 0x001fe20000410000 */
[----:B------:R-:W-:-:S04]  /*c650*/  FADD.FTZ R20, -R20, 1 ;  /* 0x3f80000014147421 */ /* 0x000fc80000010100 */
[----:B------:R-:W-:Y:S01]  /*c660*/  FFMA.FTZ R20, R3, R20, 1 ;  /* 0x3f80000003147423 */ /* 0x000fe20000010014 */
[----:B---3--:R-:W-:-:S03]  /*c670*/  FFMA.FTZ R3, R21, R17, R19 ;  /* 0x0000001115037223 */ /* 0x008fc60000010013 */
        /* <DEDUP_REMOVED lines=9> */
.L_x_2315:
[----:B------:R-:W-:Y:S04]  /*c710*/  BSSY B0, `(.L_x_2316) ;  /* 0x0000017000007945 */ /* 0x000fe80003800000 */
[----:B------:R-:W-:Y:S05]  /*c720*/  @P3 BRA `(.L_x_2317) ;  /* 0x0000000000543947 */ /* 0x000fea0003800000 */
[----:B0-----:R-:W2:Y:S01]  /*c730*/  LDL.LU R21, [R1+0x164] ;  /* 0x0001640001157983 */ /* 0x001ea20000300800 */
[----:B------:R-:W-:Y:S01]  /*c740*/  MOV R3, UR5 ;  /* 0x0000000500037c02 */ /* 0x000fe20008000f00 */
[----:B------:R-:W-:Y:S02]  /*c750*/  ULDC.64 UR14, c[0x0][0x288] ;  /* 0x0000a200000e7ab9 */ /* 0x000fe40000000a00 */
[----:B------:R-:W3:Y:S01]  /*c760*/  LDL.LU R20, [R1+0x178] ;  /* 0x0001780001147983 */ /* 0x000ee20000300800 */
[----:B------:R-:W-:Y:S02]  /*c770*/  MOV R22, R4 ;  /* 0x0000000400167202 */ /* 0x000fe40000000f00 */
[----:B-----5:R-:W-:-:S03]  /*c780*/  MOV R23, R7 ;  /* 0x0000000700177202 */ /* 0x020fc60000000f00 */
[----:B------:R-:W-:-:S04]  /*c790*/  IMAD.WIDE.U32 R22, R24, UR14, R22 ;  /* 0x0000000e18167c25 */ /* 0x000fc8000f8e0016 */
[----:B--2---:R-:W-:-:S04]  /*c7a0*/  FFMA.FTZ R3, R21, R3, UR13 ;  /* 0x0000000d15037e23 */ /* 0x004fc80008010003 */
[----:B------:R-:W-:Y:S01]  /*c7b0*/  FFMA.FTZ R46, R16, R46, -R3 ;  /* 0x0000002e102e7223 */ /* 0x000fe20000010803 */
[----:B------:R-:W-:-:S05]  /*c7c0*/  MOV R3, UR5 ;  /* 0x0000000500037c02 */ /* 0x000fca0008000f00 */
[----:B---3--:R-:W-:-:S04]  /*c7d0*/  FFMA.FTZ R3, R20, R3, UR13 ;  /* 0x0000000d14037e23 */ /* 0x008fc80008010003 */
[----:B------:R-:W-:Y:S01]  /*c7e0*/  FFMA.FTZ R47, R17, R47, -R3 ;  /* 0x0000002f112f7223 */ /* 0x000fe20000010803 */
[----:B------:R-:W-:-:S04]  /*c7f0*/  IMAD R3, R25, UR14, RZ ;  /* 0x0000000e19037c24 */ /* 0x000fc8000f8e02ff */
        /* <DEDUP_REMOVED lines=8> */
.L_x_2317:
[----:B------:R-:W-:Y:S05]  /*c880*/  BSYNC B0 ;  /* 0x0000000000007941 */ /* 0x000fea0003800000 */
.L_x_2316:
[----:B01---5:R0:W5:Y:S04]  /*c890*/  LDL R23, [R1+0x16c] ;  /* 0x00016c0001177983 */ /* 0x0231680000100800 */
[----:B------:R0:W5:Y:S01]  /*c8a0*/  LDL R22, [R1+0x184] ;  /* 0x0001840001167983 */ /* 0x0001620000100800 */
[C---:B------:R-:W-:Y:S02]  /*c8b0*/  IADD3 R24, R2.reuse, 0x60, RZ ;  /* 0x0000006002187810 */ /* 0x040fe40007ffe0ff */
[C---:B------:R-:W-:Y:S02]  /*c8c0*/  IADD3 R25, R2.reuse, 0x60, RZ ;  /* 0x0000006002197810 */ /* 0x040fe40007ffe0ff */
[C---:B------:R-:W-:Y:S02]  /*c8d0*/  IADD3 R27, R2.reuse, 0x50, RZ ;  /* 0x00000050021b7810 */ /* 0x040fe40007ffe0ff */
[----:B------:R-:W-:-:S02]  /*c8e0*/  IADD3 R21, R2, 0x40, RZ ;  /* 0x0000004002157810 */ /* 0x000fc40007ffe0ff */
[----:B------:R-:W-:Y:S02]  /*c8f0*/  ISETP.GE.U32.AND P2, PT, R24, UR6, PT ;  /* 0x0000000618007c0c */ /* 0x000fe4000bf46070 */
[----:B------:R-:W-:Y:S02]  /*c900*/  SHF.R.S32.HI R21, RZ, 0x1f, R21 ;  /* 0x0000001fff157819 */ /* 0x000fe40000011415 */
[----:B------:R-:W-:Y:S02]  /*c910*/  SHF.R.S32.HI R27, RZ, 0x1f, R27 ;  /* 0x0000001fff1b7819 */ /* 0x000fe4000001141b */
[----:B------:R-:W-:Y:S02]  /*c920*/  SHF.R.S32.HI R25, RZ, 0x1f, R25 ;  /* 0x0000001fff197819 */ /* 0x000fe40000011419 */
[C---:B------:R-:W-:Y:S02]  /*c930*/  IADD3 R47, R2.reuse, 0x70, RZ ;  /* 0x00000070022f7810 */ /* 0x040fe40007ffe0ff */
[----:B------:R-:W-:-:S02]  /*c940*/  IADD3 R46, R2, 0x80, RZ ;  /* 0x00000080022e7810 */ /* 0x000fc40007ffe0ff */
[----:B------:R-:W-:Y:S02]  /*c950*/  ISETP.GE.AND.EX P6, PT, R21, UR7, PT, P6 ;  /* 0x0000000715007c0c */ /* 0x000fe4000bfc6360 */
[----:B------:R-:W-:Y:S02]  /*c960*/  ISETP.GE.AND.EX P0, PT, R27, UR7, PT, P0 ;  /* 0x000000071b007c0c */ /* 0x000fe4000bf06300 */
[----:B------:R-:W-:Y:S02]  /*c970*/  ISETP.GE.AND.EX P2, PT, R25, UR7, PT, P2 ;  /* 0x0000000719007c0c */ /* 0x000fe4000bf46320 */
[----:B------:R-:W-:Y:S02]  /*c980*/  ISETP.GE.U32.AND P3, PT, R47, UR6, PT ;  /* 0x000000062f007c0c */ /* 0x000fe4000bf66070 */
[----:B------:R-:W-:Y:S02]  /*c990*/  ISETP.GE.U32.AND P4, PT, R46, UR6, PT ;  /* 0x000000062e007c0c */ /* 0x000fe4000bf86070 */
[----:B------:R-:W-:-:S02]  /*c9a0*/  ISETP.GT.U32.OR P6, PT, R0, 0x22f, P6 ;  /* 0x0000022f0000780c */ /* 0x000fc400037c4470 */
[C---:B------:R-:W-:Y:S02]  /*c9b0*/  ISETP.GT.U32.OR P0, PT, R0.reuse, 0x22f, P0 ;  /* 0x0000022f0000780c */ /* 0x040fe40000704470 */
[----:B------:R-:W-:Y:S01]  /*c9c0*/  ISETP.GT.U32.OR P2, PT, R0, 0x22f, P2 ;  /* 0x0000022f0000780c */ /* 0x000fe20001744470 */
[----:B0-----:R-:W-:-:S12]  /*c9d0*/  @!P5 BRA `(.L_x_2318) ;  /* 0x000000000048d947 */ /* 0x001fd80003800000 */
        /* <DEDUP_REMOVED lines=18> */
.L_x_2318:
[----:B------:R-:W-:Y:S04]  /*cb00*/  BSSY B0, `(.L_x_2319) ;  /* 0x0000015000007945 */ /* 0x000fe80003800000 */
[----:B------:R-:W-:Y:S05]  /*cb10*/  @P6 BRA `(.L_x_2320) ;  /* 0x00000000004c6947 */ /* 0x000fea0003800000 */
[----:B------:R-:W-:Y:S01]  /*cb20*/  MOV R3, UR5 ;  /* 0x0000000500037c02 */ /* 0x000fe20008000f00 */
[----:B------:R-:W-:-:S04]  /*cb30*/  ULDC.64 UR14, c[0x0][0x288] ;  /* 0x0000a200000e7ab9 */ /* 0x000fc80000000a00 */
[----:B-----5:R-:W-:Y:S01]  /*cb40*/  FFMA.FTZ R3, R23, R3, UR13 ;  /* 0x0000000d17037e23 */ /* 0x020fe20008010003 */
        /* <DEDUP_REMOVED lines=16> */
.L_x_2320:
[----:B------:R-:W-:Y:S05]  /*cc50*/  BSYNC B0 ;  /* 0x0000000000007941 */ /* 0x000fea0003800000 */
.L_x_2319:
        /* <DEDUP_REMOVED lines=21> */
.L_x_2321:
[----:B------:R-:W-:Y:S04]  /*cdb0*/  BSSY B0, `(.L_x_2322) ;  /* 0x0000017000007945 */ /* 0x000fe80003800000 */
[----:B------:R-:W-:Y:S05]  /*cdc0*/  @P0 BRA `(.L_x_2323) ;  /* 0x0000000000540947 */ /* 0x000fea0003800000 */
[----:B0-----:R-:W2:Y:S01]  /*cdd0*/  LDL.LU R21, [R1+0x174] ;  /* 0x0001740001157983 */ /* 0x001ea20000300800 */
[----:B------:R-:W-:Y:S01]  /*cde0*/  MOV R3, UR5 ;  /* 0x0000000500037c02 */ /* 0x000fe20008000f00 */
[----:B------:R-:W-:Y:S02]  /*cdf0*/  ULDC.64 UR14, c[0x0][0x288] ;  /* 0x0000a200000e7ab9 */ /* 0x000fe40000000a00 */
[----:B------:R-:W3:Y:S01]  /*ce00*/  LDL.LU R20, [R1+0x188] ;  /* 0x0001880001147983 */ /* 0x000ee20000300800 */
[----:B-----5:R-:W-:Y:S02]  /*ce10*/  MOV R22, R4 ;  /* 0x0000000400167202 */ /* 0x020fe40000000f00 */
[----:B------:R-:W-:-:S03]  /*ce20*/  MOV R23, R7 ;  /* 0x0000000700177202 */ /* 0x000fc60000000f00 */
        /* <DEDUP_REMOVED lines=15> */
.L_x_2323:
[----:B------:R-:W-:Y:S05]  /*cf20*/  BSYNC B0 ;  /* 0x0000000000007941 */ /* 0x000fea0003800000 */
.L_x_2322:
[----:B------:R-:W-:Y:S05]  /*cf30*/  @!P5 BRA `(.L_x_2324) ;  /* 0x000000000050d947 */ /* 0x000fea0003800000 */
[----:B------:R-:W2:Y:S04]  /*cf40*/  LDL R3, [R1+0x180] ;  /* 0x0001800001037983 */ /* 0x000ea80000100800 */
[----:B01----:R-:W3:Y:S01]  /*cf50*/  LDL R21, [R1+0x18c] ;  /* 0x00018c0001157983 */ /* 0x003ee20000100800 */
        /* <DEDUP_REMOVED lines=18> */
.L_x_2324:
[----:B------:R-:W-:Y:S04]  /*d080*/  BSSY B0, `(.L_x_2325) ;  /* 0x0000017000007945 */ /* 0x000fe80003800000 */
[----:B------:R-:W-:Y:S05]  /*d090*/  @P2 BRA `(.L_x_2326) ;  /* 0x0000000000542947 */ /* 0x000fea0003800000 */
[----:B01----:R-:W2:Y:S01]  /*d0a0*/  LDL.LU R21, [R1+0x180] ;  /* 0x0001800001157983 */ /* 0x003ea20000300800 */
        /* <DEDUP_REMOVED lines=20> */
.L_x_2326:
[----:B------:R-:W-:Y:S05]  /*d1f0*/  BSYNC B0 ;  /* 0x0000000000007941 */ /* 0x000fea0003800000 */
.L_x_2325:
[----:B------:R3:W5:Y:S04]  /*d200*/  LDL R25, [R1+0x5c] ;  /* 0x00005c0001197983 */ /* 0x0007680000100800 */
[----:B------:R3:W5:Y:S01]  /*d210*/  LDL R24, [R1+0x198] ;  /* 0x0001980001187983 */ /* 0x0007620000100800 */
[C---:B------:R-:W-:Y:S02]  /*d220*/  IADD3 R40, R2.reuse, 0x90, RZ ;  /* 0x0000009002287810 */ /* 0x040fe40007ffe0ff */
[C---:B------:R-:W-:Y:S02]  /*d230*/  IADD3 R28, R2.reuse, 0xa0, RZ ;  /* 0x000000a0021c7810 */ /* 0x040fe40007ffe0ff */
[C---:B------:R-:W-:Y:S02]  /*d240*/  IADD3 R26, R2.reuse, 0xb0, RZ ;  /* 0x000000b0021a7810 */ /* 0x040fe40007ffe0ff */
[----:B012--5:R-:W-:-:S02]  /*d250*/  IADD3 R23, R2, 0x70, RZ ;  /* 0x0000007002177810 */ /* 0x027fc40007ffe0ff */
[C---:B------:R-:W-:Y:S02]  /*d260*/  IADD3 R27, R2.reuse, 0xb0, RZ ;  /* 0x000000b0021b7810 */ /* 0x040fe40007ffe0ff */
[C---:B------:R-:W-:Y:S02]  /*d270*/  IADD3 R29, R2.reuse, 0xa0, RZ ;  /* 0x000000a0021d7810 */ /* 0x040fe40007ffe0ff */
[C---:B------:R-:W-:Y:S02]  /*d280*/  IADD3 R41, R2.reuse, 0x90, RZ ;  /* 0x0000009002297810 */ /* 0x040fe40007ffe0ff */
[----:B------:R-:W-:Y:S02]  /*d290*/  IADD3 R42, R2, 0x80, RZ ;  /* 0x00000080022a7810 */ /* 0x000fe40007ffe0ff */
[----:B------:R-:W-:Y:S02]  /*d2a0*/  SHF.R.S32.HI R23, RZ, 0x1f, R23 ;  /* 0x0000001fff177819 */ /* 0x000fe40000011417 */
[----:B------:R-:W-:-:S02]  /*d2b0*/  ISETP.GE.U32.AND P6, PT, R40, UR6, PT ;  /* 0x0000000628007c0c */ /* 0x000fc4000bfc6070 */
[----:B------:R-:W-:Y:S02]  /*d2c0*/  ISETP.GE.U32.AND P0, PT, R28, UR6, PT ;  /* 0x000000061c007c0c */ /* 0x000fe4000bf06070 */
[----:B------:R-:W-:Y:S02]  /*d2d0*/  ISETP.GE.U32.AND P2, PT, R26, UR6, PT ;  /* 0x000000061a007c0c */ /* 0x000fe4000bf46070 */
[----:B------:R-:W-:Y:S02]  /*d2e0*/  SHF.R.S32.HI R42, RZ, 0x1f, R42 ;  /* 0x0000001fff2a7819 */ /* 0x000fe4000001142a */
[----:B------:R-:W-:Y:S02]  /*d2f0*/  SHF.R.S32.HI R41, RZ, 0x1f, R41 ;  /* 0x0000001fff297819 */ /* 0x000fe40000011429 */
[----:B------:R-:W-:Y:S02]  /*d300*/  SHF.R.S32.HI R29, RZ, 0x1f, R29 ;  /* 0x0000001fff1d7819 */ /* 0x000fe4000001141d */
[----:B------:R-:W-:-:S02]  /*d310*/  SHF.R.S32.HI R27, RZ, 0x1f, R27 ;  /* 0x0000001fff1b7819 */ /* 0x000fc4000001141b */
[----:B------:R-:W-:Y:S02]  /*d320*/  ISETP.GE.AND.EX P3, PT, R23, UR7, PT, P3 ;  /* 0x0000000717007c0c */ /* 0x000fe4000bf66330 */
[----:B------:R-:W-:Y:S02]  /*d330*/  ISETP.GE.AND.EX P4, PT, R42, UR7, PT, P4 ;  /* 0x000000072a007c0c */ /* 0x000fe4000bf86340 */
[----:B------:R-:W-:Y:S02]  /*d340*/  ISETP.GE.AND.EX P6, PT, R41, UR7, PT, P6 ;  /* 0x0000000729007c0c */ /* 0x000fe4000bfc6360 */
[----:B------:R-:W-:Y:S02]  /*d350*/  ISETP.GE.AND.EX P0, PT, R29, UR7, PT, P0 ;  /* 0x000000071d007c0c */ /* 0x000fe4000bf06300 */
[----:B------:R-:W-:Y:S02]  /*d360*/  ISETP.GE.AND.EX P2, PT, R27, UR7, PT, P2 ;  /* 0x000000071b007c0c */ /* 0x000fe4000bf46320 */
[----:B------:R-:W-:-:S02]  /*d370*/  ISETP.GT.U32.OR P3, PT, R0, 0x22f, P3 ;  /* 0x0000022f0000780c */ /* 0x000fc40001f64470 */
[C---:B------:R-:W-:Y:S02]  /*d380*/  ISETP.GT.U32.OR P4, PT, R0.reuse, 0x22f, P4 ;  /* 0x0000022f0000780c */ /* 0x040fe40002784470 */
[C---:B------:R-:W-:Y:S02]  /*d390*/  ISETP.GT.U32.OR P6, PT, R0.reuse, 0x22f, P6 ;  /* 0x0000022f0000780c */ /* 0x040fe400037c4470 */
[C---:B------:R-:W-:Y:S02]  /*d3a0*/  ISETP.GT.U32.OR P0, PT, R0.reuse, 0x22f, P0 ;  /* 0x0000022f0000780c */ /* 0x040fe40000704470 */
[----:B------:R-:W-:Y:S02]  /*d3b0*/  ISETP.GT.U32.OR P2, PT, R0, 0x22f, P2 ;  /* 0x0000022f0000780c */ /* 0x000fe40001744470 */
[C---:B------:R-:W-:Y:S02]  /*d3c0*/  IADD3 R20, R2.reuse, 0xc0, RZ ;  /* 0x000000c002147810 */ /* 0x040fe40007ffe0ff */
[----:B------:R-:W-:Y:S01]  /*d3d0*/  IADD3 R3, R2, 0xd0, RZ ;  /* 0x000000d002037810 */ /* 0x000fe20007ffe0ff */
[----:B---3--:R-:W-:Y:S08]  /*d3e0*/  @!P5 BRA `(.L_x_2327) ;  /* 0x000000000048d947 */ /* 0x008ff00003800000 */
        /* <DEDUP_REMOVED lines=18> */
.L_x_2327:
[----:B------:R-:W-:Y:S04]  /*d510*/  BSSY B0, `(.L_x_2328) ;  /* 0x0000015000007945 */ /* 0x000fe80003800000 */
[----:B------:R-:W-:Y:S05]  /*d520*/  @P3 BRA `(.L_x_2329) ;  /* 0x00000000004c3947 */ /* 0x000fea0003800000 */
[----:B------:R-:W-:Y:S01]  /*d530*/  MOV R21, UR5 ;  /* 0x0000000500157c02 */ /* 0x000fe20008000f00 */
[----:B------:R-:W-:-:S04]  /*d540*/  ULDC.64 UR14, c[0x0][0x288] ;  /* 0x0000a200000e7ab9 */ /* 0x000fc80000000a00 */
        /* <DEDUP_REMOVED lines=17> */
.L_x_2329:
[----:B------:R-:W-:Y:S05]  /*d660*/  BSYNC B0 ;  /* 0x0000000000007941 */ /* 0x000fea0003800000 */
.L_x_2328:
        /* <DEDUP_REMOVED lines=21> */
.L_x_2330:
[----:B------:R-:W-:Y:S04]  /*d7c0*/  BSSY B0, `(.L_x_2331) ;  /* 0x0000017000007945 */ /* 0x000fe80003800000 */
[----:B------:R-:W-:Y:S05]  /*d7d0*/  @P4 BRA `(.L_x_2332) ;  /* 0x0000000000544947 */ /* 0x000fea0003800000 */
[----:B0-----:R-:W2:Y:S01]  /*d7e0*/  LDL.LU R23, [R1+0x190] ;  /* 0x0001900001177983 */ /* 0x001ea20000300800 */
[----:B------:R-:W-:Y:S01]  /*d7f0*/  MOV R21, UR5 ;  /* 0x0000000500157c02 */ /* 0x000fe20008000f00 */
[----:B------:R-:W-:Y:S02]  /*d800*/  ULDC.64 UR14, c[0x0][0x288] ;  /* 0x0000a200000e7ab9 */ /* 0x000fe40000000a00 */
[----:B------:R-:W3:Y:S01]  /*d810*/  LDL.LU R22, [R1+0x1a0] ;  /* 0x0001a00001167983 */ /* 0x000ee20000300800 */
[----:B------:R-:W-:Y:S02]  /*d820*/  MOV R24, R4 ;  /* 0x0000000400187202 */ /* 0x000fe40000000f00 */
        /* <DEDUP_REMOVED lines=16> */
.L_x_2332:
[----:B------:R-:W-:Y:S05]  /*d930*/  BSYNC B0 ;  /* 0x0000000000007941 */ /* 0x000fea0003800000 */
.L_x_2331:
        /* <DEDUP_REMOVED lines=21> */
.L_x_2333:
[----:B------:R-:W-:Y:S04]  /*da90*/  BSSY B0, `(.L_x_2334) ;  /* 0x0000017000007945 */ /* 0x000fe80003800000 */
[----:B------:R-:W-:Y:S05]  /*daa0*/  @P6 BRA `(.L_x_2335) ;  /* 0x0000000000546947 */ /* 0x000fea0003800000 */
[----:B01----:R-:W2:Y:S01]  /*dab0*/  LDL.LU R23, [R1+0x194] ;  /* 0x0001940001177983 */ /* 0x003ea20000300800 */
        /* <DEDUP_REMOVED lines=20> */
.L_x_2335:
[----:B------:R-:W-:Y:S05]  /*dc00*/  BSYNC B0 ;  /* 0x0000000000007941 */ /* 0x000fea0003800000 */
.L_x_2334:
[----:B------:R-:W-:Y:S05]  /*dc10*/  @!P5 BRA `(.L_x_2336) ;  /* 0x000000000050d947 */ /* 0x000fea0003800000 */
[----:B------:R-:W3:Y:S04]  /*dc20*/  LDL R21, [R1+0x19c] ;  /* 0x00019c0001157983 */ /* 0x000ee80000100800 */
[----:B012---:R-:W2:Y:S01]  /*dc30*/  LDL R23, [R1+0x1ac] ;  /* 0x0001ac0001177983 */ /* 0x007ea20000100800 */
[----:B---3--:R-:W-:-:S04]  /*dc40*/  FFMA.FTZ R21, R21, R16, R18 ;  /* 0x0000001015157223 */ /* 0x008fc80000010012 */
[----:B------:R-:W-:-:S06]  /*dc50*/  FMUL.FTZ R22, R21, -1.4426950216293334961 ;  /* 0xbfb8aa3b15167820 */ /* 0x000fcc0000410000 */
[----:B------:R-:W0:Y:S02]  /*dc60*/  MUFU.EX2 R22, R22 ;  /* 0x0000001600167308 */ /* 0x000e240000000800 */
[----:B0-----:R-:W-:-:S06]  /*dc70*/  FADD.FTZ R22, R22, 1 ;  /* 0x3f80000016167421 */ /* 0x001fcc0000010000 */
[----:B------:R-:W0:Y:S02]  /*dc80*/  MUFU.RCP R22, R22 ;  /* 0x0000001600167308 */ /* 0x000e240000001000 */
[----:B0-----:R-:W-:Y:S01]  /*dc90*/  FMUL.FTZ R32, R32, R22 ;  /* 0x0000001620207220 */ /* 0x001fe20000410000 */
[----:B------:R-:W-:-:S04]  /*dca0*/  FADD.FTZ R22, -R22, 1 ;  /* 0x3f80000016167421 */ /* 0x000fc80000010100 */
[----:B------:R-:W-:Y:S01]  /*dcb0*/  FFMA.FTZ R22, R21, R22, 1 ;  /* 0x3f80000015167423 */ /* 0x000fe20000010016 */
[----:B--2---:R-:W-:-:S03]  /*dcc0*/  FFMA.FTZ R21, R23, R17, R19 ;  /* 0x0000001117157223 */ /* 0x004fc60000010013 */
        /* <DEDUP_REMOVED lines=9> */
.L_x_2336:
[----:B------:R-:W-:Y:S04]  /*dd60*/  BSSY B0, `(.L_x_2337) ;  /* 0x0000017000007945 */ /* 0x000fe80003800000 */
[----:B------:R-:W-:Y:S05]  /*dd70*/  @P0 BRA `(.L_x_2338) ;  /* 0x0000000000540947 */ /* 0x000fea0003800000 */
[----:B012---:R-:W2:Y:S01]  /*dd80*/  LDL.LU R23, [R1+0x19c] ;  /* 0x00019c0001177983 */ /* 0x007ea20000300800 */
        /* <DEDUP_REMOVED lines=20> */
.L_x_2338:
[----:B------:R-:W-:Y:S05]  /*ded0*/  BSYNC B0 ;  /* 0x0000000000007941 */ /* 0x000fea0003800000 */
.L_x_2337:
[----:B------:R-:W-:Y:S05]  /*dee0*/  @!P5 BRA `(.L_x_2339) ;  /* 0x000000000050d947 */ /* 0x000fea0003800000 */
[----:B------:R-:W4:Y:S04]  /*def0*/  LDL R21, [R1+0x1a4] ;  /* 0x0001a40001157983 */ /* 0x000f280000100800 */
[----:B0123--:R-:W2:Y:S01]  /*df00*/  LDL R23, [R1+0x1b0] ;  /* 0x0001b00001177983 */ /* 0x00fea20000100800 */
[----:B----4-:R-:W-:-:S04]  /*df10*/  FFMA.FTZ R21, R21, R16, R18 ;  /* 0x0000001015157223 */ /* 0x010fc80000010012 */
        /* <DEDUP_REMOVED lines=17> */
.L_x_2339:
[----:B------:R-:W-:Y:S04]  /*e030*/  BSSY B0, `(.L_x_2340) ;  /* 0x0000017000007945 */ /* 0x000fe80003800000 */
[----:B------:R-:W-:Y:S05]  /*e040*/  @P2 BRA `(.L_x_2341) ;  /* 0x0000000000542947 */ /* 0x000fea0003800000 */
[----:B0123--:R-:W2:Y:S01]  /*e050*/  LDL.LU R23, [R1+0x1a4] ;  /* 0x0001a40001177983 */ /* 0x00fea20000300800 */
        /* <DEDUP_REMOVED lines=20> */
.L_x_2341:
[----:B------:R-:W-:Y:S05]  /*e1a0*/  BSYNC B0 ;  /* 0x0000000000007941 */ /* 0x000fea0003800000 */
.L_x_2340:
[----:B------:R0:W5:Y:S04]  /*e1b0*/  LDL R37, [R1+0x6c] ;  /* 0x00006c0001257983 */ /* 0x0001680000100800 */
[----:B------:R0:W5:Y:S04]  /*e1c0*/  LDL R34, [R1+0x80] ;  /* 0x0000800001227983 */ /* 0x0001680000100800 */
[----:B------:R0:W5:Y:S04]  /*e1d0*/  LDL R36, [R1+0x1b4] ;  /* 0x0001b40001247983 */ /* 0x0001680000100800 */
[----:B------:R0:W5:Y:S01]  /*e1e0*/  LDL R35, [R1+0x84] ;  /* 0x0000840001237983 */ /* 0x0001620000100800 */
[----:B------:R-:W-:-:S02]  /*e1f0*/  IADD3 R21, R2, 0xe0, RZ ;  /* 0x000000e002157810 */ /* 0x000fc40007ffe0ff */
[C---:B01234-:R-:W-:Y:S02]  /*e200*/  IADD3 R22, R2.reuse, 0xf0, RZ ;  /* 0x000000f002167810 */ /* 0x05ffe40007ffe0ff */
[----:B------:R-:W-:Y:S02]  /*e210*/  IADD3 R23, R2, 0x100, RZ ;  /* 0x0000010002177810 */ /* 0x000fe40007ffe0ff */
[----:B------:R-:W-:Y:S02]  /*e220*/  ISETP.GE.U32.AND P6, PT, R20, UR6, PT ;  /* 0x0000000614007c0c */ /* 0x000fe4000bfc6070 */
[----:B------:R-:W-:Y:S02]  /*e230*/  ISETP.GE.U32.AND P0, PT, R3, UR6, PT ;  /* 0x0000000603007c0c */ /* 0x000fe4000bf06070 */
[----:B------:R-:W-:Y:S02]  /*e240*/  ISETP.GE.U32.AND P2, PT, R21, UR6, PT ;  /* 0x0000000615007c0c */ /* 0x000fe4000bf46070 */
[----:B------:R-:W-:-:S02]  /*e250*/  ISETP.GE.U32.AND P3, PT, R22, UR6, PT ;  /* 0x0000000616007c0c */ /* 0x000fc4000bf66070 */
[----:B------:R-:W-:Y:S02]  /*e260*/  ISETP.GE.U32.AND P4, PT, R23, UR6, PT ;  /* 0x0000000617007c0c */ /* 0x000fe4000bf86070 */
[----:B------:R-:W-:Y:S02]  /*e270*/  SHF.R.S32.HI R28, RZ, 0x1f, R20 ;  /* 0x0000001fff1c7819 */ /* 0x000fe40000011414 */
        /* <DEDUP_REMOVED lines=16> */
[----:B------:R-:W-:Y:S08]  /*e380*/  @!P5 BRA `(.L_x_2342) ;  /* 0x000000000050d947 */ /* 0x000ff00003800000 */
        /* <DEDUP_REMOVED lines=15> */
[----:B-1----:R-:W-:Y:S01]  /*e480*/  FMUL.FTZ R31, R35, R30 ;  /* 0x0000001e231f7220 */ /* 0x002fe20000410000 */
[----:B------:R-:W-:-:S04]  /*e490*/  FADD.FTZ R30, -R30, 1 ;  /* 0x3f8000001e1e7421 */ /* 0x000fc80000010100 */
[----:B------:R-:W-:-:S04]  /*e4a0*/  FFMA.FTZ R30, R29, R30, 1 ;  /* 0x3f8000001d1e7423 */ /* 0x000fc8000001001e */
[----:B------:R-:W-:-:S05]  /*e4b0*/  FMUL.FTZ R35, R31, R30 ;  /* 0x0000001e1f237220 */ /* 0x000fca0000410000 */
[----:B------:R0:W-:Y:S02]  /*e4c0*/  STL [R1+0x84], R35 ;  /* 0x0000842301007387 */ /* 0x0001e40000100800 */
.L_x_2342:
[----:B------:R-:W-:Y:S04]  /*e4d0*/  BSSY B0, `(.L_x_2343) ;  /* 0x0000015000007945 */ /* 0x000fe80003800000 */
[----:B------:R-:W-:Y:S05]  /*e4e0*/  @P6 BRA `(.L_x_2344) ;  /* 0x00000000004c6947 */ /* 0x000fea0003800000 */
[----:B------:R-:W-:Y:S01]  /*e4f0*/  MOV R29, UR5 ;  /* 0x00000005001d7c02 */ /* 0x000fe20008000f00 */
[----:B------:R-:W-:-:S04]  /*e500*/  ULDC.64 UR14, c[0x0][0x288] ;  /* 0x0000a200000e7ab9 */ /* 0x000fc80000000a00 */
[----:B-----5:R-:W-:-:S04]  /*e510*/  FFMA.FTZ R29, R37, R29, UR13 ;  /* 0x0000000d251d7e23 */ /* 0x020fc8000801001d */
[----:B0-----:R-:W-:Y:S01]  /*e520*/  FFMA.FTZ R34, R16, R34, -R29 ;  /* 0x0000002210227223 */ /* 0x001fe2000001081d */
[----:B------:R-:W-:-:S05]  /*e530*/  MOV R29, UR5 ;  /* 0x00000005001d7c02 */ /* 0x000fca0008000f00 */
[----:B------:R-:W-:Y:S01]  /*e540*/  FFMA.FTZ R29, R36, R29, UR13 ;  /* 0x0000000d241d7e23 */ /* 0x000fe2000801001d */
[----:B------:R-:W-:Y:S01]  /*e550*/  IMAD R36, R28, UR14, RZ ;  /* 0x0000000e1c247c24 */ /* 0x000fe2000f8e02ff */
[----:B------:R-:W-:Y:S02]  /*e560*/  MOV R28, R4 ;  /* 0x00000004001c7202 */ /* 0x000fe40000000f00 */
[----:B------:R-:W-:Y:S01]  /*e570*/  FFMA.FTZ R35, R17, R35, -R29 ;  /* 0x0000002311237223 */ /* 0x000fe2000001081d */
[----:B------:R-:W-:Y:S01]  /*e580*/  MOV R29, R7 ;  /* 0x00000007001d7202 */ /* 0x000fe20000000f00 */
        /* <DEDUP_REMOVED lines=9> */
.L_x_2344:
[----:B------:R-:W-:Y:S05]  /*e620*/  BSYNC B0 ;  /* 0x0000000000007941 */ /* 0x000fea0003800000 */
.L_x_2343:
[----:B------:R-:W-:Y:S05]  /*e630*/  @!P5 BRA `(.L_x_2345) ;  /* 0x000000000060d947 */ /* 0x000fea0003800000 */
[----:B------:R-:W2:Y:S04]  /*e640*/  LDL R20, [R1+0x70] ;  /* 0x0000700001147983 */ /* 0x000ea80000100800 */
[----:B-1----:R-:W3:Y:S04]  /*e650*/  LDL.LU R29, [R1+0x60] ;  /* 0x00006000011d7983 */ /* 0x002ee80000300800 */
[----:B------:R-:W4:Y:S04]  /*e660*/  LDL R31, [R1+0x1b8] ;  /* 0x0001b800011f7983 */ /* 0x000f280000100800 */
[----:B------:R-:W4:Y:S01]  /*e670*/  LDL.LU R30, [R1+0x64] ;  /* 0x00006400011e7983 */ /* 0x000f220000300800 */
[----:B--2---:R-:W-:-:S04]  /*e680*/  FFMA.FTZ R20, R20, R16, R18 ;  /* 0x0000001014147223 */ /* 0x004fc80000010012 */
[----:B------:R-:W-:-:S06]  /*e690*/  FMUL.FTZ R28, R20, -1.4426950216293334961 ;  /* 0xbfb8aa3b141c7820 */ /* 0x000fcc0000410000 */
[----:B------:R-:W1:Y:S02]  /*e6a0*/  MUFU.EX2 R28, R28 ;  /* 0x0000001c001c7308 */ /* 0x000e640000000800 */
[----:B-1----:R-:W-:-:S06]  /*e6b0*/  FADD.FTZ R28, R28, 1 ;  /* 0x3f8000001c1c7421 */ /* 0x002fcc0000010000 */
[----:B------:R-:W3:Y:S02]  /*e6c0*/  MUFU.RCP R28, R28 ;  /* 0x0000001c001c7308 */ /* 0x000ee40000001000 */
[----:B---3--:R-:W-:Y:S01]  /*e6d0*/  FMUL.FTZ R29, R29, R28 ;  /* 0x0000001c1d1d7220 */ /* 0x008fe20000410000 */
[----:B------:R-:W-:-:S04]  /*e6e0*/  FADD.FTZ R28, -R28, 1 ;  /* 0x3f8000001c1c7421 */ /* 0x000fc80000010100 */
[----:B------:R-:W-:Y:S01]  /*e6f0*/  FFMA.FTZ R28, R20, R28, 1 ;  /* 0x3f800000141c7423 */ /* 0x000fe2000001001c */
[----:B----4-:R-:W-:-:S03]  /*e700*/  FFMA.FTZ R20, R31, R17, R19 ;  /* 0x000000111f147223 */ /* 0x010fc60000010013 */
[----:B------:R-:W-:Y:S01]  /*e710*/  FMUL.FTZ R29, R29, R28 ;  /* 0x0000001c1d1d7220 */ /* 0x000fe20000410000 */
[----:B------:R-:W-:-:S04]  /*e720*/  FMUL.FTZ R28, R20, -1.4426950216293334961 ;  /* 0xbfb8aa3b141c7820 */ /* 0x000fc80000410000 */
[----:B------:R1:W-:Y:S02]  /*e730*/  STL [R1+0x60], R29 ;  /* 0x0000601d01007387 */ /* 0x0003e40000100800 */
[----:B------:R-:W2:Y:S02]  /*e740*/  MUFU.EX2 R28, R28 ;  /* 0x0000001c001c7308 */ /* 0x000ea40000000800 */
[----:B--2---:R-:W-:-:S06]  /*e750*/  FADD.FTZ R28, R28, 1 ;  /* 0x3f8000001c1c7421 */ /* 0x004fcc0000010000 */
[----:B------:R-:W1:Y:S02]  /*e760*/  MUFU.RCP R28, R28 ;  /* 0x0000001c001c7308 */ /* 0x000e640000001000 */
[----:B-1----:R-:W-:Y:S01]  /*e770*/  FMUL.FTZ R29, R30, R28 ;  /* 0x0000001c1e1d7220 */ /* 0x002fe20000410000 */
[----:B------:R-:W-:-:S04]  /*e780*/  FADD.FTZ R28, -R28, 1 ;  /* 0x3f8000001c1c7421 */ /* 0x000fc80000010100 */
[----:B------:R-:W-:-:S04]  /*e790*/  FFMA.FTZ R28, R20, R28, 1 ;  /* 0x3f800000141c7423 */ /* 0x000fc8000001001c */
[----:B------:R-:W-:-:S05]  /*e7a0*/  FMUL.FTZ R20, R29, R28 ;  /* 0x0000001c1d147220 */ /* 0x000fca0000410000 */
[----:B------:R2:W-:Y:S02]  /*e7b0*/  STL [R1+0x64], R20 ;  /* 0x0000641401007387 */ /* 0x0005e40000100800 */
.L_x_2345:
[----:B------:R-:W-:Y:S04]  /*e7c0*/  BSSY B0, `(.L_x_2346) ;  /* 0x0000019000007945 */ /* 0x000fe80003800000 */
[----:B------:R-:W-:Y:S05]  /*e7d0*/  @P0 BRA `(.L_x_2347) ;  /* 0x00000000005c0947 */ /* 0x000fea0003800000 */
[----:B-1----:R-:W3:Y:S01]  /*e7e0*/  LDL.LU R31, [R1+0x70] ;  /* 0x00007000011f7983 */ /* 0x002ee20000300800 */
[----:B--2---:R-:W-:Y:S01]  /*e7f0*/  MOV R20, UR5 ;  /* 0x0000000500147c02 */ /* 0x004fe20008000f00 */
[----:B------:R-:W-:Y:S02]  /*e800*/  ULDC.64 UR14, c[0x0][0x288] ;  /* 0x0000a200000e7ab9 */ /* 0x000fe40000000a00 */
[----:B------:R-:W2:Y:S04]  /*e810*/  LDL.LU R28, [R1+0x60] ;  /* 0x00006000011c7983 */ /* 0x000ea80000300800 */
[----:B------:R-:W4:Y:S04]  /*e820*/  LDL.LU R30, [R1+0x1b8] ;  /* 0x0001b800011e7983 */ /* 0x000f280000300800 */
[----:B------:R-:W0:Y:S01]  /*e830*/  LDL.LU R29, [R1+0x64] ;  /* 0x00006400011d7983 */ /* 0x000e220000300800 */
[----:B------:R-:W-:-:S04]  /*e840*/  IMAD R33, R33, UR14, RZ ;  /* 0x0000000e21217c24 */ /* 0x000fc8000f8e02ff */
[----:B------:R-:W-:Y:S02]  /*e850*/  IMAD R33, R3, UR15, R33 ;  /* 0x0000000f03217c24 */ /* 0x000fe4000f8e0221 */
[----:B---3--:R-:W-:-:S04]  /*e860*/  FFMA.FTZ R20, R31, R20, UR13 ;  /* 0x0000000d1f147e23 */ /* 0x008fc80008010014 */
[----:B--2---:R-:W-:Y:S01]  /*e870*/  FFMA.FTZ R20, R16, R28, -R20 ;  /* 0x0000001c10147223 */ /* 0x004fe20000010814 */
[----:B------:R-:W-:-:S05]  /*e880*/  MOV R28, UR5 ;  /* 0x00000005001c7c02 */ /* 0x000fca0008000f00 */
[----:B----4-:R-:W-:-:S04]  /*e890*/  FFMA.FTZ R28, R30, R28, UR13 ;  /* 0x0000000d1e1c7e23 */ /* 0x010fc8000801001c */
[----:B0----5:R-:W-:Y:S01]  /*e8a0*/  FFMA.FTZ R34, R17, R29, -R28 ;  /* 0x0000001d11227223 */ /* 0x021fe2000001081c */
[----:B------:R-:W-:Y:S02]  /*e8b0*/  MOV R28, R4 ;  /* 0x00000004001c7202 */ /* 0x000fe40000000f00 */
[----:B------:R-:W-:-:S03]  /*e8c0*/  MOV R29, R7 ;  /* 0x00000007001d7202 */ /* 0x000fc60000000f00 */
        /* <DEDUP_REMOVED lines=8> */
.L_x_2347:
[----:B------:R-:W-:Y:S05]  /*e950*/  BSYNC B0 ;  /* 0x0000000000007941 */ /* 0x000fea0003800000 */
.L_x_2346:
[----:B------:R-:W-:Y:S05]  /*e960*/  @!P5 BRA `(.L_x_2348) ;  /* 0x000000000060d947 */ /* 0x000fea0003800000 */
[----:B------:R-:W4:Y:S04]  /*e970*/  LDL R3, [R1+0x74] ;  /* 0x0000740001037983 */ /* 0x000f280000100800 */
[----:B-1-3--:R-:W3:Y:S04]  /*e980*/  LDL.LU R28, [R1+0xb0] ;  /* 0x0000b000011c7983 */ /* 0x00aee80000300800 */
[----:B------:R-:W3:Y:S04]  /*e990*/  LDL R30, [R1+0x1bc] ;  /* 0x0001bc00011e7983 */ /* 0x000ee80000100800 */
[----:B------:R-:W3:Y:S01]  /*e9a0*/  LDL.LU R29, [R1+0xb4] ;  /* 0x0000b400011d7983 */ /* 0x000ee20000300800 */
[----:B----4-:R-:W-:-:S04]  /*e9b0*/  FFMA.FTZ R3, R3, R16, R18 ;  /* 0x0000001003037223 */ /* 0x010fc80000010012 */
[----:B--2---:R-:W-:-:S06]  /*e9c0*/  FMUL.FTZ R20, R3, -1.4426950216293334961 ;  /* 0xbfb8aa3b03147820 */ /* 0x004fcc0000410000 */
[----:B------:R-:W1:Y:S02]  /*e9d0*/  MUFU.EX2 R20, R20 ;  /* 0x0000001400147308 */ /* 0x000e640000000800 */
[----:B-1----:R-:W-:-:S06]  /*e9e0*/  FADD.FTZ R20, R20, 1 ;  /* 0x3f80000014147421 */ /* 0x002fcc0000010000 */
[----:B------:R-:W3:Y:S02]  /*e9f0*/  MUFU.RCP R20, R20 ;  /* 0x0000001400147308 */ /* 0x000ee40000001000 */
[----:B---3--:R-:W-:Y:S01]  /*ea00*/  FMUL.FTZ R28, R28, R20 ;  /* 0x000000141c1c7220 */ /* 0x008fe20000410000 */
[----:B------:R-:W-:-:S04]  /*ea10*/  FADD.FTZ R20, -R20, 1 ;  /* 0x3f80000014147421 */ /* 0x000fc80000010100 */
[----:B------:R-:W-:Y:S01]  /*ea20*/  FFMA.FTZ R20, R3, R20, 1 ;  /* 0x3f80000003147423 */ /* 0x000fe20000010014 */
[----:B------:R-:W-:-:S03]  /*ea30*/  FFMA.FTZ R3, R30, R17, R19 ;  /* 0x000000111e037223 */ /* 0x000fc60000010013 */
        /* <DEDUP_REMOVED lines=11> */
.L_x_2348:
[----:B------:R-:W-:Y:S04]  /*eaf0*/  BSSY B0, `(.L_x_2349) ;  /* 0x0000019000007945 */ /* 0x000fe80003800000 */
[----:B------:R-:W-:Y:S05]  /*eb00*/  @P2 BRA `(.L_x_2350) ;  /* 0x00000000005c2947 */ /* 0x000fea0003800000 */
[----:B-1-3--:R-:W3:Y:S01]  /*eb10*/  LDL.LU R30, [R1+0x74] ;  /* 0x00007400011e7983 */ /* 0x00aee20000300800 */
[----:B----4-:R-:W-:Y:S01]  /*eb20*/  MOV R3, UR5 ;  /* 0x0000000500037c02 */ /* 0x010fe20008000f00 */
[----:B------:R-:W-:Y:S02]  /*eb30*/  ULDC.64 UR14, c[0x0][0x288] ;  /* 0x0000a200000e7ab9 */ /* 0x000fe40000000a00 */
[----:B--2---:R-:W2:Y:S04]  /*eb40*/  LDL.LU R20, [R1+0xb0] ;  /* 0x0000b00001147983 */ /* 0x004ea80000300800 */
[----:B------:R-:W4:Y:S04]  /*eb50*/  LDL.LU R29, [R1+0x1bc] ;  /* 0x0001bc00011d7983 */ /* 0x000f280000300800 */
[----:B------:R-:W4:Y:S01]  /*eb60*/  LDL.LU R28, [R1+0xb4] ;  /* 0x0000b400011c7983 */ /* 0x000f220000300800 */
[----:B---3--:R-:W-:-:S04]  /*eb70*/  FFMA.FTZ R3, R30, R3, UR13 ;  /* 0x0000000d1e037e23 */ /* 0x008fc80008010003 */
[----:B--2---:R-:W-:Y:S01]  /*eb80*/  FFMA.FTZ R3, R16, R20, -R3 ;  /* 0x0000001410037223 */ /* 0x004fe20000010803 */
[----:B------:R-:W-:-:S05]  /*eb90*/  MOV R20, UR5 ;  /* 0x0000000500147c02 */ /* 0x000fca0008000f00 */
[----:B----4-:R-:W-:Y:S01]  /*eba0*/  FFMA.FTZ R20, R29, R20, UR13 ;  /* 0x0000000d1d147e23 */ /* 0x010fe20008010014 */
[----:B------:R-:W-:-:S03]  /*ebb0*/  MOV R29, R7 ;  /* 0x00000007001d7202 */ /* 0x000fc60000000f00 */
[----:B------:R-:W-:Y:S01]  /*ebc0*/  FFMA.FTZ R30, R17, R28, -R20 ;  /* 0x0000001c111e7223 */ /* 0x000fe20000010814 */
[----:B------:R-:W-:Y:S01]  /*ebd0*/  MOV R28, R4 ;  /* 0x00000004001c7202 */ /* 0x000fe20000000f00 */
[----:B------:R-:W-:-:S04]  /*ebe0*/  IMAD R20, R24, UR14, RZ ;  /* 0x0000000e18147c24 */ /* 0x000fc8000f8e02ff */
        /* <DEDUP_REMOVED lines=9> */
.L_x_2350:
[----:B------:R-:W-:Y:S05]  /*ec80*/  BSYNC B0 ;  /* 0x0000000000007941 */ /* 0x000fea0003800000 */
.L_x_2349:
[----:B------:R-:W-:Y:S05]  /*ec90*/  @!P5 BRA `(.L_x_2351) ;  /* 0x000000000060d947 */ /* 0x000fea0003800000 */
[----:B----4-:R-:W4:Y:S04]  /*eca0*/  LDL R3, [R1+0x78] ;  /* 0x0000780001037983 */ /* 0x010f280000100800 */
[----:B-1----:R-:W2:Y:S04]  /*ecb0*/  LDL.LU R21, [R1+0xe8] ;  /* 0x0000e80001157983 */ /* 0x002ea80000300800 */
[----:B---3--:R-:W3:Y:S04]  /*ecc0*/  LDL R28, [R1+0x88] ;  /* 0x00008800011c7983 */ /* 0x008ee80000100800 */
[----:B------:R-:W3:Y:S01]  /*ecd0*/  LDL.LU R24, [R1+0xec] ;  /* 0x0000ec0001187983 */ /* 0x000ee20000300800 */
[----:B----4-:R-:W-:-:S04]  /*ece0*/  FFMA.FTZ R3, R3, R16, R18 ;  /* 0x0000001003037223 */ /* 0x010fc80000010012 */
[----:B--2---:R-:W-:-:S06]  /*ecf0*/  FMUL.FTZ R20, R3, -1.4426950216293334961 ;  /* 0xbfb8aa3b03147820 */ /* 0x004fcc0000410000 */
[----:B------:R-:W1:Y:S02]  /*ed00*/  MUFU.EX2 R20, R20 ;  /* 0x0000001400147308 */ /* 0x000e640000000800 */
[----:B-1----:R-:W-:-:S06]  /*ed10*/  FADD.FTZ R20, R20, 1 ;  /* 0x3f80000014147421 */ /* 0x002fcc0000010000 */
[----:B------:R-:W1:Y:S02]  /*ed20*/  MUFU.RCP R20, R20 ;  /* 0x0000001400147308 */ /* 0x000e640000001000 */
[----:B-1----:R-:W-:Y:S01]  /*ed30*/  FMUL.FTZ R21, R21, R20 ;  /* 0x0000001415157220 */ /* 0x002fe20000410000 */
[----:B------:R-:W-:-:S04]  /*ed40*/  FADD.FTZ R20, -R20, 1 ;  /* 0x3f80000014147421 */ /* 0x000fc80000010100 */
[----:B------:R-:W-:Y:S01]  /*ed50*/  FFMA.FTZ R20, R3, R20, 1 ;  /* 0x3f80000003147423 */ /* 0x000fe20000010014 */
[----:B---3--:R-:W-:-:S03]  /*ed60*/  FFMA.FTZ R3, R28, R17, R19 ;  /* 0x000000111c037223 */ /* 0x008fc60000010013 */
        /* <DEDUP_REMOVED lines=11> */
.L_x_2351:
[----:B------:R-:W-:Y:S04]  /*ee20*/  BSSY B0, `(.L_x_2352) ;  /* 0x0000019000007945 */ /* 0x000fe80003800000 */
[----:B------:R-:W-:Y:S05]  /*ee30*/  @P3 BRA `(.L_x_2353) ;  /* 0x00000000005c3947 */ /* 0x000fea0003800000 */
[----:B-1-3--:R-:W3:Y:S01]  /*ee40*/  LDL.LU R28, [R1+0x78] ;  /* 0x00007800011c7983 */ /* 0x00aee20000300800 */
[----:B----4-:R-:W-:Y:S01]  /*ee50*/  MOV R3, UR5 ;  /* 0x0000000500037c02 */ /* 0x010fe20008000f00 */
[----:B------:R-:W-:Y:S02]  /*ee60*/  ULDC.64 UR14, c[0x0][0x288] ;  /* 0x0000a200000e7ab9 */ /* 0x000fe40000000a00 */
[----:B------:R-:W4:Y:S04]  /*ee70*/  LDL.LU R24, [R1+0xe8] ;  /* 0x0000e80001187983 */ /* 0x000f280000300800 */
[----:B------:R-:W4:Y:S04]  /*ee80*/  LDL.LU R21, [R1+0x88] ;  /* 0x0000880001157983 */ /* 0x000f280000300800 */
[----:B--2---:R-:W2:Y:S01]  /*ee90*/  LDL.LU R20, [R1+0xec] ;  /* 0x0000ec0001147983 */ /* 0x004ea20000300800 */
[----:B------:R-:W-:-:S04]  /*eea0*/  IMAD R29, R25, UR14, RZ ;  /* 0x0000000e191d7c24 */ /* 0x000fc8000f8e02ff */
[----:B------:R-:W-:Y:S02]  /*eeb0*/  IMAD R29, R22, UR15, R29 ;  /* 0x0000000f161d7c24 */ /* 0x000fe4000f8e021d */
[----:B---3--:R-:W-:-:S04]  /*eec0*/  FFMA.FTZ R3, R28, R3, UR13 ;  /* 0x0000000d1c037e23 */ /* 0x008fc80008010003 */
[----:B----4-:R-:W-:Y:S01]  /*eed0*/  FFMA.FTZ R28, R16, R24, -R3 ;  /* 0x00000018101c7223 */ /* 0x010fe20000010803 */
[----:B------:R-:W-:-:S05]  /*eee0*/  MOV R3, UR5 ;  /* 0x0000000500037c02 */ /* 0x000fca0008000f00 */
[----:B------:R-:W-:Y:S01]  /*eef0*/  FFMA.FTZ R3, R21, R3, UR13 ;  /* 0x0000000d15037e23 */ /* 0x000fe20008010003 */
[----:B------:R-:W-:-:S03]  /*ef00*/  MOV R21, R7 ;  /* 0x0000000700157202 */ /* 0x000fc60000000f00 */
[----:B--2---:R-:W-:Y:S01]  /*ef10*/  FFMA.FTZ R3, R17, R20, -R3 ;  /* 0x0000001411037223 */ /* 0x004fe20000010803 */
[----:B------:R-:W-:-:S05]  /*ef20*/  MOV R20, R4 ;  /* 0x0000000400147202 */ /* 0x000fca0000000f00 */
        /* <DEDUP_REMOVED lines=8> */
.L_x_2353:
[----:B------:R-:W-:Y:S05]  /*efb0*/  BSYNC B0 ;  /* 0x0000000000007941 */ /* 0x000fea0003800000 */
.L_x_2352:
[----:B------:R-:W-:Y:S05]  /*efc0*/  @!P5 BRA `(.L_x_2354) ;  /* 0x000000000060d947 */ /* 0x000fea0003800000 */
[----:B-1--4-:R-:W4:Y:S04]  /*efd0*/  LDL R3, [R1+0x7c] ;  /* 0x00007c0001037983 */ /* 0x012f280000100800 */
[----:B------:R-:W3:Y:S04]  /*efe0*/  LDL.LU R21, [R1+0xd8] ;  /* 0x0000d80001157983 */ /* 0x000ee80000300800 */
        /* <DEDUP_REMOVED lines=22> */
.L_x_2354:
[----:B------:R-:W-:Y:S04]  /*f150*/  BSSY B0, `(.L_x_2355) ;  /* 0x0000019000007945 */ /* 0x000fe80003800000 */
[----:B------:R-:W-:Y:S05]  /*f160*/  @P4 BRA `(.L_x_2356) ;  /* 0x00000000005c4947 */ /* 0x000fea0003800000 */
[----:B-1----:R-:W3:Y:S01]  /*f170*/  LDL.LU R24, [R1+0x7c] ;  /* 0x00007c0001187983 */ /* 0x002ee20000300800 */
[----:B----4-:R-:W-:Y:S01]  /*f180*/  MOV R3, UR5 ;  /* 0x0000000500037c02 */ /* 0x010fe20008000f00 */
[----:B------:R-:W-:Y:S02]  /*f190*/  ULDC.64 UR14, c[0x0][0x288] ;  /* 0x0000a200000e7ab9 */ /* 0x000fe40000000a00 */
[----:B--2---:R-:W2:Y:S04]  /*f1a0*/  LDL.LU R20, [R1+0xd8] ;  /* 0x0000d80001147983 */ /* 0x004ea80000300800 */
[----:B------:R-:W4:Y:S04]  /*f1b0*/  LDL.LU R22, [R1+0x8c] ;  /* 0x00008c0001167983 */ /* 0x000f280000300800 */
[----:B------:R-:W4:Y:S01]  /*f1c0*/  LDL.LU R21, [R1+0xdc] ;  /* 0x0000dc0001157983 */ /* 0x000f220000300800 */
[----:B------:R-:W-:-:S04]  /*f1d0*/  IMAD R25, R26, UR14, RZ ;  /* 0x0000000e1a197c24 */ /* 0x000fc8000f8e02ff */
[----:B------:R-:W-:Y:S02]  /*f1e0*/  IMAD R25, R23, UR15, R25 ;  /* 0x0000000f17197c24 */ /* 0x000fe4000f8e0219 */
[----:B---3--:R-:W-:-:S04]  /*f1f0*/  FFMA.FTZ R3, R24, R3, UR13 ;  /* 0x0000000d18037e23 */ /* 0x008fc80008010003 */
[----:B--2---:R-:W-:Y:S01]  /*f200*/  FFMA.FTZ R3, R16, R20, -R3 ;  /* 0x0000001410037223 */ /* 0x004fe20000010803 */
[----:B------:R-:W-:-:S05]  /*f210*/  MOV R20, UR5 ;  /* 0x0000000500147c02 */ /* 0x000fca0008000f00 */
[----:B----4-:R-:W-:-:S04]  /*f220*/  FFMA.FTZ R20, R22, R20, UR13 ;  /* 0x0000000d16147e23 */ /* 0x010fc80008010014 */
[----:B------:R-:W-:Y:S01]  /*f230*/  FFMA.FTZ R24, R17, R21, -R20 ;  /* 0x0000001511187223 */ /* 0x000fe20000010814 */
        /* <DEDUP_REMOVED lines=10> */
.L_x_2356:
[----:B------:R-:W-:Y:S05]  /*f2e0*/  BSYNC B0 ;  /* 0x0000000000007941 */ /* 0x000fea0003800000 */
.L_x_2355:
[----:B-----5:R1:W5:Y:S04]  /*f2f0*/  LDL R37, [R1+0xd4] ;  /* 0x0000d40001257983 */ /* 0x0203680000100800 */
[----:B0-----:R0:W5:Y:S04]  /*f300*/  LDL R34, [R1+0x108] ;  /* 0x0001080001227983 */ /* 0x0011680000100800 */
[----:B------:R0:W5:Y:S04]  /*f310*/  LDL R36, [R1+0x1c8] ;  /* 0x0001c80001247983 */ /* 0x0001680000100800 */
[----:B------:R0:W5:Y:S01]  /*f320*/  LDL R35, [R1+0x10c] ;  /* 0x00010c0001237983 */ /* 0x0001620000100800 */
[----:B-1--4-:R-:W-:-:S02]  /*f330*/  IADD3 R3, R2, 0x130, RZ ;  /* 0x0000013002037810 */ /* 0x012fc40007ffe0ff */
[C---:B--2---:R-:W-:Y:S02]  /*f340*/  IADD3 R20, R2.reuse, 0x140, RZ ;  /* 0x0000014002147810 */ /* 0x044fe40007ffe0ff */
[----:B------:R-:W-:Y:S02]  /*f350*/  IADD3 R21, R2, 0x150, RZ ;  /* 0x0000015002157810 */ /* 0x000fe40007ffe0ff */
[----:B------:R-:W-:Y:S02]  /*f360*/  ISETP.GE.U32.AND P6, PT, R27, UR6, PT ;  /* 0x000000061b007c0c */ /* 0x000fe4000bfc6070 */
[----:B------:R-:W-:Y:S02]  /*f370*/  ISETP.GE.U32.AND P0, PT, R32, UR6, PT ;  /* 0x0000000620007c0c */ /* 0x000fe4000bf06070 */
[----:B------:R-:W-:Y:S02]  /*f380*/  ISETP.GE.U32.AND P2, PT, R3, UR6, PT ;  /* 0x0000000603007c0c */ /* 0x000fe4000bf46070 */
[----:B------:R-:W-:-:S02]  /*f390*/  ISETP.GE.U32.AND P3, PT, R20, UR6, PT ;  /* 0x0000000614007c0c */ /* 0x000fc4000bf66070 */
[----:B------:R-:W-:Y:S02]  /*f3a0*/  ISETP.GE.U32.AND P4, PT, R21, UR6, PT ;  /* 0x0000000615007c0c */ /* 0x000fe4000bf86070 */
[----:B------:R-:W-:Y:S02]  /*f3b0*/  SHF.R.S32.HI R26, RZ, 0x1f, R27 ;  /* 0x0000001fff1a7819 */ /* 0x000fe4000001141b */
[----:B---3--:R-:W-:Y:S02]  /*f3c0*/  SHF.R.S32.HI R31, RZ, 0x1f, R32 ;  /* 0x0000001fff1f7819 */ /* 0x008fe40000011420 */
        /* <DEDUP_REMOVED lines=15> */
[----:B0-----:R-:W-:Y:S08]  /*f4c0*/  @!P5 BRA `(.L_x_2357) ;  /* 0x000000000050d947 */ /* 0x001ff00003800000 */
        /* <DEDUP_REMOVED lines=20> */
.L_x_2357:
[----:B------:R-:W-:Y:S04]  /*f610*/  BSSY B0, `(.L_x_2358) ;  /* 0x0000015000007945 */ /* 0x000fe80003800000 */
[----:B------:R-:W-:Y:S05]  /*f620*/  @P6 BRA `(.L_x_2359) ;  /* 0x00000000004c6947 */ /* 0x000fea0003800000 */
[----:B------:R-:W-:Y:S01]  /*f630*/  MOV R28, UR5 ;  /* 0x00000005001c7c02 */ /* 0x000fe20008000f00 */
[----:B------:R-:W-:Y:S01]  /*f640*/  ULDC.64 UR14, c[0x0][0x288] ;  /* 0x0000a200000e7ab9 */ /* 0x000fe20000000a00 */
[----:B------:R-:W-:Y:S01]  /*f650*/  MOV R29, R7 ;  /* 0x00000007001d7202 */ /* 0x000fe20000000f00 */
[----:B------:R-:W-:Y:S02]  /*f660*/  IMAD R26, R26, UR14, RZ ;  /* 0x0000000e1a1a7c24 */ /* 0x000fe4000f8e02ff */
[----:B-----5:R-:W-:Y:S02]  /*f670*/  FFMA.FTZ R28, R37, R28, UR13 ;  /* 0x0000000d251c7e23 */ /* 0x020fe4000801001c */
[----:B------:R-:W-:Y:S02]  /*f680*/  IMAD R26, R27, UR15, R26 ;  /* 0x0000000f1b1a7c24 */ /* 0x000fe4000f8e021a */
[----:B0-----:R-:W-:Y:S01]  /*f690*/  FFMA.FTZ R34, R16, R34, -R28 ;  /* 0x0000002210227223 */ /* 0x001fe2000001081c */
[----:B------:R-:W-:-:S05]  /*f6a0*/  MOV R28, UR5 ;  /* 0x00000005001c7c02 */ /* 0x000fca0008000f00 */
[----:B------:R-:W-:-:S04]  /*f6b0*/  FFMA.FTZ R28, R36, R28, UR13 ;  /* 0x0000000d241c7e23 */ /* 0x000fc8000801001c */
[----:B------:R-:W-:Y:S01]  /*f6c0*/  FFMA.FTZ R33, R17, R35, -R28 ;  /* 0x0000002311217223 */ /* 0x000fe2000001081c */
        /* <DEDUP_REMOVED lines=9> */
.L_x_2359:
[----:B------:R-:W-:Y:S05]  /*f760*/  BSYNC B0 ;  /* 0x0000000000007941 */ /* 0x000fea0003800000 */
.L_x_2358:
[----:B------:R-:W-:Y:S05]  /*f770*/  @!P5 BRA `(.L_x_2360) ;  /* 0x000000000060d947 */ /* 0x000fea0003800000 */
[----:B-1----:R-:W2:Y:S04]  /*f780*/  LDL R26, [R1+0xe0] ;  /* 0x0000e000011a7983 */ /* 0x002ea80000100800 */
[----:B------:R-:W3:Y:S04]  /*f790*/  LDL.LU R28, [R1+0xc0] ;  /* 0x0000c000011c7983 */ /* 0x000ee80000300800 */
        /* <DEDUP_REMOVED lines=22> */
.L_x_2360:
[----:B------:R-:W-:Y:S04]  /*f900*/  BSSY B0, `(.L_x_2361) ;  /* 0x0000019000007945 */ /* 0x000fe80003800000 */
[----:B------:R-:W-:Y:S05]  /*f910*/  @P0 BRA `(.L_x_2362) ;  /* 0x00000000005c0947 */ /* 0x000fea0003800000 */
[----:B------:R-:W3:Y:S01]  /*f920*/  LDL.LU R33, [R1+0xe0] ;  /* 0x0000e00001217983 */ /* 0x000ee20000300800 */
[----:B-12---:R-:W-:Y:S01]  /*f930*/  MOV R26, UR5 ;  /* 0x00000005001a7c02 */ /* 0x006fe20008000f00 */
[----:B------:R-:W-:Y:S02]  /*f940*/  ULDC.64 UR14, c[0x0][0x288] ;  /* 0x0000a200000e7ab9 */ /* 0x000fe40000000a00 */
[----:B------:R-:W2:Y:S04]  /*f950*/  LDL.LU R28, [R1+0xc0] ;  /* 0x0000c000011c7983 */ /* 0x000ea80000300800 */
[----:B------:R-:W4:Y:S04]  /*f960*/  LDL.LU R29, [R1+0xf8] ;  /* 0x0000f800011d7983 */ /* 0x000f280000300800 */
[----:B------:R-:W4:Y:S01]  /*f970*/  LDL.LU R27, [R1+0xc4] ;  /* 0x0000c400011b7983 */ /* 0x000f220000300800 */
[----:B------:R-:W-:-:S04]  /*f980*/  IMAD R31, R31, UR14, RZ ;  /* 0x0000000e1f1f7c24 */ /* 0x000fc8000f8e02ff */
[----:B------:R-:W-:Y:S02]  /*f990*/  IMAD R31, R32, UR15, R31 ;  /* 0x0000000f201f7c24 */ /* 0x000fe4000f8e021f */
[----:B---3--:R-:W-:-:S04]  /*f9a0*/  FFMA.FTZ R26, R33, R26, UR13 ;  /* 0x0000000d211a7e23 */ /* 0x008fc8000801001a */
[----:B--2---:R-:W-:Y:S01]  /*f9b0*/  FFMA.FTZ R28, R16, R28, -R26 ;  /* 0x0000001c101c7223 */ /* 0x004fe2000001081a */
[----:B------:R-:W-:-:S03]  /*f9c0*/  MOV R26, UR5 ;  /* 0x00000005001a7c02 */ /* 0x000fc60008000f00 */
[----:B------:R-:W-:Y:S02]  /*f9d0*/  FMUL.FTZ R28, R28, UR26 ;  /* 0x0000001a1c1c7c20 */ /* 0x000fe40008410000 */
[----:B----4-:R-:W-:-:S04]  /*f9e0*/  FFMA.FTZ R26, R29, R26, UR13 ;  /* 0x0000000d1d1a7e23 */ /* 0x010fc8000801001a */
[----:B------:R-:W-:Y:S01]  /*f9f0*/  FFMA.FTZ R29, R17, R27, -R26 ;  /* 0x0000001b111d7223 */ /* 0x000fe2000001081a */
[----:B------:R-:W-:Y:S02]  /*fa00*/  MOV R26, R4 ;  /* 0x00000004001a7202 */ /* 0x000fe40000000f00 */
[----:B------:R-:W-:Y:S01]  /*fa10*/  MOV R27, R7 ;  /* 0x00000007001b7202 */ /* 0x000fe20000000f00 */
[----:B------:R-:W-:Y:S02]  /*fa20*/  FMUL.FTZ R29, R29, UR26 ;  /* 0x0000001a1d1d7c20 */ /* 0x000fe40008410000 */
[----:B------:R-:W-:Y:S01]  /*fa30*/  IMAD.WIDE.U32 R32, R32, UR14, R26 ;  /* 0x0000000e20207c25 */ /* 0x000fe2000f8e001a */
[----:B------:R-:W-:-:S04]  /*fa40*/  ULDC.64 UR14, c[0x0][0x210] ;  /* 0x00008400000e7ab9 */ /* 0x000fc80000000a00 */
[----:B------:R-:W-:Y:S02]  /*fa50*/  IADD3 R31, R33, R31, RZ ;  /* 0x0000001f211f7210 */ /* 0x000fe40007ffe0ff */
[----:B------:R-:W-:-:S04]  /*fa60*/  LEA R26, P0, R32, UR14, 0x2 ;  /* 0x0000000e201a7c11 */ /* 0x000fc8000f8010ff */
[----:B------:R-:W-:-:S05]  /*fa70*/  LEA.HI.X R27, R32, UR15, R31, 0x2, P0 ;  /* 0x0000000f201b7c11 */ /* 0x000fca00080f141f */
[----:B------:R3:W-:Y:S04]  /*fa80*/  STG.E.64 desc[UR22][R26.64], R28 ;  /* 0x0000001c1a007986 */ /* 0x0007e8000c101b16 */
.L_x_2362:
[----:B------:R-:W-:Y:S05]  /*fa90*/  BSYNC B0 ;  /* 0x0000000000007941 */ /* 0x000fea0003800000 */
.L_x_2361:
[----:B------:R-:W-:Y:S05]  /*faa0*/  @!P5 BRA `(.L_x_2363) ;  /* 0x000000000060d947 */ /* 0x000fea0003800000 */
[----:B-123--:R-:W2:Y:S04]  /*fab0*/  LDL R26, [R1+0xe4] ;  /* 0x0000e400011a7983 */ /* 0x00eea80000100800 */
        /* <DEDUP_REMOVED lines=23> */
.L_x_2363:
[----:B------:R-:W-:Y:S04]  /*fc30*/  BSSY B0, `(.L_x_2364) ;  /* 0x0000019000007945 */ /* 0x000fe80003800000 */
[----:B------:R-:W-:Y:S05]  /*fc40*/  @P2 BRA `(.L_x_2365) ;  /* 0x00000000005c2947 */ /* 0x000fea0003800000 */
[----:B------:R-:W2:Y:S02]  /*fc50*/  LDL.LU R31, [R1+0xe4] ;  /* 0x0000e400011f7983 */ /* 0x000ea40000300800 */
[----:B-1234-:R-:W-:Y:S01]  /*fc60*/  MOV R26, UR5 ;  /* 0x00000005001a7c02 */ /* 0x01efe20008000f00 */
[----:B------:R-:W-:Y:S01]  /*fc70*/  ULDC.64 UR14, c[0x0][0x288] ;  /* 0x0000a200000e7ab9 */ /* 0x000fe20000000a00 */
[----:B------:R-:W2:Y:S04]  /*fc80*/  LDL.LU R29, [R1+0xf0] ;  /* 0x0000f000011d7983 */ /* 0x000ea80000300800 */
[----:B------:R-:W3:Y:S04]  /*fc90*/  LDL.LU R28, [R1+0xfc] ;  /* 0x0000fc00011c7983 */ /* 0x000ee80000300800 */
[----:B------:R-:W4:Y:S01]  /*fca0*/  LDL.LU R27, [R1+0xf4] ;  /* 0x0000f400011b7983 */ /* 0x000f220000300800 */
[----:B------:R-:W-:-:S04]  /*fcb0*/  IMAD R22, R22, UR14, RZ ;  /* 0x0000000e16167c24 */ /* 0x000fc8000f8e02ff */
[----:B------:R-:W-:Y:S02]  /*fcc0*/  IMAD R22, R3, UR15, R22 ;  /* 0x0000000f03167c24 */ /* 0x000fe4000f8e0216 */
[----:B------:R-:W-:-:S04]  /*fcd0*/  FFMA.FTZ R26, R31, R26, UR13 ;  /* 0x0000000d1f1a7e23 */ /* 0x000fc8000801001a */
[----:B--2---:R-:W-:Y:S01]  /*fce0*/  FFMA.FTZ R31, R16, R29, -R26 ;  /* 0x0000001d101f7223 */ /* 0x004fe2000001081a */
[----:B------:R-:W-:-:S05]  /*fcf0*/  MOV R26, UR5 ;  /* 0x00000005001a7c02 */ /* 0x000fca0008000f00 */
[----:B---3--:R-:W-:-:S04]  /*fd00*/  FFMA.FTZ R26, R28, R26, UR13 ;  /* 0x0000000d1c1a7e23 */ /* 0x008fc8000801001a */
[----:B----4-:R-:W-:Y:S01]  /*fd10*/  FFMA.FTZ R32, R17, R27, -R26 ;  /* 0x0000001b11207223 */ /* 0x010fe2000001081a */
        /* <DEDUP_REMOVED lines=10> */
.L_x_2365:
[----:B------:R-:W-:Y:S05]  /*fdc0*/  BSYNC B0 ;  /* 0x0000000000007941 */ /* 0x000fea0003800000 */
.L_x_2364:
[----:B------:R-:W-:Y:S05]  /*fdd0*/  @!P5 BRA `(.L_x_2366) ;  /* 0x000000000060d947 */ /* 0x000fea0003800000 */
[----:B------:R-:W2:Y:S04]  /*fde0*/  LDL R3, [R1+0x11c] ;  /* 0x00011c0001037983 */ /* 0x000ea80000100800 */
[----:B-1234-:R-:W2:Y:S04]  /*fdf0*/  LDL.LU R26, [R1+0x128] ;  /* 0x00012800011a7983 */ /* 0x01eea80000300800 */
[----:B------:R-:W3:Y:S04]  /*fe00*/  LDL R28, [R1+0x118] ;  /* 0x00011800011c7983 */ /* 0x000ee80000100800 */
[----:B------:R-:W4:Y:S01]  /*fe10*/  LDL.LU R27, [R1+0x12c] ;  /* 0x00012c00011b7983 */ /* 0x000f220000300800 */
[----:B------:R-:W-:-:S04]  /*fe20*/  FFMA.FTZ R3, R3, R16, R18 ;  /* 0x0000001003037223 */ /* 0x000fc80000010012 */
[----:B------:R-:W-:-:S06]  /*fe30*/  FMUL.FTZ R22, R3, -1.4426950216293334961 ;  /* 0xbfb8aa3b03167820 */ /* 0x000fcc0000410000 */
[----:B------:R-:W1:Y:S02]  /*fe40*/  MUFU.EX2 R22, R22 ;  /* 0x0000001600167308 */ /* 0x000e640000000800 */
[----:B-1----:R-:W-:-:S06]  /*fe50*/  FADD.FTZ R22, R22, 1 ;  /* 0x3f80000016167421 */ /* 0x002fcc0000010000 */
[----:B------:R-:W2:Y:S02]  /*fe60*/  MUFU.RCP R22, R22 ;  /* 0x0000001600167308 */ /* 0x000ea40000001000 */
[----:B--2---:R-:W-:Y:S01]  /*fe70*/  FMUL.FTZ R26, R26, R22 ;  /* 0x000000161a1a7220 */ /* 0x004fe20000410000 */
[----:B------:R-:W-:-:S04]  /*fe80*/  FADD.FTZ R22, -R22, 1 ;  /* 0x3f80000016167421 */ /* 0x000fc80000010100 */
[----:B------:R-:W-:Y:S01]  /*fe90*/  FFMA.FTZ R22, R3, R22, 1 ;  /* 0x3f80000003167423 */ /* 0x000fe20000010016 */
[----:B---3--:R-:W-:-:S03]  /*fea0*/  FFMA.FTZ R3, R28, R17, R19 ;  /* 0x000000111c037223 */ /* 0x008fc60000010013 */
[----:B------:R-:W-:Y:S01]  /*feb0*/  FMUL.FTZ R26, R26, R22 ;  /* 0x000000161a1a7220 */ /* 0x000fe20000410000 */
[----:B------:R-:W-:-:S04]  /*fec0*/  FMUL.FTZ R22, R3, -1.4426950216293334961 ;  /* 0xbfb8aa3b03167820 */ /* 0x000fc80000410000 */
[----:B------:R4:W-:Y:S02]  /*fed0*/  STL [R1+0x128], R26 ;  /* 0x0001281a01007387 */ /* 0x0009e40000100800 */
[----:B------:R-:W1:Y:S02]  /*fee0*/  MUFU.EX2 R22, R22 ;  /* 0x0000001600167308 */ /* 0x000e640000000800 */
[----:B-1----:R-:W-:-:S06]  /*fef0*/  FADD.FTZ R22, R22, 1 ;  /* 0x3f80000016167421 */ /* 0x002fcc0000010000 */
[----:B------:R-:W4:Y:S02]  /*ff00*/  MUFU.RCP R22, R22 ;  /* 0x0000001600167308 */ /* 0x000f240000001000 */
[----:B----4-:R-:W-:Y:S01]  /*ff10*/  FMUL.FTZ R26, R27, R22 ;  /* 0x000000161b1a7220 */ /* 0x010fe20000410000 */
[----:B------:R-:W-:-:S04]  /*ff20*/  FADD.FTZ R22, -R22, 1 ;  /* 0x3f80000016167421 */ /* 0x000fc80000010100 */
[----:B------:R-:W-:-:S04]  /*ff30*/  FFMA.FTZ R22, R3, R22, 1 ;  /* 0x3f80000003167423 */ /* 0x000fc80000010016 */
[----:B------:R-:W-:-:S05]  /*ff40*/  FMUL.FTZ R3, R26, R22 ;  /* 0x000000161a037220 */ /* 0x000fca0000410000 */
[----:B------:R1:W-:Y:S02]  /*ff50*/  STL [R1+0x12c], R3 ;  /* 0x00012c0301007387 */ /* 0x0003e40000100800 */
.L_x_2366:
[----:B------:R-:W-:Y:S04]  /*ff60*/  BSSY B0, `(.L_x_2367) ;  /* 0x0000019000007945 */ /* 0x000fe80003800000 */
[----:B------:R-:W-:Y:S05]  /*ff70*/  @P3 BRA `(.L_x_2368) ;  /* 0x00000000005c3947 */ /* 0x000fea0003800000 */
[----:B-1234-:R-:W2:Y:S01]  /*ff80*/  LDL.LU R26, [R1+0x11c] ;  /* 0x00011c00011a7983 */ /* 0x01eea20000300800 */
[----:B------:R-:W-:-:S03]  /*ff90*/  ULDC.64 UR14, c[0x0][0x288] ;  /* 0x0000a200000e7ab9 */ /* 0x000fc60000000a00 */
[----:B------:R-:W3:Y:S04]  /*ffa0*/  LDL.LU R22, [R1+0x118] ;  /* 0x0001180001167983 */ /* 0x000ee80000300800 */
[----:B------:R-:W4:Y:S04]  /*ffb0*/  LDL.LU R32, [R1+0x128] ;  /* 0x0001280001207983 */ /* 0x000f280000300800 */
[----:B------:R-:W4:Y:S01]  /*ffc0*/  LDL.LU R31, [R1+0x12c] ;  /* 0x00012c00011f7983 */ /* 0x000f220000300800 */
[----:B------:R-:W-:Y:S01]  /*ffd0*/  MOV R28, UR5 ;  /* 0x00000005001c7c02 */ /* 0x000fe20008000f00 */
[----:B------:R-:W-:Y:S01]  /*ffe0*/  IMAD R29, R23, UR14, RZ ;  /* 0x0000000e171d7c24 */ /* 0x000fe2000f8e02ff */
[----:B------:R-:W-:-:S02]  /*fff0*/  MOV R3, UR5 ;  /* 0x0000000500037c02 */ /* 0x000fc40008000f00 */
[----:B------:R-:W-:Y:S01]  /*10000*/  MOV R23, R7 ;  /* 0x0000000700177202 */ /* 0x000fe20000000f00 */
[----:B------:R-:W-:Y:S02]  /*10010*/  IMAD R29, R20, UR15, R29 ;  /* 0x0000000f141d7c24 */ /* 0x000fe4000f8e021d */
[----:B--2---:R-:W-:Y:S01]  /*10020*/  FFMA.FTZ R3, R26, R3, UR13 ;  /* 0x0000000d1a037e23 */ /* 0x004fe20008010003 */
[----:B---3--:R-:W-:Y:S01]  /*10030*/  FFMA.FTZ R28, R22, R28, UR13 ;  /* 0x0000000d161c7e23 */ /* 0x008fe2000801001c */
[----:B------:R-:W-:Y:S02]  /*10040*/  MOV R22, R4 ;  /* 0x0000000400167202 */ /* 0x000fe40000000f00 */
[----:B----4-:R-:W-:-:S03]  /*10050*/  FFMA.FTZ R3, R16, R32, -R3 ;  /* 0x0000002010037223 */ /* 0x010fc60000010803 */
        /* <DEDUP_REMOVED lines=9> */
.L_x_2368:
[----:B------:R-:W-:Y:S05]  /*100f0*/  BSYNC B0 ;  /* 0x0000000000007941 */ /* 0x000fea0003800000 */
.L_x_2367:
[----:B------:R-:W-:Y:S05]  /*10100*/  @!P5 BRA `(.L_x_2369) ;  /* 0x000000000060d947 */ /* 0x000fea0003800000 */
[----:B------:R-:W2:Y:S04]  /*10110*/  LDL R20, [R1+0x130] ;  /* 0x0001300001147983 */ /* 0x000ea80000100800 */
[----:B-1----:R-:W2:Y:S04]  /*10120*/  LDL R3, [R1+0x134] ;  /* 0x0001340001037983 */ /* 0x002ea80000100800 */
[----:B--234-:R-:W2:Y:S04]  /*10130*/  LDL.LU R26, [R1+0x110] ;  /* 0x00011000011a7983 */ /* 0x01cea80000300800 */
[----:B------:R-:W3:Y:S01]  /*10140*/  LDL.LU R27, [R1+0x114] ;  /* 0x00011400011b7983 */ /* 0x000ee20000300800 */
[----:B------:R-:W-:Y:S01]  /*10150*/  FFMA.FTZ R22, R20, R16, R18 ;  /* 0x0000001014167223 */ /* 0x000fe20000010012 */
[----:B------:R-:W-:-:S03]  /*10160*/  FFMA.FTZ R20, R3, R17, R19 ;  /* 0x0000001103147223 */ /* 0x000fc60000010013 */
[----:B------:R-:W-:Y:S01]  /*10170*/  FMUL.FTZ R23, R22, -1.4426950216293334961 ;  /* 0xbfb8aa3b16177820 */ /* 0x000fe20000410000 */
[----:B------:R-:W-:-:S05]  /*10180*/  FMUL.FTZ R3, R20, -1.4426950216293334961 ;  /* 0xbfb8aa3b14037820 */ /* 0x000fca0000410000 */
[----:B------:R-:W1:Y:S08]  /*10190*/  MUFU.EX2 R23, R23 ;  /* 0x0000001700177308 */ /* 0x000e700000000800 */
[----:B------:R-:W4:Y:S01]  /*101a0*/  MUFU.EX2 R3, R3 ;  /* 0x0000000300037308 */ /* 0x000f220000000800 */
[----:B-1----:R-:W-:-:S07]  /*101b0*/  FADD.FTZ R23, R23, 1 ;  /* 0x3f80000017177421 */ /* 0x002fce0000010000 */
[----:B------:R-:W2:Y:S01]  /*101c0*/  MUFU.RCP R23, R23 ;  /* 0x0000001700177308 */ /* 0x000ea20000001000 */
[----:B----4-:R-:W-:-:S07]  /*101d0*/  FADD.FTZ R3, R3, 1 ;  /* 0x3f80000003037421 */ /* 0x010fce0000010000 */
[----:B------:R-:W3:Y:S01]  /*101e0*/  MUFU.RCP R3, R3 ;  /* 0x0000000300037308 */ /* 0x000ee20000001000 */
[----:B--2---:R-:W-:Y:S01]  /*101f0*/  FMUL.FTZ R26, R26, R23 ;  /* 0x000000171a1a7220 */ /* 0x004fe20000410000 */
[----:B------:R-:W-:-:S04]  /*10200*/  FADD.FTZ R23, -R23, 1 ;  /* 0x3f80000017177421 */ /* 0x000fc80000010100 */
[----:B------:R-:W-:Y:S01]  /*10210*/  FFMA.FTZ R23, R22, R23, 1 ;  /* 0x3f80000016177423 */ /* 0x000fe20000010017 */
[----:B---3--:R-:W-:Y:S01]  /*10220*/  FMUL.FTZ R27, R27, R3 ;  /* 0x000000031b1b7220 */ /* 0x008fe20000410000 */
[----:B------:R-:W-:-:S04]  /*10230*/  FADD.FTZ R3, -R3, 1 ;  /* 0x3f80000003037421 */ /* 0x000fc80000010100 */
[----:B------:R-:W-:Y:S01]  /*10240*/  FFMA.FTZ R3, R20, R3, 1 ;  /* 0x3f80000014037423 */ /* 0x000fe20000010003 */
[----:B------:R-:W-:-:S03]  /*10250*/  FMUL.FTZ R20, R26, R23 ;  /* 0x000000171a147220 */ /* 0x000fc60000410000 */
[----:B------:R-:W-:-:S05]  /*10260*/  FMUL.FTZ R3, R27, R3 ;  /* 0x000000031b037220 */ /* 0x000fca0000410000 */
[----:B------:R1:W-:Y:S04]  /*10270*/  STL [R1+0x114], R3 ;  /* 0x0001140301007387 */ /* 0x0003e80000100800 */
[----:B------:R1:W-:Y:S02]  /*10280*/  STL [R1+0x110], R20 ;  /* 0x0001101401007387 */ /* 0x0003e40000100800 */
.L_x_2369:
[----:B------:R-:W-:Y:S04]  /*10290*/  BSSY B0, `(.L_x_2370) ;  /* 0x0000019000007945 */ /* 0x000fe80003800000 */
[----:B------:R-:W-:Y:S05]  /*102a0*/  @P4 BRA `(.L_x_2371) ;  /* 0x00000000005c4947 */ /* 0x000fea0003800000 */
[----:B-1----:R-:W2:Y:S01]  /*102b0*/  LDL.LU R22, [R1+0x130] ;  /* 0x0001300001167983 */ /* 0x002ea20000300800 */
[----:B------:R-:W-:Y:S01]  /*102c0*/  MOV R20, UR5 ;  /* 0x0000000500147c02 */ /* 0x000fe20008000f00 */
[----:B------:R-:W-:Y:S02]  /*102d0*/  ULDC.64 UR14, c[0x0][0x288] ;  /* 0x0000a200000e7ab9 */ /* 0x000fe40000000a00 */
[----:B---3--:R-:W3:Y:S04]  /*102e0*/  LDL.LU R28, [R1+0x134] ;  /* 0x00013400011c7983 */ /* 0x008ee80000300800 */
[----:B--2-4-:R-:W2:Y:S04]  /*102f0*/  LDL.LU R26, [R1+0x110] ;  /* 0x00011000011a7983 */ /* 0x014ea80000300800 */
[----:B------:R-:W4:Y:S01]  /*10300*/  LDL.LU R27, [R1+0x114] ;  /* 0x00011400011b7983 */ /* 0x000f220000300800 */
[----:B------:R-:W-:Y:S01]  /*10310*/  MOV R23, R7 ;  /* 0x0000000700177202 */ /* 0x000fe20000000f00 */
[----:B------:R-:W-:Y:S01]  /*10320*/  IMAD R24, R24, UR14, RZ ;  /* 0x0000000e18187c24 */ /* 0x000fe2000f8e02ff */
[----:B------:R-:W-:-:S03]  /*10330*/  MOV R3, UR5 ;  /* 0x0000000500037c02 */ /* 0x000fc60008000f00 */
[----:B------:R-:W-:Y:S02]  /*10340*/  IMAD R24, R21, UR15, R24 ;  /* 0x0000000f15187c24 */ /* 0x000fe4000f8e0218 */
[----:B------:R-:W-:Y:S01]  /*10350*/  FFMA.FTZ R20, R22, R20, UR13 ;  /* 0x0000000d16147e23 */ /* 0x000fe20008010014 */
[----:B------:R-:W-:Y:S01]  /*10360*/  MOV R22, R4 ;  /* 0x0000000400167202 */ /* 0x000fe20000000f00 */
[----:B---3--:R-:W-:-:S04]  /*10370*/  FFMA.FTZ R3, R28, R3, UR13 ;  /* 0x0000000d1c037e23 */ /* 0x008fc80008010003 */
[----:B------:R-:W-:Y:S01]  /*10380*/  IMAD.WIDE.U32 R22, R21, UR14, R22 ;  /* 0x0000000e15167c25 */ /* 0x000fe2000f8e0016 */
[----:B------:R-:W-:-:S03]  /*10390*/  ULDC.64 UR14, c[0x0][0x210] ;  /* 0x00008400000e7ab9 */ /* 0x000fc60000000a00 */
[----:B--2---:R-:W-:Y:S01]  /*103a0*/  FFMA.FTZ R26, R16, R26, -R20 ;  /* 0x0000001a101a7223 */ /* 0x004fe20000010814 */
[----:B------:R-:W-:Y:S01]  /*103b0*/  LEA R20, P0, R22, UR14, 0x2 ;  /* 0x0000000e16147c11 */ /* 0x000fe2000f8010ff */
[----:B----4-:R-:W-:Y:S01]  /*103c0*/  FFMA.FTZ R3, R17, R27, -R3 ;  /* 0x0000001b11037223 */ /* 0x010fe20000010803 */
[----:B------:R-:W-:Y:S01]  /*103d0*/  IADD3 R24, R23, R24, RZ ;  /* 0x0000001817187210 */ /* 0x000fe20007ffe0ff */
[----:B------:R-:W-:Y:S02]  /*103e0*/  FMUL.FTZ R26, R26, UR26 ;  /* 0x0000001a1a1a7c20 */ /* 0x000fe40008410000 */
[----:B------:R-:W-:Y:S01]  /*103f0*/  FMUL.FTZ R27, R3, UR26 ;  /* 0x0000001a031b7c20 */ /* 0x000fe20008410000 */
[----:B------:R-:W-:-:S05]  /*10400*/  LEA.HI.X R21, R22, UR15, R24, 0x2, P0 ;  /* 0x0000000f16157c11 */ /* 0x000fca00080f1418 */
[----:B------:R1:W-:Y:S02]  /*10410*/  STG.E.64 desc[UR22][R20.64], R26 ;  /* 0x0000001a14007986 */ /* 0x0003e4000c101b16 */
.L_x_2371:
[----:B------:R-:W-:Y:S05]  /*10420*/  BSYNC B0 ;  /* 0x0000000000007941 */ /* 0x000fea0003800000 */
.L_x_2370:
[----:B------:R0:W5:Y:S04]  /*10430*/  LDL R39, [R1+0x100] ;  /* 0x0001000001277983 */ /* 0x0001680000100800 */
[----:B------:R0:W5:Y:S04]  /*10440*/  LDL R38, [R1+0x140] ;  /* 0x0001400001267983 */ /* 0x0001680000100800 */
[----:B-----5:R2:W5:Y:S04]  /*10450*/  LDL R37, [R1+0x98] ;  /* 0x0000980001257983 */ /* 0x0205680000100800 */
[----:B0-----:R2:W5:Y:S01]  /*10460*/  LDL R35, [R1+0x9c] ;  /* 0x00009c0001237983 */ /* 0x0015620000100800 */
[----:B-1----:R-:W-:-:S02]  /*10470*/  IADD3 R3, R2, 0x180, RZ ;  /* 0x0000018002037810 */ /* 0x002fc40007ffe0ff */
[C---:B------:R-:W-:Y:S02]  /*10480*/  IADD3 R20, R2.reuse, 0x190, RZ ;  /* 0x0000019002147810 */ /* 0x040fe40007ffe0ff */
[C---:B------:R-:W-:Y:S02]  /*10490*/  IADD3 R21, R2.reuse, 0x1a0, RZ ;  /* 0x000001a002157810 */ /* 0x040fe40007ffe0ff */
[C---:B------:R-:W-:Y:S02]  /*104a0*/  IADD3 R40, R2.reuse, 0x160, RZ ;  /* 0x0000016002287810 */ /* 0x040fe40007ffe0ff */
[C---:B------:R-:W-:Y:S02]  /*104b0*/  IADD3 R32, R2.reuse, 0x1a0, RZ ;  /* 0x000001a002207810 */ /* 0x040fe40007ffe0ff */
[C---:B------:R-:W-:Y:S02]  /*104c0*/  IADD3 R33, R2.reuse, 0x190, RZ ;  /* 0x0000019002217810 */ /* 0x040fe40007ffe0ff */
[----:B------:R-:W-:-:S02]  /*104d0*/  IADD3 R34, R2, 0x180, RZ ;  /* 0x0000018002227810 */ /* 0x000fc40007ffe0ff */
[----:B------:R-:W-:Y:S02]  /*104e0*/  IADD3 R36, R2, 0x170, RZ ;  /* 0x0000017002247810 */ /* 0x000fe40007ffe0ff */
[----:B------:R-:W-:Y:S02]  /*104f0*/  ISETP.GE.U32.AND P6, PT, R25, UR6, PT ;  /* 0x0000000619007c0c */ /* 0x000fe4000bfc6070 */
[----:B------:R-:W-:Y:S02]  /*10500*/  ISETP.GE.U32.AND P0, PT, R30, UR6, PT ;  /* 0x000000061e007c0c */ /* 0x000fe4000bf06070 */
[----:B------:R-:W-:Y:S02]  /*10510*/  SHF.R.S32.HI R40, RZ, 0x1f, R40 ;  /* 0x0000001fff287819 */ /* 0x000fe40000011428 */
[----:B------:R-:W-:Y:S02]  /*10520*/  ISETP.GE.U32.AND P2, PT, R3, UR6, PT ;  /* 0x0000000603007c0c */ /* 0x000fe4000bf46070 */
[----:B------:R-:W-:-:S02]  /*10530*/  ISETP.GE.U32.AND P3, PT, R20, UR6, PT ;  /* 0x0000000614007c0c */ /* 0x000fc4000bf66070 */
[----:B------:R-:W-:Y:S02]  /*10540*/  ISETP.GE.U32.AND P4, PT, R21, UR6, PT ;  /* 0x0000000615007c0c */ /* 0x000fe4000bf86070 */
[----:B------:R-:W-:Y:S02]  /*10550*/  SHF.R.S32.HI R36, RZ, 0x1f, R36 ;  /* 0x0000001fff247819 */ /* 0x000fe40000011424 */
[----:B------:R-:W-:Y:S02]  /*10560*/  SHF.R.S32.HI R34, RZ, 0x1f, R34 ;  /* 0x0000001fff227819 */ /* 0x000fe40000011422 */
[----:B------:R-:W-:Y:S02]  /*10570*/  SHF.R.S32.HI R33, RZ, 0x1f, R33 ;  /* 0x0000001fff217819 */ /* 0x000fe40000011421 */
[----:B------:R-:W-:Y:S02]  /*10580*/  SHF.R.S32.HI R32, RZ, 0x1f, R32 ;  /* 0x0000001fff207819 */ /* 0x000fe40000011420 */
[----:B------:R-:W-:-:S02]  /*10590*/  ISETP.GE.AND.EX P6, PT, R40, UR7, PT, P6 ;  /* 0x0000000728007c0c */ /* 0x000fc4000bfc6360 */
[----:B------:R-:W-:Y:S02]  /*105a0*/  ISETP.GE.AND.EX P0, PT, R36, UR7, PT, P0 ;  /* 0x0000000724007c0c */ /* 0x000fe4000bf06300 */
[----:B------:R-:W-:Y:S02]  /*105b0*/  ISETP.GE.AND.EX P2, PT, R34, UR7, PT, P2 ;  /* 0x0000000722007c0c */ /* 0x000fe4000bf46320 */
[----:B------:R-:W-:Y:S02]  /*105c0*/  ISETP.GE.AND.EX P3, PT, R33, UR7, PT, P3 ;  /* 0x0000000721007c0c */ /* 0x000fe4000bf66330 */
[----:B------:R-:W-:Y:S02]  /*105d0*/  ISETP.GE.AND.EX P4, PT, R32, UR7, PT, P4 ;  /* 0x0000000720007c0c */ /* 0x000fe4000bf86340 */
[C---:B------:R-:W-:Y:S02]  /*105e0*/  ISETP.GT.U32.OR P6, PT, R0.reuse, 0x22f, P6 ;  /* 0x0000022f0000780c */ /* 0x040fe400037c4470 */
[----:B------:R-:W-:-:S02]  /*105f0*/  ISETP.GT.U32.OR P0, PT, R0, 0x22f, P0 ;  /* 0x0000022f0000780c */ /* 0x000fc40000704470 */
[C---:B------:R-:W-:Y:S02]  /*10600*/  ISETP.GT.U32.OR P2, PT, R0.reuse, 0x22f, P2 ;  /* 0x0000022f0000780c */ /* 0x040fe40001744470 */
[C---:B------:R-:W-:Y:S02]  /*10610*/  ISETP.GT.U32.OR P3, PT, R0.reuse, 0x22f, P3 ;  /* 0x0000022f0000780c */ /* 0x040fe40001f64470 */
[----:B------:R-:W-:Y:S02]  /*10620*/  ISETP.GT.U32.OR P4, PT, R0, 0x22f, P4 ;  /* 0x0000022f0000780c */ /* 0x000fe40002784470 */
[C---:B---3--:R-:W-:Y:S02]  /*10630*/  IADD3 R28, R2.reuse, 0x1b0, RZ ;  /* 0x000001b0021c7810 */ /* 0x048fe40007ffe0ff */
[----:B------:R-:W-:Y:S01]  /*10640*/  IADD3 R29, R2, 0x1c0, RZ ;  /* 0x000001c0021d7810 */ /* 0x000fe20007ffe0ff */
[----:B--2---:R-:W-:Y:S08]  /*10650*/  @!P5 BRA `(.L_x_2372) ;  /* 0x000000000050d947 */ /* 0x004ff00003800000 */
[----:B------:R-:W-:Y:S01]  /*10660*/  FFMA.FTZ R23, R38, R17, R19 ;  /* 0x0000001126177223 */ /* 0x000fe20000010013 */
[----:B------:R-:W-:-:S03]  /*10670*/  FFMA.FTZ R24, R39, R16, R18 ;  /* 0x0000001027187223 */ /* 0x000fc60000010012 */
[----:B------:R-:W-:Y:S01]  /*10680*/  FMUL.FTZ R22, R23, -1.4426950216293334961 ;  /* 0xbfb8aa3b17167820 */ /* 0x000fe20000410000 */
[----:B----4-:R-:W-:-:S05]  /*10690*/  FMUL.FTZ R26, R24, -1.4426950216293334961 ;  /* 0xbfb8aa3b181a7820 */ /* 0x010fca0000410000 */
[----:B------:R-:W0:Y:S08]  /*106a0*/  MUFU.EX2 R22, R22 ;  /* 0x0000001600167308 */ /* 0x000e300000000800 */
[----:B------:R-:W1:Y:S01]  /*106b0*/  MUFU.EX2 R26, R26 ;  /* 0x0000001a001a7308 */ /* 0x000e620000000800 */
[----:B0-----:R-:W-:-:S07]  /*106c0*/  FADD.FTZ R22, R22, 1 ;  /* 0x3f80000016167421 */ /* 0x001fce0000010000 */
[----:B------:R-:W0:Y:S01]  /*106d0*/  MUFU.RCP R22, R22 ;  /* 0x0000001600167308 */ /* 0x000e220000001000 */
[----:B-1----:R-:W-:-:S07]  /*106e0*/  FADD.FTZ R26, R26, 1 ;  /* 0x3f8000001a1a7421 */ /* 0x002fce0000010000 */
[----:B------:R-:W1:Y:S01]  /*106f0*/  MUFU.RCP R26, R26 ;  /* 0x0000001a001a7308 */ /* 0x000e620000001000 */
[----:B0----5:R-:W-:Y:S01]  /*10700*/  FMUL.FTZ R31, R35, R22 ;  /* 0x00000016231f7220 */ /* 0x021fe20000410000 */
[----:B------:R-:W-:-:S04]  /*10710*/  FADD.FTZ R22, -R22, 1 ;  /* 0x3f80000016167421 */ /* 0x000fc80000010100 */
[----:B------:R-:W-:Y:S01]  /*10720*/  FFMA.FTZ R22, R23, R22, 1 ;  /* 0x3f80000017167423 */ /* 0x000fe20000010016 */
[----:B-1----:R-:W-:Y:S01]  /*10730*/  FMUL.FTZ R27, R37, R26 ;  /* 0x0000001a251b7220 */ /* 0x002fe20000410000 */
[----:B------:R-:W-:Y:S02]  /*10740*/  FADD.FTZ R26, -R26, 1 ;  /* 0x3f8000001a1a7421 */ /* 0x000fe40000010100 */
[----:B------:R-:W-:Y:S02]  /*10750*/  FMUL.FTZ R35, R31, R22 ;  /* 0x000000161f237220 */ /* 0x000fe40000410000 */
[----:B------:R-:W-:-:S03]  /*10760*/  FFMA.FTZ R26, R24, R26, 1 ;  /* 0x3f800000181a7423 */ /* 0x000fc6000001001a */
[----:B------:R0:W-:Y:S01]  /*10770*/  STL [R1+0x9c], R35 ;  /* 0x00009c2301007387 */ /* 0x0001e20000100800 */
[----:B------:R-:W-:-:S05]  /*10780*/  FMUL.FTZ R37, R27, R26 ;  /* 0x0000001a1b257220 */ /* 0x000fca0000410000 */
[----:B------:R0:W-:Y:S02]  /*10790*/  STL [R1+0x98], R37 ;  /* 0x0000982501007387 */ /* 0x0001e40000100800 */
.L_x_2372:
[----:B------:R-:W-:Y:S04]  /*107a0*/  BSSY B0, `(.L_x_2373) ;  /* 0x0000015000007945 */ /* 0x000fe80003800000 */
[----:B------:R-:W-:Y:S05]  /*107b0*/  @P6 BRA `(.L_x_2374) ;  /* 0x00000000004c6947 */ /* 0x000fea0003800000 */
[----:B------:R-:W-:Y:S01]  /*107c0*/  ULDC.64 UR14, c[0x0][0x288] ;  /* 0x0000a200000e7ab9 */ /* 0x000fe20000000a00 */
[----:B------:R-:W-:Y:S01]  /*107d0*/  MOV R27, UR5 ;  /* 0x00000005001b7c02 */ /* 0x000fe20008000f00 */
[----:B----4-:R-:W-:Y:S01]  /*107e0*/  IMAD R26, R40, UR14, RZ ;  /* 0x0000000e281a7c24 */ /* 0x010fe2000f8e02ff */
[----:B------:R-:W-:Y:S02]  /*107f0*/  MOV R22, R4 ;  /* 0x0000000400167202 */ /* 0x000fe40000000f00 */
[----:B------:R-:W-:Y:S01]  /*10800*/  MOV R23, R7 ;  /* 0x0000000700177202 */ /* 0x000fe20000000f00 */
[----:B------:R-:W-:Y:S01]  /*10810*/  FFMA.FTZ R27, R39, R27, UR13 ;  /* 0x0000000d271b7e23 */ /* 0x000fe2000801001b */
[----:B------:R-:W-:Y:S01]  /*10820*/  MOV R24, UR5 ;  /* 0x0000000500187c02 */ /* 0x000fe20008000f00 */
[C---:B------:R-:W-:Y:S02]  /*10830*/  IMAD R26, R25.reuse, UR15, R26 ;  /* 0x0000000f191a7c24 */ /* 0x040fe4000f8e021a */
[----:B------:R-:W-:Y:S01]  /*10840*/  IMAD.WIDE.U32 R22, R25, UR14, R22 ;  /* 0x0000000e19167c25 */ /* 0x000fe2000f8e0016 */
[----:B------:R-:W-:-:S03]  /*10850*/  ULDC.64 UR14, c[0x0][0x210] ;  /* 0x00008400000e7ab9 */ /* 0x000fc60000000a00 */
[----:B------:R-:W-:Y:S01]  /*10860*/  FFMA.FTZ R25, R38, R24, UR13 ;  /* 0x0000000d26197e23 */ /* 0x000fe20008010018 */
[----:B-----5:R-:W-:Y:S01]  /*10870*/  FFMA.FTZ R27, R16, R37, -R27 ;  /* 0x00000025101b7223 */ /* 0x020fe2000001081b */
[C---:B------:R-:W-:Y:S02]  /*10880*/  LEA R24, P6, R22.reuse, UR14, 0x2 ;  /* 0x0000000e16187c11 */ /* 0x040fe4000f8c10ff */
[----:B------:R-:W-:Y:S01]  /*10890*/  FFMA.FTZ R31, R17, R35, -R25 ;  /* 0x00000023111f7223 */ /* 0x000fe20000010819 */
[----:B------:R-:W-:Y:S01]  /*108a0*/  IADD3 R23, R23, R26, RZ ;  /* 0x0000001a17177210 */ /* 0x000fe20007ffe0ff */
[----:B------:R-:W-:Y:S02]  /*108b0*/  FMUL.FTZ R26, R27, UR26 ;  /* 0x0000001a1b1a7c20 */ /* 0x000fe40008410000 */
[----:B------:R-:W-:Y:S01]  /*108c0*/  FMUL.FTZ R27, R31, UR26 ;  /* 0x0000001a1f1b7c20 */ /* 0x000fe20008410000 */
[----:B------:R-:W-:-:S05]  /*108d0*/  LEA.HI.X R25, R22, UR15, R23, 0x2, P6 ;  /* 0x0000000f16197c11 */ /* 0x000fca000b0f1417 */
[----:B------:R1:W-:Y:S02]  /*108e0*/  STG.E.64 desc[UR22][R24.64], R26 ;  /* 0x0000001a18007986 */ /* 0x0003e4000c101b16 */
.L_x_2374:
[----:B------:R-:W-:Y:S05]  /*108f0*/  BSYNC B0 ;  /* 0x0000000000007941 */ /* 0x000fea0003800000 */
.L_x_2373:
[----:B------:R-:W-:Y:S05]  /*10900*/  @!P5 BRA `(.L_x_2375) ;  /* 0x000000000060d947 */ /* 0x000fea0003800000 */
[----:B------:R-:W2:Y:S04]  /*10910*/  LDL R23, [R1+0x138] ;  /* 0x0001380001177983 */ /* 0x000ea80000100800 */
[----:B------:R-:W3:Y:S04]  /*10920*/  LDL R22, [R1+0x104] ;  /* 0x0001040001167983 */ /* 0x000ee80000100800 */
[----:B0----5:R-:W4:Y:S04]  /*10930*/  LDL.LU R35, [R1+0xc8] ;  /* 0x0000c80001237983 */ /* 0x021f280000300800 */
[----:B------:R-:W4:Y:S01]  /*10940*/  LDL.LU R31, [R1+0xcc] ;  /* 0x0000cc00011f7983 */ /* 0x000f220000300800 */
[----:B--2---:R-:W-:Y:S01]  /*10950*/  FFMA.FTZ R23, R23, R17, R19 ;  /* 0x0000001117177223 */ /* 0x004fe20000010013 */
[----:B---3--:R-:W-:-:S03]  /*10960*/  FFMA.FTZ R22, R22, R16, R18 ;  /* 0x0000001016167223 */ /* 0x008fc60000010012 */
[----:B-1----:R-:W-:Y:S01]  /*10970*/  FMUL.FTZ R25, R23, -1.4426950216293334961 ;  /* 0xbfb8aa3b17197820 */ /* 0x002fe20000410000 */
[----:B------:R-:W-:-:S05]  /*10980*/  FMUL.FTZ R24, R22, -1.4426950216293334961 ;  /* 0xbfb8aa3b16187820 */ /* 0x000fca0000410000 */
[----:B------:R-:W0:Y:S08]  /*10990*/  MUFU.EX2 R25, R25 ;  /* 0x0000001900197308 */ /* 0x000e300000000800 */
[----:B------:R-:W1:Y:S01]  /*109a0*/  MUFU.EX2 R24, R24 ;  /* 0x0000001800187308 */ /* 0x000e620000000800 */
[----:B0-----:R-:W-:Y:S01]  /*109b0*/  FADD.FTZ R25, R25, 1 ;  /* 0x3f80000019197421 */ /* 0x001fe20000010000 */
[----:B-1----:R-:W-:-:S06]  /*109c0*/  FADD.FTZ R24, R24, 1 ;  /* 0x3f80000018187421 */ /* 0x002fcc0000010000 */
[----:B------:R-:W0:Y:S08]  /*109d0*/  MUFU.RCP R25, R25 ;  /* 0x0000001900197308 */ /* 0x000e300000001000 */
[----:B------:R-:W1:Y:S01]  /*109e0*/  MUFU.RCP R24, R24 ;  /* 0x0000001800187308 */ /* 0x000e620000001000 */
[----:B0-----:R-:W-:Y:S01]  /*109f0*/  FADD.FTZ R27, -R25, 1 ;  /* 0x3f800000191b7421 */ /* 0x001fe20000010100 */
[----:B----4-:R-:W-:-:S03]  /*10a00*/  FMUL.FTZ R25, R31, R25 ;  /* 0x000000191f197220 */ /* 0x010fc60000410000 */
[----:B------:R-:W-:Y:S01]  /*10a10*/  FFMA.FTZ R27, R23, R27, 1 ;  /* 0x3f800000171b7423 */ /* 0x000fe2000001001b */
[----:B-1----:R-:W-:Y:S01]  /*10a20*/  FADD.FTZ R26, -R24, 1 ;  /* 0x3f800000181a7421 */ /* 0x002fe20000010100 */
[----:B------:R-:W-:-:S03]  /*10a30*/  FMUL.FTZ R24, R35, R24 ;  /* 0x0000001823187220 */ /* 0x000fc60000410000 */
[----:B------:R-:W-:Y:S01]  /*10a40*/  FFMA.FTZ R26, R22, R26, 1 ;  /* 0x3f800000161a7423 */ /* 0x000fe2000001001a */
[----:B------:R-:W-:-:S03]  /*10a50*/  FMUL.FTZ R22, R25, R27 ;  /* 0x0000001b19167220 */ /* 0x000fc60000410000 */
[----:B------:R-:W-:Y:S02]  /*10a60*/  FMUL.FTZ R23, R24, R26 ;  /* 0x0000001a18177220 */ /* 0x000fe40000410000 */
[----:B------:R2:W-:Y:S04]  /*10a70*/  STL [R1+0xcc], R22 ;  /* 0x0000cc1601007387 */ /* 0x0005e80000100800 */
[----:B------:R2:W-:Y:S02]  /*10a80*/  STL [R1+0xc8], R23 ;  /* 0x0000c81701007387 */ /* 0x0005e40000100800 */
.L_x_2375:
[----:B------:R-:W-:Y:S04]  /*10a90*/  BSSY B0, `(.L_x_2376) ;  /* 0x0000019000007945 */ /* 0x000fe80003800000 */
[----:B------:R-:W-:Y:S05]  /*10aa0*/  @P0 BRA `(.L_x_2377) ;  /* 0x00000000005c0947 */ /* 0x000fea0003800000 */
[----:B--2---:R-:W2:Y:S01]  /*10ab0*/  LDL.LU R22, [R1+0x104] ;  /* 0x0001040001167983 */ /* 0x004ea20000300800 */
[----:B-1--4-:R-:W-:Y:S01]  /*10ac0*/  MOV R26, UR5 ;  /* 0x00000005001a7c02 */ /* 0x012fe20008000f00 */
[----:B------:R-:W-:Y:S02]  /*10ad0*/  ULDC.64 UR14, c[0x0][0x288] ;  /* 0x0000a200000e7ab9 */ /* 0x000fe40000000a00 */
[----:B------:R-:W3:Y:S04]  /*10ae0*/  LDL.LU R27, [R1+0x138] ;  /* 0x00013800011b7983 */ /* 0x000ee80000300800 */
[----:B0----5:R-:W4:Y:S04]  /*10af0*/  LDL.LU R35, [R1+0xc8] ;  /* 0x0000c80001237983 */ /* 0x021f280000300800 */
[----:B------:R-:W4:Y:S01]  /*10b00*/  LDL.LU R31, [R1+0xcc] ;  /* 0x0000cc00011f7983 */ /* 0x000f220000300800 */
[----:B------:R-:W-:Y:S01]  /*10b10*/  MOV R23, R7 ;  /* 0x0000000700177202 */ /* 0x000fe20000000f00 */
[----:B------:R-:W-:Y:S01]  /*10b20*/  IMAD R25, R36, UR14, RZ ;  /* 0x0000000e24197c24 */ /* 0x000fe2000f8e02ff */
[----:B------:R-:W-:-:S03]  /*10b30*/  MOV R24, UR5 ;  /* 0x0000000500187c02 */ /* 0x000fc60008000f00 */
[----:B------:R-:W-:Y:S02]  /*10b40*/  IMAD R25, R30, UR15, R25 ;  /* 0x0000000f1e197c24 */ /* 0x000fe4000f8e0219 */
[----:B--2---:R-:W-:Y:S01]  /*10b50*/  FFMA.FTZ R26, R22, R26, UR13 ;  /* 0x0000000d161a7e23 */ /* 0x004fe2000801001a */
[----:B------:R-:W-:Y:S01]  /*10b60*/  MOV R22, R4 ;  /* 0x0000000400167202 */ /* 0x000fe20000000f00 */
[----:B---3--:R-:W-:-:S04]  /*10b70*/  FFMA.FTZ R27, R27, R24, UR13 ;  /* 0x0000000d1b1b7e23 */ /* 0x008fc80008010018 */
[----:B------:R-:W-:Y:S01]  /*10b80*/  IMAD.WIDE.U32 R22, R30, UR14, R22 ;  /* 0x0000000e1e167c25 */ /* 0x000fe2000f8e0016 */
[----:B------:R-:W-:-:S03]  /*10b90*/  ULDC.64 UR14, c[0x0][0x210] ;  /* 0x00008400000e7ab9 */ /* 0x000fc60000000a00 */
[----:B----4-:R-:W-:Y:S01]  /*10ba0*/  FFMA.FTZ R26, R16, R35, -R26 ;  /* 0x00000023101a7223 */ /* 0x010fe2000001081a */
[----:B------:R-:W-:Y:S01]  /*10bb0*/  LEA R24, P0, R22, UR14, 0x2 ;  /* 0x0000000e16187c11 */ /* 0x000fe2000f8010ff */
[----:B------:R-:W-:Y:S01]  /*10bc0*/  FFMA.FTZ R27, R17, R31, -R27 ;  /* 0x0000001f111b7223 */ /* 0x000fe2000001081b */
[----:B------:R-:W-:Y:S01]  /*10bd0*/  IADD3 R25, R23, R25, RZ ;  /* 0x0000001917197210 */ /* 0x000fe20007ffe0ff */
[----:B------:R-:W-:Y:S02]  /*10be0*/  FMUL.FTZ R26, R26, UR26 ;  /* 0x0000001a1a1a7c20 */ /* 0x000fe40008410000 */
[----:B------:R-:W-:Y:S01]  /*10bf0*/  FMUL.FTZ R27, R27, UR26 ;  /* 0x0000001a1b1b7c20 */ /* 0x000fe20008410000 */
[----:B------:R-:W-:-:S05]  /*10c00*/  LEA.HI.X R25, R22, UR15, R25, 0x2, P0 ;  /* 0x0000000f16197c11 */ /* 0x000fca00080f1419 */
[----:B------:R3:W-:Y:S02]  /*10c10*/  STG.E.64 desc[UR22][R24.64], R26 ;  /* 0x0000001a18007986 */ /* 0x0007e4000c101b16 */
.L_x_2377:
[----:B------:R-:W-:Y:S05]  /*10c20*/  BSYNC B0 ;  /* 0x0000000000007941 */ /* 0x000fea0003800000 */
.L_x_2376:
[----:B------:R-:W-:Y:S05]  /*10c30*/  @!P5 BRA `(.L_x_2378) ;  /* 0x000000000060d947 */ /* 0x000fea0003800000 */
[----:B--2---:R-:W2:Y:S04]  /*10c40*/  LDL R23, [R1+0xd0] ;  /* 0x0000d00001177983 */ /* 0x004ea80000100800 */
[----:B------:R-:W4:Y:S04]  /*10c50*/  LDL R22, [R1+0x68] ;  /* 0x0000680001167983 */ /* 0x000f280000100800 */
[----:B------:R-:W3:Y:S04]  /*10c60*/  LDL.LU R31, [R1+0x90] ;  /* 0x00009000011f7983 */ /* 0x000ee80000300800 */
[----:B------:R-:W3:Y:S01]  /*10c70*/  LDL.LU R30, [R1+0x94] ;  /* 0x00009400011e7983 */ /* 0x000ee20000300800 */
[----:B--2---:R-:W-:Y:S01]  /*10c80*/  FFMA.FTZ R23, R23, R17, R19 ;  /* 0x0000001117177223 */ /* 0x004fe20000010013 */
[----:B----4-:R-:W-:-:S03]  /*10c90*/  FFMA.FTZ R22, R22, R16, R18 ;  /* 0x0000001016167223 */ /* 0x010fc60000010012 */
[----:B-1-3--:R-:W-:Y:S01]  /*10ca0*/  FMUL.FTZ R25, R23, -1.4426950216293334961 ;  /* 0xbfb8aa3b17197820 */ /* 0x00afe20000410000 */
[----:B------:R-:W-:-:S05]  /*10cb0*/  FMUL.FTZ R24, R22, -1.4426950216293334961 ;  /* 0xbfb8aa3b16187820 */ /* 0x000fca0000410000 */
[----:B------:R-:W1:Y:S08]  /*10cc0*/  MUFU.EX2 R25, R25 ;  /* 0x0000001900197308 */ /* 0x000e700000000800 */
[----:B------:R-:W2:Y:S01]  /*10cd0*/  MUFU.EX2 R24, R24 ;  /* 0x0000001800187308 */ /* 0x000ea20000000800 */
[----:B-1----:R-:W-:Y:S01]  /*10ce0*/  FADD.FTZ R25, R25, 1 ;  /* 0x3f80000019197421 */ /* 0x002fe20000010000 */
[----:B--2---:R-:W-:-:S06]  /*10cf0*/  FADD.FTZ R24, R24, 1 ;  /* 0x3f80000018187421 */ /* 0x004fcc0000010000 */
[----:B------:R-:W1:Y:S08]  /*10d00*/  MUFU.RCP R25, R25 ;  /* 0x0000001900197308 */ /* 0x000e700000001000 */
[----:B------:R-:W2:Y:S01]  /*10d10*/  MUFU.RCP R24, R24 ;  /* 0x0000001800187308 */ /* 0x000ea20000001000 */
[----:B-1----:R-:W-:Y:S01]  /*10d20*/  FADD.FTZ R27, -R25, 1 ;  /* 0x3f800000191b7421 */ /* 0x002fe20000010100 */
[----:B------:R-:W-:-:S03]  /*10d30*/  FMUL.FTZ R25, R30, R25 ;  /* 0x000000191e197220 */ /* 0x000fc60000410000 */
[----:B------:R-:W-:Y:S01]  /*10d40*/  FFMA.FTZ R27, R23, R27, 1 ;  /* 0x3f800000171b7423 */ /* 0x000fe2000001001b */
[----:B--2---:R-:W-:Y:S01]  /*10d50*/  FADD.FTZ R26, -R24, 1 ;  /* 0x3f800000181a7421 */ /* 0x004fe20000010100 */
[----:B------:R-:W-:-:S03]  /*10d60*/  FMUL.FTZ R24, R31, R24 ;  /* 0x000000181f187220 */ /* 0x000fc60000410000 */
[----:B------:R-:W-:Y:S01]  /*10d70*/  FFMA.FTZ R26, R22, R26, 1 ;  /* 0x3f800000161a7423 */ /* 0x000fe2000001001a */
[----:B------:R-:W-:-:S03]  /*10d80*/  FMUL.FTZ R22, R25, R27 ;  /* 0x0000001b19167220 */ /* 0x000fc60000410000 */
[----:B------:R-:W-:Y:S02]  /*10d90*/  FMUL.FTZ R23, R24, R26 ;  /* 0x0000001a18177220 */ /* 0x000fe40000410000 */
[----:B------:R1:W-:Y:S04]  /*10da0*/  STL [R1+0x94], R22 ;  /* 0x0000941601007387 */ /* 0x0003e80000100800 */
[----:B------:R1:W-:Y:S02]  /*10db0*/  STL [R1+0x90], R23 ;  /* 0x0000901701007387 */ /* 0x0003e40000100800 */
.L_x_2378:
[----:B------:R-:W-:Y:S04]  /*10dc0*/  BSSY B0, `(.L_x_2379) ;  /* 0x0000019000007945 */ /* 0x000fe80003800000 */
[----:B------:R-:W-:Y:S05]  /*10dd0*/  @P2 BRA `(.L_x_2380) ;  /* 0x00000000005c2947 */ /* 0x000fea0003800000 */
[----:B-12---:R-:W2:Y:S01]  /*10de0*/  LDL.LU R22, [R1+0x68] ;  /* 0x0000680001167983 */ /* 0x006ea20000300800 */
[----:B---34-:R-:W-:Y:S01]  /*10df0*/  MOV R26, UR5 ;  /* 0x00000005001a7c02 */ /* 0x018fe20008000f00 */
[----:B------:R-:W-:Y:S02]  /*10e00*/  ULDC.64 UR14, c[0x0][0x288] ;  /* 0x0000a200000e7ab9 */ /* 0x000fe40000000a00 */
[----:B------:R-:W3:Y:S04]  /*10e10*/  LDL.LU R31, [R1+0xd0] ;  /* 0x0000d000011f7983 */ /* 0x000ee80000300800 */
[----:B------:R-:W4:Y:S04]  /*10e20*/  LDL.LU R30, [R1+0x90] ;  /* 0x00009000011e7983 */ /* 0x000f280000300800 */
[----:B------:R-:W4:Y:S01]  /*10e30*/  LDL.LU R27, [R1+0x94] ;  /* 0x00009400011b7983 */ /* 0x000f220000300800 */
[----:B------:R-:W-:Y:S01]  /*10e40*/  MOV R23, R7 ;  /* 0x0000000700177202 */ /* 0x000fe20000000f00 */
[----:B------:R-:W-:Y:S01]  /*10e50*/  IMAD R25, R34, UR14, RZ ;  /* 0x0000000e22197c24 */ /* 0x000fe2000f8e02ff */
[----:B------:R-:W-:-:S03]  /*10e60*/  MOV R24, UR5 ;  /* 0x0000000500187c02 */ /* 0x000fc60008000f00 */
[----:B------:R-:W-:Y:S02]  /*10e70*/  IMAD R25, R3, UR15, R25 ;  /* 0x0000000f03197c24 */ /* 0x000fe4000f8e0219 */
[----:B--2---:R-:W-:Y:S01]  /*10e80*/  FFMA.FTZ R26, R22, R26, UR13 ;  /* 0x0000000d161a7e23 */ /* 0x004fe2000801001a */
[----:B------:R-:W-:-:S05]  /*10e90*/  MOV R22, R4 ;  /* 0x0000000400167202 */ /* 0x000fca0000000f00 */
[----:B------:R-:W-:-:S04]  /*10ea0*/  IMAD.WIDE.U32 R22, R3, UR14, R22 ;  /* 0x0000000e03167c25 */ /* 0x000fc8000f8e0016 */
[----:B---3--:R-:W-:Y:S01]  /*10eb0*/  FFMA.FTZ R3, R31, R24, UR13 ;  /* 0x0000000d1f037e23 */ /* 0x008fe20008010018 */
[----:B------:R-:W-:Y:S01]  /*10ec0*/  ULDC.64 UR14, c[0x0][0x210] ;  /* 0x00008400000e7ab9 */ /* 0x000fe20000000a00 */
        /* <DEDUP_REMOVED lines=8> */
.L_x_2380:
[----:B------:R-:W-:Y:S05]  /*10f50*/  BSYNC B0 ;  /* 0x0000000000007941 */ /* 0x000fea0003800000 */
.L_x_2379:
[----:B------:R-:W-:Y:S05]  /*10f60*/  @!P5 BRA `(.L_x_2381) ;  /* 0x000000000060d947 */ /* 0x000fea0003800000 */
[----:B-12---:R-:W2:Y:S04]  /*10f70*/  LDL R22, [R1+0x58] ;  /* 0x0000580001167983 */ /* 0x006ea80000100800 */
[----:B------:R-:W4:Y:S04]  /*10f80*/  LDL R3, [R1+0x54] ;  /* 0x0000540001037983 */ /* 0x000f280000100800 */
[----:B------:R-:W4:Y:S04]  /*10f90*/  LDL.LU R30, [R1+0xb8] ;  /* 0x0000b800011e7983 */ /* 0x000f280000300800 */
[----:B---3--:R-:W3:Y:S01]  /*10fa0*/  LDL.LU R27, [R1+0xbc] ;  /* 0x0000bc00011b7983 */ /* 0x008ee20000300800 */
[----:B--2---:R-:W-:Y:S01]  /*10fb0*/  FFMA.FTZ R22, R22, R17, R19 ;  /* 0x0000001116167223 */ /* 0x004fe20000010013 */
[----:B----4-:R-:W-:-:S03]  /*10fc0*/  FFMA.FTZ R3, R3, R16, R18 ;  /* 0x0000001003037223 */ /* 0x010fc60000010012 */
[----:B------:R-:W-:Y:S01]  /*10fd0*/  FMUL.FTZ R24, R22, -1.4426950216293334961 ;  /* 0xbfb8aa3b16187820 */ /* 0x000fe20000410000 */
        /* <DEDUP_REMOVED lines=8> */
[----:B---3--:R-:W-:-:S03]  /*11060*/  FMUL.FTZ R24, R27, R24 ;  /* 0x000000181b187220 */ /* 0x008fc60000410000 */
        /* <DEDUP_REMOVED lines=8> */
.L_x_2381:
[----:B------:R-:W-:Y:S04]  /*110f0*/  BSSY B0, `(.L_x_2382) ;  /* 0x0000019000007945 */ /* 0x000fe80003800000 */
[----:B------:R-:W-:Y:S05]  /*11100*/  @P3 BRA `(.L_x_2383) ;  /* 0x00000000005c3947 */ /* 0x000fea0003800000 */
[----:B-12---:R-:W2:Y:S01]  /*11110*/  LDL.LU R22, [R1+0x54] ;  /* 0x0000540001167983 */ /* 0x006ea20000300800 */
[----:B---3--:R-:W-:Y:S01]  /*11120*/  MOV R25, UR5 ;  /* 0x0000000500197c02 */ /* 0x008fe20008000f00 */
[----:B------:R-:W-:Y:S02]  /*11130*/  ULDC.64 UR14, c[0x0][0x288] ;  /* 0x0000a200000e7ab9 */ /* 0x000fe40000000a00 */
[----:B------:R-:W3:Y:S04]  /*11140*/  LDL.LU R30, [R1+0x58] ;  /* 0x00005800011e7983 */ /* 0x000ee80000300800 */
[----:B------:R-:W3:Y:S04]  /*11150*/  LDL.LU R27, [R1+0xb8] ;  /* 0x0000b800011b7983 */ /* 0x000ee80000300800 */
[----:B----4-:R-:W4:Y:S01]  /*11160*/  LDL.LU R26, [R1+0xbc] ;  /* 0x0000bc00011a7983 */ /* 0x010f220000300800 */
[----:B------:R-:W-:Y:S01]  /*11170*/  MOV R23, R7 ;  /* 0x0000000700177202 */ /* 0x000fe20000000f00 */
[----:B------:R-:W-:Y:S01]  /*11180*/  IMAD R24, R33, UR14, RZ ;  /* 0x0000000e21187c24 */ /* 0x000fe2000f8e02ff */
[----:B------:R-:W-:Y:S01]  /*11190*/  MOV R3, UR5 ;  /* 0x0000000500037c02 */ /* 0x000fe20008000f00 */
[----:B--2---:R-:W-:Y:S01]  /*111a0*/  FFMA.FTZ R25, R22, R25, UR13 ;  /* 0x0000000d16197e23 */ /* 0x004fe20008010019 */
[----:B------:R-:W-:-:S03]  /*111b0*/  MOV R22, R4 ;  /* 0x0000000400167202 */ /* 0x000fc60000000f00 */
[----:B---3--:R-:W-:Y:S02]  /*111c0*/  FFMA.FTZ R3, R30, R3, UR13 ;  /* 0x0000000d1e037e23 */ /* 0x008fe40008010003 */
[----:B------:R-:W-:-:S04]  /*111d0*/  IMAD.WIDE.U32 R22, R20, UR14, R22 ;  /* 0x0000000e14167c25 */ /* 0x000fc8000f8e0016 */
[----:B------:R-:W-:Y:S01]  /*111e0*/  FFMA.FTZ R25, R16, R27, -R25 ;  /* 0x0000001b10197223 */ /* 0x000fe20000010819 */
[----:B------:R-:W-:Y:S01]  /*111f0*/  IMAD R20, R20, UR15, R24 ;  /* 0x0000000f14147c24 */ /* 0x000fe2000f8e0218 */
[----:B------:R-:W-:Y:S01]  /*11200*/  ULDC.64 UR14, c[0x0][0x210] ;  /* 0x00008400000e7ab9 */ /* 0x000fe20000000a00 */
[----:B----4-:R-:W-:Y:S01]  /*11210*/  FFMA.FTZ R3, R17, R26, -R3 ;  /* 0x0000001a11037223 */ /* 0x010fe20000010803 */
[----:B------:R-:W-:Y:S01]  /*11220*/  LEA R24, P0, R22, UR14, 0x2 ;  /* 0x0000000e16187c11 */ /* 0x000fe2000f8010ff */
[----:B------:R-:W-:Y:S01]  /*11230*/  FMUL.FTZ R26, R25, UR26 ;  /* 0x0000001a191a7c20 */ /* 0x000fe20008410000 */
[----:B------:R-:W-:Y:S01]  /*11240*/  IADD3 R20, R23, R20, RZ ;  /* 0x0000001417147210 */ /* 0x000fe20007ffe0ff */
[----:B------:R-:W-:-:S03]  /*11250*/  FMUL.FTZ R27, R3, UR26 ;  /* 0x0000001a031b7c20 */ /* 0x000fc60008410000 */
[----:B------:R-:W-:-:S05]  /*11260*/  LEA.HI.X R25, R22, UR15, R20, 0x2, P0 ;  /* 0x0000000f16197c11 */ /* 0x000fca00080f1414 */
[----:B------:R1:W-:Y:S02]  /*11270*/  STG.E.64 desc[UR22][R24.64], R26 ;  /* 0x0000001a18007986 */ /* 0x0003e4000c101b16 */
.L_x_2383:
[----:B------:R-:W-:Y:S05]  /*11280*/  BSYNC B0 ;  /* 0x0000000000007941 */ /* 0x000fea0003800000 */
.L_x_2382:
[----:B------:R-:W-:Y:S05]  /*11290*/  @!P5 BRA `(.L_x_2384) ;  /* 0x000000000060d947 */ /* 0x000fea0003800000 */
[----:B------:R-:W2:Y:S04]  /*112a0*/  LDL R20, [R1+0x50] ;  /* 0x0000500001147983 */ /* 0x000ea80000100800 */
[----:B-1----:R-:W2:Y:S04]  /*112b0*/  LDL R3, [R1+0x44] ;  /* 0x0000440001037983 */ /* 0x002ea80000100800 */
[----:B---3--:R-:W3:Y:S04]  /*112c0*/  LDL.LU R27, [R1+0xa8] ;  /* 0x0000a800011b7983 */ /* 0x008ee80000300800 */
[----:B----4-:R-:W4:Y:S01]  /*112d0*/  LDL.LU R26, [R1+0xac] ;  /* 0x0000ac00011a7983 */ /* 0x010f220000300800 */
[----:B--2---:R-:W-:Y:S01]  /*112e0*/  FFMA.FTZ R20, R20, R17, R19 ;  /* 0x0000001114147223 */ /* 0x004fe20000010013 */
[----:B------:R-:W-:-:S03]  /*112f0*/  FFMA.FTZ R3, R3, R16, R18 ;  /* 0x0000001003037223 */ /* 0x000fc60000010012 */
        /* <DEDUP_REMOVED lines=9> */
[----:B----4-:R-:W-:-:S03]  /*11390*/  FMUL.FTZ R23, R26, R23 ;  /* 0x000000171a177220 */ /* 0x010fc60000410000 */
[----:B------:R-:W-:Y:S01]  /*113a0*/  FFMA.FTZ R25, R20, R25, 1 ;  /* 0x3f80000014197423 */ /* 0x000fe20000010019 */
[----:B--2---:R-:W-:Y:S01]  /*113b0*/  FADD.FTZ R24, -R22, 1 ;  /* 0x3f80000016187421 */ /* 0x004fe20000010100 */
[----:B---3--:R-:W-:-:S03]  /*113c0*/  FMUL.FTZ R22, R27, R22 ;  /* 0x000000161b167220 */ /* 0x008fc60000410000 */
[----:B------:R-:W-:Y:S01]  /*113d0*/  FFMA.FTZ R24, R3, R24, 1 ;  /* 0x3f80000003187423 */ /* 0x000fe20000010018 */
[----:B------:R-:W-:-:S03]  /*113e0*/  FMUL.FTZ R3, R23, R25 ;  /* 0x0000001917037220 */ /* 0x000fc60000410000 */
[----:B------:R-:W-:Y:S02]  /*113f0*/  FMUL.FTZ R20, R22, R24 ;  /* 0x0000001816147220 */ /* 0x000fe40000410000 */
[----:B------:R1:W-:Y:S04]  /*11400*/  STL [R1+0xac], R3 ;  /* 0x0000ac0301007387 */ /* 0x0003e80000100800 */
[----:B------:R1:W-:Y:S02]  /*11410*/  STL [R1+0xa8], R20 ;  /* 0x0000a81401007387 */ /* 0x0003e40000100800 */
.L_x_2384:
[----:B------:R-:W-:Y:S04]  /*11420*/  BSSY B0, `(.L_x_2385) ;  /* 0x0000019000007945 */ /* 0x000fe80003800000 */
[----:B------:R-:W-:Y:S05]  /*11430*/  @P4 BRA `(.L_x_2386) ;  /* 0x00000000005c4947 */ /* 0x000fea0003800000 */
[----:B-12---:R-:W2:Y:S01]  /*11440*/  LDL.LU R22, [R1+0x44] ;  /* 0x0000440001167983 */ /* 0x006ea20000300800 */
[----:B---3--:R-:W-:Y:S01]  /*11450*/  MOV R24, UR5 ;  /* 0x0000000500187c02 */ /* 0x008fe20008000f00 */
[----:B------:R-:W-:Y:S02]  /*11460*/  ULDC.64 UR14, c[0x0][0x288] ;  /* 0x0000a200000e7ab9 */ /* 0x000fe40000000a00 */
[----:B------:R-:W3:Y:S04]  /*11470*/  LDL.LU R27, [R1+0x50] ;  /* 0x00005000011b7983 */ /* 0x000ee80000300800 */
[----:B----4-:R-:W4:Y:S04]  /*11480*/  LDL.LU R26, [R1+0xa8] ;  /* 0x0000a800011a7983 */ /* 0x010f280000300800 */
[----:B------:R-:W4:Y:S01]  /*11490*/  LDL.LU R25, [R1+0xac] ;  /* 0x0000ac0001197983 */ /* 0x000f220000300800 */
[----:B------:R-:W-:Y:S01]  /*114a0*/  MOV R23, R7 ;  /* 0x0000000700177202 */ /* 0x000fe20000000f00 */
[----:B------:R-:W-:Y:S01]  /*114b0*/  IMAD R20, R32, UR14, RZ ;  /* 0x0000000e20147c24 */ /* 0x000fe2000f8e02ff */
[----:B------:R-:W-:Y:S01]  /*114c0*/  MOV R3, UR5 ;  /* 0x0000000500037c02 */ /* 0x000fe20008000f00 */
[----:B--2---:R-:W-:Y:S01]  /*114d0*/  FFMA.FTZ R24, R22, R24, UR13 ;  /* 0x0000000d16187e23 */ /* 0x004fe20008010018 */
[----:B------:R-:W-:-:S03]  /*114e0*/  MOV R22, R4 ;  /* 0x0000000400167202 */ /* 0x000fc60000000f00 */
[----:B---3--:R-:W-:Y:S02]  /*114f0*/  FFMA.FTZ R3, R27, R3, UR13 ;  /* 0x0000000d1b037e23 */ /* 0x008fe40008010003 */
[----:B------:R-:W-:-:S04]  /*11500*/  IMAD.WIDE.U32 R22, R21, UR14, R22 ;  /* 0x0000000e15167c25 */ /* 0x000fc8000f8e0016 */
[----:B----4-:R-:W-:Y:S01]  /*11510*/  FFMA.FTZ R24, R16, R26, -R24 ;  /* 0x0000001a10187223 */ /* 0x010fe20000010818 */
        /* <DEDUP_REMOVED lines=9> */
.L_x_2386:
[----:B------:R-:W-:Y:S05]  /*115b0*/  BSYNC B0 ;  /* 0x0000000000007941 */ /* 0x000fea0003800000 */
.L_x_2385:
[----:B0----5:R0:W5:Y:S04]  /*115c0*/  LDL R37, [R1+0x40] ;  /* 0x0000400001257983 */ /* 0x0211680000100800 */
[----:B------:R0:W5:Y:S04]  /*115d0*/  LDL R36, [R1+0x3c] ;  /* 0x00003c0001247983 */ /* 0x0001680000100800 */
[----:B------:R0:W5:Y:S04]  /*115e0*/  LDL R31, [R1+0xa0] ;  /* 0x0000a000011f7983 */ /* 0x0001680000100800 */
[----:B------:R0:W5:Y:S01]  /*115f0*/  LDL R30, [R1+0xa4] ;  /* 0x0000a400011e7983 */ /* 0x0001620000100800 */
[----:B-1----:R-:W-:-:S02]  /*11600*/  IADD3 R3, R2, 0x1d0, RZ ;  /* 0x000001d002037810 */ /* 0x002fc40007ffe0ff */
[C---:B---34-:R-:W-:Y:S02]  /*11610*/  IADD3 R26, R2.reuse, 0x1e0, RZ ;  /* 0x000001e0021a7810 */ /* 0x058fe40007ffe0ff */
        /* <DEDUP_REMOVED lines=25> */
[----:B------:R-:W-:Y:S01]  /*117b0*/  ISETP.GT.U32.OR P4, PT, R0, 0x22f, P4 ;  /* 0x0000022f0000780c */ /* 0x000fe20002784470 */
[----:B0-----:R-:W-:-:S12]  /*117c0*/  @!P5 BRA `(.L_x_2387) ;  /* 0x000000000050d947 */ /* 0x001fd80003800000 */
[----:B-----5:R-:W-:Y:S01]  /*117d0*/  FFMA.FTZ R21, R36, R17, R19 ;  /* 0x0000001124157223 */ /* 0x020fe20000010013 */
[----:B------:R-:W-:-:S03]  /*117e0*/  FFMA.FTZ R20, R37, R16, R18 ;  /* 0x0000001025147223 */ /* 0x000fc60000010012 */
[----:B--2---:R-:W-:Y:S01]  /*117f0*/  FMUL.FTZ R23, R21, -1.4426950216293334961 ;  /* 0xbfb8aa3b15177820 */ /* 0x004fe20000410000 */
        /* <DEDUP_REMOVED lines=14> */
[----:B------:R0:W-:Y:S01]  /*118e0*/  STL [R1+0xa4], R30 ;  /* 0x0000a41e01007387 */ /* 0x0001e20000100800 */
[----:B------:R-:W-:-:S05]  /*118f0*/  FMUL.FTZ R31, R22, R24 ;  /* 0x00000018161f7220 */ /* 0x000fca0000410000 */
[----:B------:R0:W-:Y:S02]  /*11900*/  STL [R1+0xa0], R31 ;  /* 0x0000a01f01007387 */ /* 0x0001e40000100800 */
.L_x_2387:
[----:B------:R-:W-:Y:S04]  /*11910*/  BSSY B0, `(.L_x_2388) ;  /* 0x0000015000007945 */ /* 0x000fe80003800000 */
[----:B------:R-:W-:Y:S05]  /*11920*/  @P6 BRA `(.L_x_2389) ;  /* 0x00000000004c6947 */ /* 0x000fea0003800000 */
[----:B------:R-:W-:Y:S01]  /*11930*/  ULDC.64 UR6, c[0x0][0x288] ;  /* 0x0000a20000067ab9 */ /* 0x000fe20000000a00 */
[----:B------:R-:W-:Y:S01]  /*11940*/  MOV R20, R4 ;  /* 0x0000000400147202 */ /* 0x000fe20000000f00 */
[----:B--2---:R-:W-:Y:S01]  /*11950*/  IMAD R23, R38, UR6, RZ ;  /* 0x0000000626177c24 */ /* 0x004fe2000f8e02ff */
[----:B------:R-:W-:Y:S02]  /*11960*/  MOV R21, R7 ;  /* 0x0000000700157202 */ /* 0x000fe40000000f00 */
[----:B------:R-:W-:Y:S01]  /*11970*/  MOV R24, UR5 ;  /* 0x0000000500187c02 */ /* 0x000fe20008000f00 */
[C---:B------:R-:W-:Y:S01]  /*11980*/  IMAD R23, R28.reuse, UR7, R23 ;  /* 0x000000071c177c24 */ /* 0x040fe2000f8e0217 */
[----:B------:R-:W-:Y:S01]  /*11990*/  MOV R22, UR5 ;  /* 0x0000000500167c02 */ /* 0x000fe20008000f00 */
[----:B------:R-:W-:Y:S01]  /*119a0*/  IMAD.WIDE.U32 R20, R28, UR6, R20 ;  /* 0x000000061c147c25 */ /* 0x000fe2000f8e0014 */
[----:B------:R-:W-:-:S03]  /*119b0*/  ULDC.64 UR6, c[0x0][0x210] ;  /* 0x0000840000067ab9 */ /* 0x000fc60000000a00 */
[----:B-----5:R-:W-:Y:S01]  /*119c0*/  FFMA.FTZ R24, R37, R24, UR13 ;  /* 0x0000000d25187e23 */ /* 0x020fe20008010018 */
[----:B------:R-:W-:Y:S01]  /*119d0*/  FFMA.FTZ R25, R36, R22, UR13 ;  /* 0x0000000d24197e23 */ /* 0x000fe20008010016 */
[----:B------:R-:W-:Y:S02]  /*119e0*/  LEA R22, P6, R20, UR6, 0x2 ;  /* 0x0000000614167c11 */ /* 0x000fe4000f8c10ff */
[----:B------:R-:W-:Y:S01]  /*119f0*/  FFMA.FTZ R24, R16, R31, -R24 ;  /* 0x0000001f10187223 */ /* 0x000fe20000010818 */
[----:B------:R-:W-:Y:S01]  /*11a00*/  IADD3 R23, R21, R23, RZ ;  /* 0x0000001715177210 */ /* 0x000fe20007ffe0ff */
[----:B------:R-:W-:Y:S02]  /*11a10*/  FFMA.FTZ R25, R17, R30, -R25 ;  /* 0x0000001e11197223 */ /* 0x000fe40000010819 */
[----:B------:R-:W-:Y:S01]  /*11a20*/  FMUL.FTZ R24, R24, UR26 ;  /* 0x0000001a18187c20 */ /* 0x000fe20008410000 */
[----:B------:R-:W-:Y:S01]  /*11a30*/  LEA.HI.X R23, R20, UR7, R23, 0x2, P6 ;  /* 0x0000000714177c11 */ /* 0x000fe2000b0f1417 */
[----:B------:R-:W-:-:S05]  /*11a40*/  FMUL.FTZ R25, R25, UR26 ;  /* 0x0000001a19197c20 */ /* 0x000fca0008410000 */
[----:B------:R1:W-:Y:S02]  /*11a50*/  STG.E.64 desc[UR22][R22.64], R24 ;  /* 0x0000001816007986 */ /* 0x0003e4000c101b16 */
.L_x_2389:
[----:B------:R-:W-:Y:S05]  /*11a60*/  BSYNC B0 ;  /* 0x0000000000007941 */ /* 0x000fea0003800000 */
.L_x_2388:
[----:B------:R-:W-:Y:S05]  /*11a70*/  @!P5 BRA `(.L_x_2390) ;  /* 0x000000000050d947 */ /* 0x000fea0003800000 */
[----:B------:R-:W3:Y:S04]  /*11a80*/  LDL R20, [R1+0x38] ;  /* 0x0000380001147983 */ /* 0x000ee80000100800 */
[----:B------:R-:W4:Y:S01]  /*11a90*/  LDL R21, [R1+0x2c] ;  /* 0x00002c0001157983 */ /* 0x000f220000100800 */
[----:B---3--:R-:W-:Y:S01]  /*11aa0*/  FFMA.FTZ R20, R20, R16, R18 ;  /* 0x0000001014147223 */ /* 0x008fe20000010012 */
[----:B----4-:R-:W-:-:S03]  /*11ab0*/  FFMA.FTZ R21, R21, R17, R19 ;  /* 0x0000001115157223 */ /* 0x010fc60000010013 */
[----:B------:R-:W-:Y:S01]  /*11ac0*/  FMUL.FTZ R28, R20, -1.4426950216293334961 ;  /* 0xbfb8aa3b141c7820 */ /* 0x000fe20000410000 */
[----:B0----5:R-:W-:-:S03]  /*11ad0*/  FMUL.FTZ R30, R21, -1.4426950216293334961 ;  /* 0xbfb8aa3b151e7820 */ /* 0x021fc60000410000 */
[----:B-12---:R-:W0:Y:S08]  /*11ae0*/  MUFU.EX2 R22, R28 ;  /* 0x0000001c00167308 */ /* 0x006e300000000800 */
        /* <DEDUP_REMOVED lines=13> */
.L_x_2390:
[----:B------:R-:W-:Y:S04]  /*11bc0*/  BSSY B0, `(.L_x_2391) ;  /* 0x0000017000007945 */ /* 0x000fe80003800000 */
[----:B------:R-:W-:Y:S05]  /*11bd0*/  @P0 BRA `(.L_x_2392) ;  /* 0x0000000000540947 */ /* 0x000fea0003800000 */
[----:B------:R-:W3:Y:S01]  /*11be0*/  LDL.LU R20, [R1+0x38] ;  /* 0x0000380001147983 */ /* 0x000ee20000300800 */
[----:B-1----:R-:W-:Y:S01]  /*11bf0*/  MOV R24, UR5 ;  /* 0x0000000500187c02 */ /* 0x002fe20008000f00 */
[----:B------:R-:W-:Y:S02]  /*11c00*/  ULDC.64 UR6, c[0x0][0x288] ;  /* 0x0000a20000067ab9 */ /* 0x000fe40000000a00 */
[----:B------:R-:W4:Y:S01]  /*11c10*/  LDL.LU R25, [R1+0x2c] ;  /* 0x00002c0001197983 */ /* 0x000f220000300800 */
[----:B------:R-:W-:Y:S01]  /*11c20*/  MOV R21, R7 ;  /* 0x0000000700157202 */ /* 0x000fe20000000f00 */
[----:B--2---:R-:W-:Y:S01]  /*11c30*/  IMAD R23, R35, UR6, RZ ;  /* 0x0000000623177c24 */ /* 0x004fe2000f8e02ff */
[----:B------:R-:W-:-:S03]  /*11c40*/  MOV R22, UR5 ;  /* 0x0000000500167c02 */ /* 0x000fc60008000f00 */
[----:B------:R-:W-:Y:S02]  /*11c50*/  IMAD R23, R29, UR7, R23 ;  /* 0x000000071d177c24 */ /* 0x000fe4000f8e0217 */
[----:B---3--:R-:W-:Y:S01]  /*11c60*/  FFMA.FTZ R24, R20, R24, UR13 ;  /* 0x0000000d14187e23 */ /* 0x008fe20008010018 */
[----:B------:R-:W-:Y:S01]  /*11c70*/  MOV R20, R4 ;  /* 0x0000000400147202 */ /* 0x000fe20000000f00 */
[----:B----4-:R-:W-:Y:S02]  /*11c80*/  FFMA.FTZ R22, R25, R22, UR13 ;  /* 0x0000000d19167e23 */ /* 0x010fe40008010016 */
[----:B------:R-:W-:Y:S02]  /*11c90*/  FFMA.FTZ R24, R16, R8, -R24 ;  /* 0x0000000810187223 */ /* 0x000fe40000010818 */
[----:B------:R-:W-:Y:S01]  /*11ca0*/  IMAD.WIDE.U32 R20, R29, UR6, R20 ;  /* 0x000000061d147c25 */ /* 0x000fe2000f8e0014 */
[----:B------:R-:W-:-:S04]  /*11cb0*/  ULDC.64 UR6, c[0x0][0x210] ;  /* 0x0000840000067ab9 */ /* 0x000fc80000000a00 */
[----:B------:R-:W-:Y:S01]  /*11cc0*/  IADD3 R21, R21, R23, RZ ;  /* 0x0000001715157210 */ /* 0x000fe20007ffe0ff */
[----:B------:R-:W-:Y:S01]  /*11cd0*/  FFMA.FTZ R23, R17, R9, -R22 ;  /* 0x0000000911177223 */ /* 0x000fe20000010816 */
[----:B------:R-:W-:Y:S01]  /*11ce0*/  LEA R8, P0, R20, UR6, 0x2 ;  /* 0x0000000614087c11 */ /* 0x000fe2000f8010ff */
[----:B------:R-:W-:Y:S02]  /*11cf0*/  FMUL.FTZ R22, R24, UR26 ;  /* 0x0000001a18167c20 */ /* 0x000fe40008410000 */
[----:B------:R-:W-:Y:S01]  /*11d00*/  FMUL.FTZ R23, R23, UR26 ;  /* 0x0000001a17177c20 */ /* 0x000fe20008410000 */
[----:B------:R-:W-:-:S05]  /*11d10*/  LEA.HI.X R9, R20, UR7, R21, 0x2, P0 ;  /* 0x0000000714097c11 */ /* 0x000fca00080f1415 */
[----:B------:R3:W-:Y:S04]  /*11d20*/  STG.E.64 desc[UR22][R8.64], R22 ;  /* 0x0000001608007986 */ /* 0x0007e8000c101b16 */
.L_x_2392:
[----:B------:R-:W-:Y:S05]  /*11d30*/  BSYNC B0 ;  /* 0x0000000000007941 */ /* 0x000fea0003800000 */
.L_x_2391:
[----:B------:R-:W-:Y:S05]  /*11d40*/  @!P5 BRA `(.L_x_2393) ;  /* 0x000000000050d947 */ /* 0x000fea0003800000 */
[----:B---3--:R-:W3:Y:S04]  /*11d50*/  LDL R9, [R1+0x28] ;  /* 0x0000280001097983 */ /* 0x008ee80000100800 */
[----:B------:R-:W4:Y:S01]  /*11d60*/  LDL R8, [R1+0x24] ;  /* 0x0000240001087983 */ /* 0x000f220000100800 */
[----:B---3--:R-:W-:Y:S01]  /*11d70*/  FFMA.FTZ R9, R9, R16, R18 ;  /* 0x0000001009097223 */ /* 0x008fe20000010012 */
[----:B----4-:R-:W-:-:S03]  /*11d80*/  FFMA.FTZ R8, R8, R17, R19 ;  /* 0x0000001108087223 */ /* 0x010fc60000010013 */
[----:B------:R-:W-:Y:S01]  /*11d90*/  FMUL.FTZ R20, R9, -1.4426950216293334961 ;  /* 0xbfb8aa3b09147820 */ /* 0x000fe20000410000 */
[----:B-12---:R-:W-:-:S05]  /*11da0*/  FMUL.FTZ R22, R8, -1.4426950216293334961 ;  /* 0xbfb8aa3b08167820 */ /* 0x006fca0000410000 */
        /* <DEDUP_REMOVED lines=14> */
.L_x_2393:
[----:B------:R-:W-:Y:S04]  /*11e90*/  BSSY B0, `(.L_x_2394) ;  /* 0x0000017000007945 */ /* 0x000fe80003800000 */
[----:B------:R-:W-:Y:S05]  /*11ea0*/  @P2 BRA `(.L_x_2395) ;  /* 0x0000000000542947 */ /* 0x000fea0003800000 */
[----:B---3--:R-:W3:Y:S01]  /*11eb0*/  LDL.LU R8, [R1+0x28] ;  /* 0x0000280001087983 */ /* 0x008ee20000300800 */
[----:B------:R-:W-:Y:S01]  /*11ec0*/  MOV R21, UR5 ;  /* 0x0000000500157c02 */ /* 0x000fe20008000f00 */
[----:B------:R-:W-:Y:S02]  /*11ed0*/  ULDC.64 UR6, c[0x0][0x288] ;  /* 0x0000a20000067ab9 */ /* 0x000fe40000000a00 */
[----:B-12---:R-:W2:Y:S01]  /*11ee0*/  LDL.LU R23, [R1+0x24] ;  /* 0x0000240001177983 */ /* 0x006ea20000300800 */
[----:B------:R-:W-:Y:S01]  /*11ef0*/  MOV R9, R7 ;  /* 0x0000000700097202 */ /* 0x000fe20000000f00 */
[----:B------:R-:W-:Y:S01]  /*11f00*/  IMAD R20, R34, UR6, RZ ;  /* 0x0000000622147c24 */ /* 0x000fe2000f8e02ff */
[----:B------:R-:W-:Y:S01]  /*11f10*/  MOV R22, UR5 ;  /* 0x0000000500167c02 */ /* 0x000fe20008000f00 */
[----:B---3--:R-:W-:Y:S01]  /*11f20*/  FFMA.FTZ R21, R8, R21, UR13 ;  /* 0x0000000d08157e23 */ /* 0x008fe20008010015 */
[----:B------:R-:W-:-:S03]  /*11f30*/  MOV R8, R4 ;  /* 0x0000000400087202 */ /* 0x000fc60000000f00 */
[----:B--2---:R-:W-:Y:S02]  /*11f40*/  FFMA.FTZ R22, R23, R22, UR13 ;  /* 0x0000000d17167e23 */ /* 0x004fe40008010016 */
[----:B------:R-:W-:-:S04]  /*11f50*/  IMAD.WIDE.U32 R8, R3, UR6, R8 ;  /* 0x0000000603087c25 */ /* 0x000fc8000f8e0008 */
[----:B------:R-:W-:Y:S01]  /*11f60*/  IMAD R3, R3, UR7, R20 ;  /* 0x0000000703037c24 */ /* 0x000fe2000f8e0214 */
[----:B------:R-:W-:Y:S01]  /*11f70*/  ULDC.64 UR6, c[0x0][0x210] ;  /* 0x0000840000067ab9 */ /* 0x000fe20000000a00 */
[----:B------:R-:W-:Y:S01]  /*11f80*/  FFMA.FTZ R20, R16, R10, -R21 ;  /* 0x0000000a10147223 */ /* 0x000fe20000010815 */
[----:B------:R-:W-:Y:S01]  /*11f90*/  LEA R10, P0, R8, UR6, 0x2 ;  /* 0x00000006080a7c11 */ /* 0x000fe2000f8010ff */
[----:B------:R-:W-:Y:S01]  /*11fa0*/  FFMA.FTZ R21, R17, R11, -R22 ;  /* 0x0000000b11157223 */ /* 0x000fe20000010816 */
[----:B------:R-:W-:Y:S01]  /*11fb0*/  IADD3 R3, R9, R3, RZ ;  /* 0x0000000309037210 */ /* 0x000fe20007ffe0ff */
[----:B------:R-:W-:Y:S02]  /*11fc0*/  FMUL.FTZ R20, R20, UR26 ;  /* 0x0000001a14147c20 */ /* 0x000fe40008410000 */
[----:B------:R-:W-:Y:S01]  /*11fd0*/  FMUL.FTZ R21, R21, UR26 ;  /* 0x0000001a15157c20 */ /* 0x000fe20008410000 */
[----:B------:R-:W-:-:S05]  /*11fe0*/  LEA.HI.X R11, R8, UR7, R3, 0x2, P0 ;  /* 0x00000007080b7c11 */ /* 0x000fca00080f1403 */
[----:B------:R4:W-:Y:S02]  /*11ff0*/  STG.E.64 desc[UR22][R10.64], R20 ;  /* 0x000000140a007986 */ /* 0x0009e4000c101b16 */
.L_x_2395:
[----:B------:R-:W-:Y:S05]  /*12000*/  BSYNC B0 ;  /* 0x0000000000007941 */ /* 0x000fea0003800000 */
.L_x_2394:
[----:B------:R-:W-:Y:S05]  /*12010*/  @!P5 BRA `(.L_x_2396) ;  /* 0x000000000050d947 */ /* 0x000fea0003800000 */
[----:B------:R-:W2:Y:S04]  /*12020*/  LDL R3, [R1+0x20] ;  /* 0x0000200001037983 */ /* 0x000ea80000100800 */
[----:B---3--:R-:W3:Y:S01]  /*12030*/  LDL R8, [R1+0x1c] ;  /* 0x00001c0001087983 */ /* 0x008ee20000100800 */
[----:B--2---:R-:W-:Y:S01]  /*12040*/  FFMA.FTZ R3, R3, R16, R18 ;  /* 0x0000001003037223 */ /* 0x004fe20000010012 */
[----:B---3--:R-:W-:-:S03]  /*12050*/  FFMA.FTZ R8, R8, R17, R19 ;  /* 0x0000001108087223 */ /* 0x008fc60000010013 */
[----:B------:R-:W-:Y:S01]  /*12060*/  FMUL.FTZ R9, R3, -1.4426950216293334961 ;  /* 0xbfb8aa3b03097820 */ /* 0x000fe20000410000 */
[----:B----4-:R-:W-:-:S05]  /*12070*/  FMUL.FTZ R20, R8, -1.4426950216293334961 ;  /* 0xbfb8aa3b08147820 */ /* 0x010fca0000410000 */
[----:B------:R-:W2:Y:S08]  /*12080*/  MUFU.EX2 R9, R9 ;  /* 0x0000000900097308 */ /* 0x000eb00000000800 */
[----:B------:R-:W3:Y:S01]  /*12090*/  MUFU.EX2 R20, R20 ;  /* 0x0000001400147308 */ /* 0x000ee20000000800 */
[----:B--2---:R-:W-:-:S07]  /*120a0*/  FADD.FTZ R10, R9, 1 ;  /* 0x3f800000090a7421 */ /* 0x004fce0000010000 */
[----:B------:R-:W2:Y:S01]  /*120b0*/  MUFU.RCP R11, R10 ;  /* 0x0000000a000b7308 */ /* 0x000ea20000001000 */
[----:B---3--:R-:W-:-:S07]  /*120c0*/  FADD.FTZ R21, R20, 1 ;  /* 0x3f80000014157421 */ /* 0x008fce0000010000 */
[----:B-1----:R-:W1:Y:S01]  /*120d0*/  MUFU.RCP R22, R21 ;  /* 0x0000001500167308 */ /* 0x002e620000001000 */
[----:B--2---:R-:W-:Y:S01]  /*120e0*/  FADD.FTZ R24, -R11, 1 ;  /* 0x3f8000000b187421 */ /* 0x004fe20000010100 */
[----:B------:R-:W-:-:S03]  /*120f0*/  FMUL.FTZ R12, R12, R11 ;  /* 0x0000000b0c0c7220 */ /* 0x000fc60000410000 */
[----:B------:R-:W-:Y:S01]  /*12100*/  FFMA.FTZ R3, R3, R24, 1 ;  /* 0x3f80000003037423 */ /* 0x000fe20000010018 */
[----:B-1----:R-:W-:Y:S01]  /*12110*/  FADD.FTZ R23, -R22, 1 ;  /* 0x3f80000016177421 */ /* 0x002fe20000010100 */
[----:B------:R-:W-:Y:S02]  /*12120*/  FMUL.FTZ R13, R13, R22 ;  /* 0x000000160d0d7220 */ /* 0x000fe40000410000 */
[----:B------:R-:W-:Y:S01]  /*12130*/  FMUL.FTZ R12, R12, R3 ;  /* 0x000000030c0c7220 */ /* 0x000fe20000410000 */
[----:B------:R-:W-:-:S04]  /*12140*/  FFMA.FTZ R8, R8, R23, 1 ;  /* 0x3f80000008087423 */ /* 0x000fc80000010017 */
[----:B------:R-:W-:-:S07]  /*12150*/  FMUL.FTZ R13, R13, R8 ;  /* 0x000000080d0d7220 */ /* 0x000fce0000410000 */
.L_x_2396:
[----:B------:R-:W-:Y:S04]  /*12160*/  BSSY B0, `(.L_x_2397) ;  /* 0x0000017000007945 */ /* 0x000fe80003800000 */
[----:B------:R-:W-:Y:S05]  /*12170*/  @P3 BRA `(.L_x_2398) ;  /* 0x0000000000543947 */ /* 0x000fea0003800000 */
[----:B---3--:R-:W3:Y:S01]  /*12180*/  LDL.LU R8, [R1+0x20] ;  /* 0x0000200001087983 */ /* 0x008ee20000300800 */
[----:B------:R-:W-:Y:S01]  /*12190*/  MOV R3, UR5 ;  /* 0x0000000500037c02 */ /* 0x000fe20008000f00 */
[----:B------:R-:W-:Y:S02]  /*121a0*/  ULDC.64 UR6, c[0x0][0x288] ;  /* 0x0000a20000067ab9 */ /* 0x000fe40000000a00 */
[----:B----4-:R-:W4:Y:S01]  /*121b0*/  LDL.LU R10, [R1+0x1c] ;  /* 0x00001c00010a7983 */ /* 0x010f220000300800 */
[----:B------:R-:W-:Y:S01]  /*121c0*/  MOV R9, R7 ;  /* 0x0000000700097202 */ /* 0x000fe20000000f00 */
[----:B------:R-:W-:Y:S01]  /*121d0*/  IMAD R11, R33, UR6, RZ ;  /* 0x00000006210b7c24 */ /* 0x000fe2000f8e02ff */
[----:B------:R-:W-:-:S03]  /*121e0*/  MOV R20, UR5 ;  /* 0x0000000500147c02 */ /* 0x000fc60008000f00 */
[----:B------:R-:W-:Y:S02]  /*121f0*/  IMAD R11, R26, UR7, R11 ;  /* 0x000000071a0b7c24 */ /* 0x000fe4000f8e020b */
[----:B---3--:R-:W-:Y:S01]  /*12200*/  FFMA.FTZ R3, R8, R3, UR13 ;  /* 0x0000000d08037e23 */ /* 0x008fe20008010003 */
[----:B------:R-:W-:Y:S01]  /*12210*/  MOV R8, R4 ;  /* 0x0000000400087202 */ /* 0x000fe20000000f00 */
[----:B----4-:R-:W-:Y:S02]  /*12220*/  FFMA.FTZ R20, R10, R20, UR13 ;  /* 0x0000000d0a147e23 */ /* 0x010fe40008010014 */
[----:B------:R-:W-:Y:S02]  /*12230*/  FFMA.FTZ R12, R16, R12, -R3 ;  /* 0x0000000c100c7223 */ /* 0x000fe40000010803 */
        /* <DEDUP_REMOVED lines=9> */
.L_x_2398:
[----:B------:R-:W-:Y:S05]  /*122d0*/  BSYNC B0 ;  /* 0x0000000000007941 */ /* 0x000fea0003800000 */
.L_x_2397:
        /* <DEDUP_REMOVED lines=12> */
[----:B------:R-:W3:Y:S01]  /*123a0*/  MUFU.RCP R12, R11 ;  /* 0x0000000b000c7308 */ /* 0x000ee20000001000 */
[----:B--2---:R-:W-:Y:S01]  /*123b0*/  FADD.FTZ R13, -R9, 1 ;  /* 0x3f800000090d7421 */ /* 0x004fe20000010100 */
[----:B------:R-:W-:-:S03]  /*123c0*/  FMUL.FTZ R14, R14, R9 ;  /* 0x000000090e0e7220 */ /* 0x000fc60000410000 */
[----:B------:R-:W-:Y:S01]  /*123d0*/  FFMA.FTZ R13, R18, R13, 1 ;  /* 0x3f800000120d7423 */ /* 0x000fe2000001000d */
[----:B---3--:R-:W-:Y:S01]  /*123e0*/  FADD.FTZ R20, -R12, 1 ;  /* 0x3f8000000c147421 */ /* 0x008fe20000010100 */
[----:B------:R-:W-:Y:S02]  /*123f0*/  FMUL.FTZ R15, R15, R12 ;  /* 0x0000000c0f0f7220 */ /* 0x000fe40000410000 */
[----:B------:R-:W-:Y:S01]  /*12400*/  FMUL.FTZ R14, R14, R13 ;  /* 0x0000000d0e0e7220 */ /* 0x000fe20000410000 */
[----:B------:R-:W-:-:S04]  /*12410*/  FFMA.FTZ R20, R19, R20, 1 ;  /* 0x3f80000013147423 */ /* 0x000fc80000010014 */
[----:B------:R-:W-:-:S07]  /*12420*/  FMUL.FTZ R15, R15, R20 ;  /* 0x000000140f0f7220 */ /* 0x000fce0000410000 */
.L_x_2399:
[----:B------:R-:W-:Y:S04]  /*12430*/  BSSY B0, `(.L_x_2400) ;  /* 0x0000016000007945 */ /* 0x000fe80003800000 */
[----:B------:R-:W-:Y:S05]  /*12440*/  @P4 BRA `(.L_x_2401) ;  /* 0x0000000000504947 */ /* 0x000fea0003800000 */
[----:B---34-:R-:W3:Y:S01]  /*12450*/  LDL.LU R10, [R1+0x14] ;  /* 0x00001400010a7983 */ /* 0x018ee20000300800 */
[----:B------:R-:W-:-:S03]  /*12460*/  ULDC.64 UR6, c[0x0][0x288] ;  /* 0x0000a20000067ab9 */ /* 0x000fc60000000a00 */
[----:B------:R-:W4:Y:S01]  /*12470*/  LDL.LU R9, [R1+0xc] ;  /* 0x00000c0001097983 */ /* 0x000f220000300800 */
[----:B------:R-:W-:Y:S01]  /*12480*/  MOV R5, R7 ;  /* 0x0000000700057202 */ /* 0x000fe20000000f00 */
[----:B------:R-:W-:Y:S01]  /*12490*/  IMAD R6, R32, UR6, RZ ;  /* 0x0000000620067c24 */ /* 0x000fe2000f8e02ff */
[----:B------:R-:W-:Y:S02]  /*124a0*/  MOV R3, UR5 ;  /* 0x0000000500037c02 */ /* 0x000fe40008000f00 */
[----:B------:R-:W-:Y:S01]  /*124b0*/  MOV R8, UR5 ;  /* 0x0000000500087c02 */ /* 0x000fe20008000f00 */
[----:B------:R-:W-:-:S04]  /*124c0*/  IMAD.WIDE.U32 R4, R27, UR6, R4 ;  /* 0x000000061b047c25 */ /* 0x000fc8000f8e0004 */
[----:B------:R-:W-:Y:S01]  /*124d0*/  IMAD R27, R27, UR7, R6 ;  /* 0x000000071b1b7c24 */ /* 0x000fe2000f8e0206 */
[----:B------:R-:W-:Y:S02]  /*124e0*/  ULDC.64 UR6, c[0x0][0x210] ;  /* 0x0000840000067ab9 */ /* 0x000fe40000000a00 */
[----:B------:R-:W-:Y:S02]  /*124f0*/  LEA R6, P0, R4, UR6, 0x2 ;  /* 0x0000000604067c11 */ /* 0x000fe4000f8010ff */
[----:B------:R-:W-:-:S04]  /*12500*/  IADD3 R27, R5, R27, RZ ;  /* 0x0000001b051b7210 */ /* 0x000fc80007ffe0ff */
[----:B------:R-:W-:Y:S01]  /*12510*/  LEA.HI.X R7, R4, UR7, R27, 0x2, P0 ;  /* 0x0000000704077c11 */ /* 0x000fe200080f141b */
[----:B---3--:R-:W-:Y:S01]  /*12520*/  FFMA.FTZ R3, R10, R3, UR13 ;  /* 0x0000000d0a037e23 */ /* 0x008fe20008010003 */
[----:B----4-:R-:W-:-:S03]  /*12530*/  FFMA.FTZ R8, R9, R8, UR13 ;  /* 0x0000000d09087e23 */ /* 0x010fc60008010008 */
[----:B------:R-:W-:Y:S01]  /*12540*/  FFMA.FTZ R3, R16, R14, -R3 ;  /* 0x0000000e10037223 */ /* 0x000fe20000010803 */
[----:B------:R-:W-:-:S03]  /*12550*/  FFMA.FTZ R8, R17, R15, -R8 ;  /* 0x0000000f11087223 */ /* 0x000fc60000010808 */
[----:B------:R-:W-:Y:S01]  /*12560*/  FMUL.FTZ R10, R3, UR26 ;  /* 0x0000001a030a7c20 */ /* 0x000fe20008410000 */
[----:B------:R-:W-:-:S05]  /*12570*/  FMUL.FTZ R11, R8, UR26 ;  /* 0x0000001a080b7c20 */ /* 0x000fca0008410000 */
[----:B------:R3:W-:Y:S02]  /*12580*/  STG.E.64 desc[UR22][R6.64], R10 ;  /* 0x0000000a06007986 */ /* 0x0007e4000c101b16 */
.L_x_2401:
[----:B------:R-:W-:Y:S05]  /*12590*/  BSYNC B0 ;  /* 0x0000000000007941 */ /* 0x000fea0003800000 */
.L_x_2400:
        /* <DEDUP_REMOVED lines=9> */
.L_x_2255:
[----:B---3--:R-:W3:Y:S01]  /*12630*/  LDC R6, c[0x0][0xc] ;  /* 0x00000300ff067b82 */ /* 0x008ee20000000800 */
[----:B------:R-:W-:Y:S01]  /*12640*/  ISETP.NE.AND P1, PT, R0, RZ, PT ;  /* 0x000000ff0000720c */ /* 0x000fe20003f25270 */
[----:B------:R-:W-:Y:S06]  /*12650*/  BSSY B0, `(.L_x_2403) ;  /* 0x0000011000007945 */ /* 0x000fec0003800000 */
[----:B------:R-:W0:Y:S08]  /*12660*/  LDC R7, c[0x0][0x10] ;  /* 0x00000400ff077b82 */ /* 0x000e300000000800 */
[----:B------:R-:W1:Y:S01]  /*12670*/  LDC.64 R2, c[0x0][0x258] ;  /* 0x00009600ff027b82 */ /* 0x000e620000000a00 */
[----:B---3--:R-:W-:-:S02]  /*12680*/  ISETP.NE.AND P0, PT, R6, 0x1, PT ;  /* 0x000000010600780c */ /* 0x008fc40003f05270 */
        /* <DEDUP_REMOVED lines=13> */
.L_x_2404:
[----:B------:R-:W-:Y:S05]  /*12760*/  BSYNC B0 ;  /* 0x0000000000007941 */ /* 0x000fea0003800000 */
.L_x_2403:
        /* <DEDUP_REMOVED lines=11> */
.L_x_2406:
[----:B------:R-:W3:Y:S04]  /*12820*/  LDG.E.STRONG.GPU R5, desc[UR22][R2.64] ;  /* 0x0000001602057981 */ /* 0x000ee8000c1ef900 */
[----:B---3--:R-:W-:Y:S01]  /*12830*/  CCTL.IVALL ;  /* 0x00000000ff00798f */ /* 0x008fe20002000000 */
[----:B------:R-:W-:Y:S05]  /*12840*/  YIELD ;  /* 0x0000000000007946 */ /* 0x000fea0003800000 */
[----:B------:R-:W-:-:S13]  /*12850*/  ISETP.NE.AND P0, PT, R5, R4, PT ;  /* 0x000000040500720c */ /* 0x000fda0003f05270 */
[----:B------:R-:W-:Y:S05]  /*12860*/  @P0 BRA `(.L_x_2406) ;  /* 0xfffffffc00ec0947 */ /* 0x000fea000383ffff */
.L_x_2405:
[----:B------:R-:W-:Y:S05]  /*12870*/  WARPSYNC.ALL ;  /* 0x0000000000007948 */ /* 0x000fea0003800000 */
[----:B------:R-:W0:Y:S01]  /*12880*/  LDC.64 R2, c[0x0][0x288] ;  /* 0x0000a200ff027b82 */ /* 0x000e220000000a00 */
[----:B----4-:R-:W-:-:S07]  /*12890*/  SHF.R.S32.HI R10, RZ, 0x1f, R0 ;  /* 0x0000001fff0a7819 */ /* 0x010fce0000011400 */
        /* <DEDUP_REMOVED lines=17> */
[----:B-----5:R-:W-:-:S02]  /*129b0*/  SHF.L.U64.HI R31, R25, 0x2, R24 ;  /* 0x00000002191f7819 */ /* 0x020fc40000010218 */
[----:B------:R-:W-:-:S04]  /*129c0*/  IADD3.X R11, RZ, R11, RZ, P0, !PT ;  /* 0x0000000bff0b7210 */ /* 0x000fc800007fe4ff */
[--C-:B------:R-:W-:Y:S02]  /*129d0*/  SHF.R.S64 R27, R8, 0x1, R11.reuse ;  /* 0x00000001081b7819 */ /* 0x100fe4000000100b */
[----:B------:R-:W-:-:S04]  /*129e0*/  SHF.R.S32.HI R8, RZ, 0x1, R11 ;  /* 0x00000001ff087819 */ /* 0x000fc8000001140b */
[----:B------:R-:W-:-:S07]  /*129f0*/  SHF.L.U64.HI R29, R27, 0x2, R8 ;  /* 0x000000021b1d7819 */ /* 0x000fce0000010208 */
.L_x_2407:
[----:B------:R-:W-:-:S04]  /*12a00*/  LEA R12, P0, R0, UR4, 0x2 ;  /* 0x00000004000c7c11 */ /* 0x000fc8000f8010ff */
[----:B------:R-:W-:Y:S02]  /*12a10*/  LEA.HI.X R13, R0, UR5, R13, 0x2, P0 ;  /* 0x00000005000d7c11 */ /* 0x000fe400080f140d */
[-C--:B------:R-:W-:Y:S02]  /*12a20*/  LEA R14, P0, R25, R12.reuse, 0x2 ;  /* 0x0000000c190e7211 */ /* 0x080fe400078010ff */
[-C--:B------:R-:W-:Y:S01]  /*12a30*/  LEA R18, P1, R2, R12.reuse, 0x2 ;  /* 0x0000000c02127211 */ /* 0x080fe200078210ff */
[----:B---3--:R3:W4:Y:S01]  /*12a40*/  LDG.E R20, desc[UR22][R12.64] ;  /* 0x000000160c147981 */ /* 0x008722000c1e1900 */
[----:B------:R-:W-:Y:S02]  /*12a50*/  LEA R16, P2, R27, R12, 0x2 ;  /* 0x0000000c1b107211 */ /* 0x000fe400078410ff */
[----:B------:R-:W-:Y:S02]  /*12a60*/  IADD3.X R15, R13, R31, RZ, P0, !PT ;  /* 0x0000001f0d0f7210 */ /* 0x000fe400007fe4ff */
[----:B------:R-:W-:-:S02]  /*12a70*/  IADD3.X R19, R3, R13, RZ, P1, !PT ;  /* 0x0000000d03137210 */ /* 0x000fc40000ffe4ff */
[----:B------:R-:W-:Y:S01]  /*12a80*/  IADD3.X R17, R13, R29, RZ, P2, !PT ;  /* 0x0000001d0d117210 */ /* 0x000fe200017fe4ff */
[----:B------:R-:W4:Y:S04]  /*12a90*/  LDG.E R21, desc[UR22][R14.64] ;  /* 0x000000160e157981 */ /* 0x000f28000c1e1900 */
[----:B--2---:R-:W2:Y:S04]  /*12aa0*/  LDG.E R22, desc[UR22][R18.64] ;  /* 0x0000001612167981 */ /* 0x004ea8000c1e1900 */
[----:B------:R-:W2:Y:S01]  /*12ab0*/  LDG.E R23, desc[UR22][R16.64] ;  /* 0x0000001610177981 */ /* 0x000ea2000c1e1900 */
[----:B------:R-:W-:-:S02]  /*12ac0*/  SHF.L.U32 R11, R0, 0x1, RZ ;  /* 0x00000001000b7819 */ /* 0x000fc400000006ff */
[----:B------:R-:W-:-:S03]  /*12ad0*/  IADD3 R0, R0, 0x230, RZ ;  /* 0x0000023000007810 */ /* 0x000fc60007ffe0ff */
[----:B0-----:R-:W-:-:S04]  /*12ae0*/  IMAD.WIDE R8, R11, 0x4, R6 ;  /* 0x000000040b087825 */ /* 0x001fc800078e0206 */
[----:B-1----:R-:W-:Y:S01]  /*12af0*/  IMAD.WIDE R10, R11, 0x4, R4 ;  /* 0x000000040b0a7825 */ /* 0x002fe200078e0204 */
[----:B------:R-:W-:Y:S02]  /*12b00*/  ISETP.GT.U32.AND P0, PT, R25, R0, PT ;  /* 0x000000001900720c */ /* 0x000fe40003f04070 */
[----:B---3--:R-:W-:-:S04]  /*12b10*/  SHF.R.S32.HI R13, RZ, 0x1f, R0 ;  /* 0x0000001fff0d7819 */ /* 0x008fc80000011400 */
[----:B------:R-:W-:Y:S01]  /*12b20*/  ISETP.GT.AND.EX P0, PT, R24, R13, PT, P0 ;  /* 0x0000000d1800720c */ /* 0x000fe20003f04300 */
[----:B----4-:R3:W-:Y:S04]  /*12b30*/  STG.E.64 desc[UR22][R8.64], R20 ;  /* 0x0000001408007986 */ /* 0x0107e8000c101b16 */
[----:B--2---:R3:W-:Y:S08]  /*12b40*/  STG.E.64 desc[UR22][R10.64], R22 ;  /* 0x000000160a007986 */ /* 0x0047f0000c101b16 */
[----:B------:R-:W-:Y:S05]  /*12b50*/  @P0 BRA `(.L_x_2407) ;  /* 0xfffffffc00a80947 */ /* 0x000fea000383ffff */
[----:B------:R-:W-:Y:S05]  /*12b60*/  EXIT ;  /* 0x000000000000794d */ /* 0x000fea0003800000 */
.L_x_2408:
        /* <DEDUP_REMOVED lines=9> */
.L_x_5141:


//--------------------- .text._Z35group_norm_nhwc_bwd_one_pass_kernelI11Fp32IOBf16WLi64ELi70ELi560EEv26Group_norm_nhwc_bwd_params --------------------------
	.section	.text._Z35group_norm_nhwc_bwd_one_pass_kernelI11Fp32IOBf16WLi64ELi70ELi560EEv26Group_norm_nhwc_bwd_params,"ax",@progbits
	.align	128
        .global         _Z35group_norm_nhwc_bwd_one_pass_kernelI11Fp32IOBf16WLi64ELi70ELi560EEv26Group_norm_nhwc_bwd_params
        .type           _Z35group_norm_nhwc_bwd_one_pass_kernelI11Fp32IOBf16WLi64ELi70ELi560EEv26Group_norm_nhwc_bwd_params,@function
        .size           _Z35group_norm_nhwc_bwd_one_pass_kernelI11Fp32IOBf16WLi64ELi70ELi560EEv26Group_norm_nhwc_bwd_params,(.L_x_5142 - _Z35group_norm_nhwc_bwd_one_pass_kernelI11Fp32IOBf16WLi64ELi70ELi560EEv26Group_norm_nhwc_bwd_params)
        .other          _Z35group_norm_nhwc_bwd_one_pass_kernelI11Fp32IOBf16WLi64ELi70ELi560EEv26Group_norm_nhwc_bwd_params,@"STO_CUDA_ENTRY STV_DEFAULT"
_Z35group_norm_nhwc_bwd_one_pass_kernelI11Fp32IOBf16WLi64ELi70ELi560EEv26Group_norm_nhwc_bwd_params:
.text._Z35group_norm_nhwc_bwd_one_pass_kernelI11Fp32IOBf16WLi64ELi70ELi560EEv26Group_norm_nhwc_bwd_params:
        /* <DEDUP_REMOVED lines=44> */
[----:B-1----:R-:W-:-:S13]  /*02c0*/  ISETP.LT.U32.AND P1, PT, R46, 0x230, !P1 ;  /* 0x000002302e00780c */ /* 0x002fda0004f21070 */
.L_x_2444:
[----:B012---:R-:W0:Y:S01]  /*02d0*/  LDC R6, c[0x0][0x2a0] ;  /* 0x0000a800ff067b82 */ /* 0x007e220000000800 */
[----:B------:R-:W-:Y:S01]  /*02e0*/  ISETP.LE.AND P3, PT, RZ, UR7, PT ;  /* 0x00000007ff007c0c */ /* 0x000fe2000bf63270 */
[----:B------:R-:W-:Y:S01]  /*02f0*/  ULDC.64 UR8, c[0x0][0x298] ;  /* 0x0000a60000087ab9 */ /* 0x000fe20000000a00 */
[C---:B------:R-:W-:Y:S01]  /*0300*/  IADD3 R16, R44.reuse, 0x10, RZ ;  /* 0x000000102c107810 */ /* 0x040fe20007ffe0ff */
[----:B------:R-:W-:Y:S01]  /*0310*/  ULDC.64 UR16, c[0x0][0x290] ;  /* 0x0000a40000107ab9 */ /* 0x000fe20000000a00 */
[C---:B------:R-:W-:Y:S02]  /*0320*/  IADD3 R15, R44.reuse, 0x20, RZ ;  /* 0x000000202c0f7810 */ /* 0x040fe40007ffe0ff */
[----:B------:R-:W-:Y:S01]  /*0330*/  SHF.R.S32.HI R23, RZ, 0x1f, R16 ;  /* 0x0000001fff177819 */ /* 0x000fe20000011410 */
[----:B------:R-:W1:Y:S01]  /*0340*/  @P1 LDC.64 R8, c[0x0][0x230] ;  /* 0x00008c00ff081b82 */ /* 0x000e620000000a00 */
[----:B------:R-:W-:Y:S02]  /*0350*/  IADD3 R14, R44, 0x30, RZ ;  /* 0x000000302c0e7810 */ /* 0x000fe40007ffe0ff */
[----:B------:R-:W-:-:S02]  /*0360*/  SHF.R.S32.HI R19, RZ, 0x1f, R15 ;  /* 0x0000001fff137819 */ /* 0x000fc4000001140f */
[----:B------:R-:W-:-:S03]  /*0370*/  SHF.R.S32.HI R17, RZ, 0x1f, R14 ;  /* 0x0000001fff117819 */ /* 0x000fc6000001140e */
[----:B---3--:R-:W2:Y:S01]  /*0380*/  @P1 LDC.64 R10, c[0x0][0x228] ;  /* 0x00008a00ff0a1b82 */ /* 0x008ea20000000a00 */
[----:B0-----:R-:W-:-:S04]  /*0390*/  IABS R5, R6 ;  /* 0x0000000600057213 */ /* 0x001fc80000000000 */
[----:B------:R-:W0:Y:S08]  /*03a0*/  I2F.RP R0, R5 ;  /* 0x0000000500007306 */ /* 0x000e300000209400 */
[----:B0-----:R-:W0:Y:S02]  /*03b0*/  MUFU.RCP R0, R0 ;  /* 0x0000000000007308 */ /* 0x001e240000001000 */
[----:B0-----:R-:W-:-:S06]  /*03c0*/  IADD3 R2, R0, 0xffffffe, RZ ;  /* 0x0ffffffe00027810 */ /* 0x001fcc0007ffe0ff */
[----:B------:R0:W3:Y:S02]  /*03d0*/  F2I.FTZ.U32.TRUNC.NTZ R3, R2 ;  /* 0x0000000200037305 */ /* 0x0000e4000021f000 */
[----:B0-----:R-:W-:Y:S01]  /*03e0*/  HFMA2.MMA R2, -RZ, RZ, 0, 0 ;  /* 0x00000000ff027435 */ /* 0x001fe200000001ff */
[----:B---3--:R-:W-:-:S05]  /*03f0*/  IADD3 R4, RZ, -R3, RZ ;  /* 0x80000003ff047210 */ /* 0x008fca0007ffe0ff */
[----:B------:R-:W-:Y:S01]  /*0400*/  IMAD R7, R4, R5, RZ ;  /* 0x0000000504077224 */ /* 0x000fe200078e02ff */
[----:B------:R-:W-:-:S03]  /*0410*/  IABS R4, UR7 ;  /* 0x0000000700047c13 */ /* 0x000fc60008000000 */
[----:B------:R-:W-:Y:S01]  /*0420*/  IMAD.HI.U32 R3, R3, R7, R2 ;  /* 0x0000000703037227 */ /* 0x000fe200078e0002 */
[----:B------:R-:W-:Y:S02]  /*0430*/  LOP3.LUT R2, R6, UR7, RZ, 0x3c, !PT ;  /* 0x0000000706027c12 */ /* 0x000fe4000f8e3cff */
[----:B------:R-:W-:Y:S02]  /*0440*/  SHF.R.S32.HI R7, RZ, 0x1f, R45 ;  /* 0x0000001fff077819 */ /* 0x000fe4000001142d */
        /* <DEDUP_REMOVED lines=17> */
[----:B------:R-:W-:Y:S02]  /*0560*/  @!P4 IADD3 R2, -R2, RZ, RZ ;  /* 0x000000ff0202c210 */ /* 0x000fe40007ffe1ff */
[C---:B------:R-:W-:Y:S02]  /*0570*/  SEL R37, R3.reuse, R0, !P2 ;  /* 0x0000000003257207 */ /* 0x040fe40005000000 */
[----:B------:R-:W-:Y:S02]  /*0580*/  SEL R5, R3, R2, !P2 ;  /* 0x0000000203057207 */ /* 0x000fe40005000000 */
[----:B------:R-:W0:Y:S01]  /*0590*/  @P1 LDC.64 R2, c[0x0][0x288] ;  /* 0x0000a200ff021b82 */ /* 0x000e220000000a00 */
[----:B------:R-:W-:Y:S01]  /*05a0*/  IMAD R0, R37, 0x46, RZ ;  /* 0x0000004625007824 */ /* 0x000fe200078e02ff */
[----:B------:R-:W-:-:S02]  /*05b0*/  SHF.R.S32.HI R4, RZ, 0x1f, R5 ;  /* 0x0000001fff047819 */ /* 0x000fc40000011405 */
[----:B------:R-:W-:Y:S02]  /*05c0*/  ISETP.GE.AND.EX P0, PT, R23, UR17, PT, P0 ;  /* 0x0000001117007c0c */ /* 0x000fe4000bf06300 */
[----:B------:R-:W-:Y:S01]  /*05d0*/  IADD3 R48, P3, R45, R0, RZ ;  /* 0x000000002d307210 */ /* 0x000fe20007f7e0ff */
[----:B------:R-:W-:Y:S01]  /*05e0*/  IMAD R4, R4, UR8, RZ ;  /* 0x0000000804047c24 */ /* 0x000fe2000f8e02ff */
[----:B------:R-:W-:Y:S02]  /*05f0*/  ISETP.GE.U32.AND P2, PT, R15, UR16, PT ;  /* 0x000000100f007c0c */ /* 0x000fe4000bf46070 */
[----:B------:R-:W-:Y:S01]  /*0600*/  LEA.HI.X.SX32 R49, R0, R7, 0x1, P3 ;  /* 0x0000000700317211 */ /* 0x000fe200018f0eff */
[C---:B------:R-:W-:Y:S01]  /*0610*/  IMAD R51, R5.reuse, UR9, R4 ;  /* 0x0000000905337c24 */ /* 0x040fe2000f8e0204 */
[----:B------:R-:W-:Y:S02]  /*0620*/  ISETP.GT.U32.OR P0, PT, R46, 0x22f, P0 ;  /* 0x0000022f2e00780c */ /* 0x000fe40000704470 */
[----:B------:R-:W-:Y:S01]  /*0630*/  ISETP.GE.U32.AND P3, PT, R14, UR16, PT ;  /* 0x000000100e007c0c */ /* 0x000fe2000bf66070 */
[----:B------:R-:W-:Y:S01]  /*0640*/  IMAD.WIDE.U32 R48, R5, UR8, R48 ;  /* 0x0000000805307c25 */ /* 0x000fe2000f8e0030 */
[----:B------:R-:W-:Y:S01]  /*0650*/  SHF.R.S32.HI R5, RZ, 0x1f, R44 ;  /* 0x0000001fff057819 */ /* 0x000fe2000001142c */
[----:B------:R-:W-:Y:S01]  /*0660*/  ULDC.64 UR8, c[0x0][0x248] ;  /* 0x0000920000087ab9 */ /* 0x000fe20000000a00 */
[----:B------:R-:W-:Y:S01]  /*0670*/  ISETP.GE.AND.EX P2, PT, R19, UR17, PT, P2 ;  /* 0x0000001113007c0c */ /* 0x000fe2000bf46320 */
[----:B------:R-:W-:Y:S01]  /*0680*/  UIMAD.WIDE UR8, UR7, 0x8, UR8 ;  /* 0x00000008070878a5 */ /* 0x000fe2000f8e0208 */
[----:B------:R-:W-:-:S02]  /*0690*/  IADD3 R51, R49, R51, RZ ;  /* 0x0000003331337210 */ /* 0x000fc40007ffe0ff */
[----:B------:R-:W-:Y:S01]  /*06a0*/  @P1 MOV R50, R48 ;  /* 0x0000003000321202 */ /* 0x000fe20000000f00 */
[-C--:B0-----:R-:W-:Y:S01]  /*06b0*/  @P1 IMAD R4, R5, R2.reuse, RZ ;  /* 0x0000000205041224 */ /* 0x081fe200078e02ff */
[----:B------:R-:W-:Y:S01]  /*06c0*/  ISETP.GE.AND.EX P3, PT, R17, UR17, PT, P3 ;  /* 0x0000001111007c0c */ /* 0x000fe2000bf66330 */
[----:B------:R-:W0:Y:S02]  /*06d0*/  @!P0 LDC.64 R12, c[0x0][0x288] ;  /* 0x0000a200ff0c8b82 */ /* 0x000e240000000a00 */
[----:B------:R-:W-:Y:S01]  /*06e0*/  @P1 IMAD.WIDE.U32 R20, R44, R2, R50 ;  /* 0x000000022c141225 */ /* 0x000fe200078e0032 */
[----:B------:R-:W-:Y:S02]  /*06f0*/  MOV R2, UR8 ;  /* 0x0000000800027c02 */ /* 0x000fe40008000f00 */
[----:B------:R-:W-:Y:S01]  /*0700*/  ISETP.GT.U32.OR P2, PT, R46, 0x22f, P2 ;  /* 0x0000022f2e00780c */ /* 0x000fe20001744470 */
[----:B------:R-:W-:Y:S01]  /*0710*/  @P1 IMAD R25, R44, R3, R4 ;  /* 0x000000032c191224 */ /* 0x000fe200078e0204 */
[----:B------:R-:W-:-:S02]  /*0720*/  MOV R3, UR9 ;  /* 0x0000000900037c02 */ /* 0x000fc40008000f00 */
[----:B------:R-:W-:Y:S01]  /*0730*/  ISETP.GT.U32.OR P3, PT, R46, 0x22f, P3 ;  /* 0x0000022f2e00780c */ /* 0x000fe20001f64470 */
[----:B------:R-:W3:Y:S01]  /*0740*/  @!P0 LDC.64 R26, c[0x0][0x230] ;  /* 0x00008c00ff1a8b82 */ /* 0x000ee20000000a00 */
[----:B------:R-:W-:Y:S02]  /*0750*/  @P1 IADD3 R25, R21, R25, RZ ;  /* 0x0000001915191210 */ /* 0x000fe40007ffe0ff */
[----:B------:R-:W4:Y:S01]  /*0760*/  LDG.E.64 R2, desc[UR14][R2.64] ;  /* 0x0000000e02027981 */ /* 0x000f22000c1e1b00 */
[C---:B------:R-:W-:Y:S02]  /*0770*/  @P1 SHF.L.U32 R21, R20.reuse, 0x2, RZ ;  /* 0x0000000214151819 */ /* 0x040fe400000006ff */
[----:B------:R-:W-:Y:S02]  /*0780*/  @P1 SHF.L.U64.HI R18, R20, 0x2, R25 ;  /* 0x0000000214121819 */ /* 0x000fe40000010219 */
[----:B------:R-:W3:Y:S01]  /*0790*/  @!P2 LDC.64 R6, c[0x0][0x288] ;  /* 0x0000a200ff06ab82 */ /* 0x000ee20000000a00 */
[----:B0-----:R-:W-:-:S07]  /*07a0*/  @!P0 IMAD R23, R23, R12, RZ ;  /* 0x0000000c17178224 */ /* 0x001fce00078e02ff */
[----:B------:R-:W0:Y:S01]  /*07b0*/  @!P3 LDC.64 R4, c[0x0][0x288] ;  /* 0x0000a200ff04bb82 */ /* 0x000e220000000a00 */
[C---:B-1----:R-:W-:Y:S02]  /*07c0*/  @P1 IADD3 R8, P4, R21.reuse, R8, RZ ;  /* 0x0000000815081210 */ /* 0x042fe40007f9e0ff */
[----:B--2---:R-:W-:Y:S02]  /*07d0*/  @P1 IADD3 R10, P5, R21, R10, RZ ;  /* 0x0000000a150a1210 */ /* 0x004fe40007fbe0ff */
[----:B------:R-:W-:-:S03]  /*07e0*/  @!P0 MOV R20, R48 ;  /* 0x0000003000148202 */ /* 0x000fc60000000f00 */
[----:B------:R-:W1:Y:S01]  /*07f0*/  @!P0 LDC.64 R28, c[0x0][0x228] ;  /* 0x00008a00ff1c8b82 */ /* 0x000e620000000a00 */
[----:B------:R-:W-:Y:S01]  /*0800*/  @!P0 MOV R21, R51 ;  /* 0x0000003300158202 */ /* 0x000fe20000000f00 */
[C---:B------:R-:W-:Y:S02]  /*0810*/  @!P0 IMAD R33, R16.reuse, R13, R23 ;  /* 0x0000000d10218224 */ /* 0x040fe400078e0217 */
[----:B------:R-:W-:-:S04]  /*0820*/  @!P0 IMAD.WIDE.U32 R12, R16, R12, R20 ;  /* 0x0000000c100c8225 */ /* 0x000fc800078e0014 */
[----:B------:R-:W2:Y:S01]  /*0830*/  @!P2 LDC.64 R30, c[0x0][0x230] ;  /* 0x00008c00ff1eab82 */ /* 0x000ea20000000a00 */
[----:B---3--:R-:W-:Y:S01]  /*0840*/  @!P2 IMAD R16, R19, R6, RZ ;  /* 0x000000061310a224 */ /* 0x008fe200078e02ff */
[C---:B------:R-:W-:Y:S02]  /*0850*/  @P1 IADD3.X R9, R18.reuse, R9, RZ, P4, !PT ;  /* 0x0000000912091210 */ /* 0x040fe400027fe4ff */
[----:B------:R-:W-:Y:S01]  /*0860*/  @P1 IADD3.X R11, R18, R11, RZ, P5, !PT ;  /* 0x0000000b120b1210 */ /* 0x000fe20002ffe4ff */
[----:B------:R-:W-:-:S03]  /*0870*/  @!P2 IMAD R19, R15, R7, R16 ;  /* 0x000000070f13a224 */ /* 0x000fc600078e0210 */
[----:B------:R-:W3:Y:S01]  /*0880*/  @!P3 LDC.64 R24, c[0x0][0x230] ;  /* 0x00008c00ff18bb82 */ /* 0x000ee20000000a00 */
[----:B0-----:R-:W-:Y:S01]  /*0890*/  @!P3 IMAD R18, R17, R4, RZ ;  /* 0x000000041112b224 */ /* 0x001fe200078e02ff */
[----:B------:R-:W-:Y:S02]  /*08a0*/  @!P2 MOV R16, R48 ;  /* 0x000000300010a202 */ /* 0x000fe40000000f00 */
[----:B------:R-:W-:-:S04]  /*08b0*/  @!P2 MOV R17, R51 ;  /* 0x000000330011a202 */ /* 0x000fc80000000f00 */
[----:B------:R-:W0:Y:S01]  /*08c0*/  @!P3 LDC.64 R20, c[0x0][0x228] ;  /* 0x00008a00ff14bb82 */ /* 0x000e220000000a00 */
[----:B------:R-:W-:Y:S01]  /*08d0*/  @!P0 IADD3 R33, R13, R33, RZ ;  /* 0x000000210d218210 */ /* 0x000fe20007ffe0ff */
[----:B------:R-:W-:-:S06]  /*08e0*/  @!P2 IMAD.WIDE.U32 R6, R15, R6, R16 ;  /* 0x000000060f06a225 */ /* 0x000fcc00078e0010 */
[----:B------:R-:W0:Y:S01]  /*08f0*/  @!P2 LDC.64 R22, c[0x0][0x228] ;  /* 0x00008a00ff16ab82 */ /* 0x000e220000000a00 */
[----:B------:R-:W-:Y:S02]  /*0900*/  @!P0 SHF.L.U32 R13, R12, 0x2, RZ ;  /* 0x000000020c0d8819 */ /* 0x000fe400000006ff */
[----:B------:R-:W-:Y:S02]  /*0910*/  @!P3 MOV R16, R48 ;  /* 0x000000300010b202 */ /* 0x000fe40000000f00 */
[----:B------:R-:W-:Y:S01]  /*0920*/  @!P3 MOV R17, R51 ;  /* 0x000000330011b202 */ /* 0x000fe20000000f00 */
[----:B------:R-:W-:Y:S01]  /*0930*/  @!P3 IMAD R15, R14, R5, R18 ;  /* 0x000000050e0fb224 */ /* 0x000fe200078e0212 */
[----:B------:R-:W-:Y:S02]  /*0940*/  @!P0 SHF.L.U64.HI R12, R12, 0x2, R33 ;  /* 0x000000020c0c8819 */ /* 0x000fe40000010221 */
[C---:B------:R-:W-:Y:S01]  /*0950*/  @!P0 IADD3 R26, P4, R13.reuse, R26, RZ ;  /* 0x0000001a0d1a8210 */ /* 0x040fe20007f9e0ff */
[----:B------:R-:W-:Y:S01]  /*0960*/  @!P3 IMAD.WIDE.U32 R4, R14, R4, R16 ;  /* 0x000000040e04b225 */ /* 0x000fe200078e0010 */
[----:B-1----:R-:W-:-:S02]  /*0970*/  @!P0 IADD3 R28, P5, R13, R28, RZ ;  /* 0x0000001c0d1c8210 */ /* 0x002fc40007fbe0ff */
[----:B------:R-:W-:Y:S02]  /*0980*/  @!P2 IADD3 R7, R7, R19, RZ ;  /* 0x000000130707a210 */ /* 0x000fe40007ffe0ff */
[----:B------:R-:W-:Y:S02]  /*0990*/  @!P2 SHF.L.U32 R13, R6, 0x2, RZ ;  /* 0x00000002060da819 */ /* 0x000fe400000006ff */
[C---:B------:R-:W-:Y:S02]  /*09a0*/  @!P0 IADD3.X R27, R12.reuse, R27, RZ, P4, !PT ;  /* 0x0000001b0c1b8210 */ /* 0x040fe400027fe4ff */
[----:B------:R-:W-:Y:S02]  /*09b0*/  @!P0 IADD3.X R29, R12, R29, RZ, P5, !PT ;  /* 0x0000001d0c1d8210 */ /* 0x000fe40002ffe4ff */
[----:B------:R-:W-:Y:S02]  /*09c0*/  @!P2 SHF.L.U64.HI R12, R6, 0x2, R7 ;  /* 0x00000002060ca819 */ /* 0x000fe40000010207 */
[----:B------:R-:W-:-:S02]  /*09d0*/  @!P3 IADD3 R7, R5, R15, RZ ;  /* 0x0000000f0507b210 */ /* 0x000fc40007ffe0ff */
[----:B--2---:R-:W-:Y:S02]  /*09e0*/  @!P2 IADD3 R30, P5, R13, R30, RZ ;  /* 0x0000001e0d1ea210 */ /* 0x004fe40007fbe0ff */
[----:B------:R-:W-:Y:S02]  /*09f0*/  @!P3 SHF.L.U32 R5, R4, 0x2, RZ ;  /* 0x000000020405b819 */ /* 0x000fe400000006ff */
[----:B------:R-:W-:Y:S02]  /*0a00*/  @!P2 IADD3.X R31, R12, R31, RZ, P5, !PT ;  /* 0x0000001f0c1fa210 */ /* 0x000fe40002ffe4ff */
[----:B------:R-:W-:Y:S02]  /*0a10*/  CS2R R18, SRZ ;  /* 0x0000000000127805 */ /* 0x000fe4000001ff00 */
[----:B------:R-:W-:Y:S02]  /*0a20*/  @!P3 SHF.L.U64.HI R6, R4, 0x2, R7 ;  /* 0x000000020406b819 */ /* 0x000fe40000010207 */
[----:B---3--:R-:W-:-:S02]  /*0a30*/  @!P3 IADD3 R24, P4, R5, R24, RZ ;  /* 0x000000180518b210 */ /* 0x008fc40007f9e0ff */
[----:B0-----:R-:W-:Y:S02]  /*0a40*/  @!P3 IADD3 R20, P5, R5, R20, RZ ;  /* 0x000000140514b210 */ /* 0x001fe40007fbe0ff */
[----:B------:R-:W-:Y:S02]  /*0a50*/  CS2R R4, SRZ ;  /* 0x0000000000047805 */ /* 0x000fe4000001ff00 */
[----:B------:R-:W-:Y:S01]  /*0a60*/  @!P2 IADD3 R22, P6, R13, R22, RZ ;  /* 0x000000160d16a210 */ /* 0x000fe20007fde0ff */
[----:B------:R0:W5:Y:S01]  /*0a70*/  @P1 LDG.E.64 R18, desc[UR14][R8.64] ;  /* 0x0000000e08121981 */ /* 0x000162000c1e1b00 */
[----:B------:R-:W-:Y:S02]  /*0a80*/  CS2R R14, SRZ ;  /* 0x00000000000e7805 */ /* 0x000fe4000001ff00 */
[----:B------:R-:W-:Y:S01]  /*0a90*/  @!P2 IADD3.X R23, R12, R23, RZ, P6, !PT ;  /* 0x000000170c17a210 */ /* 0x000fe200037fe4ff */
[----:B------:R1:W5:Y:S01]  /*0aa0*/  @P1 LDG.E.64 R4, desc[UR14][R10.64] ;  /* 0x0000000e0a041981 */ /* 0x000362000c1e1b00 */
[----:B------:R-:W-:-:S02]  /*0ab0*/  CS2R R12, SRZ ;  /* 0x00000000000c7805 */ /* 0x000fc4000001ff00 */
[C---:B------:R-:W-:Y:S02]  /*0ac0*/  @!P3 IADD3.X R25, R6.reuse, R25, RZ, P4, !PT ;  /* 0x000000190619b210 */ /* 0x040fe400027fe4ff */
[----:B------:R-:W-:Y:S01]  /*0ad0*/  @!P3 IADD3.X R21, R6, R21, RZ, P5, !PT ;  /* 0x000000150615b210 */ /* 0x000fe20002ffe4ff */
[----:B------:R2:W5:Y:S01]  /*0ae0*/  @!P2 LDG.E.64 R14, desc[UR14][R30.64] ;  /* 0x0000000e1e0ea981 */ /* 0x000562000c1e1b00 */
[----:B0-----:R-:W-:-:S03]  /*0af0*/  CS2R R8, SRZ ;  /* 0x0000000000087805 */ /* 0x001fc6000001ff00 */
[----:B------:R2:W5:Y:S01]  /*0b00*/  @!P3 LDG.E.64 R12, desc[UR14][R24.64] ;  /* 0x0000000e180cb981 */ /* 0x000562000c1e1b00 */
[----:B-1----:R-:W-:-:S03]  /*0b10*/  CS2R R10, SRZ ;  /* 0x00000000000a7805 */ /* 0x002fc6000001ff00 */
[----:B------:R2:W5:Y:S04]  /*0b20*/  @!P2 LDG.E.64 R8, desc[UR14][R22.64] ;  /* 0x0000000e1608a981 */ /* 0x000568000c1e1b00 */
[----:B------:R2:W5:Y:S01]  /*0b30*/  @!P3 LDG.E.64 R10, desc[UR14][R20.64] ;  /* 0x0000000e140ab981 */ /* 0x000562000c1e1b00 */
[----:B------:R-:W-:Y:S02]  /*0b40*/  CS2R R16, SRZ ;  /* 0x0000000000107805 */ /* 0x000fe4000001ff00 */
[----:B------:R-:W-:-:S04]  /*0b50*/  CS2R R6, SRZ ;  /* 0x0000000000067805 */ /* 0x000fc8000001ff00 */
[----:B------:R2:W5:Y:S04]  /*0b60*/  @!P0 LDG.E.64 R16, desc[UR14][R26.64] ;  /* 0x0000000e1a108981 */ /* 0x000568000c1e1b00 */
[----:B------:R2:W5:Y:S01]  /*0b70*/  @!P0 LDG.E.64 R6, desc[UR14][R28.64] ;  /* 0x0000000e1c068981 */ /* 0x000562000c1e1b00 */
[----:B------:R-:W-:Y:S01]  /*0b80*/  UMOV UR16, 0x3f800000 ;  /* 0x3f80000000107882 */ /* 0x000fe20000000000 */
[----:B------:R-:W-:Y:S01]  /*0b90*/  BSSY B0, `(.L_x_2410) ;  /* 0x000001e000007945 */ /* 0x000fe20003800000 */
[----:B------:R-:W-:Y:S02]  /*0ba0*/  CS2R R42, SRZ ;  /* 0x00000000002a7805 */ /* 0x000fe4000001ff00 */
[----:B------:R-:W-:Y:S01]  /*0bb0*/  CS2R R40, SRZ ;  /* 0x0000000000287805 */ /* 0x000fe2000001ff00 */
        /* <DEDUP_REMOVED lines=10> */
[----:B--2---:R-:W-:Y:S05]  /*0c60*/  @P0 BRA `(.L_x_2411) ;  /* 0x0000000000400947 */ /* 0x004fea0003800000 */
        /* <DEDUP_REMOVED lines=16> */
.L_x_2411:
[----:B------:R-:W-:Y:S05]  /*0d70*/  BSYNC B0 ;  /* 0x0000000000007941 */ /* 0x000fea0003800000 */
.L_x_2410:
[----:B------:R-:W-:Y:S01]  /*0d80*/  ISETP.NE.AND P4, PT, RZ, UR18, PT ;  /* 0x00000012ff007c0c */ /* 0x000fe2000bf85270 */
[C---:B-----5:R-:W-:Y:S01]  /*0d90*/  FADD.FTZ R36, -R2.reuse, R18 ;  /* 0x0000001202247221 */ /* 0x060fe20000010100 */
[C---:B------:R-:W-:Y:S01]  /*0da0*/  FADD.FTZ R35, -R2.reuse, R19 ;  /* 0x0000001302237221 */ /* 0x040fe20000010100 */
[C---:B------:R-:W-:Y:S01]  /*0db0*/  FADD.FTZ R33, -R2.reuse, R17 ;  /* 0x0000001102217221 */ /* 0x040fe20000010100 */
[----:B------:R-:W-:Y:S01]  /*0dc0*/  FADD.FTZ R34, -R2, R16 ;  /* 0x0000001002227221 */ /* 0x000fe20000010100 */
[----:B------:R-:W-:Y:S01]  /*0dd0*/  MOV R19, R4 ;  /* 0x0000000400137202 */ /* 0x000fe20000000f00 */
        /* <DEDUP_REMOVED lines=23> */
.L_x_2412:
        /* <DEDUP_REMOVED lines=26> */
.L_x_2413:
[----:B------:R-:W-:Y:S01]  /*10f0*/  FFMA.FTZ R23, R35, R0, R20 ;  /* 0x0000000023177223 */ /* 0x000fe20000010014 */
[----:B------:R-:W-:Y:S01]  /*1100*/  FMUL.FTZ R21, R17, R43 ;  /* 0x0000002b11157220 */ /* 0x000fe20000410000 */
[----:B------:R-:W-:Y:S01]  /*1110*/  FADD.FTZ R0, R0, R3 ;  /* 0x0000000300007221 */ /* 0x000fe20000010000 */
[----:B------:R-:W-:Y:S01]  /*1120*/  FADD.FTZ R32, -R2, R14 ;  /* 0x0000000e02207221 */ /* 0x000fe20000010100 */
[----:B------:R-:W-:Y:S01]  /*1130*/  MOV R14, R8 ;  /* 0x00000008000e7202 */ /* 0x000fe20000000f00 */
[----:B------:R-:W-:Y:S01]  /*1140*/  FFMA.FTZ R20, R34, R21, R23 ;  /* 0x0000001522147223 */ /* 0x000fe20000010017 */
[----:B------:R-:W-:Y:S01]  /*1150*/  FADD.FTZ R3, R0, R21 ;  /* 0x0000001500037221 */ /* 0x000fe20000010000 */
[----:B------:R-:W-:Y:S01]  /*1160*/  FADD.FTZ R0, -R2, R15 ;  /* 0x0000000f02007221 */ /* 0x000fe20000010100 */
[----:B------:R-:W-:Y:S01]  /*1170*/  MOV R15, R9 ;  /* 0x00000009000f7202 */ /* 0x000fe20000000f00 */
        /* <DEDUP_REMOVED lines=22> */
.L_x_2414:
[----:B------:R-:W-:Y:S01]  /*12e0*/  FFMA.FTZ R23, R33, R22, R20 ;  /* 0x0000001621177223 */ /* 0x000fe20000010014 */
[----:B------:R-:W-:Y:S01]  /*12f0*/  FMUL.FTZ R21, R14, R43 ;  /* 0x0000002b0e157220 */ /* 0x000fe20000410000 */
[----:B------:R-:W-:Y:S01]  /*1300*/  FADD.FTZ R22, R22, R3 ;  /* 0x0000000316167221 */ /* 0x000fe20000010000 */
[----:B------:R-:W-:Y:S01]  /*1310*/  FMUL.FTZ R20, R15, R40 ;  /* 0x000000280f147220 */ /* 0x000fe20000410000 */
[----:B------:R-:W-:Y:S01]  /*1320*/  FADD.FTZ R24, -R2, R13 ;  /* 0x0000000d02187221 */ /* 0x000fe20000010100 */
        /* <DEDUP_REMOVED lines=29> */
.L_x_2415:
[----:B------:R-:W-:Y:S01]  /*1500*/  FMUL.FTZ R23, R12, R43 ;  /* 0x0000002b0c177220 */ /* 0x000fe20000410000 */
[----:B------:R-:W-:Y:S02]  /*1510*/  IMAD R25, R38, R21, 0x22f ;  /* 0x0000022f26197424 */ /* 0x000fe400078e0215 */
[----:B------:R-:W-:Y:S01]  /*1520*/  FMUL.FTZ R21, R22, R40 ;  /* 0x0000002816157220 */ /* 0x000fe20000410000 */
[----:B------:R-:W-:Y:S01]  /*1530*/  ISETP.GT.AND P0, PT, R46, 0x21f, PT ;  /* 0x0000021f2e00780c */ /* 0x000fe20003f04270 */
[----:B------:R-:W-:Y:S01]  /*1540*/  FFMA.FTZ R24, R2, R23, R13 ;  /* 0x0000001702187223 */ /* 0x000fe2000001000d */
[----:B------:R-:W-:Y:S01]  /*1550*/  FADD.FTZ R26, R20, R23 ;  /* 0x00000017141a7221 */ /* 0x000fe20000010000 */
[----:B------:R-:W-:Y:S01]  /*1560*/  IADD3 R23, R39, 0x2, RZ ;  /* 0x0000000227177810 */ /* 0x000fe20007ffe0ff */
[----:B------:R-:W0:Y:S01]  /*1570*/  S2R R52, SR_CgaCtaId ;  /* 0x0000000000347919 */ /* 0x000e220000008800 */
[----:B------:R-:W-:Y:S01]  /*1580*/  FFMA.FTZ R13, R3, R21, R24 ;  /* 0x00000015030d7223 */ /* 0x000fe20000010018 */
[----:B------:R-:W-:Y:S01]  /*1590*/  SEL R20, R25, 0x1f, P0 ;  /* 0x0000001f19147807 */ /* 0x000fe20000000000 */
[----:B------:R-:W-:Y:S01]  /*15a0*/  FADD.FTZ R24, R21, R26 ;  /* 0x0000001a15187221 */ /* 0x000fe20000010000 */
[----:B------:R-:W-:Y:S01]  /*15b0*/  FADD.FTZ R28, RZ, R19 ;  /* 0x00000013ff1c7221 */ /* 0x000fe20000010000 */
[----:B------:R-:W-:Y:S01]  /*15c0*/  FFMA.FTZ R30, R35, R18, RZ ;  /* 0x00000012231e7223 */ /* 0x000fe200000100ff */
[C---:B------:R-:W-:Y:S01]  /*15d0*/  ISETP.GE.AND P0, PT, R39.reuse, R20, PT ;  /* 0x000000142700720c */ /* 0x040fe20003f06270 */
[----:B------:R-:W1:Y:S01]  /*15e0*/  SHFL.DOWN PT, R26, R13, 0x1, R20 ;  /* 0x082000000d1a7989 */ /* 0x000e6200000e0014 */
[----:B------:R-:W-:Y:S01]  /*15f0*/  ISETP.NE.AND P3, PT, R39, RZ, PT ;  /* 0x000000ff2700720c */ /* 0x000fe20003f65270 */
[----:B------:R-:W-:Y:S01]  /*1600*/  FFMA.FTZ R25, R33, R16, R30 ;  /* 0x0000001021197223 */ /* 0x000fe2000001001e */
[C---:B------:R-:W-:Y:S01]  /*1610*/  ISETP.NE.AND P2, PT, R46.reuse, RZ, PT ;  /* 0x000000ff2e00720c */ /* 0x040fe20003f45270 */
[----:B------:R-:W2:Y:S01]  /*1620*/  SHFL.DOWN PT, R21, R24, 0x1, R20 ;  /* 0x0820000018157989 */ /* 0x000ea200000e0014 */
[----:B------:R-:W-:Y:S01]  /*1630*/  BSSY B0, `(.L_x_2416) ;  /* 0x0000060000007945 */ /* 0x000fe20003800000 */
        /* <DEDUP_REMOVED lines=27> */
[----:B------:R-:W-:Y:S01]  /*17f0*/  FADD.FTZ R17, R28, R17 ;  /* 0x000000111c117221 */ /* 0x000fe20000010000 */
[----:B------:R-:W-:Y:S02]  /*1800*/  FADD.FTZ R16, R19, R16 ;  /* 0x0000001013107221 */ /* 0x000fe40000010000 */
[----:B------:R-:W-:Y:S01]  /*1810*/  FFMA.FTZ R27, R32, R14, R23 ;  /* 0x0000000e201b7223 */ /* 0x000fe20000010017 */
[----:B------:R-:W-:Y:S01]  /*1820*/  FADD.FTZ R19, R17, R14 ;  /* 0x0000000e11137221 */ /* 0x000fe20000010000 */
[----:B------:R-:W-:Y:S01]  /*1830*/  FADD.FTZ R23, R16, R15 ;  /* 0x0000000f10177221 */ /* 0x000fe20000010000 */
[----:B------:R-:W-:Y:S01]  /*1840*/  FFMA.FTZ R14, R0, R15, R25 ;  /* 0x0000000f000e7223 */ /* 0x000fe20000010019 */
[----:B------:R-:W-:Y:S01]  /*1850*/  MOV R15, 0x400 ;  /* 0x00000400000f7802 */ /* 0x000fe20000000f00 */
[----:B--2---:R-:W-:Y:S01]  /*1860*/  FFMA.FTZ R20, R2, R12, R27 ;  /* 0x0000000c02147223 */ /* 0x004fe2000001001b */
[----:B------:R-:W-:-:S02]  /*1870*/  FADD.FTZ R23, R23, R22 ;  /* 0x0000001617177221 */ /* 0x000fc40000010000 */
[----:B------:R-:W-:-:S04]  /*1880*/  IADD3 R17, R15, 0xc0, RZ ;  /* 0x000000c00f117810 */ /* 0x000fc80007ffe0ff */
[----:B0-----:R-:W-:Y:S01]  /*1890*/  LEA R17, R52, R17, 0x18 ;  /* 0x0000001134117211 */ /* 0x001fe200078ec0ff */
[----:B-1----:R-:W-:-:S03]  /*18a0*/  @!P0 FADD.FTZ R13, R13, R26 ;  /* 0x0000001a0d0d8221 */ /* 0x002fc60000010000 */
[----:B------:R-:W-:Y:S01]  /*18b0*/  LEA R47, R46, R17, 0x4 ;  /* 0x000000112e2f7211 */ /* 0x000fe200078e20ff */
[----:B---3--:R-:W-:Y:S01]  /*18c0*/  @!P0 FADD.FTZ R24, R24, R21 ;  /* 0x0000001518188221 */ /* 0x008fe20000010000 */
[----:B------:R-:W-:Y:S01]  /*18d0*/  FFMA.FTZ R21, R3, R22, R14 ;  /* 0x0000001603157223 */ /* 0x000fe2000001000e */
[----:B------:R-:W-:Y:S01]  /*18e0*/  FADD.FTZ R22, R19, R12 ;  /* 0x0000000c13167221 */ /* 0x000fe20000010000 */
[----:B------:R-:W-:Y:S02]  /*18f0*/  @!P3 LEA R19, R52, R15, 0x18 ;  /* 0x0000000f3413b211 */ /* 0x000fe400078ec0ff */
[----:B------:R-:W-:Y:S02]  /*1900*/  MOV R12, R13 ;  /* 0x0000000d000c7202 */ /* 0x000fe40000000f00 */
[----:B------:R-:W-:Y:S01]  /*1910*/  @!P3 LEA R19, R38, R19, 0x3 ;  /* 0x000000132613b211 */ /* 0x000fe200078e18ff */
[----:B------:R0:W-:Y:S01]  /*1920*/  STS.128 [R47], R20 ;  /* 0x000000142f007388 */ /* 0x0001e20000000c00 */
[----:B------:R-:W-:-:S05]  /*1930*/  MOV R13, R24 ;  /* 0x00000018000d7202 */ /* 0x000fca0000000f00 */
[----:B------:R0:W-:Y:S01]  /*1940*/  @!P3 STS.64 [R19+0x18], R12 ;  /* 0x0000180c1300b388 */ /* 0x0001e20000000a00 */
[----:B------:R-:W-:Y:S06]  /*1950*/  BAR.SYNC.DEFER_BLOCKING 0x0 ;  /* 0x0000000000007b1d */ /* 0x000fec0000010000 */
[----:B------:R-:W-:Y:S05]  /*1960*/  @P2 BRA `(.L_x_2417) ;  /* 0x0000000000b02947 */ /* 0x000fea0003800000 */
[----:B------:R-:W-:-:S05]  /*1970*/  LEA R52, R52, R15, 0x18 ;  /* 0x0000000f34347211 */ /* 0x000fca00078ec0ff */
[----:B------:R-:W1:Y:S04]  /*1980*/  LDS.128 R24, [R52+0x20] ;  /* 0x0000200034187984 */ /* 0x000e680000000c00 */
[----:B0-----:R-:W0:Y:S01]  /*1990*/  LDS.128 R16, [R52+0x30] ;  /* 0x0000300034107984 */ /* 0x001e220000000c00 */
[----:B-1----:R-:W-:Y:S01]  /*19a0*/  FADD.FTZ R29, R12, R24 ;  /* 0x000000180c1d7221 */ /* 0x002fe20000010000 */
[----:B------:R-:W-:Y:S02]  /*19b0*/  FADD.FTZ R24, R13, R25 ;  /* 0x000000190d187221 */ /* 0x000fe40000010000 */
[----:B------:R-:W1:Y:S01]  /*19c0*/  LDS.128 R12, [R52+0x40] ;  /* 0x00004000340c7984 */ /* 0x000e620000000c00 */
[----:B------:R-:W-:Y:S01]  /*19d0*/  FADD.FTZ R29, R29, R26 ;  /* 0x0000001a1d1d7221 */ /* 0x000fe20000010000 */
[----:B------:R-:W-:-:S02]  /*19e0*/  FADD.FTZ R28, R24, R27 ;  /* 0x0000001b181c7221 */ /* 0x000fc40000010000 */
[----:B------:R-:W2:Y:S01]  /*19f0*/  LDS.128 R24, [R52+0x50] ;  /* 0x0000500034187984 */ /* 0x000ea20000000c00 */
[----:B0-----:R-:W-:Y:S01]  /*1a00*/  FADD.FTZ R29, R29, R16 ;  /* 0x000000101d1d7221 */ /* 0x001fe20000010000 */
[----:B------:R-:W-:-:S03]  /*1a10*/  FADD.FTZ R16, R28, R17 ;  /* 0x000000111c107221 */ /* 0x000fc60000010000 */
[----:B------:R-:W-:Y:S01]  /*1a20*/  FADD.FTZ R17, R29, R18 ;  /* 0x000000121d117221 */ /* 0x000fe20000010000 */
[----:B------:R-:W-:Y:S01]  /*1a30*/  FADD.FTZ R16, R16, R19 ;  /* 0x0000001310107221 */ /* 0x000fe20000010000 */
[----:B------:R-:W0:Y:S02]  /*1a40*/  LDS.128 R28, [R52+0x60] ;  /* 0x00006000341c7984 */ /* 0x000e240000000c00 */
        /* <DEDUP_REMOVED lines=8> */
[----:B------:R-:W-:-:S03]  /*1ad0*/  FADD.FTZ R16, R16, R27 ;  /* 0x0000001b10107221 */ /* 0x000fc60000010000 */
[----:B0-----:R-:W-:Y:S01]  /*1ae0*/  FADD.FTZ R53, R17, R28 ;  /* 0x0000001c11357221 */ /* 0x001fe20000010000 */
[----:B------:R-:W-:Y:S02]  /*1af0*/  FADD.FTZ R24, R16, R29 ;  /* 0x0000001d10187221 */ /* 0x000fe40000010000 */
[----:B------:R-:W0:Y:S01]  /*1b00*/  LDS.128 R16, [R52+0x80] ;  /* 0x0000800034107984 */ /* 0x000e220000000c00 */
[----:B------:R-:W-:Y:S01]  /*1b10*/  FADD.FTZ R53, R53, R30 ;  /* 0x0000001e35357221 */ /* 0x000fe20000010000 */
[----:B------:R-:W-:Y:S02]  /*1b20*/  FADD.FTZ R30, R24, R31 ;  /* 0x0000001f181e7221 */ /* 0x000fe40000010000 */
[----:B------:R-:W2:Y:S04]  /*1b30*/  LDS.128 R24, [R52+0x90] ;  /* 0x0000900034187984 */ /* 0x000ea80000000c00 */
[----:B------:R-:W3:Y:S01]  /*1b40*/  LDS.64 R28, [R52+0xa0] ;  /* 0x0000a000341c7984 */ /* 0x000ee20000000a00 */
[----:B-1----:R-:W-:Y:S01]  /*1b50*/  FADD.FTZ R53, R53, R12 ;  /* 0x0000000c35357221 */ /* 0x002fe20000010000 */
[----:B------:R-:W-:-:S03]  /*1b60*/  FADD.FTZ R30, R30, R13 ;  /* 0x0000000d1e1e7221 */ /* 0x000fc60000010000 */
        /* <DEDUP_REMOVED lines=11> */
[----:B------:R-:W-:-:S07]  /*1c20*/  FADD.FTZ R13, R30, R29 ;  /* 0x0000001d1e0d7221 */ /* 0x000fce0000010000 */
.L_x_2417:
[----:B------:R-:W-:Y:S05]  /*1c30*/  BSYNC B0 ;  /* 0x0000000000007941 */ /* 0x000fea0003800000 */
.L_x_2416:
        /* <DEDUP_REMOVED lines=78> */
.L_x_2419:
[----:B------:R-:W-:Y:S05]  /*2120*/  BSYNC B0 ;  /* 0x0000000000007941 */ /* 0x000fea0003800000 */
.L_x_2418:
        /* <DEDUP_REMOVED lines=20> */
.L_x_2421:
[----:B------:R-:W-:Y:S05]  /*2270*/  BSYNC B0 ;  /* 0x0000000000007941 */ /* 0x000fea0003800000 */
.L_x_2420:
[----:B------:R-:W-:Y:S05]  /*2280*/  @!P0 BRA `(.L_x_2422) ;  /* 0x0000001000908947 */ /* 0x000fea0003800000 */
[----:B0-2---:R-:W0:Y:S01]  /*2290*/  LDC R23, c[0x0][0x10] ;  /* 0x00000400ff177b82 */ /* 0x005e220000000800 */
        /* <DEDUP_REMOVED lines=32> */
.L_x_2424:
[----:B------:R-:W2:Y:S04]  /*24a0*/  LDG.E.STRONG.GPU R16, desc[UR14][R14.64] ;  /* 0x0000000e0e107981 */ /* 0x000ea8000c1ef900 */
[----:B--2---:R-:W-:Y:S01]  /*24b0*/  CCTL.IVALL ;  /* 0x00000000ff00798f */ /* 0x004fe20002000000 */
[----:B------:R-:W-:Y:S05]  /*24c0*/  YIELD ;  /* 0x0000000000007946 */ /* 0x000fea0003800000 */
[----:B------:R-:W-:-:S13]  /*24d0*/  ISETP.NE.AND P0, PT, R16, R19, PT ;  /* 0x000000131000720c */ /* 0x000fda0003f05270 */
[----:B------:R-:W-:Y:S05]  /*24e0*/  @P0 BRA `(.L_x_2424) ;  /* 0xfffffffc00ec0947 */ /* 0x000fea000383ffff */
.L_x_2423:
        /* <DEDUP_REMOVED lines=17> */
.L_x_2428:
        /* <DEDUP_REMOVED lines=115> */
.L_x_2427:
        /* <DEDUP_REMOVED lines=61> */
.L_x_2429:
[----:B------:R-:W-:-:S13]  /*3100*/  ISETP.NE.OR P0, PT, R25, RZ, P0 ;  /* 0x000000ff1900720c */ /* 0x000fda0000705670 */
[----:B------:R-:W-:Y:S05]  /*3110*/  @!P0 BRA `(.L_x_2425) ;  /* 0x00000000007c8947 */ /* 0x000fea0003800000 */
.L_x_2426:
        /* <DEDUP_REMOVED lines=31> */
.L_x_2425:
        /* <DEDUP_REMOVED lines=11> */
.L_x_2431:
[----:B------:R-:W-:Y:S05]  /*33c0*/  BSYNC B0 ;  /* 0x0000000000007941 */ /* 0x000fea0003800000 */
.L_x_2430:
        /* <DEDUP_REMOVED lines=16> */
.L_x_2422:
[----:B------:R-:W1:Y:S01]  /*34d0*/  S2UR UR9, SR_CgaCtaId ;  /* 0x00000000000979c3 */ /* 0x000e620000008800 */
[----:B------:R-:W-:Y:S01]  /*34e0*/  UMOV UR8, 0x400 ;  /* 0x0000040000087882 */ /* 0x000fe20000000000 */
[C---:B0-2---:R-:W-:Y:S02]  /*34f0*/  IADD3 R23, R44.reuse, 0x10, RZ ;  /* 0x000000102c177810 */ /* 0x045fe40007ffe0ff */
[C---:B------:R-:W-:Y:S02]  /*3500*/  IADD3 R16, R44.reuse, 0x20, RZ ;  /* 0x000000202c107810 */ /* 0x040fe40007ffe0ff */
[----:B------:R-:W-:Y:S02]  /*3510*/  IADD3 R17, R44, 0x30, RZ ;  /* 0x000000302c117810 */ /* 0x000fe40007ffe0ff */
[----:B------:R-:W-:Y:S02]  /*3520*/  SHF.R.S32.HI R22, RZ, 0x1f, R23 ;  /* 0x0000001fff167819 */ /* 0x000fe40000011417 */
[----:B------:R-:W-:-:S02]  /*3530*/  SHF.R.S32.HI R18, RZ, 0x1f, R16 ;  /* 0x0000001fff127819 */ /* 0x000fc40000011410 */
[----:B------:R-:W-:Y:S01]  /*3540*/  SHF.R.S32.HI R19, RZ, 0x1f, R17 ;  /* 0x0000001fff137819 */ /* 0x000fe20000011411 */
[----:B-1----:R-:W-:-:S09]  /*3550*/  ULEA UR8, UR9, UR8, 0x18 ;  /* 0x0000000809087291 */ /* 0x002fd2000f8ec03f */
        /* <DEDUP_REMOVED lines=35> */
.L_x_2432:
[----:B------:R-:W-:Y:S04]  /*3790*/  BSSY B0, `(.L_x_2433) ;  /* 0x0000014000007945 */ /* 0x000fe80003800000 */
[----:B------:R-:W-:Y:S05]  /*37a0*/  @!P1 BRA `(.L_x_2434) ;  /* 0x0000000000489947 */ /* 0x000fea0003800000 */
[----:B------:R-:W-:Y:S01]  /*37b0*/  SHF.R.S32.HI R15, RZ, 0x1f, R44 ;  /* 0x0000001fff0f7819 */ /* 0x000fe2000001142c */
[----:B------:R-:W-:Y:S01]  /*37c0*/  ULDC.64 UR8, c[0x0][0x288] ;  /* 0x0000a20000087ab9 */ /* 0x000fe20000000a00 */
[----:B------:R-:W-:Y:S01]  /*37d0*/  MOV R12, R48 ;  /* 0x00000030000c7202 */ /* 0x000fe20000000f00 */
[--C-:B------:R-:W-:Y:S01]  /*37e0*/  FFMA.FTZ R36, R36, R21, R20.reuse ;  /* 0x0000001524247223 */ /* 0x100fe20000010014 */
[----:B------:R-:W-:Y:S01]  /*37f0*/  MOV R13, R51 ;  /* 0x00000033000d7202 */ /* 0x000fe20000000f00 */
[----:B------:R-:W-:Y:S02]  /*3800*/  IMAD R15, R15, UR8, RZ ;  /* 0x000000080f0f7c24 */ /* 0x000fe4000f8e02ff */
[----:B------:R-:W-:Y:S01]  /*3810*/  FFMA.FTZ R35, R35, R21, R20 ;  /* 0x0000001523237223 */ /* 0x000fe20000010014 */
[----:B------:R-:W-:Y:S01]  /*3820*/  FFMA.FTZ R14, R43, R4, -R36 ;  /* 0x000000042b0e7223 */ /* 0x000fe20000010824 */
[----:B------:R-:W-:-:S04]  /*3830*/  IMAD.WIDE.U32 R12, R44, UR8, R12 ;  /* 0x000000082c0c7c25 */ /* 0x000fc8000f8e000c */
[----:B------:R-:W-:Y:S01]  /*3840*/  FMUL.FTZ R14, R14, UR16 ;  /* 0x000000100e0e7c20 */ /* 0x000fe20008410000 */
[----:B------:R-:W-:Y:S01]  /*3850*/  IMAD R15, R44, UR9, R15 ;  /* 0x000000092c0f7c24 */ /* 0x000fe2000f8e020f */
[----:B------:R-:W-:Y:S02]  /*3860*/  ULDC.64 UR8, c[0x0][0x210] ;  /* 0x0000840000087ab9 */ /* 0x000fe40000000a00 */
[----:B------:R-:W-:Y:S02]  /*3870*/  LEA R4, P5, R12, UR8, 0x2 ;  /* 0x000000080c047c11 */ /* 0x000fe4000f8a10ff */
[----:B------:R-:W-:Y:S01]  /*3880*/  IADD3 R13, R13, R15, RZ ;  /* 0x0000000f0d0d7210 */ /* 0x000fe20007ffe0ff */
[----:B------:R-:W-:-:S03]  /*3890*/  FFMA.FTZ R15, R40, R5, -R35 ;  /* 0x00000005280f7223 */ /* 0x000fc60000010823 */
[----:B------:R-:W-:Y:S01]  /*38a0*/  LEA.HI.X R5, R12, UR9, R13, 0x2, P5 ;  /* 0x000000090c057c11 */ /* 0x000fe2000a8f140d */
[----:B------:R-:W-:-:S05]  /*38b0*/  FMUL.FTZ R15, R15, UR16 ;  /* 0x000000100f0f7c20 */ /* 0x000fca0008410000 */
[----:B------:R0:W-:Y:S02]  /*38c0*/  STG.E.64 desc[UR14][R4.64], R14 ;  /* 0x0000000e04007986 */ /* 0x0001e4000c101b0e */
.L_x_2434:
[----:B------:R-:W-:Y:S05]  /*38d0*/  BSYNC B0 ;  /* 0x0000000000007941 */ /* 0x000fea0003800000 */
.L_x_2433:
        /* <DEDUP_REMOVED lines=19> */
.L_x_2435:
        /* <DEDUP_REMOVED lines=19> */
.L_x_2437:
[----:B------:R-:W-:Y:S05]  /*3b40*/  BSYNC B0 ;  /* 0x0000000000007941 */ /* 0x000fea0003800000 */
.L_x_2436:
        /* <DEDUP_REMOVED lines=19> */
.L_x_2438:
[----:B------:R-:W-:Y:S04]  /*3c80*/  BSSY B0, `(.L_x_2439) ;  /* 0x0000013000007945 */ /* 0x000fe80003800000 */
[----:B------:R-:W-:Y:S05]  /*3c90*/  @P2 BRA `(.L_x_2440) ;  /* 0x0000000000442947 */ /* 0x000fea0003800000 */
[----:B------:R-:W-:Y:S01]  /*3ca0*/  ULDC.64 UR8, c[0x0][0x288] ;  /* 0x0000a20000087ab9 */ /* 0x000fe20000000a00 */
[----:B0-----:R-:W-:Y:S01]  /*3cb0*/  MOV R4, R48 ;  /* 0x0000003000047202 */ /* 0x001fe20000000f00 */
[----:B-1----:R-:W-:Y:S01]  /*3cc0*/  IMAD R7, R18, UR8, RZ ;  /* 0x0000000812077c24 */ /* 0x002fe2000f8e02ff */
[----:B------:R-:W-:Y:S01]  /*3cd0*/  MOV R5, R51 ;  /* 0x0000003300057202 */ /* 0x000fe20000000f00 */
[-CC-:B------:R-:W-:Y:S02]  /*3ce0*/  FFMA.FTZ R32, R32, R21.reuse, R20.reuse ;  /* 0x0000001520207223 */ /* 0x180fe40000010014 */
[----:B------:R-:W-:Y:S02]  /*3cf0*/  IMAD R13, R16, UR9, R7 ;  /* 0x00000009100d7c24 */ /* 0x000fe4000f8e0207 */
[----:B------:R-:W-:Y:S01]  /*3d00*/  FFMA.FTZ R7, R0, R21, R20 ;  /* 0x0000001500077223 */ /* 0x000fe20000010014 */
[----:B------:R-:W-:Y:S01]  /*3d10*/  IMAD.WIDE.U32 R4, R16, UR8, R4 ;  /* 0x0000000810047c25 */ /* 0x000fe2000f8e0004 */
[----:B------:R-:W-:-:S03]  /*3d20*/  ULDC.64 UR8, c[0x0][0x210] ;  /* 0x0000840000087ab9 */ /* 0x000fc60000000a00 */
[----:B------:R-:W-:Y:S01]  /*3d30*/  FFMA.FTZ R32, R43, R8, -R32 ;  /* 0x000000082b207223 */ /* 0x000fe20000010820 */
[----:B------:R-:W-:Y:S01]  /*3d40*/  FFMA.FTZ R33, R40, R9, -R7 ;  /* 0x0000000928217223 */ /* 0x000fe20000010807 */
[----:B------:R-:W-:Y:S02]  /*3d50*/  LEA R6, P0, R4, UR8, 0x2 ;  /* 0x0000000804067c11 */ /* 0x000fe4000f8010ff */
[----:B------:R-:W-:Y:S01]  /*3d60*/  FMUL.FTZ R32, R32, UR16 ;  /* 0x0000001020207c20 */ /* 0x000fe20008410000 */
[----:B------:R-:W-:Y:S01]  /*3d70*/  IADD3 R13, R5, R13, RZ ;  /* 0x0000000d050d7210 */ /* 0x000fe20007ffe0ff */
[----:B------:R-:W-:-:S03]  /*3d80*/  FMUL.FTZ R33, R33, UR16 ;  /* 0x0000001021217c20 */ /* 0x000fc60008410000 */
[----:B------:R-:W-:-:S05]  /*3d90*/  LEA.HI.X R7, R4, UR9, R13, 0x2, P0 ;  /* 0x0000000904077c11 */ /* 0x000fca00080f140d */
[----:B------:R2:W-:Y:S02]  /*3da0*/  STG.E.64 desc[UR14][R6.64], R32 ;  /* 0x0000002006007986 */ /* 0x0005e4000c101b0e */
.L_x_2440:
[----:B------:R-:W-:Y:S05]  /*3db0*/  BSYNC B0 ;  /* 0x0000000000007941 */ /* 0x000fea0003800000 */
.L_x_2439:
[----:B------:R-:W-:Y:S05]  /*3dc0*/  @!P4 BRA `(.L_x_2441) ;  /* 0x000000000048c947 */ /* 0x000fea0003800000 */
[----:B------:R-:W-:Y:S01]  /*3dd0*/  FFMA.FTZ R41, R2, R43, R41 ;  /* 0x0000002b02297223 */ /* 0x000fe20000010029 */
[----:B------:R-:W-:-:S03]  /*3de0*/  FFMA.FTZ R42, R3, R40, R42 ;  /* 0x00000028032a7223 */ /* 0x000fc6000001002a */
[----:B------:R-:W-:Y:S01]  /*3df0*/  FMUL.FTZ R0, R41, -1.4426950216293334961 ;  /* 0xbfb8aa3b29007820 */ /* 0x000fe20000410000 */
[----:B-12---:R-:W-:-:S05]  /*3e00*/  FMUL.FTZ R6, R42, -1.4426950216293334961 ;  /* 0xbfb8aa3b2a067820 */ /* 0x006fca0000410000 */
        /* <DEDUP_REMOVED lines=14> */
.L_x_2441:
        /* <DEDUP_REMOVED lines=18> */
.L_x_2443:
[----:B------:R-:W-:Y:S05]  /*4010*/  BSYNC B0 ;  /* 0x0000000000007941 */ /* 0x000fea0003800000 */
.L_x_2442:
[----:B------:R-:W-:Y:S01]  /*4020*/  ULDC UR8, c[0x0][0x10] ;  /* 0x0000040000087ab9 */ /* 0x000fe20000000800 */
[----:B------:R-:W-:Y:S02]  /*4030*/  UIADD3 UR4, UR4, 0x1, URZ ;  /* 0x0000000104047890 */ /* 0x000fe4000fffe03f */
[----:B------:R-:W-:-:S04]  /*4040*/  UIADD3 UR7, UR8, UR7, URZ ;  /* 0x0000000708077290 */ /* 0x000fc8000fffe03f */
[----:B------:R-:W-:-:S06]  /*4050*/  UISETP.GE.AND UP0, UPT, UR7, UR5, UPT ;  /* 0x000000050700728c */ /* 0x000fcc000bf06270 */
[----:B------:R-:W-:-:S13]  /*4060*/  PLOP3.LUT P0, PT, PT, PT, UP0, 0x80, 0x0 ;  /* 0x000000000000781c */ /* 0x000fda0003f0f008 */
[----:B------:R-:W-:Y:S05]  /*4070*/  @!P0 BRA `(.L_x_2444) ;  /* 0xffffffc000948947 */ /* 0x000fea000383ffff */
.L_x_2409:
[----:B0-----:R-:W0:Y:S01]  /*4080*/  LDC R4, c[0x0][0xc] ;  /* 0x00000300ff047b82 */ /* 0x001e220000000800 */
[----:B------:R-:W-:Y:S01]  /*4090*/  ISETP.NE.AND P1, PT, R46, RZ, PT ;  /* 0x000000ff2e00720c */ /* 0x000fe20003f25270 */
[----:B------:R-:W-:Y:S06]  /*40a0*/  BSSY B0, `(.L_x_2445) ;  /* 0x0000011000007945 */ /* 0x000fec0003800000 */
[----:B-12---:R-:W1:Y:S08]  /*40b0*/  LDC R7, c[0x0][0x10] ;  /* 0x00000400ff077b82 */ /* 0x006e700000000800 */
[----:B---3--:R-:W2:Y:S01]  /*40c0*/  LDC.64 R2, c[0x0][0x258] ;  /* 0x00009600ff027b82 */ /* 0x008ea20000000a00 */
        /* <DEDUP_REMOVED lines=14> */
.L_x_2446:
[----:B------:R-:W-:Y:S05]  /*41b0*/  BSYNC B0 ;  /* 0x0000000000007941 */ /* 0x000fea0003800000 */
.L_x_2445:
        /* <DEDUP_REMOVED lines=11> */
.L_x_2448:
[----:B------:R-:W2:Y:S04]  /*4270*/  LDG.E.STRONG.GPU R5, desc[UR14][R2.64] ;  /* 0x0000000e02057981 */ /* 0x000ea8000c1ef900 */
[----:B--2---:R-:W-:Y:S01]  /*4280*/  CCTL.IVALL ;  /* 0x00000000ff00798f */ /* 0x004fe20002000000 */
[----:B------:R-:W-:Y:S05]  /*4290*/  YIELD ;  /* 0x0000000000007946 */ /* 0x000fea0003800000 */
[----:B------:R-:W-:-:S13]  /*42a0*/  ISETP.NE.AND P0, PT, R5, R0, PT ;  /* 0x000000000500720c */ /* 0x000fda0003f05270 */
[----:B------:R-:W-:Y:S05]  /*42b0*/  @P0 BRA `(.L_x_2448) ;  /* 0xfffffffc00ec0947 */ /* 0x000fea000383ffff */
.L_x_2447:
        /* <DEDUP_REMOVED lines=24> */
.L_x_2449:
        /* <DEDUP_REMOVED lines=25> */
.L_x_2450:
        /* <DEDUP_REMOVED lines=11> */
.L_x_5142:


//--------------------- .text._Z35group_norm_nhwc_bwd_one_pass_kernelI11Fp32IOBf16WLi128ELi70ELi560EEv26Group_norm_nhwc_bwd_params --------------------------
	.section	.text._Z35group_norm_nhwc_bwd_one_pass_kernelI11Fp32IOBf16WLi128ELi70ELi560EEv26Group_norm_nhwc_bwd_params,"ax",@progbits
	.align	128
        .global         _Z35group_norm_nhwc_bwd_one_pass_kernelI11Fp32IOBf16WLi128ELi70ELi560EEv26Group_norm_nhwc_bwd_params
        .type           _Z35group_norm_nhwc_bwd_one_pass_kernelI11Fp32IOBf16WLi128ELi70ELi560EEv26Group_norm_nhwc_bwd_params,@function
        .size           _Z35group_norm_nhwc_bwd_one_pass_kernelI11Fp32IOBf16WLi128ELi70ELi560EEv26Group_norm_nhwc_bwd_params,(.L_x_5143 - _Z35group_norm_nhwc_bwd_one_pass_kernelI11Fp32IOBf16WLi128ELi70ELi560EEv26Group_norm_nhwc_bwd_params)
        .other          _Z35group_norm_nhwc_bwd_one_pass_kernelI11Fp32IOBf16WLi128ELi70ELi560EEv26Group_norm_nhwc_bwd_params,@"STO_CUDA_ENTRY STV_DEFAULT"
_Z35group_norm_nhwc_bwd_one_pass_kernelI11Fp32IOBf16WLi128ELi70ELi560EEv26Group_norm_nhwc_bwd_params:
.text._Z35group_norm_nhwc_bwd_one_pass_kernelI11Fp32IOBf16WLi128ELi70ELi560EEv26Group_norm_nhwc_bwd_params:
        /* <DEDUP_REMOVED lines=50> */
.L_x_2502:
[----:B--234-:R-:W0:Y:S01]  /*0320*/  LDC R13, c[0x0][0x2a0] ;  /* 0x0000a800ff0d7b82 */ /* 0x01ce220000000800 */
[----:B------:R-:W-:Y:S01]  /*0330*/  ISETP.GE.AND P4, PT, R64, RZ, PT ;  /* 0x000000ff4000720c */ /* 0x000fe20003f86270 */
[----:B------:R-:W-:Y:S01]  /*0340*/  ULDC.64 UR14, c[0x0][0x290] ;  /* 0x0000a400000e7ab9 */ /* 0x000fe20000000a00 */
[----:B------:R-:W-:Y:S01]  /*0350*/  SHF.R.S32.HI R50, RZ, 0x1f, R62 ;  /* 0x0000001fff327819 */ /* 0x000fe2000001143e */
[----:B------:R-:W-:Y:S01]  /*0360*/  ULDC.64 UR12, c[0x0][0x298] ;  /* 0x0000a600000c7ab9 */ /* 0x000fe20000000a00 */
[----:B------:R-:W-:Y:S02]  /*0370*/  SHF.R.S32.HI R49, RZ, 0x1f, R61 ;  /* 0x0000001fff317819 */ /* 0x000fe4000001143d */
[----:B------:R-:W-:Y:S02]  /*0380*/  CS2R R42, SRZ ;  /* 0x00000000002a7805 */ /* 0x000fe4000001ff00 */
[----:B------:R-:W-:Y:S01]  /*0390*/  SHF.R.S32.HI R48, RZ, 0x1f, R60 ;  /* 0x0000001fff307819 */ /* 0x000fe2000001143c */
[----:B-1----:R-:W1:Y:S08]  /*03a0*/  @P1 LDC.64 R16, c[0x0][0x288] ;  /* 0x0000a200ff101b82 */ /* 0x002e700000000a00 */
        /* <DEDUP_REMOVED lines=28> */
[----:B------:R-:W-:Y:S02]  /*0570*/  SEL R86, R9, R8, !P0 ;  /* 0x0000000809567207 */ /* 0x000fe40004000000 */
[----:B------:R-:W-:-:S02]  /*0580*/  ISETP.GE.AND.EX P4, PT, R50, UR15, PT, P4 ;  /* 0x0000000f32007c0c */ /* 0x000fc4000bf86340 */
[----:B------:R-:W-:Y:S01]  /*0590*/  @P2 IADD3 R7, R7, 0x1, RZ ;  /* 0x0000000107072810 */ /* 0x000fe20007ffe0ff */
[----:B------:R-:W-:Y:S01]  /*05a0*/  IMAD R70, R86, 0x46, RZ ;  /* 0x0000004656467824 */ /* 0x000fe200078e02ff */
[----:B------:R-:W-:Y:S02]  /*05b0*/  ISETP.GT.U32.OR P4, PT, R65, 0x22f, P4 ;  /* 0x0000022f4100780c */ /* 0x000fe40002784470 */
[----:B------:R-:W-:Y:S02]  /*05c0*/  @!P5 IADD3 R7, -R7, RZ, RZ ;  /* 0x000000ff0707d210 */ /* 0x000fe40007ffe1ff */
[----:B------:R-:W-:Y:S02]  /*05d0*/  ISETP.GE.U32.AND P2, PT, R60, UR14, PT ;  /* 0x0000000e3c007c0c */ /* 0x000fe4000bf46070 */
[----:B------:R-:W-:Y:S02]  /*05e0*/  SEL R7, R9, R7, !P0 ;  /* 0x0000000709077207 */ /* 0x000fe40004000000 */
[----:B------:R-:W-:-:S02]  /*05f0*/  SHF.R.S32.HI R9, RZ, 0x1f, R66 ;  /* 0x0000001fff097819 */ /* 0x000fc40000011442 */
[----:B------:R-:W-:Y:S02]  /*0600*/  IADD3 R88, P0, R66, R70, RZ ;  /* 0x0000004642587210 */ /* 0x000fe40007f1e0ff */
[----:B------:R-:W-:Y:S01]  /*0610*/  SHF.R.S32.HI R6, RZ, 0x1f, R7 ;  /* 0x0000001fff067819 */ /* 0x000fe20000011407 */
[----:B------:R-:W3:Y:S01]  /*0620*/  @!P4 LDC.64 R14, c[0x0][0x288] ;  /* 0x0000a200ff0ecb82 */ /* 0x000ee20000000a00 */
[----:B------:R-:W-:Y:S02]  /*0630*/  LEA.HI.X.SX32 R89, R70, R9, 0x1, P0 ;  /* 0x0000000946597211 */ /* 0x000fe400000f0eff */
[----:B------:R-:W-:Y:S01]  /*0640*/  ISETP.GE.U32.AND P0, PT, R61, UR14, PT ;  /* 0x0000000e3d007c0c */ /* 0x000fe2000bf06070 */
[----:B------:R-:W-:Y:S01]  /*0650*/  IMAD R6, R6, UR12, RZ ;  /* 0x0000000c06067c24 */ /* 0x000fe2000f8e02ff */
[----:B------:R-:W-:Y:S01]  /*0660*/  ISETP.GE.AND.EX P2, PT, R48, UR15, PT, P2 ;  /* 0x0000000f30007c0c */ /* 0x000fe2000bf46320 */
[----:B------:R-:W-:Y:S01]  /*0670*/  IMAD.WIDE.U32 R88, R7, UR12, R88 ;  /* 0x0000000c07587c25 */ /* 0x000fe2000f8e0058 */
[----:B------:R-:W-:Y:S01]  /*0680*/  ISETP.GE.AND.EX P0, PT, R49, UR15, PT, P0 ;  /* 0x0000000f31007c0c */ /* 0x000fe2000bf06300 */
[----:B------:R-:W4:Y:S01]  /*0690*/  @!P4 LDC.64 R20, c[0x0][0x230] ;  /* 0x00008c00ff14cb82 */ /* 0x000f220000000a00 */
[----:B------:R-:W-:Y:S01]  /*06a0*/  ISETP.GT.U32.OR P2, PT, R65, 0x22f, P2 ;  /* 0x0000022f4100780c */ /* 0x000fe20001744470 */
[----:B------:R-:W-:Y:S01]  /*06b0*/  IMAD R91, R7, UR13, R6 ;  /* 0x0000000d075b7c24 */ /* 0x000fe2000f8e0206 */
[----:B------:R-:W-:Y:S01]  /*06c0*/  ISETP.GT.U32.OR P0, PT, R65, 0x22f, P0 ;  /* 0x0000022f4100780c */ /* 0x000fe20000704470 */
[----:B-1----:R-:W-:Y:S01]  /*06d0*/  @P1 IMAD R6, R51, R16, RZ ;  /* 0x0000001033061224 */ /* 0x002fe200078e02ff */
[----:B------:R-:W-:-:S02]  /*06e0*/  @P1 MOV R90, R88 ;  /* 0x00000058005a1202 */ /* 0x000fc40000000f00 */
[----:B------:R-:W-:Y:S01]  /*06f0*/  IADD3 R91, R89, R91, RZ ;  /* 0x0000005b595b7210 */ /* 0x000fe20007ffe0ff */
[----:B------:R-:W-:Y:S01]  /*0700*/  @P1 IMAD R17, R63, R17, R6 ;  /* 0x000000113f111224 */ /* 0x000fe200078e0206 */
[----:B------:R-:W1:Y:S01]  /*0710*/  @!P4 LDC.64 R12, c[0x0][0x228] ;  /* 0x00008a00ff0ccb82 */ /* 0x000e620000000a00 */
[----:B------:R-:W-:Y:S01]  /*0720*/  ISETP.GE.U32.AND P3, PT, R59, UR14, PT ;  /* 0x0000000e3b007c0c */ /* 0x000fe2000bf66070 */
[----:B------:R-:W-:-:S04]  /*0730*/  @P1 IMAD.WIDE.U32 R6, R63, R16, R90 ;  /* 0x000000103f061225 */ /* 0x000fc800078e005a */
[----:B---3--:R-:W-:Y:S02]  /*0740*/  @!P4 IMAD R16, R50, R14, RZ ;  /* 0x0000000e3210c224 */ /* 0x008fe400078e02ff */
[----:B------:R-:W3:Y:S01]  /*0750*/  @!P0 LDC.64 R10, c[0x0][0x288] ;  /* 0x0000a200ff0a8b82 */ /* 0x000ee20000000a00 */
[----:B------:R-:W-:Y:S02]  /*0760*/  @P1 IADD3 R17, R7, R17, RZ ;  /* 0x0000001107111210 */ /* 0x000fe40007ffe0ff */
[C---:B------:R-:W-:Y:S02]  /*0770*/  @P1 SHF.L.U32 R7, R6.reuse, 0x2, RZ ;  /* 0x0000000206071819 */ /* 0x040fe400000006ff */
[----:B------:R-:W-:Y:S02]  /*0780*/  @P1 SHF.L.U64.HI R26, R6, 0x2, R17 ;  /* 0x00000002061a1819 */ /* 0x000fe40000010211 */
[C---:B--2---:R-:W-:Y:S01]  /*0790*/  @P1 IADD3 R72, P6, R7.reuse, R72, RZ ;  /* 0x0000004807481210 */ /* 0x044fe20007fde0ff */
[----:B------:R-:W2:Y:S01]  /*07a0*/  @!P2 LDC.64 R8, c[0x0][0x288] ;  /* 0x0000a200ff08ab82 */ /* 0x000ea20000000a00 */
[----:B0-----:R-:W-:Y:S01]  /*07b0*/  @P1 IADD3 R18, P5, R7, R18, RZ ;  /* 0x0000001207121210 */ /* 0x001fe20007fbe0ff */
[----:B------:R-:W-:Y:S01]  /*07c0*/  @!P4 IMAD R7, R62, R15, R16 ;  /* 0x0000000f3e07c224 */ /* 0x000fe200078e0210 */
[----:B------:R-:W-:-:S02]  /*07d0*/  @!P4 MOV R16, R88 ;  /* 0x000000580010c202 */ /* 0x000fc40000000f00 */
[----:B------:R-:W-:Y:S02]  /*07e0*/  @!P4 MOV R17, R91 ;  /* 0x0000005b0011c202 */ /* 0x000fe40000000f00 */
[C---:B------:R-:W-:Y:S01]  /*07f0*/  @P1 IADD3.X R73, R26.reuse, R73, RZ, P6, !PT ;  /* 0x000000491a491210 */ /* 0x040fe200037fe4ff */
[----:B------:R-:W0:Y:S01]  /*0800*/  @!P0 LDC.64 R22, c[0x0][0x230] ;  /* 0x00008c00ff168b82 */ /* 0x000e220000000a00 */
[----:B------:R-:W-:Y:S01]  /*0810*/  @P1 IADD3.X R19, R26, R19, RZ, P5, !PT ;  /* 0x000000131a131210 */ /* 0x000fe20002ffe4ff */
[----:B------:R-:W-:Y:S01]  /*0820*/  @!P4 IMAD.WIDE.U32 R14, R62, R14, R16 ;  /* 0x0000000e3e0ec225 */ /* 0x000fe200078e0010 */
[----:B------:R-:W-:-:S04]  /*0830*/  SHF.R.S32.HI R6, RZ, 0x1f, R59 ;  /* 0x0000001fff067819 */ /* 0x000fc8000001143b */
[----:B------:R-:W-:Y:S01]  /*0840*/  @!P4 IADD3 R15, R15, R7, RZ ;  /* 0x000000070f0fc210 */ /* 0x000fe20007ffe0ff */
[----:B------:R-:W0:Y:S01]  /*0850*/  @!P0 LDC.64 R24, c[0x0][0x228] ;  /* 0x00008a00ff188b82 */ /* 0x000e220000000a00 */
[C---:B------:R-:W-:Y:S01]  /*0860*/  @!P4 SHF.L.U32 R7, R14.reuse, 0x2, RZ ;  /* 0x000000020e07c819 */ /* 0x040fe200000006ff */
[----:B---3--:R-:W-:Y:S01]  /*0870*/  @!P0 IMAD R26, R49, R10, RZ ;  /* 0x0000000a311a8224 */ /* 0x008fe200078e02ff */
[----:B------:R-:W-:Y:S02]  /*0880*/  @!P4 SHF.L.U64.HI R16, R14, 0x2, R15 ;  /* 0x000000020e10c819 */ /* 0x000fe4000001020f */
[----:B------:R-:W-:Y:S02]  /*0890*/  @!P0 MOV R14, R88 ;  /* 0x00000058000e8202 */ /* 0x000fe40000000f00 */
[----:B------:R-:W-:Y:S01]  /*08a0*/  @!P0 MOV R15, R91 ;  /* 0x0000005b000f8202 */ /* 0x000fe20000000f00 */
[----:B--2---:R-:W-:Y:S01]  /*08b0*/  @!P2 IMAD R17, R48, R8, RZ ;  /* 0x000000083011a224 */ /* 0x004fe200078e02ff */
[C---:B----4-:R-:W-:Y:S01]  /*08c0*/  @!P4 IADD3 R20, P5, R7.reuse, R20, RZ ;  /* 0x000000140714c210 */ /* 0x050fe20007fbe0ff */
[----:B------:R-:W2:Y:S01]  /*08d0*/  @!P2 LDC.64 R30, c[0x0][0x228] ;  /* 0x00008a00ff1eab82 */ /* 0x000ea20000000a00 */
[----:B-1----:R-:W-:Y:S01]  /*08e0*/  @!P4 IADD3 R12, P6, R7, R12, RZ ;  /* 0x0000000c070cc210 */ /* 0x002fe20007fde0ff */
[C---:B------:R-:W-:Y:S01]  /*08f0*/  @!P0 IMAD R7, R61.reuse, R11, R26 ;  /* 0x0000000b3d078224 */ /* 0x040fe200078e021a */
[C---:B------:R-:W-:Y:S01]  /*0900*/  @!P4 IADD3.X R21, R16.reuse, R21, RZ, P5, !PT ;  /* 0x000000151015c210 */ /* 0x040fe20002ffe4ff */
[----:B------:R-:W-:Y:S01]  /*0910*/  @!P0 IMAD.WIDE.U32 R10, R61, R10, R14 ;  /* 0x0000000a3d0a8225 */ /* 0x000fe200078e000e */
[----:B------:R-:W-:-:S02]  /*0920*/  @!P4 IADD3.X R13, R16, R13, RZ, P6, !PT ;  /* 0x0000000d100dc210 */ /* 0x000fc400037fe4ff */
[----:B------:R-:W-:Y:S01]  /*0930*/  @!P2 MOV R16, R88 ;  /* 0x000000580010a202 */ /* 0x000fe20000000f00 */
[----:B------:R-:W-:Y:S01]  /*0940*/  @!P2 IMAD R27, R60, R9, R17 ;  /* 0x000000093c1ba224 */ /* 0x000fe200078e0211 */
[----:B------:R-:W-:Y:S01]  /*0950*/  @!P2 MOV R17, R91 ;  /* 0x0000005b0011a202 */ /* 0x000fe20000000f00 */
[----:B------:R1:W5:Y:S01]  /*0960*/  @!P4 LDG.E.64 R42, desc[UR8][R20.64] ;  /* 0x00000008142ac981 */ /* 0x000362000c1e1b00 */
[----:B------:R-:W-:Y:S02]  /*0970*/  ISETP.GE.AND.EX P3, PT, R6, UR15, PT, P3 ;  /* 0x0000000f06007c0c */ /* 0x000fe4000bf66330 */
[----:B------:R-:W-:Y:S01]  /*0980*/  @!P0 IADD3 R11, R11, R7, RZ ;  /* 0x000000070b0b8210 */ /* 0x000fe20007ffe0ff */
[----:B------:R-:W-:Y:S01]  /*0990*/  @!P2 IMAD.WIDE.U32 R8, R60, R8, R16 ;  /* 0x000000083c08a225 */ /* 0x000fe200078e0010 */
[----:B------:R-:W-:Y:S01]  /*09a0*/  ISETP.GT.U32.OR P3, PT, R65, 0x22f, P3 ;  /* 0x0000022f4100780c */ /* 0x000fe20001f64470 */
[----:B------:R-:W3:Y:S01]  /*09b0*/  @!P2 LDC.64 R16, c[0x0][0x230] ;  /* 0x00008c00ff10ab82 */ /* 0x000ee20000000a00 */
[----:B------:R-:W-:-:S02]  /*09c0*/  @!P0 SHF.L.U32 R7, R10, 0x2, RZ ;  /* 0x000000020a078819 */ /* 0x000fc400000006ff */
[----:B------:R-:W-:Y:S02]  /*09d0*/  @!P0 SHF.L.U64.HI R10, R10, 0x2, R11 ;  /* 0x000000020a0a8819 */ /* 0x000fe4000001020b */
[C---:B0-----:R-:W-:Y:S02]  /*09e0*/  @!P0 IADD3 R22, P5, R7.reuse, R22, RZ ;  /* 0x0000001607168210 */ /* 0x041fe40007fbe0ff */
[----:B------:R-:W-:Y:S02]  /*09f0*/  @!P0 IADD3 R24, P6, R7, R24, RZ ;  /* 0x0000001807188210 */ /* 0x000fe40007fde0ff */
[----:B------:R-:W-:Y:S02]  /*0a00*/  @!P2 IADD3 R7, R9, R27, RZ ;  /* 0x0000001b0907a210 */ /* 0x000fe40007ffe0ff */
[----:B------:R-:W-:Y:S01]  /*0a10*/  @!P0 IADD3.X R23, R10, R23, RZ, P5, !PT ;  /* 0x000000170a178210 */ /* 0x000fe20002ffe4ff */
[----:B------:R-:W0:Y:S01]  /*0a20*/  @!P3 LDC.64 R14, c[0x0][0x288] ;  /* 0x0000a200ff0ebb82 */ /* 0x000e220000000a00 */
[----:B------:R-:W-:-:S02]  /*0a30*/  @!P2 SHF.L.U64.HI R34, R8, 0x2, R7 ;  /* 0x000000020822a819 */ /* 0x000fc40000010207 */
[----:B------:R-:W-:Y:S02]  /*0a40*/  @!P0 IADD3.X R25, R10, R25, RZ, P6, !PT ;  /* 0x000000190a198210 */ /* 0x000fe400037fe4ff */
[----:B------:R-:W-:Y:S02]  /*0a50*/  CS2R R10, SRZ ;  /* 0x00000000000a7805 */ /* 0x000fe4000001ff00 */
[----:B------:R-:W-:Y:S02]  /*0a60*/  SHF.R.S32.HI R7, RZ, 0x1f, R58 ;  /* 0x0000001fff077819 */ /* 0x000fe4000001143a */
[----:B------:R-:W-:Y:S01]  /*0a70*/  ISETP.GE.U32.AND P5, PT, R58, UR14, PT ;  /* 0x0000000e3a007c0c */ /* 0x000fe2000bfa6070 */
[----:B------:R-:W4:Y:S01]  /*0a80*/  @!P3 LDC.64 R28, c[0x0][0x230] ;  /* 0x00008c00ff1cbb82 */ /* 0x000f220000000a00 */
[----:B------:R-:W-:Y:S01]  /*0a90*/  @!P2 SHF.L.U32 R27, R8, 0x2, RZ ;  /* 0x00000002081ba819 */ /* 0x000fe200000006ff */
[----:B------:R2:W5:Y:S01]  /*0aa0*/  @!P4 LDG.E.64 R10, desc[UR8][R12.64] ;  /* 0x000000080c0ac981 */ /* 0x000562000c1e1b00 */
[----:B------:R-:W-:-:S04]  /*0ab0*/  ISETP.GE.AND.EX P5, PT, R7, UR15, PT, P5 ;  /* 0x0000000f07007c0c */ /* 0x000fc8000bfa6350 */
[----:B------:R-:W-:Y:S02]  /*0ac0*/  ISETP.GT.U32.OR P4, PT, R65, 0x22f, P5 ;  /* 0x0000022f4100780c */ /* 0x000fe40002f84470 */
[----:B------:R-:W-:Y:S02]  /*0ad0*/  CS2R R40, SRZ ;  /* 0x0000000000287805 */ /* 0x000fe4000001ff00 */
[----:B------:R-:W-:Y:S01]  /*0ae0*/  SHF.R.S32.HI R8, RZ, 0x1f, R57 ;  /* 0x0000001fff087819 */ /* 0x000fe20000011439 */
[----:B-1----:R-:W1:Y:S01]  /*0af0*/  @!P3 LDC.64 R20, c[0x0][0x228] ;  /* 0x00008a00ff14bb82 */ /* 0x002e620000000a00 */
[----:B------:R-:W-:Y:S02]  /*0b00*/  ISETP.GE.U32.AND P5, PT, R57, UR14, PT ;  /* 0x0000000e39007c0c */ /* 0x000fe4000bfa6070 */
[----:B--2---:R-:W-:Y:S02]  /*0b10*/  CS2R R12, SRZ ;  /* 0x00000000000c7805 */ /* 0x004fe4000001ff00 */
[----:B------:R-:W-:Y:S01]  /*0b20*/  SHF.R.S32.HI R9, RZ, 0x1f, R56 ;  /* 0x0000001fff097819 */ /* 0x000fe20000011438 */
[----:B------:R2:W5:Y:S01]  /*0b30*/  @!P0 LDG.E.64 R40, desc[UR8][R22.64] ;  /* 0x0000000816288981 */ /* 0x000562000c1e1b00 */
[----:B------:R-:W-:Y:S01]  /*0b40*/  ISETP.GE.AND.EX P5, PT, R8, UR15, PT, P5 ;  /* 0x0000000f08007c0c */ /* 0x000fe2000bfa6350 */
[----:B0-----:R-:W-:Y:S01]  /*0b50*/  @!P3 IMAD R26, R6, R14, RZ ;  /* 0x0000000e061ab224 */ /* 0x001fe200078e02ff */
[----:B------:R-:W-:Y:S01]  /*0b60*/  ISETP.GE.U32.AND P6, PT, R56, UR14, PT ;  /* 0x0000000e38007c0c */ /* 0x000fe2000bfc6070 */
[----:B------:R0:W5:Y:S01]  /*0b70*/  @!P0 LDG.E.64 R12, desc[UR8][R24.64] ;  /* 0x00000008180c8981 */ /* 0x000162000c1e1b00 */
[----:B------:R-:W1:Y:S01]  /*0b80*/  @!P4 LDC.64 R36, c[0x0][0x288] ;  /* 0x0000a200ff24cb82 */ /* 0x000e620000000a00 */
[----:B------:R-:W-:-:S02]  /*0b90*/  ISETP.GT.U32.OR P5, PT, R65, 0x22f, P5 ;  /* 0x0000022f4100780c */ /* 0x000fc40002fa4470 */
[----:B--2---:R-:W-:Y:S02]  /*0ba0*/  @!P3 MOV R22, R88 ;  /* 0x000000580016b202 */ /* 0x004fe40000000f00 */
[----:B------:R-:W-:Y:S01]  /*0bb0*/  @!P3 MOV R23, R91 ;  /* 0x0000005b0017b202 */ /* 0x000fe20000000f00 */
[----:B------:R-:W-:Y:S01]  /*0bc0*/  @!P3 IMAD R35, R59, R15, R26 ;  /* 0x0000000f3b23b224 */ /* 0x000fe200078e021a */
[----:B------:R-:W-:Y:S01]  /*0bd0*/  ISETP.GE.AND.EX P6, PT, R9, UR15, PT, P6 ;  /* 0x0000000f09007c0c */ /* 0x000fe2000bfc6360 */
[----:B0-----:R-:W0:Y:S01]  /*0be0*/  @!P4 LDC.64 R24, c[0x0][0x228] ;  /* 0x00008a00ff18cb82 */ /* 0x001e220000000a00 */
[----:B---3--:R-:W-:Y:S01]  /*0bf0*/  @!P2 IADD3 R16, P0, R27, R16, RZ ;  /* 0x000000101b10a210 */ /* 0x008fe20007f1e0ff */
[----:B------:R-:W-:Y:S01]  /*0c00*/  @!P3 IMAD.WIDE.U32 R14, R59, R14, R22 ;  /* 0x0000000e3b0eb225 */ /* 0x000fe200078e0016 */
[----:B------:R-:W-:Y:S02]  /*0c10*/  ISETP.GT.U32.OR P6, PT, R65, 0x22f, P6 ;  /* 0x0000022f4100780c */ /* 0x000fe400037c4470 */
[----:B------:R-:W-:-:S02]  /*0c20*/  @!P2 IADD3.X R17, R34, R17, RZ, P0, !PT ;  /* 0x000000112211a210 */ /* 0x000fc400007fe4ff */
[----:B------:R-:W-:Y:S01]  /*0c30*/  @!P2 IADD3 R30, P0, R27, R30, RZ ;  /* 0x0000001e1b1ea210 */ /* 0x000fe20007f1e0ff */
[----:B------:R-:W2:Y:S01]  /*0c40*/  @!P5 LDC.64 R32, c[0x0][0x288] ;  /* 0x0000a200ff20db82 */ /* 0x000ea20000000a00 */
[----:B------:R-:W-:Y:S02]  /*0c50*/  @!P3 IADD3 R15, R15, R35, RZ ;  /* 0x000000230f0fb210 */ /* 0x000fe40007ffe0ff */
[----:B------:R-:W-:Y:S02]  /*0c60*/  @!P3 SHF.L.U32 R35, R14, 0x2, RZ ;  /* 0x000000020e23b819 */ /* 0x000fe400000006ff */
[----:B------:R-:W-:Y:S02]  /*0c70*/  @!P2 IADD3.X R31, R34, R31, RZ, P0, !PT ;  /* 0x0000001f221fa210 */ /* 0x000fe400007fe4ff */
[----:B------:R-:W-:Y:S01]  /*0c80*/  @!P3 SHF.L.U64.HI R38, R14, 0x2, R15 ;  /* 0x000000020e26b819 */ /* 0x000fe2000001020f */
[----:B------:R-:W3:Y:S01]  /*0c90*/  @!P4 LDC.64 R26, c[0x0][0x230] ;  /* 0x00008c00ff1acb82 */ /* 0x000ee20000000a00 */
[----:B----4-:R-:W-:Y:S01]  /*0ca0*/  @!P3 IADD3 R28, P0, R35, R28, RZ ;  /* 0x0000001c231cb210 */ /* 0x010fe20007f1e0ff */
[----:B-1----:R-:W-:-:S03]  /*0cb0*/  @!P4 IMAD R22, R7, R36, RZ ;  /* 0x000000240716c224 */ /* 0x002fc600078e02ff */
[----:B------:R-:W-:Y:S02]  /*0cc0*/  @!P3 IADD3.X R29, R38, R29, RZ, P0, !PT ;  /* 0x0000001d261db210 */ /* 0x000fe400007fe4ff */
[----:B------:R-:W-:Y:S01]  /*0cd0*/  @!P3 IADD3 R20, P0, R35, R20, RZ ;  /* 0x000000142314b210 */ /* 0x000fe20007f1e0ff */
[----:B------:R-:W1:Y:S01]  /*0ce0*/  @!P6 LDC.64 R14, c[0x0][0x288] ;  /* 0x0000a200ff0eeb82 */ /* 0x000e620000000a00 */
[----:B------:R-:W-:Y:S01]  /*0cf0*/  @!P4 IMAD R39, R58, R37, R22 ;  /* 0x000000253a27c224 */ /* 0x000fe200078e0216 */
[----:B------:R-:W-:Y:S02]  /*0d00*/  @!P4 MOV R22, R88 ;  /* 0x000000580016c202 */ /* 0x000fe40000000f00 */
[----:B------:R-:W-:-:S04]  /*0d10*/  @!P4 MOV R23, R91 ;  /* 0x0000005b0017c202 */ /* 0x000fc80000000f00 */
[----:B------:R-:W4:Y:S01]  /*0d20*/  LDC.64 R34, c[0x0][0x248] ;  /* 0x00009200ff227b82 */ /* 0x000f220000000a00 */
[----:B------:R-:W-:Y:S01]  /*0d30*/  @!P4 IMAD.WIDE.U32 R36, R58, R36, R22 ;  /* 0x000000243a24c225 */ /* 0x000fe200078e0016 */
[----:B------:R-:W-:-:S04]  /*0d40*/  @!P3 IADD3.X R21, R38, R21, RZ, P0, !PT ;  /* 0x000000152615b210 */ /* 0x000fc800007fe4ff */
[----:B------:R-:W-:Y:S02]  /*0d50*/  @!P4 IADD3 R37, R37, R39, RZ ;  /* 0x000000272525c210 */ /* 0x000fe40007ffe0ff */
[----:B------:R-:W-:Y:S01]  /*0d60*/  @!P4 SHF.L.U32 R39, R36, 0x2, RZ ;  /* 0x000000022427c819 */ /* 0x000fe200000006ff */
[----:B--2---:R-:W-:Y:S01]  /*0d70*/  @!P5 IMAD R44, R8, R32, RZ ;  /* 0x00000020082cd224 */ /* 0x004fe200078e02ff */
[----:B------:R-:W-:Y:S01]  /*0d80*/  @!P4 SHF.L.U64.HI R38, R36, 0x2, R37 ;  /* 0x000000022426c819 */ /* 0x000fe20000010225 */
[----:B------:R-:W2:Y:S01]  /*0d90*/  @!P5 LDC.64 R22, c[0x0][0x230] ;  /* 0x00008c00ff16db82 */ /* 0x000ea20000000a00 */
[----:B------:R-:W-:Y:S02]  /*0da0*/  @!P5 MOV R36, R88 ;  /* 0x000000580024d202 */ /* 0x000fe40000000f00 */
[----:B------:R-:W-:Y:S02]  /*0db0*/  @!P5 MOV R37, R91 ;  /* 0x0000005b0025d202 */ /* 0x000fe40000000f00 */
[----:B---3--:R-:W-:Y:S01]  /*0dc0*/  @!P4 IADD3 R26, P0, R39, R26, RZ ;  /* 0x0000001a271ac210 */ /* 0x008fe20007f1e0ff */
[----:B------:R-:W-:-:S02]  /*0dd0*/  @!P5 IMAD R53, R57, R33, R44 ;  /* 0x000000213935d224 */ /* 0x000fc400078e022c */
[----:B------:R-:W-:Y:S01]  /*0de0*/  @!P5 IMAD.WIDE.U32 R32, R57, R32, R36 ;  /* 0x000000203920d225 */ /* 0x000fe200078e0024 */
[----:B------:R-:W-:Y:S01]  /*0df0*/  @!P4 IADD3.X R27, R38, R27, RZ, P0, !PT ;  /* 0x0000001b261bc210 */ /* 0x000fe200007fe4ff */
[----:B------:R-:W3:Y:S01]  /*0e00*/  @!P5 LDC.64 R68, c[0x0][0x228] ;  /* 0x00008a00ff44db82 */ /* 0x000ee20000000a00 */
[----:B0-----:R-:W-:Y:S01]  /*0e10*/  @!P4 IADD3 R24, P0, R39, R24, RZ ;  /* 0x000000182718c210 */ /* 0x001fe20007f1e0ff */
[----:B-1----:R-:W-:Y:S02]  /*0e20*/  @!P6 IMAD R39, R9, R14, RZ ;  /* 0x0000000e0927e224 */ /* 0x002fe400078e02ff */
[----:B----4-:R-:W-:Y:S01]  /*0e30*/  IMAD.WIDE R34, R64, 0x8, R34 ;  /* 0x0000000840227825 */ /* 0x010fe200078e0222 */
[----:B------:R-:W-:Y:S02]  /*0e40*/  @!P5 IADD3 R33, R33, R53, RZ ;  /* 0x000000352121d210 */ /* 0x000fe40007ffe0ff */
[----:B------:R-:W-:Y:S01]  /*0e50*/  @!P4 IADD3.X R25, R38, R25, RZ, P0, !PT ;  /* 0x000000192619c210 */ /* 0x000fe200007fe4ff */
[----:B------:R-:W-:Y:S01]  /*0e60*/  @!P6 IMAD R53, R56, R15, R39 ;  /* 0x0000000f3835e224 */ /* 0x000fe200078e0227 */
[----:B------:R-:W0:Y:S01]  /*0e70*/  @!P6 LDC.64 R46, c[0x0][0x230] ;  /* 0x00008c00ff2eeb82 */ /* 0x000e220000000a00 */
[----:B------:R1:W4:Y:S01]  /*0e80*/  LDG.E.64 R38, desc[UR8][R34.64] ;  /* 0x0000000822267981 */ /* 0x000322000c1e1b00 */
[----:B------:R-:W-:-:S02]  /*0e90*/  @!P5 SHF.L.U32 R37, R32, 0x2, RZ ;  /* 0x000000022025d819 */ /* 0x000fc400000006ff */
[----:B------:R-:W-:-:S04]  /*0ea0*/  @!P5 SHF.L.U64.HI R36, R32, 0x2, R33 ;  /* 0x000000022024d819 */ /* 0x000fc80000010221 */
[----:B------:R-:W1:Y:S01]  /*0eb0*/  @!P6 LDC.64 R44, c[0x0][0x228] ;  /* 0x00008a00ff2ceb82 */ /* 0x000e620000000a00 */
[----:B------:R-:W-:Y:S02]  /*0ec0*/  @!P6 MOV R32, R88 ;  /* 0x000000580020e202 */ /* 0x000fe40000000f00 */
[----:B------:R-:W-:Y:S02]  /*0ed0*/  @!P6 MOV R33, R91 ;  /* 0x0000005b0021e202 */ /* 0x000fe40000000f00 */
[----:B--2---:R-:W-:Y:S01]  /*0ee0*/  @!P5 IADD3 R22, P0, R37, R22, RZ ;  /* 0x000000162516d210 */ /* 0x004fe20007f1e0ff */
[----:B------:R-:W-:-:S03]  /*0ef0*/  @!P6 IMAD.WIDE.U32 R14, R56, R14, R32 ;  /* 0x0000000e380ee225 */ /* 0x000fc600078e0020 */
[----:B------:R-:W-:Y:S02]  /*0f00*/  @!P5 IADD3.X R23, R36, R23, RZ, P0, !PT ;  /* 0x000000172417d210 */ /* 0x000fe400007fe4ff */
[----:B---3--:R-:W-:Y:S02]  /*0f10*/  @!P5 IADD3 R68, P0, R37, R68, RZ ;  /* 0x000000442544d210 */ /* 0x008fe40007f1e0ff */
[----:B------:R-:W-:Y:S02]  /*0f20*/  @!P6 IADD3 R33, R15, R53, RZ ;  /* 0x000000350f21e210 */ /* 0x000fe40007ffe0ff */
[----:B------:R-:W-:Y:S02]  /*0f30*/  @!P6 SHF.L.U32 R15, R14, 0x2, RZ ;  /* 0x000000020e0fe819 */ /* 0x000fe400000006ff */
[----:B------:R-:W-:Y:S02]  /*0f40*/  @!P5 IADD3.X R69, R36, R69, RZ, P0, !PT ;  /* 0x000000452445d210 */ /* 0x000fe400007fe4ff */
[----:B------:R-:W-:-:S02]  /*0f50*/  @!P6 SHF.L.U64.HI R14, R14, 0x2, R33 ;  /* 0x000000020e0ee819 */ /* 0x000fc40000010221 */
[----:B0-----:R-:W-:-:S04]  /*0f60*/  @!P6 IADD3 R46, P0, R15, R46, RZ ;  /* 0x0000002e0f2ee210 */ /* 0x001fc80007f1e0ff */
[C---:B------:R-:W-:Y:S02]  /*0f70*/  @!P6 IADD3.X R47, R14.reuse, R47, RZ, P0, !PT ;  /* 0x0000002f0e2fe210 */ /* 0x040fe400007fe4ff */
[----:B-1----:R-:W-:Y:S02]  /*0f80*/  @!P6 IADD3 R44, P0, R15, R44, RZ ;  /* 0x0000002c0f2ce210 */ /* 0x002fe40007f1e0ff */
[----:B------:R-:W-:Y:S02]  /*0f90*/  CS2R R34, SRZ ;  /* 0x0000000000227805 */ /* 0x000fe4000001ff00 */
[----:B------:R-:W-:Y:S02]  /*0fa0*/  @!P6 IADD3.X R45, R14, R45, RZ, P0, !PT ;  /* 0x0000002d0e2de210 */ /* 0x000fe400007fe4ff */
[----:B------:R-:W-:Y:S02]  /*0fb0*/  CS2R R14, SRZ ;  /* 0x00000000000e7805 */ /* 0x000fe4000001ff00 */
[----:B------:R0:W5:Y:S04]  /*0fc0*/  @!P2 LDG.E.64 R34, desc[UR8][R16.64] ;  /* 0x000000081022a981 */ /* 0x000168000c1e1b00 */
[----:B------:R1:W5:Y:S01]  /*0fd0*/  @P1 LDG.E.64 R14, desc[UR8][R18.64] ;  /* 0x00000008120e1981 */ /* 0x000362000c1e1b00 */
[----:B0-----:R-:W-:-:S02]  /*0fe0*/  CS2R R16, SRZ ;  /* 0x0000000000107805 */ /* 0x001fc4000001ff00 */
[----:B-1----:R-:W-:-:S04]  /*0ff0*/  CS2R R18, SRZ ;  /* 0x0000000000127805 */ /* 0x002fc8000001ff00 */
[----:B------:R0:W5:Y:S04]  /*1000*/  @!P2 LDG.E.64 R16, desc[UR8][R30.64] ;  /* 0x000000081e10a981 */ /* 0x000168000c1e1b00 */
[----:B------:R1:W5:Y:S01]  /*1010*/  @!P3 LDG.E.64 R18, desc[UR8][R20.64] ;  /* 0x000000081412b981 */ /* 0x000362000c1e1b00 */
[----:B0-----:R-:W-:Y:S02]  /*1020*/  CS2R R30, SRZ ;  /* 0x00000000001e7805 */ /* 0x001fe4000001ff00 */
[----:B-1----:R-:W-:Y:S02]  /*1030*/  CS2R R20, SRZ ;  /* 0x0000000000147805 */ /* 0x002fe4000001ff00 */
[----:B------:R-:W-:Y:S02]  /*1040*/  CS2R R36, SRZ ;  /* 0x0000000000247805 */ /* 0x000fe4000001ff00 */
[----:B------:R0:W5:Y:S04]  /*1050*/  @!P4 LDG.E.64 R30, desc[UR8][R26.64] ;  /* 0x000000081a1ec981 */ /* 0x000168000c1e1b00 */
[----:B------:R1:W5:Y:S04]  /*1060*/  @!P4 LDG.E.64 R20, desc[UR8][R24.64] ;  /* 0x000000081814c981 */ /* 0x000368000c1e1b00 */
[----:B------:R-:W5:Y:S01]  /*1070*/  @P1 LDG.E.64 R36, desc[UR8][R72.64] ;  /* 0x0000000848241981 */ /* 0x000f62000c1e1b00 */
[----:B0-----:R-:W-:-:S02]  /*1080*/  CS2R R26, SRZ ;  /* 0x00000000001a7805 */ /* 0x001fc4000001ff00 */
[----:B-1----:R-:W-:-:S04]  /*1090*/  CS2R R24, SRZ ;  /* 0x0000000000187805 */ /* 0x002fc8000001ff00 */
[----:B------:R-:W5:Y:S04]  /*10a0*/  @!P6 LDG.E.64 R26, desc[UR8][R46.64] ;  /* 0x000000082e1ae981 */ /* 0x000f68000c1e1b00 */
[----:B------:R-:W5:Y:S01]  /*10b0*/  @!P6 LDG.E.64 R24, desc[UR8][R44.64] ;  /* 0x000000082c18e981 */ /* 0x000f62000c1e1b00 */
[----:B------:R-:W-:Y:S02]  /*10c0*/  MOV R67, 0x3f800000 ;  /* 0x3f80000000437802 */ /* 0x000fe40000000f00 */
[----:B------:R-:W-:-:S06]  /*10d0*/  CS2R R32, SRZ ;  /* 0x0000000000207805 */ /* 0x000fcc000001ff00 */
[----:B------:R0:W5:Y:S02]  /*10e0*/  @!P3 LDG.E.64 R32, desc[UR8][R28.64] ;  /* 0x000000081c20b981 */ /* 0x000164000c1e1b00 */
[----:B0-----:R-:W-:Y:S01]  /*10f0*/  CS2R R28, SRZ ;  /* 0x00000000001c7805 */ /* 0x001fe2000001ff00 */
[----:B------:R-:W-:Y:S05]  /*1100*/  BSSY B0, `(.L_x_2452) ;  /* 0x000001e000007945 */ /* 0x000fea0003800000 */
[----:B------:R0:W5:Y:S01]  /*1110*/  @!P5 LDG.E.64 R28, desc[UR8][R22.64] ;  /* 0x00000008161cd981 */ /* 0x000162000c1e1b00 */
[----:B------:R-:W-:Y:S02]  /*1120*/  MOV R53, RZ ;  /* 0x000000ff00357202 */ /* 0x000fe40000000f00 */
[----:B0-----:R-:W-:-:S06]  /*1130*/  CS2R R22, SRZ ;  /* 0x0000000000167805 */ /* 0x001fcc000001ff00 */
[----:B------:R0:W5:Y:S02]  /*1140*/  @!P5 LDG.E.64 R22, desc[UR8][R68.64] ;  /* 0x000000084416d981 */ /* 0x000164000c1e1b00 */
[----:B0-----:R-:W-:Y:S01]  /*1150*/  CS2R R68, SRZ ;  /* 0x0000000000447805 */ /* 0x001fe2000001ff00 */
[----:B----4-:R-:W-:-:S05]  /*1160*/  FFMA.FTZ R54, -R38, R38, R39 ;  /* 0x0000002626367223 */ /* 0x010fca0000010127 */
[----:B------:R-:W-:-:S13]  /*1170*/  FSETP.GTU.FTZ.AND P0, PT, R54, RZ, PT ;  /* 0x000000ff3600720b */ /* 0x000fda0003f1c000 */
[----:B------:R-:W0:Y:S02]  /*1180*/  @P0 LDC R39, c[0x0][0x250] ;  /* 0x00009400ff270b82 */ /* 0x000e240000000800 */
[----:B0-----:R-:W-:-:S04]  /*1190*/  @P0 FADD.FTZ R39, R54, R39 ;  /* 0x0000002736270221 */ /* 0x001fc80000010000 */
[----:B------:R0:W1:Y:S01]  /*11a0*/  @P0 MUFU.RSQ R67, R39 ;  /* 0x0000002700430308 */ /* 0x0000620000001400 */
[----:B------:R-:W-:Y:S02]  /*11b0*/  ISETP.GT.U32.AND P0, PT, R65, 0x22f, PT ;  /* 0x0000022f4100780c */ /* 0x000fe40003f04070 */
[----:B------:R-:W-:-:S11]  /*11c0*/  MOV R54, RZ ;  /* 0x000000ff00367202 */ /* 0x000fd60000000f00 */
[----:B0-----:R-:W-:Y:S05]  /*11d0*/  @P0 BRA `(.L_x_2453) ;  /* 0x0000000000400947 */ /* 0x001fea0003800000 */
[----:B------:R-:W-:Y:S01]  /*11e0*/  ISETP.NE.AND P0, PT, RZ, UR10, PT ;  /* 0x0000000aff007c0c */ /* 0x000fe2000bf05270 */
[----:B------:R-:W0:Y:S01]  /*11f0*/  LDC.64 R46, c[0x0][0x238] ;  /* 0x00008e00ff2e7b82 */ /* 0x000e220000000a00 */
[----:B------:R-:W-:-:S04]  /*1200*/  IADD3 R39, R66, R70, RZ ;  /* 0x0000004642277210 */ /* 0x000fc80007ffe0ff */
[----:B------:R-:W-:-:S07]  /*1210*/  SHF.R.S32.HI R68, RZ, 0x1f, R39 ;  /* 0x0000001fff447819 */ /* 0x000fce0000011427 */
[----:B------:R-:W2:Y:S01]  /*1220*/  @P0 LDC.64 R44, c[0x0][0x240] ;  /* 0x00009000ff2c0b82 */ /* 0x000ea20000000a00 */
[----:B0-----:R-:W-:-:S05]  /*1230*/  IMAD.WIDE R46, R39, 0x2, R46 ;  /* 0x00000002272e7825 */ /* 0x001fca00078e022e */
[----:B------:R-:W3:Y:S01]  /*1240*/  LDG.E.U16 R69, desc[UR8][R46.64] ;  /* 0x000000082e457981 */ /* 0x000ee2000c1e1500 */
[----:B--2---:R-:W-:-:S04]  /*1250*/  @P0 LEA R44, P2, R39, R44, 0x1 ;  /* 0x0000002c272c0211 */ /* 0x004fc800078408ff */
[----:B------:R-:W-:Y:S02]  /*1260*/  @P0 LEA.HI.X R45, R39, R45, R68, 0x1, P2 ;  /* 0x0000002d272d0211 */ /* 0x000fe400010f0c44 */
[----:B------:R-:W2:Y:S04]  /*1270*/  LDG.E.U16 R68, desc[UR8][R46.64+0x2] ;  /* 0x000002082e447981 */ /* 0x000ea8000c1e1500 */
[----:B------:R-:W4:Y:S04]  /*1280*/  @P0 LDG.E.U16 R70, desc[UR8][R44.64] ;  /* 0x000000082c460981 */ /* 0x000f28000c1e1500 */
[----:B------:R-:W4:Y:S01]  /*1290*/  @P0 LDG.E.U16 R39, desc[UR8][R44.64+0x2] ;  /* 0x000002082c270981 */ /* 0x000f22000c1e1500 */
[----:B---3--:R-:W-:-:S02]  /*12a0*/  SHF.L.U32 R69, R69, 0x10, RZ ;  /* 0x0000001045457819 */ /* 0x008fc400000006ff */
[----:B--2---:R-:W-:Y:S02]  /*12b0*/  SHF.L.U32 R68, R68, 0x10, RZ ;  /* 0x0000001044447819 */ /* 0x004fe400000006ff */
[----:B----4-:R-:W-:Y:S02]  /*12c0*/  @P0 SHF.L.U32 R54, R70, 0x10, RZ ;  /* 0x0000001046360819 */ /* 0x010fe400000006ff */
[----:B------:R-:W-:-:S07]  /*12d0*/  @P0 SHF.L.U32 R53, R39, 0x10, RZ ;  /* 0x0000001027350819 */ /* 0x000fce00000006ff */
.L_x_2453:
[----:B------:R-:W-:Y:S05]  /*12e0*/  BSYNC B0 ;  /* 0x0000000000007941 */ /* 0x000fea0003800000 */
.L_x_2452:
[----:B------:R-:W-:Y:S01]  /*12f0*/  ISETP.NE.AND P5, PT, RZ, UR10, PT ;  /* 0x0000000aff007c0c */ /* 0x000fe2000bfa5270 */
[C---:B-----5:R-:W-:Y:S01]  /*1300*/  FADD.FTZ R44, -R38.reuse, R36 ;  /* 0x00000024262c7221 */ /* 0x060fe20000010100 */
[C---:B------:R-:W-:Y:S01]  /*1310*/  FADD.FTZ R72, -R38.reuse, R37 ;  /* 0x0000002526487221 */ /* 0x040fe20000010100 */
[C---:B------:R-:W-:Y:S01]  /*1320*/  FADD.FTZ R78, -R38.reuse, R42 ;  /* 0x0000002a264e7221 */ /* 0x040fe20000010100 */
[----:B------:R-:W-:Y:S01]  /*1330*/  FADD.FTZ R70, -R38, R43 ;  /* 0x0000002b26467221 */ /* 0x000fe20000010100 */
[----:B------:R-:W-:Y:S01]  /*1340*/  MOV R42, R14 ;  /* 0x0000000e002a7202 */ /* 0x000fe20000000f00 */
[----:B-1----:R-:W-:Y:S01]  /*1350*/  FMUL.FTZ R73, R44, R67 ;  /* 0x000000432c497220 */ /* 0x002fe20000410000 */
        /* <DEDUP_REMOVED lines=22> */
.L_x_2454:
[----:B------:R-:W-:Y:S01]  /*14c0*/  FMUL.FTZ R44, R42, R69 ;  /* 0x000000452a2c7220 */ /* 0x000fe20000410000 */
[----:B------:R-:W-:Y:S01]  /*14d0*/  MOV R37, R11 ;  /* 0x0000000b00257202 */ /* 0x000fe20000000f00 */
[-C--:B------:R-:W-:Y:S01]  /*14e0*/  FMUL.FTZ R71, R78, R67.reuse ;  /* 0x000000434e477220 */ /* 0x080fe20000410000 */
        /* <DEDUP_REMOVED lines=23> */
.L_x_2455:
[----:B------:R-:W-:Y:S01]  /*1660*/  FFMA.FTZ R74, R72, R43, R45 ;  /* 0x0000002b484a7223 */ /* 0x000fe2000001002d */
[----:B------:R-:W-:Y:S01]  /*1670*/  FMUL.FTZ R46, R36, R69 ;  /* 0x00000045242e7220 */ /* 0x000fe20000410000 */
[----:B------:R-:W-:-:S03]  /*1680*/  FADD.FTZ R45, R43, R44 ;  /* 0x0000002c2b2d7221 */ /* 0x000fc60000010000 */
[----:B------:R-:W-:Y:S01]  /*1690*/  FFMA.FTZ R43, R71, R46, R74 ;  /* 0x0000002e472b7223 */ /* 0x000fe2000001004a */
[----:B------:R-:W-:Y:S01]  /*16a0*/  FADD.FTZ R44, R45, R46 ;  /* 0x0000002e2d2c7221 */ /* 0x000fe20000010000 */
[C---:B------:R-:W-:Y:S01]  /*16b0*/  FADD.FTZ R46, -R38.reuse, R40 ;  /* 0x00000028262e7221 */ /* 0x040fe20000010100 */
[----:B------:R-:W-:Y:S01]  /*16c0*/  FADD.FTZ R74, -R38, R41 ;  /* 0x00000029264a7221 */ /* 0x000fe20000010100 */
[----:B------:R-:W-:Y:S01]  /*16d0*/  MOV R40, R12 ;  /* 0x0000000c00287202 */ /* 0x000fe20000000f00 */
[----:B------:R-:W-:Y:S01]  /*16e0*/  FMUL.FTZ R45, R37, R68 ;  /* 0x00000044252d7220 */ /* 0x000fe20000410000 */
[----:B------:R-:W-:Y:S01]  /*16f0*/  MOV R41, R13 ;  /* 0x0000000d00297202 */ /* 0x000fe20000000f00 */
        /* <DEDUP_REMOVED lines=21> */
.L_x_2456:
        /* <DEDUP_REMOVED lines=31> */
.L_x_2457:
        /* <DEDUP_REMOVED lines=27> */
[----:B------:R-:W-:-:S03]  /*1bf0*/  FMUL.FTZ R82, R19, R82 ;  /* 0x0000005213527220 */ /* 0x000fc60000410000 */
[----:B------:R-:W-:Y:S01]  /*1c00*/  FFMA.FTZ R83, R32, R83, 1 ;  /* 0x3f80000020537423 */ /* 0x000fe20000010053 */
[----:B------:R-:W-:-:S03]  /*1c10*/  FMUL.FTZ R32, R33, R84 ;  /* 0x0000005421207220 */ /* 0x000fc60000410000 */
[----:B------:R-:W-:-:S07]  /*1c20*/  FMUL.FTZ R33, R82, R83 ;  /* 0x0000005352217220 */ /* 0x000fce0000410000 */
.L_x_2458:
        /* <DEDUP_REMOVED lines=28> */
[----:B------:R-:W-:-:S04]  /*1df0*/  FMUL.FTZ R30, R20, R47 ;  /* 0x0000002f141e7220 */ /* 0x000fc80000410000 */
[----:B------:R-:W-:Y:S01]  /*1e00*/  FMUL.FTZ R30, R30, R31 ;  /* 0x0000001f1e1e7220 */ /* 0x000fe20000410000 */
[----:B------:R-:W-:-:S07]  /*1e10*/  FMUL.FTZ R31, R84, R85 ;  /* 0x00000055541f7220 */ /* 0x000fce0000410000 */
.L_x_2459:
        /* <DEDUP_REMOVED lines=33> */
.L_x_2460:
[----:B------:R-:W-:Y:S01]  /*2030*/  FMUL.FTZ R28, R44, R69 ;  /* 0x000000452c1c7220 */ /* 0x000fe20000410000 */
[----:B------:R-:W-:-:S03]  /*2040*/  FADD.FTZ R84, -R38, R27 ;  /* 0x0000001b26547221 */ /* 0x000fc60000010100 */
[----:B------:R-:W-:Y:S01]  /*2050*/  FFMA.FTZ R45, R83, R28, R46 ;  /* 0x0000001c532d7223 */ /* 0x000fe2000001002e */
[----:B------:R-:W-:Y:S01]  /*2060*/  FADD.FTZ R43, R43, R28 ;  /* 0x0000001c2b2b7221 */ /* 0x000fe20000010000 */
[----:B------:R-:W-:Y:S01]  /*2070*/  FMUL.FTZ R28, R29, R68 ;  /* 0x000000441d1c7220 */ /* 0x000fe20000410000 */
[----:B------:R-:W-:Y:S01]  /*2080*/  FADD.FTZ R46, -R38, R26 ;  /* 0x0000001a262e7221 */ /* 0x000fe20000010100 */
[-C--:B------:R-:W-:Y:S02]  /*2090*/  FMUL.FTZ R84, R84, R67.reuse ;  /* 0x0000004354547220 */ /* 0x080fe40000410000 */
[----:B------:R-:W-:Y:S01]  /*20a0*/  FFMA.FTZ R26, R82, R28, R45 ;  /* 0x0000001c521a7223 */ /* 0x000fe2000001002d */
[----:B------:R-:W-:Y:S01]  /*20b0*/  FADD.FTZ R27, R28, R43 ;  /* 0x0000002b1c1b7221 */ /* 0x000fe20000010000 */
[----:B------:R-:W-:Y:S01]  /*20c0*/  MOV R28, R24 ;  /* 0x00000018001c7202 */ /* 0x000fe20000000f00 */
[----:B------:R-:W-:Y:S01]  /*20d0*/  FMUL.FTZ R85, R46, R67 ;  /* 0x000000432e557220 */ /* 0x000fe20000410000 */
[----:B------:R-:W-:Y:S01]  /*20e0*/  MOV R43, R25 ;  /* 0x00000019002b7202 */ /* 0x000fe20000000f00 */
        /* <DEDUP_REMOVED lines=19> */
.L_x_2461:
[----:B------:R-:W-:Y:S01]  /*2220*/  FMUL.FTZ R38, R28, R69 ;  /* 0x000000451c267220 */ /* 0x000fe20000410000 */
[----:B------:R-:W-:Y:S01]  /*2230*/  MOV R47, 0xffffffe0 ;  /* 0xffffffe0002f7802 */ /* 0x000fe20000000f00 */
[----:B------:R-:W-:Y:S01]  /*2240*/  FADD.FTZ R87, RZ, R42 ;  /* 0x0000002aff577221 */ /* 0x000fe20000010000 */
[----:B------:R-:W-:Y:S01]  /*2250*/  ISETP.GT.AND P0, PT, R65, 0x21f, PT ;  /* 0x0000021f4100780c */ /* 0x000fe20003f04270 */
[----:B------:R-:W-:Y:S01]  /*2260*/  FFMA.FTZ R45, R85, R38, R26 ;  /* 0x00000026552d7223 */ /* 0x000fe2000001001a */
[----:B------:R-:W-:Y:S01]  /*2270*/  FADD.FTZ R27, R27, R38 ;  /* 0x000000261b1b7221 */ /* 0x000fe20000010000 */
[----:B------:R-:W-:Y:S01]  /*2280*/  FMUL.FTZ R26, R43, R68 ;  /* 0x000000442b1a7220 */ /* 0x000fe20000410000 */
[----:B------:R-:W-:Y:S01]  /*2290*/  IMAD R38, R0, R47, 0x22f ;  /* 0x0000022f00267424 */ /* 0x000fe200078e022f */
[----:B------:R-:W-:Y:S01]  /*22a0*/  IADD3 R46, R52, 0x2, RZ ;  /* 0x00000002342e7810 */ /* 0x000fe20007ffe0ff */
[----:B------:R-:W-:Y:S01]  /*22b0*/  FADD.FTZ R93, R87, R36 ;  /* 0x00000024575d7221 */ /* 0x000fe20000010000 */
[----:B------:R-:W-:Y:S01]  /*22c0*/  FADD.FTZ R27, R26, R27 ;  /* 0x0000001b1a1b7221 */ /* 0x000fe20000010000 */
[----:B------:R-:W-:Y:S01]  /*22d0*/  FFMA.FTZ R26, R84, R26, R45 ;  /* 0x0000001a541a7223 */ /* 0x000fe2000001002d */
[----:B------:R-:W-:Y:S01]  /*22e0*/  SEL R45, R38, 0x1f, P0 ;  /* 0x0000001f262d7807 */ /* 0x000fe20000000000 */
[----:B------:R-:W-:Y:S01]  /*22f0*/  FFMA.FTZ R87, R72, R39, RZ ;  /* 0x0000002748577223 */ /* 0x000fe200000100ff */
        /* <DEDUP_REMOVED lines=27> */
[----:B------:R-:W-:Y:S01]  /*24b0*/  FADD.FTZ R36, RZ, R39 ;  /* 0x00000027ff247221 */ /* 0x000fe20000010000 */
[----:B------:R-:W-:Y:S02]  /*24c0*/  FFMA.FTZ R39, R70, R37, R87 ;  /* 0x0000002546277223 */ /* 0x000fe40000010057 */
[----:B------:R-:W-:Y:S01]  /*24d0*/  FFMA.FTZ R42, R75, R40, R42 ;  /* 0x000000284b2a7223 */ /* 0x000fe2000001002a */
[----:B------:R-:W-:Y:S01]  /*24e0*/  FADD.FTZ R36, R36, R37 ;  /* 0x0000002524247221 */ /* 0x000fe20000010000 */
        /* <DEDUP_REMOVED lines=12> */
[----:B-1----:R-:W-:Y:S01]  /*25b0*/  @!P0 FADD.FTZ R27, R27, R38 ;  /* 0x000000261b1b8221 */ /* 0x002fe20000010000 */
[----:B------:R-:W-:Y:S01]  /*25c0*/  IADD3 R38, R52, 0x10, RZ ;  /* 0x0000001034267810 */ /* 0x000fe20007ffe0ff */
[----:B------:R-:W-:Y:S01]  /*25d0*/  FFMA.FTZ R39, R80, R31, R39 ;  /* 0x0000001f50277223 */ /* 0x000fe20000010027 */
[----:B------:R-:W-:Y:S01]  /*25e0*/  FADD.FTZ R36, R36, R31 ;  /* 0x0000001f24247221 */ /* 0x000fe20000010000 */
[----:B--2---:R-:W-:Y:S01]  /*25f0*/  @!P0 FADD.FTZ R26, R26, R47 ;  /* 0x0000002f1a1a8221 */ /* 0x004fe20000010000 */
[----:B------:R-:W-:Y:S01]  /*2600*/  ISETP.GT.AND P0, PT, R38, R45, PT ;  /* 0x0000002d2600720c */ /* 0x000fe20003f04270 */
[----:B------:R-:W-:Y:S01]  /*2610*/  FADD.FTZ R37, R37, R30 ;  /* 0x0000001e25257221 */ /* 0x000fe20000010000 */
[----:B------:R-:W1:Y:S01]  /*2620*/  SHFL.DOWN PT, R38, R27, 0x10, R45 ;  /* 0x0a0000001b267989 */ /* 0x000e6200000e002d */
[----:B------:R-:W-:Y:S01]  /*2630*/  FADD.FTZ R36, R36, R29 ;  /* 0x0000001d24247221 */ /* 0x000fe20000010000 */
[----:B------:R-:W-:Y:S01]  /*2640*/  FFMA.FTZ R39, R82, R29, R39 ;  /* 0x0000001d52277223 */ /* 0x000fe20000010027 */
[----:B------:R-:W-:Y:S01]  /*2650*/  MOV R29, 0x400 ;  /* 0x00000400001d7802 */ /* 0x000fe20000000f00 */
[----:B------:R2:W3:Y:S01]  /*2660*/  SHFL.DOWN PT, R47, R26, 0x10, R45 ;  /* 0x0a0000001a2f7989 */ /* 0x0004e200000e002d */
[----:B------:R-:W-:Y:S01]  /*2670*/  FADD.FTZ R37, R37, R44 ;  /* 0x0000002c25257221 */ /* 0x000fe20000010000 */
[----:B------:R-:W-:Y:S01]  /*2680*/  FFMA.FTZ R42, R83, R44, R42 ;  /* 0x0000002c532a7223 */ /* 0x000fe2000001002a */
[----:B------:R-:W-:-:S02]  /*2690*/  IADD3 R31, R29, 0xc0, RZ ;  /* 0x000000c01d1f7810 */ /* 0x000fc40007ffe0ff */
[----:B------:R-:W-:Y:S01]  /*26a0*/  FADD.FTZ R46, R37, R28 ;  /* 0x0000001c252e7221 */ /* 0x000fe20000010000 */
[----:B------:R-:W-:Y:S01]  /*26b0*/  FFMA.FTZ R44, R85, R28, R42 ;  /* 0x0000001c552c7223 */ /* 0x000fe2000001002a */
[C---:B0-----:R-:W-:Y:S02]  /*26c0*/  LEA R28, R92.reuse, R31, 0x18 ;  /* 0x0000001f5c1c7211 */ /* 0x041fe400078ec0ff */
[----:B------:R-:W-:Y:S01]  /*26d0*/  @!P3 LEA R33, R92, R29, 0x18 ;  /* 0x0000001d5c21b211 */ /* 0x000fe200078ec0ff */
[----:B--2---:R-:W-:Y:S01]  /*26e0*/  FFMA.FTZ R45, R84, R43, R39 ;  /* 0x0000002b542d7223 */ /* 0x004fe20000010027 */
[----:B------:R-:W-:Y:S02]  /*26f0*/  LEA R87, R65, R28, 0x4 ;  /* 0x0000001c41577211 */ /* 0x000fe400078e20ff */
[----:B------:R-:W-:Y:S01]  /*2700*/  @!P3 LEA R33, R0, R33, 0x3 ;  /* 0x000000210021b211 */ /* 0x000fe200078e18ff */
[----:B-1----:R-:W-:Y:S01]  /*2710*/  @!P0 FADD.FTZ R27, R27, R38 ;  /* 0x000000261b1b8221 */ /* 0x002fe20000010000 */
[----:B---3--:R-:W-:Y:S01]  /*2720*/  @!P0 FADD.FTZ R26, R26, R47 ;  /* 0x0000002f1a1a8221 */ /* 0x008fe20000010000 */
[----:B------:R-:W-:-:S05]  /*2730*/  FADD.FTZ R47, R36, R43 ;  /* 0x0000002b242f7221 */ /* 0x000fca0000010000 */
        /* <DEDUP_REMOVED lines=18> */
[----:B------:R-:W-:Y:S01]  /*2860*/  LDS.128 R36, [R92+0x80] ;  /* 0x000080005c247984 */ /* 0x000fe20000000c00 */
        /* <DEDUP_REMOVED lines=28> */
[----:B------:R-:W-:-:S07]  /*2a30*/  FADD.FTZ R27, R28, R27 ;  /* 0x0000001b1c1b7221 */ /* 0x000fce0000010000 */
.L_x_2463:
[----:B------:R-:W-:Y:S05]  /*2a40*/  BSYNC B0 ;  /* 0x0000000000007941 */ /* 0x000fea0003800000 */
.L_x_2462:
        /* <DEDUP_REMOVED lines=78> */
.L_x_2465:
[----:B------:R-:W-:Y:S05]  /*2f30*/  BSYNC B0 ;  /* 0x0000000000007941 */ /* 0x000fea0003800000 */
.L_x_2464:
        /* <DEDUP_REMOVED lines=18> */
.L_x_2467:
[----:B------:R-:W-:Y:S05]  /*3060*/  BSYNC B0 ;  /* 0x0000000000007941 */ /* 0x000fea0003800000 */
.L_x_2466:
        /* <DEDUP_REMOVED lines=32> */
.L_x_2470:
[----:B-1----:R-:W2:Y:S04]  /*3270*/  LDG.E.STRONG.GPU R30, desc[UR8][R28.64] ;  /* 0x000000081c1e7981 */ /* 0x002ea8000c1ef900 */
[----:B--2---:R-:W-:Y:S01]  /*3280*/  CCTL.IVALL ;  /* 0x00000000ff00798f */ /* 0x004fe20002000000 */
[----:B------:R-:W-:Y:S05]  /*3290*/  YIELD ;  /* 0x0000000000007946 */ /* 0x000fea0003800000 */
[----:B------:R-:W-:-:S13]  /*32a0*/  ISETP.NE.AND P0, PT, R30, R35, PT ;  /* 0x000000231e00720c */ /* 0x000fda0003f05270 */
[----:B------:R-:W-:Y:S05]  /*32b0*/  @P0 BRA `(.L_x_2470) ;  /* 0xfffffffc00ec0947 */ /* 0x000fea000383ffff */
.L_x_2469:
        /* <DEDUP_REMOVED lines=17> */
.L_x_2474:
        /* <DEDUP_REMOVED lines=115> */
.L_x_2473:
        /* <DEDUP_REMOVED lines=61> */
.L_x_2475:
[----:B------:R-:W-:-:S13]  /*3ed0*/  ISETP.NE.OR P0, PT, R39, RZ, P0 ;  /* 0x000000ff2700720c */ /* 0x000fda0000705670 */
[----:B------:R-:W-:Y:S05]  /*3ee0*/  @!P0 BRA `(.L_x_2471) ;  /* 0x00000000007c8947 */ /* 0x000fea0003800000 */
.L_x_2472:
        /* <DEDUP_REMOVED lines=31> */
.L_x_2471:
        /* <DEDUP_REMOVED lines=11> */
.L_x_2477:
[----:B------:R-:W-:Y:S05]  /*4190*/  BSYNC B0 ;  /* 0x0000000000007941 */ /* 0x000fea0003800000 */
.L_x_2476:
        /* <DEDUP_REMOVED lines=16> */
.L_x_2468:
        /* <DEDUP_REMOVED lines=14> */
[----:B01----:R-:W2:Y:S01]  /*4380*/  LDS.64 R26, [UR5+0xb0] ;  /* 0x0000b005ff1a7984 */ /* 0x003ea20008000a00 */
[----:B------:R-:W-:Y:S02]  /*4390*/  ULDC UR5, c[0x0][0x2bc] ;  /* 0x0000af0000057ab9 */ /* 0x000fe40000000800 */
[----:B--2---:R-:W-:Y:S01]  /*43a0*/  FMUL.FTZ R30, R26, UR5 ;  /* 0x000000051a1e7c20 */ /* 0x004fe20008410000 */
        /* <DEDUP_REMOVED lines=20> */
.L_x_2478:
        /* <DEDUP_REMOVED lines=14> */
[----:B------:R-:W-:Y:S01]  /*45d0*/  FMUL.FTZ R14, R14, R67 ;  /* 0x000000430e0e7220 */ /* 0x000fe20000410000 */
[----:B------:R-:W-:Y:S01]  /*45e0*/  IADD3 R33, R27, R33, RZ ;  /* 0x000000211b217210 */ /* 0x000fe20007ffe0ff */
[----:B------:R-:W-:-:S03]  /*45f0*/  FMUL.FTZ R15, R32, R67 ;  /* 0x00000043200f7220 */ /* 0x000fc60000410000 */
[----:B------:R-:W-:-:S05]  /*4600*/  LEA.HI.X R29, R26, UR13, R33, 0x2, P6 ;  /* 0x0000000d1a1d7c11 */ /* 0x000fca000b0f1421 */
[----:B------:R0:W-:Y:S02]  /*4610*/  STG.E.64 desc[UR8][R28.64], R14 ;  /* 0x0000000e1c007986 */ /* 0x0001e4000c101b08 */
.L_x_2480:
[----:B------:R-:W-:Y:S05]  /*4620*/  BSYNC B0 ;  /* 0x0000000000007941 */ /* 0x000fea0003800000 */
.L_x_2479:
        /* <DEDUP_REMOVED lines=19> */
.L_x_2481:
[----:B------:R-:W-:Y:S04]  /*4760*/  BSSY B0, `(.L_x_2482) ;  /* 0x0000013000007945 */ /* 0x000fe80003800000 */
[----:B------:R-:W-:Y:S05]  /*4770*/  @P2 BRA `(.L_x_2483) ;  /* 0x0000000000442947 */ /* 0x000fea0003800000 */
[----:B------:R-:W-:Y:S01]  /*4780*/  ULDC.64 UR12, c[0x0][0x288] ;  /* 0x0000a200000c7ab9 */ /* 0x000fe20000000a00 */
[----:B0-----:R-:W-:Y:S01]  /*4790*/  MOV R14, R88 ;  /* 0x00000058000e7202 */ /* 0x001fe20000000f00 */
[----:B------:R-:W-:Y:S01]  /*47a0*/  IMAD R27, R50, UR12, RZ ;  /* 0x0000000c321b7c24 */ /* 0x000fe2000f8e02ff */
[----:B------:R-:W-:Y:S01]  /*47b0*/  MOV R15, R91 ;  /* 0x0000005b000f7202 */ /* 0x000fe20000000f00 */
[-C--:B------:R-:W-:Y:S02]  /*47c0*/  FFMA.FTZ R26, R71, R30.reuse, R31 ;  /* 0x0000001e471a7223 */ /* 0x080fe4000001001f */
[----:B------:R-:W-:Y:S02]  /*47d0*/  IMAD R29, R62, UR13, R27 ;  /* 0x0000000d3e1d7c24 */ /* 0x000fe4000f8e021b */
[----:B------:R-:W-:Y:S01]  /*47e0*/  FFMA.FTZ R27, R70, R30, R31 ;  /* 0x0000001e461b7223 */ /* 0x000fe2000001001f */
        /* <DEDUP_REMOVED lines=10> */
.L_x_2483:
[----:B------:R-:W-:Y:S05]  /*4890*/  BSYNC B0 ;  /* 0x0000000000007941 */ /* 0x000fea0003800000 */
.L_x_2482:
[----:B------:R-:W-:Y:S05]  /*48a0*/  @!P5 BRA `(.L_x_2484) ;  /* 0x000000000048d947 */ /* 0x000fea0003800000 */
        /* <DEDUP_REMOVED lines=18> */
.L_x_2484:
[----:B------:R-:W-:Y:S04]  /*49d0*/  BSSY B0, `(.L_x_2485) ;  /* 0x0000013000007945 */ /* 0x000fe80003800000 */
[----:B------:R-:W-:Y:S05]  /*49e0*/  @P3 BRA `(.L_x_2486) ;  /* 0x0000000000443947 */ /* 0x000fea0003800000 */
[----:B------:R-:W-:Y:S01]  /*49f0*/  ULDC.64 UR12, c[0x0][0x288] ;  /* 0x0000a200000c7ab9 */ /* 0x000fe20000000a00 */
[----:B0-----:R-:W-:Y:S01]  /*4a00*/  MOV R14, R88 ;  /* 0x00000058000e7202 */ /* 0x001fe20000000f00 */
[----:B-1----:R-:W-:Y:S01]  /*4a10*/  IMAD R26, R49, UR12, RZ ;  /* 0x0000000c311a7c24 */ /* 0x002fe2000f8e02ff */
        /* <DEDUP_REMOVED lines=14> */
.L_x_2486:
[----:B------:R-:W-:Y:S05]  /*4b00*/  BSYNC B0 ;  /* 0x0000000000007941 */ /* 0x000fea0003800000 */
.L_x_2485:
        /* <DEDUP_REMOVED lines=14> */
[----:B-12---:R-:W-:Y:S01]  /*4bf0*/  FFMA.FTZ R10, R77, R69, R54 ;  /* 0x000000454d0a7223 */ /* 0x006fe20000010036 */
        /* <DEDUP_REMOVED lines=17> */
.L_x_2487:
[----:B------:R-:W-:Y:S04]  /*4d10*/  BSSY B0, `(.L_x_2488) ;  /* 0x0000013000007945 */ /* 0x000fe80003800000 */
[----:B------:R-:W-:Y:S05]  /*4d20*/  @P4 BRA `(.L_x_2489) ;  /* 0x0000000000444947 */ /* 0x000fea0003800000 */
[----:B------:R-:W-:Y:S01]  /*4d30*/  ULDC.64 UR12, c[0x0][0x288] ;  /* 0x0000a200000c7ab9 */ /* 0x000fe20000000a00 */
[----:B-12---:R-:W-:Y:S01]  /*4d40*/  MOV R10, R88 ;  /* 0x00000058000a7202 */ /* 0x006fe20000000f00 */
[----:B------:R-:W-:Y:S01]  /*4d50*/  IMAD R13, R48, UR12, RZ ;  /* 0x0000000c300d7c24 */ /* 0x000fe2000f8e02ff */
[----:B------:R-:W-:Y:S01]  /*4d60*/  MOV R11, R91 ;  /* 0x0000005b000b7202 */ /* 0x000fe20000000f00 */
[-C--:B------:R-:W-:Y:S02]  /*4d70*/  FFMA.FTZ R12, R77, R30.reuse, R31 ;  /* 0x0000001e4d0c7223 */ /* 0x080fe4000001001f */
[----:B0-----:R-:W-:Y:S02]  /*4d80*/  IMAD R15, R60, UR13, R13 ;  /* 0x0000000d3c0f7c24 */ /* 0x001fe4000f8e020d */
        /* <DEDUP_REMOVED lines=11> */
.L_x_2489:
[----:B------:R-:W-:Y:S05]  /*4e40*/  BSYNC B0 ;  /* 0x0000000000007941 */ /* 0x000fea0003800000 */
.L_x_2488:
[----:B------:R-:W-:Y:S05]  /*4e50*/  @!P5 BRA `(.L_x_2490) ;  /* 0x000000000048d947 */ /* 0x000fea0003800000 */
[----:B-12---:R-:W-:Y:S01]  /*4e60*/  FFMA.FTZ R10, R79, R69, R54 ;  /* 0x000000454f0a7223 */ /* 0x006fe20000010036 */
[----:B------:R-:W-:-:S03]  /*4e70*/  FFMA.FTZ R11, R78, R68, R53 ;  /* 0x000000444e0b7223 */ /* 0x000fc60000010035 */
[----:B---3--:R-:W-:Y:S01]  /*4e80*/  FMUL.FTZ R12, R10, -1.4426950216293334961 ;  /* 0xbfb8aa3b0a0c7820 */ /* 0x008fe20000410000 */
        /* <DEDUP_REMOVED lines=15> */
.L_x_2490:
[----:B------:R-:W-:Y:S04]  /*4f80*/  BSSY B0, `(.L_x_2491) ;  /* 0x0000013000007945 */ /* 0x000fe80003800000 */
[----:B------:R-:W-:Y:S05]  /*4f90*/  @P0 BRA `(.L_x_2492) ;  /* 0x0000000000440947 */ /* 0x000fea0003800000 */
[----:B------:R-:W-:Y:S01]  /*4fa0*/  ULDC.64 UR12, c[0x0][0x288] ;  /* 0x0000a200000c7ab9 */ /* 0x000fe20000000a00 */
[----:B-12---:R-:W-:Y:S01]  /*4fb0*/  MOV R10, R88 ;  /* 0x00000058000a7202 */ /* 0x006fe20000000f00 */
[----:B---3--:R-:W-:Y:S01]  /*4fc0*/  IMAD R12, R6, UR12, RZ ;  /* 0x0000000c060c7c24 */ /* 0x008fe2000f8e02ff */
[----:B------:R-:W-:Y:S01]  /*4fd0*/  MOV R11, R91 ;  /* 0x0000005b000b7202 */ /* 0x000fe20000000f00 */
[-CC-:B------:R-:W-:Y:S01]  /*4fe0*/  FFMA.FTZ R6, R79, R30.reuse, R31.reuse ;  /* 0x0000001e4f067223 */ /* 0x180fe2000001001f */
[----:B------:R-:W-:Y:S01]  /*4ff0*/  FFMA.FTZ R13, R78, R30, R31 ;  /* 0x0000001e4e0d7223 */ /* 0x000fe2000001001f */
[C---:B0-----:R-:W-:Y:S02]  /*5000*/  IMAD R15, R59.reuse, UR13, R12 ;  /* 0x0000000d3b0f7c24 */ /* 0x041fe4000f8e020c */
[----:B------:R-:W-:Y:S01]  /*5010*/  IMAD.WIDE.U32 R10, R59, UR12, R10 ;  /* 0x0000000c3b0a7c25 */ /* 0x000fe2000f8e000a */
[----:B------:R-:W-:-:S03]  /*5020*/  ULDC.64 UR12, c[0x0][0x210] ;  /* 0x00008400000c7ab9 */ /* 0x000fc60000000a00 */
[----:B------:R-:W-:Y:S01]  /*5030*/  FFMA.FTZ R6, R69, R18, -R6 ;  /* 0x0000001245067223 */ /* 0x000fe20000010806 */
[----:B------:R-:W-:Y:S01]  /*5040*/  FFMA.FTZ R16, R68, R19, -R13 ;  /* 0x0000001344107223 */ /* 0x000fe2000001080d */
[----:B------:R-:W-:Y:S02]  /*5050*/  LEA R12, P0, R10, UR12, 0x2 ;  /* 0x0000000c0a0c7c11 */ /* 0x000fe4000f8010ff */
[----:B------:R-:W-:Y:S01]  /*5060*/  FMUL.FTZ R14, R6, R67 ;  /* 0x00000043060e7220 */ /* 0x000fe20000410000 */
[----:B------:R-:W-:-:S04]  /*5070*/  IADD3 R15, R11, R15, RZ ;  /* 0x0000000f0b0f7210 */ /* 0x000fc80007ffe0ff */
[----:B------:R-:W-:Y:S01]  /*5080*/  LEA.HI.X R13, R10, UR13, R15, 0x2, P0 ;  /* 0x0000000d0a0d7c11 */ /* 0x000fe200080f140f */
[----:B------:R-:W-:-:S05]  /*5090*/  FMUL.FTZ R15, R16, R67 ;  /* 0x00000043100f7220 */ /* 0x000fca0000410000 */
[----:B------:R4:W-:Y:S02]  /*50a0*/  STG.E.64 desc[UR8][R12.64], R14 ;  /* 0x0000000e0c007986 */ /* 0x0009e4000c101b08 */
.L_x_2492:
[----:B------:R-:W-:Y:S05]  /*50b0*/  BSYNC B0 ;  /* 0x0000000000007941 */ /* 0x000fea0003800000 */
.L_x_2491:
[----:B------:R-:W-:Y:S05]  /*50c0*/  @!P5 BRA `(.L_x_2493) ;  /* 0x000000000048d947 */ /* 0x000fea0003800000 */
[----:B------:R-:W-:Y:S01]  /*50d0*/  FFMA.FTZ R6, R81, R69, R54 ;  /* 0x0000004551067223 */ /* 0x000fe20000010036 */
[----:B-12---:R-:W-:-:S03]  /*50e0*/  FFMA.FTZ R10, R80, R68, R53 ;  /* 0x00000044500a7223 */ /* 0x006fc60000010035 */
[----:B------:R-:W-:Y:S01]  /*50f0*/  FMUL.FTZ R11, R6, -1.4426950216293334961 ;  /* 0xbfb8aa3b060b7820 */ /* 0x000fe20000410000 */
[----:B0--34-:R-:W-:-:S05]  /*5100*/  FMUL.FTZ R14, R10, -1.4426950216293334961 ;  /* 0xbfb8aa3b0a0e7820 */ /* 0x019fca0000410000 */
        /* <DEDUP_REMOVED lines=14> */
.L_x_2493:
[----:B------:R-:W-:Y:S04]  /*51f0*/  BSSY B0, `(.L_x_2494) ;  /* 0x0000013000007945 */ /* 0x000fe80003800000 */
[----:B------:R-:W-:Y:S05]  /*5200*/  @P2 BRA `(.L_x_2495) ;  /* 0x0000000000442947 */ /* 0x000fea0003800000 */
[----:B------:R-:W-:Y:S01]  /*5210*/  ULDC.64 UR12, c[0x0][0x288] ;  /* 0x0000a200000c7ab9 */ /* 0x000fe20000000a00 */
[----:B------:R-:W-:Y:S01]  /*5220*/  MOV R6, R88 ;  /* 0x0000005800067202 */ /* 0x000fe20000000f00 */
[----:B-12---:R-:W-:Y:S01]  /*5230*/  IMAD R11, R7, UR12, RZ ;  /* 0x0000000c070b7c24 */ /* 0x006fe2000f8e02ff */
[----:B------:R-:W-:Y:S01]  /*5240*/  MOV R7, R91 ;  /* 0x0000005b00077202 */ /* 0x000fe20000000f00 */
[-C--:B------:R-:W-:Y:S02]  /*5250*/  FFMA.FTZ R10, R81, R30.reuse, R31 ;  /* 0x0000001e510a7223 */ /* 0x080fe4000001001f */
[----:B---34-:R-:W-:Y:S02]  /*5260*/  IMAD R13, R58, UR13, R11 ;  /* 0x0000000d3a0d7c24 */ /* 0x018fe4000f8e020b */
        /* <DEDUP_REMOVED lines=11> */
.L_x_2495:
[----:B------:R-:W-:Y:S05]  /*5320*/  BSYNC B0 ;  /* 0x0000000000007941 */ /* 0x000fea0003800000 */
.L_x_2494:
[----:B------:R-:W-:Y:S05]  /*5330*/  @!P5 BRA `(.L_x_2496) ;  /* 0x000000000048d947 */ /* 0x000fea0003800000 */
[----:B------:R-:W-:Y:S01]  /*5340*/  FFMA.FTZ R6, R83, R69, R54 ;  /* 0x0000004553067223 */ /* 0x000fe20000010036 */
[----:B------:R-:W-:-:S03]  /*5350*/  FFMA.FTZ R7, R82, R68, R53 ;  /* 0x0000004452077223 */ /* 0x000fc60000010035 */
[----:B-12---:R-:W-:Y:S01]  /*5360*/  FMUL.FTZ R10, R6, -1.4426950216293334961 ;  /* 0xbfb8aa3b060a7820 */ /* 0x006fe20000410000 */
[----:B---34-:R-:W-:-:S05]  /*5370*/  FMUL.FTZ R12, R7, -1.4426950216293334961 ;  /* 0xbfb8aa3b070c7820 */ /* 0x018fca0000410000 */
        /* <DEDUP_REMOVED lines=14> */
.L_x_2496:
[----:B------:R-:W-:Y:S04]  /*5460*/  BSSY B0, `(.L_x_2497) ;  /* 0x0000013000007945 */ /* 0x000fe80003800000 */
[----:B------:R-:W-:Y:S05]  /*5470*/  @P3 BRA `(.L_x_2498) ;  /* 0x0000000000443947 */ /* 0x000fea0003800000 */
[----:B------:R-:W-:Y:S01]  /*5480*/  ULDC.64 UR12, c[0x0][0x288] ;  /* 0x0000a200000c7ab9 */ /* 0x000fe20000000a00 */
[----:B------:R-:W-:Y:S01]  /*5490*/  MOV R6, R88 ;  /* 0x0000005800067202 */ /* 0x000fe20000000f00 */
[----:B--234-:R-:W-:Y:S01]  /*54a0*/  IMAD R12, R8, UR12, RZ ;  /* 0x0000000c080c7c24 */ /* 0x01cfe2000f8e02ff */
[----:B------:R-:W-:Y:S01]  /*54b0*/  MOV R7, R91 ;  /* 0x0000005b00077202 */ /* 0x000fe20000000f00 */
[----:B------:R-:W-:Y:S02]  /*54c0*/  FFMA.FTZ R8, R83, R30, R31 ;  /* 0x0000001e53087223 */ /* 0x000fe4000001001f */
[C---:B------:R-:W-:Y:S02]  /*54d0*/  IMAD R13, R57.reuse, UR13, R12 ;  /* 0x0000000d390d7c24 */ /* 0x040fe4000f8e020c */
[----:B-1----:R-:W-:-:S04]  /*54e0*/  IMAD.WIDE.U32 R10, R57, UR12, R6 ;  /* 0x0000000c390a7c25 */ /* 0x002fc8000f8e0006 */
[----:B------:R-:W-:Y:S01]  /*54f0*/  FFMA.FTZ R7, R82, R30, R31 ;  /* 0x0000001e52077223 */ /* 0x000fe2000001001f */
[----:B------:R-:W-:Y:S01]  /*5500*/  ULDC.64 UR12, c[0x0][0x210] ;  /* 0x00008400000c7ab9 */ /* 0x000fe20000000a00 */
[----:B------:R-:W-:Y:S01]  /*5510*/  FFMA.FTZ R8, R69, R22, -R8 ;  /* 0x0000001645087223 */ /* 0x000fe20000010808 */
[----:B------:R-:W-:Y:S01]  /*5520*/  LEA R6, P0, R10, UR12, 0x2 ;  /* 0x0000000c0a067c11 */ /* 0x000fe2000f8010ff */
[----:B0-----:R-:W-:Y:S01]  /*5530*/  FFMA.FTZ R14, R68, R23, -R7 ;  /* 0x00000017440e7223 */ /* 0x001fe20000010807 */
[----:B------:R-:W-:Y:S01]  /*5540*/  IADD3 R13, R11, R13, RZ ;  /* 0x0000000d0b0d7210 */ /* 0x000fe20007ffe0ff */
[----:B------:R-:W-:-:S03]  /*5550*/  FMUL.FTZ R12, R8, R67 ;  /* 0x00000043080c7220 */ /* 0x000fc60000410000 */
[----:B------:R-:W-:Y:S01]  /*5560*/  LEA.HI.X R7, R10, UR13, R13, 0x2, P0 ;  /* 0x0000000d0a077c11 */ /* 0x000fe200080f140d */
[----:B------:R-:W-:-:S05]  /*5570*/  FMUL.FTZ R13, R14, R67 ;  /* 0x000000430e0d7220 */ /* 0x000fca0000410000 */
[----:B------:R0:W-:Y:S02]  /*5580*/  STG.E.64 desc[UR8][R6.64], R12 ;  /* 0x0000000c06007986 */ /* 0x0001e4000c101b08 */
.L_x_2498:
[----:B------:R-:W-:Y:S05]  /*5590*/  BSYNC B0 ;  /* 0x0000000000007941 */ /* 0x000fea0003800000 */
.L_x_2497:
        /* <DEDUP_REMOVED lines=9> */
[----:B-12---:R-:W-:-:S07]  /*5630*/  FADD.FTZ R10, R8, 1 ;  /* 0x3f800000080a7421 */ /* 0x006fce0000010000 */
[----:B------:R-:W3:Y:S01]  /*5640*/  MUFU.RCP R10, R10 ;  /* 0x0000000a000a7308 */ /* 0x000ee20000001000 */
[----:B0-----:R-:W-:Y:S01]  /*5650*/  FADD.FTZ R11, -R7, 1 ;  /* 0x3f800000070b7421 */ /* 0x001fe20000010100 */
[----:B------:R-:W-:-:S03]  /*5660*/  FMUL.FTZ R24, R24, R7 ;  /* 0x0000000718187220 */ /* 0x000fc60000410000 */
[----:B------:R-:W-:Y:S01]  /*5670*/  FFMA.FTZ R11, R54, R11, 1 ;  /* 0x3f800000360b7423 */ /* 0x000fe2000001000b */
[----:B---34-:R-:W-:Y:S01]  /*5680*/  FADD.FTZ R12, -R10, 1 ;  /* 0x3f8000000a0c7421 */ /* 0x018fe20000010100 */
[----:B------:R-:W-:Y:S02]  /*5690*/  FMUL.FTZ R25, R25, R10 ;  /* 0x0000000a19197220 */ /* 0x000fe40000410000 */
[----:B------:R-:W-:Y:S01]  /*56a0*/  FMUL.FTZ R24, R24, R11 ;  /* 0x0000000b18187220 */ /* 0x000fe20000410000 */
[----:B------:R-:W-:-:S04]  /*56b0*/  FFMA.FTZ R12, R53, R12, 1 ;  /* 0x3f800000350c7423 */ /* 0x000fc8000001000c */
[----:B------:R-:W-:-:S07]  /*56c0*/  FMUL.FTZ R25, R25, R12 ;  /* 0x0000000c19197220 */ /* 0x000fce0000410000 */
.L_x_2499:
[----:B------:R-:W-:Y:S04]  /*56d0*/  BSSY B0, `(.L_x_2500) ;  /* 0x0000012000007945 */ /* 0x000fe80003800000 */
[----:B------:R-:W-:Y:S05]  /*56e0*/  @P6 BRA `(.L_x_2501) ;  /* 0x0000000000406947 */ /* 0x000fea0003800000 */
[----:B------:R-:W-:Y:S01]  /*56f0*/  ULDC.64 UR12, c[0x0][0x288] ;  /* 0x0000a200000c7ab9 */ /* 0x000fe20000000a00 */
[----:B------:R-:W-:Y:S01]  /*5700*/  MOV R89, R91 ;  /* 0x0000005b00597202 */ /* 0x000fe20000000f00 */
[----:B------:R-:W-:Y:S02]  /*5710*/  IMAD R9, R9, UR12, RZ ;  /* 0x0000000c09097c24 */ /* 0x000fe4000f8e02ff */
[-CC-:B0-----:R-:W-:Y:S01]  /*5720*/  FFMA.FTZ R6, R85, R30.reuse, R31.reuse ;  /* 0x0000001e55067223 */ /* 0x181fe2000001001f */
[----:B------:R-:W-:Y:S01]  /*5730*/  FFMA.FTZ R31, R84, R30, R31 ;  /* 0x0000001e541f7223 */ /* 0x000fe2000001001f */
[----:B------:R-:W-:-:S04]  /*5740*/  IMAD.WIDE.U32 R88, R56, UR12, R88 ;  /* 0x0000000c38587c25 */ /* 0x000fc8000f8e0058 */
[----:B------:R-:W-:Y:S01]  /*5750*/  FFMA.FTZ R24, R69, R24, -R6 ;  /* 0x0000001845187223 */ /* 0x000fe20000010806 */
[----:B------:R-:W-:Y:S01]  /*5760*/  FFMA.FTZ R68, R68, R25, -R31 ;  /* 0x0000001944447223 */ /* 0x000fe2000001081f */
[----:B------:R-:W-:Y:S01]  /*5770*/  IMAD R9, R56, UR13, R9 ;  /* 0x0000000d38097c24 */ /* 0x000fe2000f8e0209 */
[----:B------:R-:W-:Y:S01]  /*5780*/  ULDC.64 UR12, c[0x0][0x210] ;  /* 0x00008400000c7ab9 */ /* 0x000fe20000000a00 */
[-C--:B------:R-:W-:Y:S01]  /*5790*/  FMUL.FTZ R24, R24, R67.reuse ;  /* 0x0000004318187220 */ /* 0x080fe20000410000 */
[----:B------:R-:W-:Y:S01]  /*57a0*/  LEA R6, P0, R88, UR12, 0x2 ;  /* 0x0000000c58067c11 */ /* 0x000fe2000f8010ff */
[----:B------:R-:W-:Y:S01]  /*57b0*/  FMUL.FTZ R25, R68, R67 ;  /* 0x0000004344197220 */ /* 0x000fe20000410000 */
[----:B------:R-:W-:-:S04]  /*57c0*/  IADD3 R9, R89, R9, RZ ;  /* 0x0000000959097210 */ /* 0x000fc80007ffe0ff */
[----:B------:R-:W-:-:S05]  /*57d0*/  LEA.HI.X R7, R88, UR13, R9, 0x2, P0 ;  /* 0x0000000d58077c11 */ /* 0x000fca00080f1409 */
[----:B------:R0:W-:Y:S02]  /*57e0*/  STG.E.64 desc[UR8][R6.64], R24 ;  /* 0x0000001806007986 */ /* 0x0001e4000c101b08 */
.L_x_2501:
[----:B------:R-:W-:Y:S05]  /*57f0*/  BSYNC B0 ;  /* 0x0000000000007941 */ /* 0x000fea0003800000 */
.L_x_2500:
[----:B0-----:R-:W0:Y:S01]  /*5800*/  LDC R7, c[0x0][0x10] ;  /* 0x00000400ff077b82 */ /* 0x001e220000000800 */
[----:B------:R-:W-:Y:S02]  /*5810*/  IADD3 R55, R55, 0x1, RZ ;  /* 0x0000000137377810 */ /* 0x000fe40007ffe0ff */
[----:B0-----:R-:W-:-:S04]  /*5820*/  IADD3 R64, R7, R64, RZ ;  /* 0x0000004007407210 */ /* 0x001fc80007ffe0ff */
[----:B------:R-:W-:-:S13]  /*5830*/  ISETP.GE.AND P0, PT, R64, UR4, PT ;  /* 0x0000000440007c0c */ /* 0x000fda000bf06270 */
[----:B------:R-:W-:Y:S05]  /*5840*/  @!P0 BRA `(.L_x_2502) ;  /* 0xffffffa800b48947 */ /* 0x000fea000383ffff */
.L_x_2451:
[----:B------:R-:W0:Y:S01]  /*5850*/  LDC R4, c[0x0][0xc] ;  /* 0x00000300ff047b82 */ /* 0x000e220000000800 */
[----:B------:R-:W-:Y:S01]  /*5860*/  ISETP.NE.AND P1, PT, R65, RZ, PT ;  /* 0x000000ff4100720c */ /* 0x000fe20003f25270 */
[----:B------:R-:W-:Y:S06]  /*5870*/  BSSY B0, `(.L_x_2503) ;  /* 0x0000011000007945 */ /* 0x000fec0003800000 */
[----:B------:R-:W5:Y:S08]  /*5880*/  LDC R7, c[0x0][0x10] ;  /* 0x00000400ff077b82 */ /* 0x000f700000000800 */
[----:B------:R-:W1:Y:S01]  /*5890*/  LDC.64 R2, c[0x0][0x258] ;  /* 0x00009600ff027b82 */ /* 0x000e620000000a00 */
[----:B0-----:R-:W-:-:S02]  /*58a0*/  ISETP.NE.AND P0, PT, R4, 0x1, PT ;  /* 0x000000010400780c */ /* 0x001fc40003f05270 */
[----:B-----5:R-:W-:-:S04]  /*58b0*/  SHF.L.U32 R0, R7, 0x1, RZ ;  /* 0x0000000107007819 */ /* 0x020fc800000006ff */
        /* <DEDUP_REMOVED lines=12> */
.L_x_2504:
[----:B------:R-:W-:Y:S05]  /*5980*/  BSYNC B0 ;  /* 0x0000000000007941 */ /* 0x000fea0003800000 */
.L_x_2503:
        /* <DEDUP_REMOVED lines=11> */
.L_x_2506:
[----:B------:R-:W5:Y:S04]  /*5a40*/  LDG.E.STRONG.GPU R5, desc[UR8][R2.64] ;  /* 0x0000000802057981 */ /* 0x000f68000c1ef900 */
[----:B-----5:R-:W-:Y:S01]  /*5a50*/  CCTL.IVALL ;  /* 0x00000000ff00798f */ /* 0x020fe20002000000 */
[----:B------:R-:W-:Y:S05]  /*5a60*/  YIELD ;  /* 0x0000000000007946 */ /* 0x000fea0003800000 */
[----:B------:R-:W-:-:S13]  /*5a70*/  ISETP.NE.AND P0, PT, R5, R0, PT ;  /* 0x000000000500720c */ /* 0x000fda0003f05270 */
[----:B------:R-:W-:Y:S05]  /*5a80*/  @P0 BRA `(.L_x_2506) ;  /* 0xfffffffc00ec0947 */ /* 0x000fea000383ffff */
.L_x_2505:
        /* <DEDUP_REMOVED lines=13> */
[----:B---34-:R-:W0:Y:S01]  /*5b60*/  LDC.64 R14, c[0x0][0x218] ;  /* 0x00008600ff0e7b82 */ /* 0x018e220000000a00 */
        /* <DEDUP_REMOVED lines=10> */
.L_x_2507:
[----:B------:R-:W-:-:S04]  /*5c10*/  LEA R6, P0, R65, UR4, 0x2 ;  /* 0x0000000441067c11 */ /* 0x000fc8000f8010ff */
[----:B------:R-:W-:Y:S02]  /*5c20*/  LEA.HI.X R7, R65, UR5, R0, 0x2, P0 ;  /* 0x0000000541077c11 */ /* 0x000fe400080f1400 */
[-C--:B------:R-:W-:Y:S02]  /*5c30*/  LEA R8, P0, R18, R6.reuse, 0x2 ;  /* 0x0000000612087211 */ /* 0x080fe400078010ff */
[-C--:B--2---:R-:W-:Y:S01]  /*5c40*/  LEA R12, P2, R27, R6.reuse, 0x2 ;  /* 0x000000061b0c7211 */ /* 0x084fe200078410ff */
        /* <DEDUP_REMOVED lines=19> */
[----:B---3--:R-:W-:Y:S05]  /*5d80*/  @P0 BRA `(.L_x_2507) ;  /* 0xfffffffc00a00947 */ /* 0x008fea000383ffff */
[----:B------:R-:W-:Y:S05]  /*5d90*/  EXIT ;  /* 0x000000000000794d */ /* 0x000fea0003800000 */
.L_x_2508:
        /* <DEDUP_REMOVED lines=14> */
.L_x_5143:


//--------------------- .text._Z35group_norm_nhwc_bwd_one_pass_kernelI11Fp32IOBf16WLi256ELi70ELi560EEv26Group_norm_nhwc_bwd_params --------------------------
	.section	.text._Z35group_norm_nhwc_bwd_one_pass_kernelI11Fp32IOBf16WLi256ELi70ELi560EEv26Group_norm_nhwc_bwd_params,"ax",@progbits
	.align	128
        .global         _Z35group_norm_nhwc_bwd_one_pass_kernelI11Fp32IOBf16WLi256ELi70ELi560EEv26Group_norm_nhwc_bwd_params
        .type           _Z35group_norm_nhwc_bwd_one_pass_kernelI11Fp32IOBf16WLi256ELi70ELi560EEv26Group_norm_nhwc_bwd_params,@function
        .size           _Z35group_norm_nhwc_bwd_one_pass_kernelI11Fp32IOBf16WLi256ELi70ELi560EEv26Group_norm_nhwc_bwd_params,(.L_x_5144 - _Z35group_norm_nhwc_bwd_one_pass_kernelI11Fp32IOBf16WLi256ELi70ELi560EEv26Group_norm_nhwc_bwd_params)
        .other          _Z35group_norm_nhwc_bwd_one_pass_kernelI11Fp32IOBf16WLi256ELi70ELi560EEv26Group_norm_nhwc_bwd_params,@"STO_CUDA_ENTRY STV_DEFAULT"
_Z35group_norm_nhwc_bwd_one_pass_kernelI11Fp32IOBf16WLi256ELi70ELi560EEv26Group_norm_nhwc_bwd_params:
.text._Z35group_norm_nhwc_bwd_one_pass_kernelI11Fp32IOBf16WLi256ELi70ELi560EEv26Group_norm_nhwc_bwd_params:
        /* <DEDUP_REMOVED lines=50> */
.L_x_2592:
        /* <DEDUP_REMOVED lines=11> */
[----:B------:R-:W-:-:S02]  /*03d0*/  R2UR UR15, R3 ;  /* 0x00000000030f72ca */ /* 0x000fc400000e0000 */
[----:B------:R-:W-:Y:S02]  /*03e0*/  CS2R R54, SRZ ;  /* 0x0000000000367805 */ /* 0x000fe4000001ff00 */
[----:B------:R-:W-:Y:S02]  /*03f0*/  ISETP.GE.U32.AND P2, PT, R7, UR18, PT ;  /* 0x0000001207007c0c */ /* 0x000fe4000bf46070 */
[----:B------:R-:W-:Y:S02]  /*0400*/  SHF.R.S32.HI R9, RZ, 0x1f, R7 ;  /* 0x0000001fff097819 */ /* 0x000fe40000011407 */
[C---:B------:R-:W-:Y:S01]  /*0410*/  IADD3 R35, R2.reuse, 0x60, RZ ;  /* 0x0000006002237810 */ /* 0x040fe20007ffe0ff */
[----:B-1----:R-:W1:Y:S01]  /*0420*/  @P1 LDC.64 R68, c[0x0][0x230] ;  /* 0x00008c00ff441b82 */ /* 0x002e620000000a00 */
[----:B------:R-:W-:Y:S02]  /*0430*/  ISETP.GE.AND.EX P2, PT, R9, UR19, PT, P2 ;  /* 0x0000001309007c0c */ /* 0x000fe4000bf46320 */
[----:B------:R-:W-:-:S02]  /*0440*/  IADD3 R37, R2, 0x70, RZ ;  /* 0x0000007002257810 */ /* 0x000fc40007ffe0ff */
[----:B------:R-:W-:Y:S01]  /*0450*/  ISETP.GT.U32.OR P2, PT, R0, 0x22f, P2 ;  /* 0x0000022f0000780c */ /* 0x000fe20001744470 */
[----:B--2---:R-:W2:Y:S01]  /*0460*/  I2F.RP R3, UR15 ;  /* 0x0000000f00037d06 */ /* 0x004ea20008209400 */
[----:B------:R-:W-:Y:S02]  /*0470*/  ISETP.GE.U32.AND P5, PT, R35, UR18, PT ;  /* 0x0000001223007c0c */ /* 0x000fe4000bfa6070 */
[----:B---34-:R-:W-:Y:S02]  /*0480*/  SHF.R.S32.HI R17, RZ, 0x1f, R35 ;  /* 0x0000001fff117819 */ /* 0x018fe40000011423 */
[----:B------:R-:W-:Y:S02]  /*0490*/  ISETP.GE.U32.AND P4, PT, R37, UR18, PT ;  /* 0x0000001225007c0c */ /* 0x000fe4000bf86070 */
[----:B------:R-:W-:Y:S02]  /*04a0*/  SHF.R.S32.HI R27, RZ, 0x1f, R37 ;  /* 0x0000001fff1b7819 */ /* 0x000fe40000011425 */
[----:B------:R-:W-:-:S02]  /*04b0*/  ISETP.GE.AND.EX P5, PT, R17, UR19, PT, P5 ;  /* 0x0000001311007c0c */ /* 0x000fc4000bfa6350 */
[----:B------:R-:W-:Y:S01]  /*04c0*/  ISETP.GE.AND.EX P4, PT, R27, UR19, PT, P4 ;  /* 0x000000131b007c0c */ /* 0x000fe2000bf86340 */
[----:B------:R-:W3:Y:S01]  /*04d0*/  @!P2 LDC.64 R18, c[0x0][0x288] ;  /* 0x0000a200ff12ab82 */ /* 0x000ee20000000a00 */
[----:B------:R-:W-:Y:S01]  /*04e0*/  SHF.R.S32.HI R11, RZ, 0x1f, R2 ;  /* 0x0000001fff0b7819 */ /* 0x000fe20000011402 */
[----:B--2---:R-:W2:Y:S01]  /*04f0*/  MUFU.RCP R3, R3 ;  /* 0x0000000300037308 */ /* 0x004ea20000001000 */
[C---:B------:R-:W-:Y:S02]  /*0500*/  ISETP.GT.U32.OR P5, PT, R0.reuse, 0x22f, P5 ;  /* 0x0000022f0000780c */ /* 0x040fe40002fa4470 */
[----:B------:R-:W-:Y:S02]  /*0510*/  ISETP.GT.U32.OR P4, PT, R0, 0x22f, P4 ;  /* 0x0000022f0000780c */ /* 0x000fe40002784470 */
[----:B------:R-:W-:Y:S01]  /*0520*/  SHF.R.S32.HI R13, RZ, 0x1f, R7 ;  /* 0x0000001fff0d7819 */ /* 0x000fe20000011407 */
[----:B------:R-:W4:Y:S01]  /*0530*/  @!P2 LDC.64 R20, c[0x0][0x228] ;  /* 0x00008a00ff14ab82 */ /* 0x000f220000000a00 */
[----:B------:R-:W-:-:S02]  /*0540*/  IADD3 R39, R2, 0x90, RZ ;  /* 0x0000009002277810 */ /* 0x000fc40007ffe0ff */
[----:B------:R-:W-:-:S05]  /*0550*/  IADD3 R41, R2, 0xb0, RZ ;  /* 0x000000b002297810 */ /* 0x000fca0007ffe0ff */
[----:B------:R-:W0:Y:S01]  /*0560*/  @!P5 LDC.64 R24, c[0x0][0x288] ;  /* 0x0000a200ff18db82 */ /* 0x000e220000000a00 */
[----:B--2---:R-:W-:Y:S02]  /*0570*/  IADD3 R4, R3, 0xffffffe, RZ ;  /* 0x0ffffffe03047810 */ /* 0x004fe40007ffe0ff */
[----:B------:R-:W-:Y:S01]  /*0580*/  SHF.R.S32.HI R3, RZ, 0x1f, R87 ;  /* 0x0000001fff037819 */ /* 0x000fe20000011457 */
[----:B---3--:R-:W-:-:S04]  /*0590*/  @!P2 IMAD R12, R13, R18, RZ ;  /* 0x000000120d0ca224 */ /* 0x008fc800078e02ff */
[----:B------:R-:W2:Y:S01]  /*05a0*/  @!P4 LDC.64 R22, c[0x0][0x288] ;  /* 0x0000a200ff16cb82 */ /* 0x000ea20000000a00 */
[----:B------:R-:W3:Y:S01]  /*05b0*/  F2I.FTZ.U32.TRUNC.NTZ R4, R4 ;  /* 0x0000000400047305 */ /* 0x000ee2000021f000 */
[----:B------:R-:W-:Y:S01]  /*05c0*/  @!P2 IMAD R19, R7, R19, R12 ;  /* 0x000000130713a224 */ /* 0x000fe200078e020c */
[----:B---3--:R-:W-:Y:S01]  /*05d0*/  R2UR UR7, R4 ;  /* 0x00000000040772ca */ /* 0x008fe200000e0000 */
[----:B0-----:R-:W-:-:S04]  /*05e0*/  @!P5 IMAD R16, R17, R24, RZ ;  /* 0x000000181110d224 */ /* 0x001fc800078e02ff */
[----:B------:R-:W0:Y:S01]  /*05f0*/  @P1 LDC.64 R4, c[0x0][0x288] ;  /* 0x0000a200ff041b82 */ /* 0x000e220000000a00 */
[----:B------:R-:W-:Y:S02]  /*0600*/  @!P5 IMAD R33, R35, R25, R16 ;  /* 0x000000192321d224 */ /* 0x000fe400078e0210 */
[----:B--2---:R-:W-:-:S05]  /*0610*/  @!P4 IMAD R30, R27, R22, RZ ;  /* 0x000000161b1ec224 */ /* 0x004fca00078e02ff */
[----:B------:R-:W2:Y:S01]  /*0620*/  @!P4 LDC.64 R16, c[0x0][0x228] ;  /* 0x00008a00ff10cb82 */ /* 0x000ea20000000a00 */
        /* <DEDUP_REMOVED lines=31> */
[----:B0-----:R-:W-:Y:S01]  /*0820*/  @P1 IMAD R3, R11, R4, RZ ;  /* 0x000000040b031224 */ /* 0x001fe200078e02ff */
[-C--:B------:R-:W-:Y:S02]  /*0830*/  @P1 MOV R10, R8.reuse ;  /* 0x00000008000a1202 */ /* 0x080fe40000000f00 */
[----:B------:R-:W-:Y:S02]  /*0840*/  CS2R R62, SRZ ;  /* 0x00000000003e7805 */ /* 0x000fe4000001ff00 */
[----:B------:R-:W-:Y:S01]  /*0850*/  @!P2 MOV R12, R8 ;  /* 0x00000008000ca202 */ /* 0x000fe20000000f00 */
[----:B------:R-:W-:Y:S01]  /*0860*/  @P1 IMAD R3, R2, R5, R3 ;  /* 0x0000000502031224 */ /* 0x000fe200078e0203 */
[----:B------:R-:W-:-:S02]  /*0870*/  IADD3 R11, R9, UR5, RZ ;  /* 0x00000005090b7c10 */ /* 0x000fc4000fffe0ff */
[----:B------:R-:W-:Y:S02]  /*0880*/  CS2R R60, SRZ ;  /* 0x00000000003c7805 */ /* 0x000fe4000001ff00 */
[----:B------:R-:W-:Y:S02]  /*0890*/  @!P5 MOV R26, R8 ;  /* 0x00000008001ad202 */ /* 0x000fe40000000f00 */
[----:B------:R-:W-:Y:S02]  /*08a0*/  CS2R R58, SRZ ;  /* 0x00000000003a7805 */ /* 0x000fe4000001ff00 */
[-C--:B------:R-:W-:Y:S01]  /*08b0*/  @!P2 MOV R13, R11.reuse ;  /* 0x0000000b000da202 */ /* 0x080fe20000000f00 */
[----:B------:R-:W-:Y:S01]  /*08c0*/  @P1 IMAD.WIDE.U32 R4, R2, R4, R10 ;  /* 0x0000000402041225 */ /* 0x000fe200078e000a */
[----:B------:R-:W-:Y:S02]  /*08d0*/  @!P5 MOV R27, R11 ;  /* 0x0000000b001bd202 */ /* 0x000fe40000000f00 */
[----:B------:R-:W-:-:S02]  /*08e0*/  CS2R R56, SRZ ;  /* 0x0000000000387805 */ /* 0x000fc4000001ff00 */
[C---:B------:R-:W-:Y:S01]  /*08f0*/  IADD3 R66, R2.reuse, 0x10, RZ ;  /* 0x0000001002427810 */ /* 0x040fe20007ffe0ff */
[----:B------:R-:W-:Y:S01]  /*0900*/  @!P2 IMAD.WIDE.U32 R12, R7, R18, R12 ;  /* 0x00000012070ca225 */ /* 0x000fe200078e000c */
[----:B------:R-:W-:Y:S01]  /*0910*/  @P1 IADD3 R5, R5, R3, RZ ;  /* 0x0000000305051210 */ /* 0x000fe20007ffe0ff */
[----:B------:R-:W-:Y:S01]  /*0920*/  ULDC.64 UR6, c[0x0][0x248] ;  /* 0x0000920000067ab9 */ /* 0x000fe20000000a00 */
[----:B------:R-:W-:Y:S01]  /*0930*/  IADD3 R3, R2, 0x80, RZ ;  /* 0x0000008002037810 */ /* 0x000fe20007ffe0ff */
[----:B------:R-:W-:Y:S01]  /*0940*/  @!P5 IMAD.WIDE.U32 R24, R35, R24, R26 ;  /* 0x000000182318d225 */ /* 0x000fe200078e001a */
[----:B------:R-:W-:Y:S02]  /*0950*/  @P1 SHF.L.U32 R49, R4, 0x2, RZ ;  /* 0x0000000204311819 */ /* 0x000fe400000006ff */
[----:B------:R-:W-:Y:S02]  /*0960*/  ISETP.GE.U32.AND P3, PT, R3, UR18, PT ;  /* 0x0000001203007c0c */ /* 0x000fe4000bf66070 */
[----:B------:R-:W-:-:S02]  /*0970*/  SHF.R.S32.HI R29, RZ, 0x1f, R3 ;  /* 0x0000001fff1d7819 */ /* 0x000fc40000011403 */
[----:B------:R-:W-:Y:S02]  /*0980*/  @P1 SHF.L.U64.HI R6, R4, 0x2, R5 ;  /* 0x0000000204061819 */ /* 0x000fe40000010205 */
[----:B------:R-:W0:Y:S01]  /*0990*/  @!P2 LDC.64 R4, c[0x0][0x230] ;  /* 0x00008c00ff04ab82 */ /* 0x000e220000000a00 */
[----:B------:R-:W-:Y:S02]  /*09a0*/  ISETP.GE.AND.EX P3, PT, R29, UR19, PT, P3 ;  /* 0x000000131d007c0c */ /* 0x000fe4000bf66330 */
[C---:B------:R-:W-:Y:S02]  /*09b0*/  @P1 IADD3 R48, P6, R49.reuse, R14, RZ ;  /* 0x0000000e31301210 */ /* 0x040fe40007fde0ff */
[----:B------:R-:W-:Y:S02]  /*09c0*/  ISETP.GT.U32.OR P3, PT, R0, 0x22f, P3 ;  /* 0x0000022f0000780c */ /* 0x000fe40001f64470 */
[----:B-1----:R-:W-:Y:S02]  /*09d0*/  @P1 IADD3 R68, P0, R49, R68, RZ ;  /* 0x0000004431441210 */ /* 0x002fe40007f1e0ff */
[----:B------:R-:W-:-:S02]  /*09e0*/  @P1 IADD3.X R49, R6, R15, RZ, P6, !PT ;  /* 0x0000000f06311210 */ /* 0x000fc400037fe4ff */
[----:B------:R-:W1:Y:S01]  /*09f0*/  @!P5 LDC.64 R14, c[0x0][0x230] ;  /* 0x00008c00ff0edb82 */ /* 0x000e620000000a00 */
[----:B------:R-:W-:Y:S02]  /*0a00*/  @!P2 IADD3 R13, R13, R19, RZ ;  /* 0x000000130d0da210 */ /* 0x000fe40007ffe0ff */
[----:B------:R-:W-:Y:S02]  /*0a10*/  @P1 IADD3.X R69, R6, R69, RZ, P0, !PT ;  /* 0x0000004506451210 */ /* 0x000fe400007fe4ff */
[C---:B------:R-:W-:Y:S02]  /*0a20*/  @!P2 SHF.L.U32 R31, R12.reuse, 0x2, RZ ;  /* 0x000000020c1fa819 */ /* 0x040fe400000006ff */
[----:B------:R-:W-:Y:S01]  /*0a30*/  @!P2 SHF.L.U64.HI R28, R12, 0x2, R13 ;  /* 0x000000020c1ca819 */ /* 0x000fe2000001020d */
[----:B------:R-:W3:Y:S01]  /*0a40*/  @!P4 LDC.64 R18, c[0x0][0x230] ;  /* 0x00008c00ff12cb82 */ /* 0x000ee20000000a00 */
[----:B------:R-:W-:Y:S02]  /*0a50*/  @!P4 MOV R26, R8 ;  /* 0x00000008001ac202 */ /* 0x000fe40000000f00 */
[----:B------:R-:W-:-:S02]  /*0a60*/  @!P4 MOV R27, R11 ;  /* 0x0000000b001bc202 */ /* 0x000fc40000000f00 */
[C---:B0-----:R-:W-:Y:S02]  /*0a70*/  @!P2 IADD3 R4, P0, R31.reuse, R4, RZ ;  /* 0x000000041f04a210 */ /* 0x041fe40007f1e0ff */
[----:B----4-:R-:W-:Y:S01]  /*0a80*/  @!P2 IADD3 R20, P6, R31, R20, RZ ;  /* 0x000000141f14a210 */ /* 0x010fe20007fde0ff */
[----:B------:R-:W0:Y:S01]  /*0a90*/  @!P5 LDC.64 R6, c[0x0][0x228] ;  /* 0x00008a00ff06db82 */ /* 0x000e220000000a00 */
[----:B------:R-:W-:Y:S01]  /*0aa0*/  @!P4 IMAD R31, R37, R23, R30 ;  /* 0x00000017251fc224 */ /* 0x000fe200078e021e */
[----:B------:R-:W-:Y:S01]  /*0ab0*/  @!P5 IADD3 R23, R25, R33, RZ ;  /* 0x000000211917d210 */ /* 0x000fe20007ffe0ff */
[----:B------:R-:W-:Y:S01]  /*0ac0*/  @!P4 IMAD.WIDE.U32 R26, R37, R22, R26 ;  /* 0x00000016251ac225 */ /* 0x000fe200078e001a */
[----:B------:R-:W-:Y:S02]  /*0ad0*/  @!P5 SHF.L.U32 R25, R24, 0x2, RZ ;  /* 0x000000021819d819 */ /* 0x000fe400000006ff */
[C---:B------:R-:W-:Y:S02]  /*0ae0*/  @!P2 IADD3.X R5, R28.reuse, R5, RZ, P0, !PT ;  /* 0x000000051c05a210 */ /* 0x040fe400007fe4ff */
[----:B------:R-:W4:Y:S01]  /*0af0*/  @!P3 LDC.64 R12, c[0x0][0x288] ;  /* 0x0000a200ff0cbb82 */ /* 0x000f220000000a00 */
[----:B------:R-:W-:-:S02]  /*0b00*/  @!P2 IADD3.X R21, R28, R21, RZ, P6, !PT ;  /* 0x000000151c15a210 */ /* 0x000fc400037fe4ff */
[----:B------:R-:W-:Y:S01]  /*0b10*/  @!P5 SHF.L.U64.HI R28, R24, 0x2, R23 ;  /* 0x00000002181cd819 */ /* 0x000fe20000010217 */
[----:B------:R-:W5:Y:S01]  /*0b20*/  @!P2 LDG.E.64 R54, desc[UR22][R4.64] ;  /* 0x000000160436a981 */ /* 0x000f62000c1e1b00 */
[----:B------:R-:W-:Y:S02]  /*0b30*/  @!P4 IADD3 R23, R27, R31, RZ ;  /* 0x0000001f1b17c210 */ /* 0x000fe40007ffe0ff */
[----:B-1----:R-:W-:Y:S01]  /*0b40*/  @!P5 IADD3 R22, P0, R25, R14, RZ ;  /* 0x0000000e1916d210 */ /* 0x002fe20007f1e0ff */
[----:B------:R-:W1:Y:S01]  /*0b50*/  @!P3 LDC.64 R30, c[0x0][0x228] ;  /* 0x00008a00ff1ebb82 */ /* 0x000e620000000a00 */
[C---:B------:R-:W-:Y:S02]  /*0b60*/  @!P4 SHF.L.U32 R27, R26.reuse, 0x2, RZ ;  /* 0x000000021a1bc819 */ /* 0x040fe400000006ff */
[----:B------:R-:W-:Y:S02]  /*0b70*/  @!P4 SHF.L.U64.HI R26, R26, 0x2, R23 ;  /* 0x000000021a1ac819 */ /* 0x000fe40000010217 */
[----:B------:R-:W-:-:S02]  /*0b80*/  @!P5 IADD3.X R23, R28, R15, RZ, P0, !PT ;  /* 0x0000000f1c17d210 */ /* 0x000fc400007fe4ff */
[----:B---3--:R-:W-:Y:S02]  /*0b90*/  @!P4 IADD3 R18, P0, R27, R18, RZ ;  /* 0x000000121b12c210 */ /* 0x008fe40007f1e0ff */
[----:B0-----:R-:W-:Y:S01]  /*0ba0*/  @!P5 IADD3 R24, P6, R25, R6, RZ ;  /* 0x000000061918d210 */ /* 0x001fe20007fde0ff */
[----:B------:R-:W5:Y:S01]  /*0bb0*/  @!P5 LDG.E.64 R62, desc[UR22][R22.64] ;  /* 0x00000016163ed981 */ /* 0x000f62000c1e1b00 */
[----:B------:R-:W-:Y:S02]  /*0bc0*/  @!P4 IADD3.X R19, R26, R19, RZ, P0, !PT ;  /* 0x000000131a13c210 */ /* 0x000fe400007fe4ff */
[----:B------:R-:W-:Y:S02]  /*0bd0*/  @!P5 IADD3.X R25, R28, R7, RZ, P6, !PT ;  /* 0x000000071c19d210 */ /* 0x000fe400037fe4ff */
[----:B------:R-:W-:Y:S01]  /*0be0*/  ISETP.GE.U32.AND P0, PT, R39, UR18, PT ;  /* 0x0000001227007c0c */ /* 0x000fe2000bf06070 */
[----:B----4-:R-:W-:Y:S01]  /*0bf0*/  @!P3 IMAD R14, R29, R12, RZ ;  /* 0x0000000c1d0eb224 */ /* 0x010fe200078e02ff */
[----:B------:R-:W-:Y:S01]  /*0c00*/  SHF.R.S32.HI R29, RZ, 0x1f, R39 ;  /* 0x0000001fff1d7819 */ /* 0x000fe20000011427 */
[----:B------:R-:W5:Y:S01]  /*0c10*/  @!P4 LDG.E.64 R60, desc[UR22][R18.64] ;  /* 0x00000016123cc981 */ /* 0x000f62000c1e1b00 */
[----:B--2---:R-:W-:-:S02]  /*0c20*/  @!P4 IADD3 R6, P6, R27, R16, RZ ;  /* 0x000000101b06c210 */ /* 0x004fc40007fde0ff */
[----:B------:R-:W-:Y:S02]  /*0c30*/  ISETP.GE.AND.EX P0, PT, R29, UR19, PT, P0 ;  /* 0x000000131d007c0c */ /* 0x000fe4000bf06300 */
[----:B------:R-:W-:Y:S01]  /*0c40*/  @!P4 IADD3.X R7, R26, R17, RZ, P6, !PT ;  /* 0x000000111a07c210 */ /* 0x000fe200037fe4ff */
[C---:B------:R-:W-:Y:S01]  /*0c50*/  @!P3 IMAD R17, R3.reuse, R13, R14 ;  /* 0x0000000d0311b224 */ /* 0x040fe200078e020e */
[----:B------:R-:W-:Y:S01]  /*0c60*/  @!P3 MOV R14, R8 ;  /* 0x00000008000eb202 */ /* 0x000fe20000000f00 */
[----:B------:R-:W0:Y:S01]  /*0c70*/  @!P3 LDC.64 R26, c[0x0][0x230] ;  /* 0x00008c00ff1abb82 */ /* 0x000e220000000a00 */
[----:B------:R-:W-:Y:S02]  /*0c80*/  @!P3 MOV R15, R11 ;  /* 0x0000000b000fb202 */ /* 0x000fe40000000f00 */
[----:B------:R-:W-:Y:S01]  /*0c90*/  ISETP.GT.U32.OR P0, PT, R0, 0x22f, P0 ;  /* 0x0000022f0000780c */ /* 0x000fe20000704470 */
[----:B------:R-:W-:Y:S01]  /*0ca0*/  @!P3 IMAD.WIDE.U32 R14, R3, R12, R14 ;  /* 0x0000000c030eb225 */ /* 0x000fe200078e000e */
[----:B------:R-:W-:-:S02]  /*0cb0*/  CS2R R12, SRZ ;  /* 0x00000000000c7805 */ /* 0x000fc4000001ff00 */
[----:B------:R-:W-:Y:S02]  /*0cc0*/  SHF.R.S32.HI R37, RZ, 0x1f, R41 ;  /* 0x0000001fff257819 */ /* 0x000fe40000011429 */
[----:B------:R-:W-:Y:S02]  /*0cd0*/  @!P3 IADD3 R3, R15, R17, RZ ;  /* 0x000000110f03b210 */ /* 0x000fe40007ffe0ff */
[----:B------:R0:W5:Y:S01]  /*0ce0*/  @!P2 LDG.E.64 R12, desc[UR22][R20.64] ;  /* 0x00000016140ca981 */ /* 0x000162000c1e1b00 */
[----:B------:R-:W-:-:S04]  /*0cf0*/  ISETP.GE.U32.AND P2, PT, R41, UR18, PT ;  /* 0x0000001229007c0c */ /* 0x000fc8000bf46070 */
[----:B------:R-:W2:Y:S01]  /*0d00*/  @!P0 LDC.64 R34, c[0x0][0x288] ;  /* 0x0000a200ff228b82 */ /* 0x000ea20000000a00 */
[C---:B------:R-:W-:Y:S02]  /*0d10*/  @!P3 SHF.L.U32 R17, R14.reuse, 0x2, RZ ;  /* 0x000000020e11b819 */ /* 0x040fe400000006ff */
[----:B------:R-:W-:Y:S02]  /*0d20*/  @!P3 SHF.L.U64.HI R16, R14, 0x2, R3 ;  /* 0x000000020e10b819 */ /* 0x000fe40000010203 */
[----:B------:R-:W-:Y:S02]  /*0d30*/  CS2R R14, SRZ ;  /* 0x00000000000e7805 */ /* 0x000fe4000001ff00 */
[----:B------:R-:W-:Y:S02]  /*0d40*/  ISETP.GE.AND.EX P2, PT, R37, UR19, PT, P2 ;  /* 0x0000001325007c0c */ /* 0x000fe4000bf46320 */
[----:B------:R-:W-:Y:S01]  /*0d50*/  IADD3 R3, R2, 0xe0, RZ ;  /* 0x000000e002037810 */ /* 0x000fe20007ffe0ff */
[----:B------:R-:W3:Y:S01]  /*0d60*/  @!P0 LDC.64 R32, c[0x0][0x230] ;  /* 0x00008c00ff208b82 */ /* 0x000ee20000000a00 */
[----:B------:R-:W-:Y:S01]  /*0d70*/  ISETP.GT.U32.OR P2, PT, R0, 0x22f, P2 ;  /* 0x0000022f0000780c */ /* 0x000fe20001744470 */
[----:B------:R4:W5:Y:S01]  /*0d80*/  @!P5 LDG.E.64 R14, desc[UR22][R24.64] ;  /* 0x00000016180ed981 */ /* 0x000962000c1e1b00 */
[----:B------:R-:W-:-:S02]  /*0d90*/  ISETP.GE.U32.AND P5, PT, R3, UR18, PT ;  /* 0x0000001203007c0c */ /* 0x000fc4000bfa6070 */
[----:B------:R-:W-:Y:S02]  /*0da0*/  SHF.R.S32.HI R40, RZ, 0x1f, R3 ;  /* 0x0000001fff287819 */ /* 0x000fe40000011403 */
[----:B0-----:R-:W-:Y:S02]  /*0db0*/  @!P3 IADD3 R20, P6, R17, R26, RZ ;  /* 0x0000001a1114b210 */ /* 0x001fe40007fde0ff */
[----:B------:R-:W-:Y:S02]  /*0dc0*/  ISETP.GE.AND.EX P5, PT, R40, UR19, PT, P5 ;  /* 0x0000001328007c0c */ /* 0x000fe4000bfa6350 */
[----:B------:R-:W-:Y:S02]  /*0dd0*/  @!P3 IADD3.X R21, R16, R27, RZ, P6, !PT ;  /* 0x0000001b1015b210 */ /* 0x000fe400037fe4ff */
[----:B------:R-:W-:Y:S01]  /*0de0*/  ISETP.GT.U32.OR P5, PT, R0, 0x22f, P5 ;  /* 0x0000022f0000780c */ /* 0x000fe20002fa4470 */
[----:B------:R-:W0:Y:S01]  /*0df0*/  @!P2 LDC.64 R26, c[0x0][0x288] ;  /* 0x0000a200ff1aab82 */ /* 0x000e220000000a00 */
[----:B----4-:R-:W-:Y:S01]  /*0e00*/  @!P0 MOV R24, R8 ;  /* 0x0000000800188202 */ /* 0x010fe20000000f00 */
[----:B--2---:R-:W-:Y:S01]  /*0e10*/  @!P0 IMAD R28, R29, R34, RZ ;  /* 0x000000221d1c8224 */ /* 0x004fe200078e02ff */
[----:B------:R-:W-:Y:S01]  /*0e20*/  @!P0 MOV R25, R11 ;  /* 0x0000000b00198202 */ /* 0x000fe20000000f00 */
[----:B------:R-:W5:Y:S01]  /*0e30*/  @!P3 LDG.E.64 R58, desc[UR22][R20.64] ;  /* 0x00000016143ab981 */ /* 0x000f62000c1e1b00 */
[----:B-1----:R-:W-:Y:S01]  /*0e40*/  @!P3 IADD3 R4, P6, R17, R30, RZ ;  /* 0x0000001e1104b210 */ /* 0x002fe20007fde0ff */
[----:B------:R-:W-:-:S02]  /*0e50*/  @!P0 IMAD R23, R39, R35, R28 ;  /* 0x0000002327178224 */ /* 0x000fc400078e021c */
[----:B------:R-:W-:Y:S01]  /*0e60*/  @!P0 IMAD.WIDE.U32 R24, R39, R34, R24 ;  /* 0x0000002227188225 */ /* 0x000fe200078e0018 */
[----:B------:R-:W-:Y:S01]  /*0e70*/  @!P3 IADD3.X R5, R16, R31, RZ, P6, !PT ;  /* 0x0000001f1005b210 */ /* 0x000fe200037fe4ff */
[----:B------:R-:W1:Y:S01]  /*0e80*/  @!P0 LDC.64 R34, c[0x0][0x228] ;  /* 0x00008a00ff228b82 */ /* 0x000e620000000a00 */
[----:B------:R-:W-:Y:S02]  /*0e90*/  CS2R R16, SRZ ;  /* 0x0000000000107805 */ /* 0x000fe4000001ff00 */
[----:B------:R-:W-:-:S05]  /*0ea0*/  IADD3 R22, R2, 0xd0, RZ ;  /* 0x000000d002167810 */ /* 0x000fca0007ffe0ff */
[----:B------:R-:W2:Y:S01]  /*0eb0*/  @!P5 LDC.64 R30, c[0x0][0x288] ;  /* 0x0000a200ff1edb82 */ /* 0x000ea20000000a00 */
[----:B------:R4:W5:Y:S07]  /*0ec0*/  @!P4 LDG.E.64 R16, desc[UR22][R6.64] ;  /* 0x000000160610c981 */ /* 0x00096e000c1e1b00 */
[----:B------:R-:W2:Y:S01]  /*0ed0*/  @!P2 LDC.64 R28, c[0x0][0x230] ;  /* 0x00008c00ff1cab82 */ /* 0x000ea20000000a00 */
[----:B------:R-:W-:Y:S02]  /*0ee0*/  @!P0 IADD3 R25, R25, R23, RZ ;  /* 0x0000001719198210 */ /* 0x000fe40007ffe0ff */
[----:B------:R-:W-:-:S02]  /*0ef0*/  ISETP.GE.U32.AND P4, PT, R22, UR18, PT ;  /* 0x0000001216007c0c */ /* 0x000fc4000bf86070 */
[C---:B------:R-:W-:Y:S02]  /*0f00*/  @!P0 SHF.L.U32 R23, R24.reuse, 0x2, RZ ;  /* 0x0000000218178819 */ /* 0x040fe400000006ff */
[----:B------:R-:W-:Y:S01]  /*0f10*/  SHF.R.S32.HI R44, RZ, 0x1f, R22 ;  /* 0x0000001fff2c7819 */ /* 0x000fe20000011416 */
[----:B0-----:R-:W-:Y:S01]  /*0f20*/  @!P2 IMAD R38, R37, R26, RZ ;  /* 0x0000001a2526a224 */ /* 0x001fe200078e02ff */
[----:B----4-:R-:W-:Y:S01]  /*0f30*/  @!P2 MOV R6, R8 ;  /* 0x000000080006a202 */ /* 0x010fe20000000f00 */
[----:B------:R-:W0:Y:S01]  /*0f40*/  @!P5 LDC.64 R42, c[0x0][0x228] ;  /* 0x00008a00ff2adb82 */ /* 0x000e220000000a00 */
[----:B------:R-:W-:Y:S02]  /*0f50*/  @!P2 MOV R7, R11 ;  /* 0x0000000b0007a202 */ /* 0x000fe40000000f00 */
[----:B------:R-:W-:Y:S02]  /*0f60*/  @!P0 SHF.L.U64.HI R36, R24, 0x2, R25 ;  /* 0x0000000218248819 */ /* 0x000fe40000010219 */
[----:B---3--:R-:W-:-:S02]  /*0f70*/  @!P0 IADD3 R24, P6, R23, R32, RZ ;  /* 0x0000002017188210 */ /* 0x008fc40007fde0ff */
[----:B------:R-:W-:Y:S01]  /*0f80*/  ISETP.GE.AND.EX P4, PT, R44, UR19, PT, P4 ;  /* 0x000000132c007c0c */ /* 0x000fe2000bf86340 */
[C---:B------:R-:W-:Y:S02]  /*0f90*/  @!P2 IMAD R27, R41.reuse, R27, R38 ;  /* 0x0000001b291ba224 */ /* 0x040fe400078e0226 */
[----:B------:R-:W-:Y:S01]  /*0fa0*/  @!P2 IMAD.WIDE.U32 R6, R41, R26, R6 ;  /* 0x0000001a2906a225 */ /* 0x000fe200078e0006 */
[----:B------:R-:W-:Y:S02]  /*0fb0*/  @!P0 IADD3.X R25, R36, R33, RZ, P6, !PT ;  /* 0x0000002124198210 */ /* 0x000fe400037fe4ff */
[----:B------:R-:W-:Y:S01]  /*0fc0*/  ISETP.GT.U32.OR P4, PT, R0, 0x22f, P4 ;  /* 0x0000022f0000780c */ /* 0x000fe20002784470 */
[----:B------:R-:W3:Y:S01]  /*0fd0*/  @!P2 LDC.64 R32, c[0x0][0x228] ;  /* 0x00008a00ff20ab82 */ /* 0x000ee20000000a00 */
[----:B-1----:R-:W-:Y:S01]  /*0fe0*/  @!P0 IADD3 R26, P6, R23, R34, RZ ;  /* 0x00000022171a8210 */ /* 0x002fe20007fde0ff */
[----:B--2---:R-:W-:Y:S01]  /*0ff0*/  @!P5 IMAD R18, R40, R30, RZ ;  /* 0x0000001e2812d224 */ /* 0x004fe200078e02ff */
[----:B------:R-:W-:-:S02]  /*1000*/  @!P2 IADD3 R7, R7, R27, RZ ;  /* 0x0000001b0707a210 */ /* 0x000fc40007ffe0ff */
[----:B------:R-:W-:Y:S02]  /*1010*/  @!P5 MOV R19, R11 ;  /* 0x0000000b0013d202 */ /* 0x000fe40000000f00 */
[----:B------:R-:W-:Y:S02]  /*1020*/  CS2R R20, SRZ ;  /* 0x0000000000147805 */ /* 0x000fe4000001ff00 */
[----:B------:R-:W-:Y:S01]  /*1030*/  @!P2 SHF.L.U32 R23, R6, 0x2, RZ ;  /* 0x000000020617a819 */ /* 0x000fe200000006ff */
[----:B------:R-:W1:Y:S01]  /*1040*/  @!P5 LDC.64 R40, c[0x0][0x230] ;  /* 0x00008c00ff28db82 */ /* 0x000e620000000a00 */
[----:B------:R-:W-:Y:S01]  /*1050*/  @!P0 IADD3.X R27, R36, R35, RZ, P6, !PT ;  /* 0x00000023241b8210 */ /* 0x000fe200037fe4ff */
[----:B------:R-:W-:Y:S01]  /*1060*/  @!P5 IMAD R35, R3, R31, R18 ;  /* 0x0000001f0323d224 */ /* 0x000fe200078e0212 */
[----:B------:R-:W-:Y:S01]  /*1070*/  @!P2 SHF.L.U64.HI R34, R6, 0x2, R7 ;  /* 0x000000020622a819 */ /* 0x000fe20000010207 */
[----:B------:R-:W5:Y:S01]  /*1080*/  @!P0 LDG.E.64 R56, desc[UR22][R24.64] ;  /* 0x0000001618388981 */ /* 0x000f62000c1e1b00 */
[----:B------:R-:W-:-:S02]  /*1090*/  @!P2 IADD3 R6, P6, R23, R28, RZ ;  /* 0x0000001c1706a210 */ /* 0x000fc40007fde0ff */
[----:B------:R-:W-:Y:S01]  /*10a0*/  @!P5 MOV R18, R8 ;  /* 0x000000080012d202 */ /* 0x000fe20000000f00 */
[----:B------:R-:W5:Y:S01]  /*10b0*/  @!P0 LDG.E.64 R20, desc[UR22][R26.64] ;  /* 0x000000161a148981 */ /* 0x000f62000c1e1b00 */
[----:B------:R-:W-:Y:S02]  /*10c0*/  @!P2 IADD3.X R7, R34, R29, RZ, P6, !PT ;  /* 0x0000001d2207a210 */ /* 0x000fe400037fe4ff */
[----:B------:R-:W2:Y:S01]  /*10d0*/  @!P4 LDC.64 R28, c[0x0][0x288] ;  /* 0x0000a200ff1ccb82 */ /* 0x000ea20000000a00 */
[----:B------:R-:W-:Y:S01]  /*10e0*/  @!P5 IMAD.WIDE.U32 R30, R3, R30, R18 ;  /* 0x0000001e031ed225 */ /* 0x000fe200078e0012 */
[----:B------:R-:W-:Y:S02]  /*10f0*/  CS2R R18, SRZ ;  /* 0x0000000000127805 */ /* 0x000fe4000001ff00 */
[----:B------:R-:W-:-:S04]  /*1100*/  IADD3 R3, R2, 0xc0, RZ ;  /* 0x000000c002037810 */ /* 0x000fc80007ffe0ff */
[----:B------:R-:W-:Y:S01]  /*1110*/  SHF.R.S32.HI R36, RZ, 0x1f, R3 ;  /* 0x0000001fff247819 */ /* 0x000fe20000011403 */
[----:B------:R2:W5:Y:S01]  /*1120*/  @!P3 LDG.E.64 R18, desc[UR22][R4.64] ;  /* 0x000000160412b981 */ /* 0x000562000c1e1b00 */
[----:B------:R-:W-:Y:S02]  /*1130*/  ISETP.GE.U32.AND P3, PT, R3, UR18, PT ;  /* 0x0000001203007c0c */ /* 0x000fe4000bf66070 */
[----:B---3--:R-:W-:Y:S02]  /*1140*/  @!P2 IADD3 R32, P6, R23, R32, RZ ;  /* 0x000000201720a210 */ /* 0x008fe40007fde0ff */
[----:B------:R-:W-:Y:S02]  /*1150*/  @!P5 IADD3 R31, R31, R35, RZ ;  /* 0x000000231f1fd210 */ /* 0x000fe40007ffe0ff */
[----:B------:R-:W-:Y:S02]  /*1160*/  @!P5 SHF.L.U32 R23, R30, 0x2, RZ ;  /* 0x000000021e17d819 */ /* 0x000fe400000006ff */
[----:B------:R-:W-:-:S02]  /*1170*/  ISETP.GE.AND.EX P3, PT, R36, UR19, PT, P3 ;  /* 0x0000001324007c0c */ /* 0x000fc4000bf66330 */
[----:B------:R-:W-:Y:S02]  /*1180*/  @!P2 IADD3.X R33, R34, R33, RZ, P6, !PT ;  /* 0x000000212221a210 */ /* 0x000fe400037fe4ff */
[----:B------:R-:W-:Y:S02]  /*1190*/  @!P5 SHF.L.U64.HI R30, R30, 0x2, R31 ;  /* 0x000000021e1ed819 */ /* 0x000fe4000001021f */
[C---:B-1----:R-:W-:Y:S02]  /*11a0*/  @!P5 IADD3 R40, P6, R23.reuse, R40, RZ ;  /* 0x000000281728d210 */ /* 0x042fe40007fde0ff */
[----:B------:R-:W-:Y:S02]  /*11b0*/  ISETP.GT.U32.OR P3, PT, R0, 0x22f, P3 ;  /* 0x0000022f0000780c */ /* 0x000fe40001f64470 */
[----:B------:R-:W-:Y:S02]  /*11c0*/  @!P5 IADD3.X R41, R30, R41, RZ, P6, !PT ;  /* 0x000000291e29d210 */ /* 0x000fe400037fe4ff */
[----:B0-----:R-:W-:Y:S01]  /*11d0*/  @!P5 IADD3 R42, P6, R23, R42, RZ ;  /* 0x0000002a172ad210 */ /* 0x001fe20007fde0ff */
[----:B--2---:R-:W-:Y:S01]  /*11e0*/  @!P4 IMAD R4, R44, R28, RZ ;  /* 0x0000001c2c04c224 */ /* 0x004fe200078e02ff */
[----:B------:R-:W-:-:S02]  /*11f0*/  SHF.R.S32.HI R67, RZ, 0x1f, R66 ;  /* 0x0000001fff437819 */ /* 0x000fc40000011442 */
[----:B------:R-:W-:Y:S02]  /*1200*/  ISETP.GE.U32.AND P0, PT, R66, UR18, PT ;  /* 0x0000001242007c0c */ /* 0x000fe4000bf06070 */
[----:B------:R-:W-:Y:S02]  /*1210*/  @!P5 IADD3.X R43, R30, R43, RZ, P6, !PT ;  /* 0x0000002b1e2bd210 */ /* 0x000fe400037fe4ff */
[----:B------:R-:W-:Y:S02]  /*1220*/  @!P4 MOV R30, R8 ;  /* 0x00000008001ec202 */ /* 0x000fe40000000f00 */
[----:B------:R-:W-:Y:S01]  /*1230*/  @!P4 MOV R31, R11 ;  /* 0x0000000b001fc202 */ /* 0x000fe20000000f00 */
[C---:B------:R-:W-:Y:S01]  /*1240*/  @!P4 IMAD R35, R22.reuse, R29, R4 ;  /* 0x0000001d1623c224 */ /* 0x040fe200078e0204 */
[----:B------:R-:W-:Y:S01]  /*1250*/  ISETP.GE.AND.EX P0, PT, R67, UR19, PT, P0 ;  /* 0x0000001343007c0c */ /* 0x000fe2000bf06300 */
[----:B------:R-:W0:Y:S01]  /*1260*/  @!P3 LDC.64 R4, c[0x0][0x288] ;  /* 0x0000a200ff04bb82 */ /* 0x000e220000000a00 */
[----:B------:R-:W-:Y:S01]  /*1270*/  CS2R R44, SRZ ;  /* 0x00000000002c7805 */ /* 0x000fe2000001ff00 */
[----:B------:R-:W-:Y:S01]  /*1280*/  @!P4 IMAD.WIDE.U32 R28, R22, R28, R30 ;  /* 0x0000001c161cc225 */ /* 0x000fe200078e001e */
[----:B------:R-:W-:-:S02]  /*1290*/  CS2R R22, SRZ ;  /* 0x0000000000167805 */ /* 0x000fc4000001ff00 */
[----:B------:R-:W-:Y:S02]  /*12a0*/  ISETP.GT.U32.OR P0, PT, R0, 0x22f, P0 ;  /* 0x0000022f0000780c */ /* 0x000fe40000704470 */
[----:B------:R-:W-:Y:S01]  /*12b0*/  IADD3 R64, R2, 0x20, RZ ;  /* 0x0000002002407810 */ /* 0x000fe20007ffe0ff */
[----:B------:R1:W5:Y:S01]  /*12c0*/  @!P2 LDG.E.64 R44, desc[UR22][R6.64] ;  /* 0x00000016062ca981 */ /* 0x000362000c1e1b00 */
[----:B------:R-:W2:Y:S02]  /*12d0*/  @!P4 LDC.64 R30, c[0x0][0x230] ;  /* 0x00008c00ff1ecb82 */ /* 0x000ea40000000a00 */
[----:B------:R-:W-:Y:S01]  /*12e0*/  SHF.R.S32.HI R65, RZ, 0x1f, R64 ;  /* 0x0000001fff417819 */ /* 0x000fe20000011440 */
[----:B------:R3:W5:Y:S01]  /*12f0*/  @!P2 LDG.E.64 R22, desc[UR22][R32.64] ;  /* 0x000000162016a981 */ /* 0x000762000c1e1b00 */
[----:B------:R-:W-:-:S04]  /*1300*/  ISETP.GE.U32.AND P2, PT, R64, UR18, PT ;  /* 0x0000001240007c0c */ /* 0x000fc8000bf46070 */
[----:B------:R-:W-:Y:S01]  /*1310*/  ISETP.GE.AND.EX P2, PT, R65, UR19, PT, P2 ;  /* 0x0000001341007c0c */ /* 0x000fe2000bf46320 */
[----:B-1----:R-:W1:Y:S01]  /*1320*/  @!P3 LDC.64 R6, c[0x0][0x230] ;  /* 0x00008c00ff06bb82 */ /* 0x002e620000000a00 */
[----:B------:R-:W-:Y:S02]  /*1330*/  @!P4 IADD3 R25, R29, R35, RZ ;  /* 0x000000231d19c210 */ /* 0x000fe40007ffe0ff */
[----:B------:R-:W-:-:S05]  /*1340*/  ISETP.GT.U32.OR P2, PT, R0, 0x22f, P2 ;  /* 0x0000022f0000780c */ /* 0x000fca0001744470 */
[----:B---3--:R-:W3:Y:S01]  /*1350*/  @!P0 LDC.64 R32, c[0x0][0x288] ;  /* 0x0000a200ff208b82 */ /* 0x008ee20000000a00 */
[C---:B------:R-:W-:Y:S02]  /*1360*/  @!P4 SHF.L.U32 R51, R28.reuse, 0x2, RZ ;  /* 0x000000021c33c819 */ /* 0x040fe400000006ff */
[----:B------:R-:W-:Y:S01]  /*1370*/  @!P4 SHF.L.U64.HI R50, R28, 0x2, R25 ;  /* 0x000000021c32c819 */ /* 0x000fe20000010219 */
[----:B0-----:R-:W-:Y:S01]  /*1380*/  @!P3 IMAD R24, R36, R4, RZ ;  /* 0x000000042418b224 */ /* 0x001fe200078e02ff */
[----:B------:R-:W-:-:S03]  /*1390*/  IADD3 R70, R2, 0x30, RZ ;  /* 0x0000003002467810 */ /* 0x000fc60007ffe0ff */
[----:B------:R-:W0:Y:S01]  /*13a0*/  @!P4 LDC.64 R28, c[0x0][0x228] ;  /* 0x00008a00ff1ccb82 */ /* 0x000e220000000a00 */
[----:B------:R-:W-:Y:S01]  /*13b0*/  @!P3 IMAD R53, R3, R5, R24 ;  /* 0x000000050335b224 */ /* 0x000fe200078e0218 */
[----:B------:R-:W-:Y:S02]  /*13c0*/  SHF.R.S32.HI R52, RZ, 0x1f, R70 ;  /* 0x0000001fff347819 */ /* 0x000fe40000011446 */
[----:B------:R-:W-:Y:S02]  /*13d0*/  CS2R R38, SRZ ;  /* 0x0000000000267805 */ /* 0x000fe4000001ff00 */
[----:B------:R-:W-:Y:S02]  /*13e0*/  ISETP.GE.U32.AND P6, PT, R70, UR18, PT ;  /* 0x0000001246007c0c */ /* 0x000fe4000bfc6070 */
[----:B------:R-:W-:Y:S02]  /*13f0*/  CS2R R24, SRZ ;  /* 0x0000000000187805 */ /* 0x000fe4000001ff00 */
[----:B------:R-:W-:-:S02]  /*1400*/  @!P3 MOV R46, R8 ;  /* 0x00000008002eb202 */ /* 0x000fc40000000f00 */
[----:B------:R-:W-:Y:S01]  /*1410*/  @!P3 MOV R47, R11 ;  /* 0x0000000b002fb202 */ /* 0x000fe20000000f00 */
[----:B------:R-:W4:Y:S01]  /*1420*/  @!P2 LDC.64 R26, c[0x0][0x288] ;  /* 0x0000a200ff1aab82 */ /* 0x000f220000000a00 */
[----:B------:R-:W-:Y:S01]  /*1430*/  ISETP.GE.AND.EX P6, PT, R52, UR19, PT, P6 ;  /* 0x0000001334007c0c */ /* 0x000fe2000bfc6360 */
[----:B------:R2:W5:Y:S01]  /*1440*/  @!P5 LDG.E.64 R38, desc[UR22][R40.64] ;  /* 0x000000162826d981 */ /* 0x000562000c1e1b00 */
[----:B------:R-:W-:-:S03]  /*1450*/  @!P3 IMAD.WIDE.U32 R46, R3, R4, R46 ;  /* 0x00000004032eb225 */ /* 0x000fc600078e002e */
[----:B------:R4:W5:Y:S02]  /*1460*/  @!P5 LDG.E.64 R24, desc[UR22][R42.64] ;  /* 0x000000162a18d981 */ /* 0x000964000c1e1b00 */
[----:B------:R-:W4:Y:S01]  /*1470*/  @!P3 LDC.64 R34, c[0x0][0x228] ;  /* 0x00008a00ff22bb82 */ /* 0x000f220000000a00 */
[----:B------:R-:W-:Y:S02]  /*1480*/  ISETP.GT.U32.OR P5, PT, R0, 0x22f, P6 ;  /* 0x0000022f0000780c */ /* 0x000fe400037a4470 */
[----:B--2---:R-:W-:Y:S01]  /*1490*/  @!P3 IADD3 R41, R47, R53, RZ ;  /* 0x000000352f29b210 */ /* 0x004fe20007ffe0ff */
[----:B---3--:R-:W-:Y:S01]  /*14a0*/  @!P0 IMAD R40, R67, R32, RZ ;  /* 0x0000002043288224 */ /* 0x008fe200078e02ff */
[----:B------:R-:W-:-:S03]  /*14b0*/  @!P4 IADD3 R30, P6, R51, R30, RZ ;  /* 0x0000001e331ec210 */ /* 0x000fc60007fde0ff */
[----:B------:R-:W2:Y:S01]  /*14c0*/  @!P0 LDC.64 R36, c[0x0][0x230] ;  /* 0x00008c00ff248b82 */ /* 0x000ea20000000a00 */
[----:B------:R-:W-:Y:S01]  /*14d0*/  @!P3 SHF.L.U32 R3, R46, 0x2, RZ ;  /* 0x000000022e03b819 */ /* 0x000fe200000006ff */
[----:B------:R-:W-:Y:S01]  /*14e0*/  @!P0 IMAD R33, R66, R33, R40 ;  /* 0x0000002142218224 */ /* 0x000fe200078e0228 */
[----:B------:R-:W-:Y:S02]  /*14f0*/  @!P3 SHF.L.U64.HI R46, R46, 0x2, R41 ;  /* 0x000000022e2eb819 */ /* 0x000fe40000010229 */
[----:B------:R-:W-:Y:S02]  /*1500*/  @!P0 MOV R40, R8 ;  /* 0x0000000800288202 */ /* 0x000fe40000000f00 */
[----:B------:R-:W-:Y:S01]  /*1510*/  @!P0 MOV R41, R11 ;  /* 0x0000000b00298202 */ /* 0x000fe20000000f00 */
[----:B------:R-:W3:Y:S01]  /*1520*/  @!P0 LDC.64 R4, c[0x0][0x228] ;  /* 0x00008a00ff048b82 */ /* 0x000ee20000000a00 */
[----:B------:R-:W-:Y:S02]  /*1530*/  @!P4 IADD3.X R31, R50, R31, RZ, P6, !PT ;  /* 0x0000001f321fc210 */ /* 0x000fe400037fe4ff */
[----:B0-----:R-:W-:Y:S01]  /*1540*/  @!P4 IADD3 R28, P6, R51, R28, RZ ;  /* 0x0000001c331cc210 */ /* 0x001fe20007fde0ff */
[----:B------:R-:W-:-:S04]  /*1550*/  @!P0 IMAD.WIDE.U32 R40, R66, R32, R40 ;  /* 0x0000002042288225 */ /* 0x000fc800078e0028 */
[----:B------:R-:W0:Y:S01]  /*1560*/  @!P5 LDC.64 R72, c[0x0][0x288] ;  /* 0x0000a200ff48db82 */ /* 0x000e220000000a00 */
[----:B------:R-:W-:Y:S02]  /*1570*/  @!P4 IADD3.X R29, R50, R29, RZ, P6, !PT ;  /* 0x0000001d321dc210 */ /* 0x000fe400037fe4ff */
[----:B-1----:R-:W-:Y:S01]  /*1580*/  @!P3 IADD3 R6, P6, R3, R6, RZ ;  /* 0x000000060306b210 */ /* 0x002fe20007fde0ff */
[----:B----4-:R-:W-:Y:S01]  /*1590*/  @!P2 IMAD R32, R65, R26, RZ ;  /* 0x0000001a4120a224 */ /* 0x010fe200078e02ff */
[----:B------:R-:W-:Y:S02]  /*15a0*/  @!P0 IADD3 R33, R41, R33, RZ ;  /* 0x0000002129218210 */ /* 0x000fe40007ffe0ff */
[----:B------:R-:W-:Y:S01]  /*15b0*/  @!P3 IADD3.X R7, R46, R7, RZ, P6, !PT ;  /* 0x000000072e07b210 */ /* 0x000fe200037fe4ff */
[----:B------:R-:W1:Y:S01]  /*15c0*/  @!P5 LDC.64 R66, c[0x0][0x228] ;  /* 0x00008a00ff42db82 */ /* 0x000e620000000a00 */
[----:B------:R-:W-:Y:S01]  /*15d0*/  @!P3 IADD3 R34, P6, R3, R34, RZ ;  /* 0x000000220322b210 */ /* 0x000fe20007fde0ff */
[----:B------:R-:W-:Y:S01]  /*15e0*/  @!P2 IMAD R41, R64, R27, R32 ;  /* 0x0000001b4029a224 */ /* 0x000fe200078e0220 */
[----:B------:R-:W-:-:S02]  /*15f0*/  @!P0 SHF.L.U32 R3, R40, 0x2, RZ ;  /* 0x0000000228038819 */ /* 0x000fc400000006ff */
[----:B------:R-:W-:Y:S02]  /*1600*/  @!P0 SHF.L.U64.HI R40, R40, 0x2, R33 ;  /* 0x0000000228288819 */ /* 0x000fe40000010221 */
[----:B------:R-:W-:Y:S02]  /*1610*/  @!P2 MOV R32, R8 ;  /* 0x000000080020a202 */ /* 0x000fe40000000f00 */
[----:B------:R-:W-:Y:S02]  /*1620*/  @!P2 MOV R33, R11 ;  /* 0x0000000b0021a202 */ /* 0x000fe40000000f00 */
[----:B------:R-:W-:Y:S02]  /*1630*/  @!P3 IADD3.X R35, R46, R35, RZ, P6, !PT ;  /* 0x000000232e23b210 */ /* 0x000fe400037fe4ff */
[----:B--2---:R-:W-:Y:S01]  /*1640*/  @!P0 IADD3 R36, P6, R3, R36, RZ ;  /* 0x0000002403248210 */ /* 0x004fe20007fde0ff */
[----:B------:R-:W-:Y:S01]  /*1650*/  @!P2 IMAD.WIDE.U32 R26, R64, R26, R32 ;  /* 0x0000001a401aa225 */ /* 0x000fe200078e0020 */
[----:B------:R-:W-:Y:S01]  /*1660*/  IADD3 R74, R2, 0x40, RZ ;  /* 0x00000040024a7810 */ /* 0x000fe20007ffe0ff */
[----:B------:R-:W2:Y:S01]  /*1670*/  @!P2 LDC.64 R46, c[0x0][0x230] ;  /* 0x00008c00ff2eab82 */ /* 0x000ea20000000a00 */
[----:B------:R-:W-:-:S02]  /*1680*/  @!P0 IADD3.X R37, R40, R37, RZ, P6, !PT ;  /* 0x0000002528258210 */ /* 0x000fc400037fe4ff */
[----:B---3--:R-:W-:Y:S02]  /*1690*/  @!P0 IADD3 R4, P6, R3, R4, RZ ;  /* 0x0000000403048210 */ /* 0x008fe40007fde0ff */
[----:B------:R-:W-:Y:S01]  /*16a0*/  @!P2 IADD3 R3, R27, R41, RZ ;  /* 0x000000291b03a210 */ /* 0x000fe20007ffe0ff */
[----:B0-----:R-:W-:Y:S01]  /*16b0*/  @!P5 IMAD R42, R52, R72, RZ ;  /* 0x00000048342ad224 */ /* 0x001fe200078e02ff */
[----:B------:R-:W-:Y:S02]  /*16c0*/  @!P0 IADD3.X R5, R40, R5, RZ, P6, !PT ;  /* 0x0000000528058210 */ /* 0x000fe400037fe4ff */
[----:B------:R-:W-:Y:S02]  /*16d0*/  CS2R R40, SRZ ;  /* 0x0000000000287805 */ /* 0x000fe4000001ff00 */
[C---:B------:R-:W-:Y:S01]  /*16e0*/  @!P2 SHF.L.U32 R52, R26.reuse, 0x2, RZ ;  /* 0x000000021a34a819 */ /* 0x040fe200000006ff */
[----:B------:R-:W0:Y:S01]  /*16f0*/  @!P5 LDC.64 R64, c[0x0][0x230] ;  /* 0x00008c00ff40db82 */ /* 0x000e220000000a00 */
[----:B------:R-:W-:-:S02]  /*1700*/  @!P2 SHF.L.U64.HI R32, R26, 0x2, R3 ;  /* 0x000000021a20a819 */ /* 0x000fc40000010203 */
[----:B------:R-:W-:Y:S02]  /*1710*/  CS2R R26, SRZ ;  /* 0x00000000001a7805 */ /* 0x000fe4000001ff00 */
[----:B------:R-:W-:Y:S01]  /*1720*/  SHF.R.S32.HI R53, RZ, 0x1f, R74 ;  /* 0x0000001fff357819 */ /* 0x000fe2000001144a */
[----:B------:R3:W5:Y:S04]  /*1730*/  @!P4 LDG.E.64 R40, desc[UR22][R30.64] ;  /* 0x000000161e28c981 */ /* 0x000768000c1e1b00 */
[----:B------:R-:W5:Y:S01]  /*1740*/  @!P4 LDG.E.64 R26, desc[UR22][R28.64] ;  /* 0x000000161c1ac981 */ /* 0x000f62000c1e1b00 */
[----:B------:R-:W-:-:S04]  /*1750*/  ISETP.GE.U32.AND P4, PT, R74, UR18, PT ;  /* 0x000000124a007c0c */ /* 0x000fc8000bf86070 */
[----:B------:R-:W-:Y:S01]  /*1760*/  ISETP.GE.AND.EX P4, PT, R53, UR19, PT, P4 ;  /* 0x0000001335007c0c */ /* 0x000fe2000bf86340 */
[----:B---3--:R-:W3:Y:S03]  /*1770*/  @!P2 LDC.64 R30, c[0x0][0x228] ;  /* 0x00008a00ff1eab82 */ /* 0x008ee60000000a00 */
[----:B------:R-:W-:Y:S01]  /*1780*/  ISETP.GT.U32.OR P4, PT, R0, 0x22f, P4 ;  /* 0x0000022f0000780c */ /* 0x000fe20002784470 */
[----:B------:R-:W-:Y:S01]  /*1790*/  @!P5 IMAD R33, R70, R73, R42 ;  /* 0x000000494621d224 */ /* 0x000fe200078e022a */
[----:B------:R-:W-:Y:S02]  /*17a0*/  CS2R R42, SRZ ;  /* 0x00000000002a7805 */ /* 0x000fe4000001ff00 */
[----:B------:R-:W-:-:S04]  /*17b0*/  CS2R R50, SRZ ;  /* 0x0000000000327805 */ /* 0x000fc8000001ff00 */
[----:B------:R4:W5:Y:S04]  /*17c0*/  @!P3 LDG.E.64 R42, desc[UR22][R6.64] ;  /* 0x00000016062ab981 */ /* 0x000968000c1e1b00 */
[----:B------:R1:W5:Y:S01]  /*17d0*/  @!P0 LDG.E.64 R50, desc[UR22][R4.64] ;  /* 0x0000001604328981 */ /* 0x000362000c1e1b00 */
[----:B------:R-:W0:Y:S01]  /*17e0*/  @!P4 LDC.64 R78, c[0x0][0x288] ;  /* 0x0000a200ff4ecb82 */ /* 0x000e220000000a00 */
[----:B----4-:R-:W-:Y:S02]  /*17f0*/  CS2R R6, SRZ ;  /* 0x0000000000067805 */ /* 0x010fe4000001ff00 */
[----:B-1----:R-:W-:Y:S02]  /*1800*/  @!P5 MOV R4, R8 ;  /* 0x000000080004d202 */ /* 0x002fe40000000f00 */
[----:B------:R-:W-:-:S02]  /*1810*/  @!P5 MOV R5, R11 ;  /* 0x0000000b0005d202 */ /* 0x000fc40000000f00 */
[----:B------:R-:W4:Y:S01]  /*1820*/  @!P0 LDG.E.64 R6, desc[UR22][R36.64] ;  /* 0x0000001624068981 */ /* 0x000f22000c1e1b00 */
[----:B--2---:R-:W-:Y:S01]  /*1830*/  @!P2 IADD3 R46, P0, R52, R46, RZ ;  /* 0x0000002e342ea210 */ /* 0x004fe20007f1e0ff */
[----:B------:R-:W-:-:S03]  /*1840*/  @!P5 IMAD.WIDE.U32 R72, R70, R72, R4 ;  /* 0x000000484648d225 */ /* 0x000fc600078e0004 */
[----:B------:R-:W-:Y:S02]  /*1850*/  @!P2 IADD3.X R47, R32, R47, RZ, P0, !PT ;  /* 0x0000002f202fa210 */ /* 0x000fe400007fe4ff */
[----:B------:R-:W-:Y:S02]  /*1860*/  CS2R R28, SRZ ;  /* 0x00000000001c7805 */ /* 0x000fe4000001ff00 */
[----:B---3--:R-:W-:Y:S02]  /*1870*/  @!P2 IADD3 R30, P0, R52, R30, RZ ;  /* 0x0000001e341ea210 */ /* 0x008fe40007f1e0ff */
[----:B------:R-:W-:Y:S02]  /*1880*/  @!P5 IADD3 R33, R73, R33, RZ ;  /* 0x000000214921d210 */ /* 0x000fe40007ffe0ff */
[----:B------:R-:W-:Y:S02]  /*1890*/  @!P5 SHF.L.U32 R5, R72, 0x2, RZ ;  /* 0x000000024805d819 */ /* 0x000fe400000006ff */
[----:B------:R-:W-:Y:S01]  /*18a0*/  IADD3 R81, R2, 0x50, RZ ;  /* 0x0000005002517810 */ /* 0x000fe20007ffe0ff */
[----:B------:R-:W-:Y:S01]  /*18b0*/  UIMAD.WIDE UR6, UR8, 0x8, UR6 ;  /* 0x00000008080678a5 */ /* 0x000fe2000f8e0206 */
[----:B------:R-:W-:Y:S01]  /*18c0*/  @!P2 IADD3.X R31, R32, R31, RZ, P0, !PT ;  /* 0x0000001f201fa210 */ /* 0x000fe200007fe4ff */
[----:B------:R1:W5:Y:S01]  /*18d0*/  @!P3 LDG.E.64 R28, desc[UR22][R34.64] ;  /* 0x00000016221cb981 */ /* 0x000362000c1e1b00 */
[----:B------:R-:W-:Y:S01]  /*18e0*/  @!P5 SHF.L.U64.HI R72, R72, 0x2, R33 ;  /* 0x000000024848d819 */ /* 0x000fe20000010221 */
[----:B0-----:R-:W-:Y:S01]  /*18f0*/  @!P4 IMAD R4, R53, R78, RZ ;  /* 0x0000004e3504c224 */ /* 0x001fe200078e02ff */
[----:B------:R-:W-:Y:S01]  /*1900*/  @!P5 IADD3 R64, P0, R5, R64, RZ ;  /* 0x000000400540d210 */ /* 0x000fe20007f1e0ff */
[----:B------:R-:W0:Y:S01]  /*1910*/  @!P4 LDC.64 R32, c[0x0][0x230] ;  /* 0x00008c00ff20cb82 */ /* 0x000e220000000a00 */
[----:B------:R-:W-:-:S02]  /*1920*/  SHF.R.S32.HI R75, RZ, 0x1f, R81 ;  /* 0x0000001fff4b7819 */ /* 0x000fc40000011451 */
[----:B------:R-:W-:Y:S01]  /*1930*/  ISETP.GE.U32.AND P3, PT, R81, UR18, PT ;  /* 0x0000001251007c0c */ /* 0x000fe2000bf66070 */
[----:B------:R-:W-:Y:S01]  /*1940*/  @!P4 IMAD R73, R74, R79, R4 ;  /* 0x0000004f4a49c224 */ /* 0x000fe200078e0204 */
[----:B------:R-:W-:Y:S02]  /*1950*/  @!P5 IADD3.X R65, R72, R65, RZ, P0, !PT ;  /* 0x000000414841d210 */ /* 0x000fe400007fe4ff */
[----:B------:R-:W-:Y:S01]  /*1960*/  @!P5 IADD3 R66, P0, R5, R66, RZ ;  /* 0x000000420542d210 */ /* 0x000fe20007f1e0ff */
[----:B-1----:R-:W1:Y:S01]  /*1970*/  @!P4 LDC.64 R34, c[0x0][0x228] ;  /* 0x00008a00ff22cb82 */ /* 0x002e620000000a00 */
[----:B------:R-:W-:Y:S02]  /*1980*/  ISETP.GE.AND.EX P3, PT, R75, UR19, PT, P3 ;  /* 0x000000134b007c0c */ /* 0x000fe4000bf66330 */
[----:B------:R-:W-:Y:S02]  /*1990*/  MOV R4, UR6 ;  /* 0x0000000600047c02 */ /* 0x000fe40008000f00 */
[----:B------:R-:W-:-:S02]  /*19a0*/  MOV R5, UR7 ;  /* 0x0000000700057c02 */ /* 0x000fc40008000f00 */
[----:B------:R-:W-:Y:S02]  /*19b0*/  IADD3 R3, R2, 0xf0, RZ ;  /* 0x000000f002037810 */ /* 0x000fe40007ffe0ff */
[----:B------:R-:W-:Y:S02]  /*19c0*/  ISETP.GT.U32.OR P3, PT, R0, 0x22f, P3 ;  /* 0x0000022f0000780c */ /* 0x000fe40001f64470 */
[----:B------:R-:W2:Y:S01]  /*19d0*/  LDG.E.64 R4, desc[UR22][R4.64] ;  /* 0x0000001604047981 */ /* 0x000ea2000c1e1b00 */
[----:B------:R-:W-:Y:S02]  /*19e0*/  ISETP.GE.U32.AND P6, PT, R3, UR18, PT ;  /* 0x0000001203007c0c */ /* 0x000fe4000bfc6070 */
[----:B------:R-:W-:-:S04]  /*19f0*/  SHF.R.S32.HI R88, RZ, 0x1f, R3 ;  /* 0x0000001fff587819 */ /* 0x000fc80000011403 */
[----:B------:R-:W-:-:S04]  /*1a00*/  ISETP.GE.AND.EX P6, PT, R88, UR19, PT, P6 ;  /* 0x0000001358007c0c */ /* 0x000fc8000bfc6360 */
[----:B------:R-:W-:Y:S01]  /*1a10*/  ISETP.GT.U32.OR P6, PT, R0, 0x22f, P6 ;  /* 0x0000022f0000780c */ /* 0x000fe200037c4470 */
[----:B------:R-:W3:Y:S01]  /*1a20*/  @!P3 LDC.64 R70, c[0x0][0x288] ;  /* 0x0000a200ff46bb82 */ /* 0x000ee20000000a00 */
[----:B------:R-:W-:Y:S02]  /*1a30*/  @!P4 MOV R36, R8 ;  /* 0x000000080024c202 */ /* 0x000fe40000000f00 */
[----:B------:R-:W-:-:S09]  /*1a40*/  @!P4 MOV R37, R11 ;  /* 0x0000000b0025c202 */ /* 0x000fd20000000f00 */
[----:B------:R-:W1:Y:S01]  /*1a50*/  @!P6 LDC.64 R52, c[0x0][0x288] ;  /* 0x0000a200ff34eb82 */ /* 0x000e620000000a00 */
[----:B------:R-:W-:Y:S01]  /*1a60*/  @!P4 IMAD.WIDE.U32 R78, R74, R78, R36 ;  /* 0x0000004e4a4ec225 */ /* 0x000fe200078e0024 */
[----:B------:R-:W-:Y:S02]  /*1a70*/  @!P3 MOV R76, R8 ;  /* 0x00000008004cb202 */ /* 0x000fe40000000f00 */
[----:B------:R-:W-:Y:S02]  /*1a80*/  @!P3 MOV R77, R11 ;  /* 0x0000000b004db202 */ /* 0x000fe40000000f00 */
[----:B------:R-:W-:Y:S02]  /*1a90*/  @!P4 IADD3 R74, R79, R73, RZ ;  /* 0x000000494f4ac210 */ /* 0x000fe40007ffe0ff */
[----:B------:R-:W-:Y:S01]  /*1aa0*/  @!P4 SHF.L.U32 R80, R78, 0x2, RZ ;  /* 0x000000024e50c819 */ /* 0x000fe200000006ff */
[----:B------:R-:W1:Y:S01]  /*1ab0*/  @!P3 LDC.64 R36, c[0x0][0x230] ;  /* 0x00008c00ff24bb82 */ /* 0x000e620000000a00 */
[----:B---3--:R-:W-:Y:S01]  /*1ac0*/  @!P3 IMAD R79, R75, R70, RZ ;  /* 0x000000464b4fb224 */ /* 0x008fe200078e02ff */
[----:B------:R-:W-:-:S02]  /*1ad0*/  @!P5 IADD3.X R67, R72, R67, RZ, P0, !PT ;  /* 0x000000434843d210 */ /* 0x000fc400007fe4ff */
[----:B------:R-:W-:Y:S01]  /*1ae0*/  @!P4 SHF.L.U64.HI R78, R78, 0x2, R74 ;  /* 0x000000024e4ec819 */ /* 0x000fe2000001024a */
[C---:B------:R-:W-:Y:S01]  /*1af0*/  @!P3 IMAD R79, R81.reuse, R71, R79 ;  /* 0x00000047514fb224 */ /* 0x040fe200078e024f */
[----:B0-----:R-:W-:Y:S01]  /*1b00*/  @!P4 IADD3 R32, P0, R80, R32, RZ ;  /* 0x000000205020c210 */ /* 0x001fe20007f1e0ff */
[----:B------:R-:W-:Y:S01]  /*1b10*/  @!P3 IMAD.WIDE.U32 R70, R81, R70, R76 ;  /* 0x000000465146b225 */ /* 0x000fe200078e004c */
[----:B------:R-:W0:Y:S02]  /*1b20*/  @!P3 LDC.64 R72, c[0x0][0x228] ;  /* 0x00008a00ff48bb82 */ /* 0x000e240000000a00 */
[----:B------:R-:W-:Y:S02]  /*1b30*/  @!P4 IADD3.X R33, R78, R33, RZ, P0, !PT ;  /* 0x000000214e21c210 */ /* 0x000fe400007fe4ff */
[----:B-1----:R-:W-:Y:S02]  /*1b40*/  @!P4 IADD3 R34, P0, R80, R34, RZ ;  /* 0x000000225022c210 */ /* 0x002fe40007f1e0ff */
[----:B------:R-:W-:Y:S01]  /*1b50*/  @!P3 IADD3 R80, R71, R79, RZ ;  /* 0x0000004f4750b210 */ /* 0x000fe20007ffe0ff */
[----:B------:R-:W-:Y:S01]  /*1b60*/  @!P6 IMAD R71, R88, R52, RZ ;  /* 0x000000345847e224 */ /* 0x000fe200078e02ff */
[----:B------:R-:W-:Y:S01]  /*1b70*/  @!P4 IADD3.X R35, R78, R35, RZ, P0, !PT ;  /* 0x000000234e23c210 */ /* 0x000fe200007fe4ff */
[----:B------:R-:W1:Y:S01]  /*1b80*/  @!P6 LDC.64 R74, c[0x0][0x230] ;  /* 0x00008c00ff4aeb82 */ /* 0x000e620000000a00 */
[C---:B------:R-:W-:Y:S01]  /*1b90*/  @!P3 SHF.L.U32 R79, R70.reuse, 0x2, RZ ;  /* 0x00000002464fb819 */ /* 0x040fe200000006ff */
[----:B------:R-:W-:Y:S01]  /*1ba0*/  @!P6 IMAD R53, R3, R53, R71 ;  /* 0x000000350335e224 */ /* 0x000fe200078e0247 */
[----:B------:R-:W-:-:S02]  /*1bb0*/  @!P3 SHF.L.U64.HI R78, R70, 0x2, R80 ;  /* 0x00000002464eb819 */ /* 0x000fc40000010250 */
[----:B------:R-:W-:Y:S02]  /*1bc0*/  @!P6 MOV R70, R8 ;  /* 0x000000080046e202 */ /* 0x000fe40000000f00 */
[----:B------:R-:W-:Y:S01]  /*1bd0*/  @!P6 MOV R71, R11 ;  /* 0x0000000b0047e202 */ /* 0x000fe20000000f00 */
[----:B------:R-:W3:Y:S02]  /*1be0*/  @!P6 LDC.64 R76, c[0x0][0x228] ;  /* 0x00008a00ff4ceb82 */ /* 0x000ee40000000a00 */
[----:B------:R-:W-:-:S05]  /*1bf0*/  @!P6 IMAD.WIDE.U32 R70, R3, R52, R70 ;  /* 0x000000340346e225 */ /* 0x000fca00078e0046 */
[----:B------:R-:W-:Y:S02]  /*1c00*/  @!P6 IADD3 R53, R71, R53, RZ ;  /* 0x000000354735e210 */ /* 0x000fe40007ffe0ff */
[C---:B------:R-:W-:Y:S02]  /*1c10*/  @!P6 SHF.L.U32 R3, R70.reuse, 0x2, RZ ;  /* 0x000000024603e819 */ /* 0x040fe400000006ff */
[----:B------:R-:W-:Y:S02]  /*1c20*/  @!P6 SHF.L.U64.HI R53, R70, 0x2, R53 ;  /* 0x000000024635e819 */ /* 0x000fe40000010235 */
[----:B------:R-:W-:Y:S02]  /*1c30*/  CS2R R70, SRZ ;  /* 0x0000000000467805 */ /* 0x000fe4000001ff00 */
[----:B------:R-:W-:-:S04]  /*1c40*/  @!P3 IADD3 R36, P0, R79, R36, RZ ;  /* 0x000000244f24b210 */ /* 0x000fc80007f1e0ff */
[----:B------:R0:W5:Y:S01]  /*1c50*/  @!P2 LDG.E.64 R70, desc[UR22][R46.64] ;  /* 0x000000162e46a981 */ /* 0x000162000c1e1b00 */
[C---:B------:R-:W-:Y:S02]  /*1c60*/  @!P3 IADD3.X R37, R78.reuse, R37, RZ, P0, !PT ;  /* 0x000000254e25b210 */ /* 0x040fe400007fe4ff */
[----:B0-----:R-:W-:Y:S02]  /*1c70*/  @!P3 IADD3 R72, P0, R79, R72, RZ ;  /* 0x000000484f48b210 */ /* 0x001fe40007f1e0ff */
[----:B------:R-:W-:Y:S02]  /*1c80*/  CS2R R46, SRZ ;  /* 0x00000000002e7805 */ /* 0x000fe4000001ff00 */
[----:B------:R-:W-:Y:S02]  /*1c90*/  @!P3 IADD3.X R73, R78, R73, RZ, P0, !PT ;  /* 0x000000494e49b210 */ /* 0x000fe400007fe4ff */
[----:B------:R-:W-:Y:S02]  /*1ca0*/  CS2R R78, SRZ ;  /* 0x00000000004e7805 */ /* 0x000fe4000001ff00 */
[----:B------:R0:W5:Y:S04]  /*1cb0*/  @!P5 LDG.E.64 R46, desc[UR22][R66.64] ;  /* 0x00000016422ed981 */ /* 0x000168000c1e1b00 */
[----:B------:R-:W4:Y:S01]  /*1cc0*/  @P1 LDG.E.64 R78, desc[UR22][R68.64] ;  /* 0x00000016444e1981 */ /* 0x000f22000c1e1b00 */
[----:B0-----:R-:W-:-:S06]  /*1cd0*/  CS2R R66, SRZ ;  /* 0x0000000000427805 */ /* 0x001fcc000001ff00 */
[----:B------:R0:W5:Y:S02]  /*1ce0*/  @!P4 LDG.E.64 R66, desc[UR22][R32.64] ;  /* 0x000000162042c981 */ /* 0x000164000c1e1b00 */
[----:B0-----:R-:W-:-:S06]  /*1cf0*/  CS2R R32, SRZ ;  /* 0x0000000000207805 */ /* 0x001fcc000001ff00 */
[----:B------:R-:W5:Y:S01]  /*1d00*/  @!P3 LDG.E.64 R32, desc[UR22][R72.64] ;  /* 0x000000164820b981 */ /* 0x000f62000c1e1b00 */
[----:B-1----:R-:W-:-:S04]  /*1d10*/  @!P6 IADD3 R74, P0, R3, R74, RZ ;  /* 0x0000004a034ae210 */ /* 0x002fc80007f1e0ff */
[----:B------:R-:W-:Y:S02]  /*1d20*/  @!P6 IADD3.X R75, R53, R75, RZ, P0, !PT ;  /* 0x0000004b354be210 */ /* 0x000fe400007fe4ff */
[----:B---3--:R-:W-:-:S04]  /*1d30*/  @!P6 IADD3 R76, P0, R3, R76, RZ ;  /* 0x0000004c034ce210 */ /* 0x008fc80007f1e0ff */
[----:B------:R-:W-:Y:S02]  /*1d40*/  @!P6 IADD3.X R77, R53, R77, RZ, P0, !PT ;  /* 0x0000004d354de210 */ /* 0x000fe400007fe4ff */
[----:B------:R-:W-:Y:S02]  /*1d50*/  CS2R R52, SRZ ;  /* 0x0000000000347805 */ /* 0x000fe4000001ff00 */
[----:B------:R-:W-:-:S04]  /*1d60*/  CS2R R68, SRZ ;  /* 0x0000000000447805 */ /* 0x000fc8000001ff00 */
[----:B------:R0:W5:Y:S04]  /*1d70*/  @P1 LDG.E.64 R52, desc[UR22][R48.64] ;  /* 0x0000001630341981 */ /* 0x000168000c1e1b00 */
[----:B------:R1:W5:Y:S01]  /*1d80*/  @!P5 LDG.E.64 R68, desc[UR22][R64.64] ;  /* 0x000000164044d981 */ /* 0x000362000c1e1b00 */
[----:B0-----:R-:W-:Y:S02]  /*1d90*/  CS2R R48, SRZ ;  /* 0x0000000000307805 */ /* 0x001fe4000001ff00 */
[----:B-1----:R-:W-:-:S04]  /*1da0*/  CS2R R64, SRZ ;  /* 0x0000000000407805 */ /* 0x002fc8000001ff00 */
[----:B------:R0:W5:Y:S04]  /*1db0*/  @!P2 LDG.E.64 R48, desc[UR22][R30.64] ;  /* 0x000000161e30a981 */ /* 0x000168000c1e1b00 */
[----:B------:R1:W5:Y:S01]  /*1dc0*/  @!P3 LDG.E.64 R64, desc[UR22][R36.64] ;  /* 0x000000162440b981 */ /* 0x000362000c1e1b00 */
[----:B0-----:R-:W-:Y:S02]  /*1dd0*/  CS2R R30, SRZ ;  /* 0x00000000001e7805 */ /* 0x001fe4000001ff00 */
[----:B-1----:R-:W-:-:S04]  /*1de0*/  CS2R R36, SRZ ;  /* 0x0000000000247805 */ /* 0x002fc8000001ff00 */
[----:B------:R0:W5:Y:S01]  /*1df0*/  @!P4 LDG.E.64 R30, desc[UR22][R34.64] ;  /* 0x00000016221ec981 */ /* 0x000162000c1e1b00 */
[----:B------:R-:W-:Y:S01]  /*1e00*/  UMOV UR26, 0x3f800000 ;  /* 0x3f800000001a7882 */ /* 0x000fe20000000000 */
[----:B------:R-:W-:Y:S01]  /*1e10*/  BSSY B0, `(.L_x_2510) ;  /* 0x0000029000007945 */ /* 0x000fe20003800000 */
[----:B------:R-:W-:Y:S01]  /*1e20*/  HFMA2.MMA R3, -RZ, RZ, 0, 0 ;  /* 0x00000000ff037435 */ /* 0x000fe200000001ff */
[----:B------:R1:W5:Y:S01]  /*1e30*/  @!P6 LDG.E.64 R36, desc[UR22][R74.64] ;  /* 0x000000164a24e981 */ /* 0x000362000c1e1b00 */
[----:B0-----:R-:W-:Y:S02]  /*1e40*/  CS2R R34, SRZ ;  /* 0x0000000000227805 */ /* 0x001fe4000001ff00 */
[----:B------:R-:W-:-:S04]  /*1e50*/  ISETP.NE.AND P5, PT, RZ, UR25, PT ;  /* 0x00000019ff007c0c */ /* 0x000fc8000bfa5270 */
[----:B------:R0:W5:Y:S01]  /*1e60*/  @!P6 LDG.E.64 R34, desc[UR22][R76.64] ;  /* 0x000000164c22e981 */ /* 0x000162000c1e1b00 */
        /* <DEDUP_REMOVED lines=8> */
[----:B------:R-:W2:Y:S01]  /*1ef0*/  @P0 MUFU.RSQ R5, R5 ;  /* 0x0000000500050308 */ /* 0x000ea20000001400 */
[----:B----4-:R-:W-:Y:S01]  /*1f00*/  FADD.FTZ R7, R7, -UR6 ;  /* 0x8000000607077e21 */ /* 0x010fe20008010000 */
[----:B--2---:R-:W-:Y:S02]  /*1f10*/  @P0 R2UR UR5, R5 ;  /* 0x00000000050502ca */ /* 0x004fe400000e0000 */
[----:B------:R-:W-:Y:S02]  /*1f20*/  ISETP.GT.U32.AND P0, PT, R0, 0x22f, PT ;  /* 0x0000022f0000780c */ /* 0x000fe40003f04070 */
[----:B------:R-:W-:-:S09]  /*1f30*/  CS2R R4, SRZ ;  /* 0x0000000000047805 */ /* 0x000fd2000001ff00 */
[----:B------:R-:W-:Y:S01]  /*1f40*/  @UP0 UMOV UR26, UR5 ;  /* 0x00000005001a0c82 */ /* 0x000fe20008000000 */
[----:B-1----:R-:W-:Y:S01]  /*1f50*/  FADD.FTZ R75, R79, -UR6 ;  /* 0x800000064f4b7e21 */ /* 0x002fe20008010000 */
[----:B------:R-:W-:Y:S01]  /*1f60*/  FADD.FTZ R79, R6, -UR6 ;  /* 0x80000006064f7e21 */ /* 0x000fe20008010000 */
[----:B0-----:R-:W-:Y:S01]  /*1f70*/  FADD.FTZ R76, R78, -UR6 ;  /* 0x800000064e4c7e21 */ /* 0x001fe20008010000 */
[----:B------:R-:W-:Y:S01]  /*1f80*/  MOV R6, RZ ;  /* 0x000000ff00067202 */ /* 0x000fe20000000f00 */
[----:B------:R-:W-:Y:S06]  /*1f90*/  @P0 BRA `(.L_x_2511) ;  /* 0x0000000000400947 */ /* 0x000fec0003800000 */
        /* <DEDUP_REMOVED lines=16> */
.L_x_2511:
[----:B------:R-:W-:Y:S05]  /*20a0*/  BSYNC B0 ;  /* 0x0000000000007941 */ /* 0x000fea0003800000 */
.L_x_2510:
[----:B-----5:R-:W-:Y:S01]  /*20b0*/  MOV R78, R52 ;  /* 0x00000034004e7202 */ /* 0x020fe20000000f00 */
[----:B------:R-:W-:Y:S01]  /*20c0*/  FMUL.FTZ R76, R76, UR26 ;  /* 0x0000001a4c4c7c20 */ /* 0x000fe20008410000 */
[----:B------:R-:W-:Y:S01]  /*20d0*/  MOV R73, R53 ;  /* 0x0000003500497202 */ /* 0x000fe20000000f00 */
        /* <DEDUP_REMOVED lines=21> */
.L_x_2512:
        /* <DEDUP_REMOVED lines=26> */
.L_x_2513:
[----:B------:R-:W-:Y:S01]  /*23d0*/  FFMA.FTZ R81, R75, R80, R81 ;  /* 0x000000504b517223 */ /* 0x000fe20000010051 */
[----:B------:R-:W-:Y:S01]  /*23e0*/  FMUL.FTZ R7, R77, R3 ;  /* 0x000000034d077220 */ /* 0x000fe20000410000 */
[----:B------:R-:W-:Y:S01]  /*23f0*/  FADD.FTZ R82, R80, R82 ;  /* 0x0000005250527221 */ /* 0x000fe20000010000 */
[----:B------:R-:W-:Y:S01]  /*2400*/  FMUL.FTZ R84, R72, R6 ;  /* 0x0000000648547220 */ /* 0x000fe20000410000 */
[----:B------:R-:W-:Y:S01]  /*2410*/  FADD.FTZ R70, R70, -UR6 ;  /* 0x8000000646467e21 */ /* 0x000fe20008010000 */
[----:B------:R-:W-:Y:S01]  /*2420*/  FFMA.FTZ R81, R79, R7, R81 ;  /* 0x000000074f517223 */ /* 0x000fe20000010051 */
[----:B------:R-:W-:Y:S01]  /*2430*/  FADD.FTZ R82, R82, R7 ;  /* 0x0000000752527221 */ /* 0x000fe20000010000 */
[----:B------:R-:W-:Y:S01]  /*2440*/  MOV R80, R48 ;  /* 0x0000003000507202 */ /* 0x000fe20000000f00 */
[----:B------:R-:W-:Y:S01]  /*2450*/  FFMA.FTZ R86, R76, R78, RZ ;  /* 0x0000004e4c567223 */ /* 0x000fe200000100ff */
[----:B------:R-:W-:Y:S01]  /*2460*/  FFMA.FTZ R83, R74, R84, R81 ;  /* 0x000000544a537223 */ /* 0x000fe20000010051 */
[----:B------:R-:W-:Y:S01]  /*2470*/  FADD.FTZ R81, R71, -UR6 ;  /* 0x8000000647517e21 */ /* 0x000fe20008010000 */
[----:B------:R-:W-:Y:S01]  /*2480*/  FADD.FTZ R84, R84, R82 ;  /* 0x0000005254547221 */ /* 0x000fe20000010000 */
[----:B------:R-:W-:Y:S01]  /*2490*/  MOV R7, R49 ;  /* 0x0000003100077202 */ /* 0x000fe20000000f00 */
[----:B------:R-:W-:Y:S01]  /*24a0*/  FMUL.FTZ R82, R70, UR26 ;  /* 0x0000001a46527c20 */ /* 0x000fe20008410000 */
        /* <DEDUP_REMOVED lines=21> */
.L_x_2514:
        /* <DEDUP_REMOVED lines=8> */
[----:B------:R-:W-:Y:S02]  /*2680*/  FADD.FTZ R69, R69, -UR6 ;  /* 0x8000000645457e21 */ /* 0x000fe40008010000 */
[----:B------:R-:W-:Y:S01]  /*2690*/  FFMA.FTZ R70, R74, R72, R70 ;  /* 0x000000484a467223 */ /* 0x000fe20000010046 */
[----:B------:R-:W-:Y:S01]  /*26a0*/  FFMA.FTZ R71, R81, R73, R71 ;  /* 0x0000004951477223 */ /* 0x000fe20000010047 */
[----:B------:R-:W-:Y:S01]  /*26b0*/  FADD.FTZ R73, R73, R84 ;  /* 0x0000005449497221 */ /* 0x000fe20000010000 */
[----:B------:R-:W-:Y:S01]  /*26c0*/  FADD.FTZ R84, R68, -UR6 ;  /* 0x8000000644547e21 */ /* 0x000fe20008010000 */
        /* <DEDUP_REMOVED lines=24> */
.L_x_2515:
        /* <DEDUP_REMOVED lines=35> */
.L_x_2516:
        /* <DEDUP_REMOVED lines=35> */
.L_x_2517:
        /* <DEDUP_REMOVED lines=35> */
.L_x_2518:
        /* <DEDUP_REMOVED lines=35> */
.L_x_2519:
        /* <DEDUP_REMOVED lines=35> */
.L_x_2520:
        /* <DEDUP_REMOVED lines=35> */
.L_x_2521:
        /* <DEDUP_REMOVED lines=35> */
.L_x_2522:
        /* <DEDUP_REMOVED lines=35> */
.L_x_2523:
        /* <DEDUP_REMOVED lines=35> */
.L_x_2524:
        /* <DEDUP_REMOVED lines=33> */
.L_x_2525:
        /* <DEDUP_REMOVED lines=31> */
.L_x_2526:
        /* <DEDUP_REMOVED lines=31> */
.L_x_2527:
        /* <DEDUP_REMOVED lines=128> */
.L_x_2529:
[----:B------:R-:W-:Y:S05]  /*49f0*/  BSYNC B0 ;  /* 0x0000000000007941 */ /* 0x000fea0003800000 */
.L_x_2528:
        /* <DEDUP_REMOVED lines=78> */
.L_x_2531:
[----:B------:R-:W-:Y:S05]  /*4ee0*/  BSYNC B0 ;  /* 0x0000000000007941 */ /* 0x000fea0003800000 */
.L_x_2530:
        /* <DEDUP_REMOVED lines=20> */
.L_x_2533:
[----:B------:R-:W-:Y:S05]  /*5030*/  BSYNC B0 ;  /* 0x0000000000007941 */ /* 0x000fea0003800000 */
.L_x_2532:
        /* <DEDUP_REMOVED lines=40> */
.L_x_2536:
[----:B------:R-:W-:Y:S02]  /*52c0*/  MOV R36, UR18 ;  /* 0x0000001200247c02 */ /* 0x000fe40008000f00 */
[----:B------:R-:W-:-:S05]  /*52d0*/  MOV R37, UR19 ;  /* 0x0000001300257c02 */ /* 0x000fca0008000f00 */
[----:B------:R-:W2:Y:S04]  /*52e0*/  LDG.E.STRONG.GPU R36, desc[UR22][R36.64] ;  /* 0x0000001624247981 */ /* 0x000ea8000c1ef900 */
[----:B--2---:R-:W-:Y:S01]  /*52f0*/  CCTL.IVALL ;  /* 0x00000000ff00798f */ /* 0x004fe20002000000 */
[----:B------:R-:W-:Y:S05]  /*5300*/  YIELD ;  /* 0x0000000000007946 */ /* 0x000fea0003800000 */
[----:B------:R-:W-:-:S13]  /*5310*/  ISETP.NE.AND P0, PT, R36, R7, PT ;  /* 0x000000072400720c */ /* 0x000fda0003f05270 */
[----:B------:R-:W-:Y:S05]  /*5320*/  @P0 BRA `(.L_x_2536) ;  /* 0xfffffffc00e40947 */ /* 0x000fea000383ffff */
.L_x_2535:
        /* <DEDUP_REMOVED lines=19> */
.L_x_2540:
        /* <DEDUP_REMOVED lines=165> */
.L_x_2539:
        /* <DEDUP_REMOVED lines=87> */
.L_x_2541:
[----:B------:R-:W-:-:S13]  /*6420*/  ISETP.NE.OR P0, PT, RZ, UR16, P0 ;  /* 0x00000010ff007c0c */ /* 0x000fda0008705670 */
[----:B------:R-:W-:Y:S05]  /*6430*/  @!P0 BRA `(.L_x_2537) ;  /* 0x0000000000b08947 */ /* 0x000fea0003800000 */
.L_x_2538:
        /* <DEDUP_REMOVED lines=44> */
.L_x_2537:
        /* <DEDUP_REMOVED lines=14> */
.L_x_2543:
[----:B------:R-:W-:Y:S05]  /*67e0*/  BSYNC B0 ;  /* 0x0000000000007941 */ /* 0x000fea0003800000 */
.L_x_2542:
        /* <DEDUP_REMOVED lines=25> */
.L_x_2534:
        /* <DEDUP_REMOVED lines=30> */
.L_x_2544:
[----:B------:R-:W-:Y:S04]  /*6b60*/  BSSY B0, `(.L_x_2545) ;  /* 0x0000016000007945 */ /* 0x000fe80003800000 */
[----:B------:R-:W-:Y:S05]  /*6b70*/  @!P1 BRA `(.L_x_2546) ;  /* 0x0000000000509947 */ /* 0x000fea0003800000 */
[----:B------:R-:W-:Y:S01]  /*6b80*/  MOV R7, UR5 ;  /* 0x0000000500077c02 */ /* 0x000fe20008000f00 */
[----:B------:R-:W-:Y:S01]  /*6b90*/  ULDC.64 UR6, c[0x0][0x288] ;  /* 0x0000a20000067ab9 */ /* 0x000fe20000000a00 */
[----:B-----5:R-:W-:Y:S02]  /*6ba0*/  SHF.R.S32.HI R37, RZ, 0x1f, R2 ;  /* 0x0000001fff257819 */ /* 0x020fe40000011402 */
[----:B------:R-:W-:Y:S01]  /*6bb0*/  MOV R38, R8 ;  /* 0x0000000800267202 */ /* 0x000fe20000000f00 */
[----:B------:R-:W-:Y:S01]  /*6bc0*/  FFMA.FTZ R76, R76, R7, UR13 ;  /* 0x0000000d4c4c7e23 */ /* 0x000fe20008010007 */
[----:B------:R-:W-:Y:S01]  /*6bd0*/  MOV R39, R11 ;  /* 0x0000000b00277202 */ /* 0x000fe20000000f00 */
[----:B------:R-:W-:Y:S01]  /*6be0*/  IMAD R7, R37, UR6, RZ ;  /* 0x0000000625077c24 */ /* 0x000fe2000f8e02ff */
[----:B------:R-:W-:Y:S01]  /*6bf0*/  MOV R36, UR5 ;  /* 0x0000000500247c02 */ /* 0x000fe20008000f00 */
[----:B------:R-:W-:Y:S01]  /*6c00*/  FFMA.FTZ R52, R3, R52, -R76 ;  /* 0x0000003403347223 */ /* 0x000fe2000001084c */
[----:B------:R-:W-:-:S04]  /*6c10*/  IMAD.WIDE.U32 R38, R2, UR6, R38 ;  /* 0x0000000602267c25 */ /* 0x000fc8000f8e0026 */
[----:B------:R-:W-:Y:S01]  /*6c20*/  FFMA.FTZ R75, R75, R36, UR13 ;  /* 0x0000000d4b4b7e23 */ /* 0x000fe20008010024 */
[----:B------:R-:W-:Y:S01]  /*6c30*/  IMAD R7, R2, UR7, R7 ;  /* 0x0000000702077c24 */ /* 0x000fe2000f8e0207 */
[----:B------:R-:W-:Y:S02]  /*6c40*/  ULDC.64 UR6, c[0x0][0x210] ;  /* 0x0000840000067ab9 */ /* 0x000fe40000000a00 */
[----:B------:R-:W-:Y:S01]  /*6c50*/  FFMA.FTZ R53, R6, R53, -R75 ;  /* 0x0000003506357223 */ /* 0x000fe2000001084b */
[----:B------:R-:W-:Y:S02]  /*6c60*/  LEA R36, P0, R38, UR6, 0x2 ;  /* 0x0000000626247c11 */ /* 0x000fe4000f8010ff */
[----:B------:R-:W-:Y:S01]  /*6c70*/  IADD3 R7, R39, R7, RZ ;  /* 0x0000000727077210 */ /* 0x000fe20007ffe0ff */
[----:B------:R-:W-:-:S03]  /*6c80*/  FMUL.FTZ R39, R53, UR26 ;  /* 0x0000001a35277c20 */ /* 0x000fc60008410000 */
[----:B------:R-:W-:Y:S01]  /*6c90*/  LEA.HI.X R37, R38, UR7, R7, 0x2, P0 ;  /* 0x0000000726257c11 */ /* 0x000fe200080f1407 */
[----:B------:R-:W-:-:S05]  /*6ca0*/  FMUL.FTZ R38, R52, UR26 ;  /* 0x0000001a34267c20 */ /* 0x000fca0008410000 */
[----:B------:R0:W-:Y:S02]  /*6cb0*/  STG.E.64 desc[UR22][R36.64], R38 ;  /* 0x0000002624007986 */ /* 0x0001e4000c101b16 */
.L_x_2546:
[----:B------:R-:W-:Y:S05]  /*6cc0*/  BSYNC B0 ;  /* 0x0000000000007941 */ /* 0x000fea0003800000 */
.L_x_2545:
        /* <DEDUP_REMOVED lines=26> */
.L_x_2547:
[----:B------:R-:W-:Y:S04]  /*6e70*/  BSSY B0, `(.L_x_2548) ;  /* 0x0000015000007945 */ /* 0x000fe80003800000 */
[----:B------:R-:W-:Y:S05]  /*6e80*/  @P0 BRA `(.L_x_2549) ;  /* 0x00000000004c0947 */ /* 0x000fea0003800000 */
[----:B0-----:R-:W-:Y:S01]  /*6e90*/  MOV R36, UR5 ;  /* 0x0000000500247c02 */ /* 0x001fe20008000f00 */
        /* <DEDUP_REMOVED lines=8> */
[----:B------:R-:W-:-:S04]  /*6f20*/  FFMA.FTZ R7, R74, R7, UR13 ;  /* 0x0000000d4a077e23 */ /* 0x000fc80008010007 */
        /* <DEDUP_REMOVED lines=9> */
.L_x_2549:
[----:B------:R-:W-:Y:S05]  /*6fc0*/  BSYNC B0 ;  /* 0x0000000000007941 */ /* 0x000fea0003800000 */
.L_x_2548:
        /* <DEDUP_REMOVED lines=25> */
[----:B------:R-:W-:Y:S01]  /*7160*/  IADD3 R42, R2, 0x70, RZ ;  /* 0x00000070022a7810 */ /* 0x000fe20007ffe0ff */
[----:B------:R-:W-:Y:S08]  /*7170*/  @!P5 BRA `(.L_x_2550) ;  /* 0x000000000048d947 */ /* 0x000ff00003800000 */
        /* <DEDUP_REMOVED lines=18> */
.L_x_2550:
[----:B------:R-:W-:Y:S04]  /*72a0*/  BSSY B0, `(.L_x_2551) ;  /* 0x0000015000007945 */ /* 0x000fe80003800000 */
[----:B------:R-:W-:Y:S05]  /*72b0*/  @P4 BRA `(.L_x_2552) ;  /* 0x00000000004c4947 */ /* 0x000fea0003800000 */
[----:B01----:R-:W-:Y:S01]  /*72c0*/  MOV R37, UR5 ;  /* 0x0000000500257c02 */ /* 0x003fe20008000f00 */
[----:B------:R-:W-:Y:S01]  /*72d0*/  ULDC.64 UR14, c[0x0][0x288] ;  /* 0x0000a200000e7ab9 */ /* 0x000fe20000000a00 */
[----:B------:R-:W-:Y:S01]  /*72e0*/  MOV R36, UR5 ;  /* 0x0000000500247c02 */ /* 0x000fe20008000f00 */
[----:B------:R-:W-:Y:S02]  /*72f0*/  IMAD R38, R76, UR14, RZ ;  /* 0x0000000e4c267c24 */ /* 0x000fe4000f8e02ff */
[----:B------:R-:W-:Y:S01]  /*7300*/  FFMA.FTZ R82, R82, R37, UR13 ;  /* 0x0000000d52527e23 */ /* 0x000fe20008010025 */
[----:B------:R-:W-:Y:S01]  /*7310*/  MOV R37, R11 ;  /* 0x0000000b00257202 */ /* 0x000fe20000000f00 */
[----:B------:R-:W-:Y:S01]  /*7320*/  FFMA.FTZ R81, R81, R36, UR13 ;  /* 0x0000000d51517e23 */ /* 0x000fe20008010024 */
[----:B------:R-:W-:Y:S01]  /*7330*/  MOV R36, R8 ;  /* 0x0000000800247202 */ /* 0x000fe20000000f00 */
[----:B------:R-:W-:Y:S02]  /*7340*/  IMAD R39, R75, UR15, R38 ;  /* 0x0000000f4b277c24 */ /* 0x000fe4000f8e0226 */
[----:B------:R-:W-:Y:S01]  /*7350*/  FFMA.FTZ R82, R3, R48, -R82 ;  /* 0x0000003003527223 */ /* 0x000fe20000010852 */
[----:B------:R-:W-:Y:S01]  /*7360*/  FFMA.FTZ R81, R6, R49, -R81 ;  /* 0x0000003106517223 */ /* 0x000fe20000010851 */
        /* <DEDUP_REMOVED lines=8> */
.L_x_2552:
[----:B------:R-:W-:Y:S05]  /*73f0*/  BSYNC B0 ;  /* 0x0000000000007941 */ /* 0x000fea0003800000 */
.L_x_2551:
[----:B------:R-:W-:Y:S05]  /*7400*/  @!P5 BRA `(.L_x_2553) ;  /* 0x000000000048d947 */ /* 0x000fea0003800000 */
        /* <DEDUP_REMOVED lines=18> */
.L_x_2553:
[----:B------:R-:W-:Y:S04]  /*7530*/  BSSY B0, `(.L_x_2554) ;  /* 0x0000015000007945 */ /* 0x000fe80003800000 */
[----:B------:R-:W-:Y:S05]  /*7540*/  @P3 BRA `(.L_x_2555) ;  /* 0x00000000004c3947 */ /* 0x000fea0003800000 */
[----:B012---:R-:W-:Y:S01]  /*7550*/  MOV R37, UR5 ;  /* 0x0000000500257c02 */ /* 0x007fe20008000f00 */
        /* <DEDUP_REMOVED lines=18> */
.L_x_2555:
[----:B------:R-:W-:Y:S05]  /*7680*/  BSYNC B0 ;  /* 0x0000000000007941 */ /* 0x000fea0003800000 */
.L_x_2554:
[----:B------:R-:W-:Y:S05]  /*7690*/  @!P5 BRA `(.L_x_2556) ;  /* 0x000000000048d947 */ /* 0x000fea0003800000 */
[----:B012---:R-:W-:Y:S01]  /*76a0*/  FFMA.FTZ R36, R85, R3, R4 ;  /* 0x0000000355247223 */ /* 0x007fe20000010004 */
[----:B------:R-:W-:-:S03]  /*76b0*/  FFMA.FTZ R37, R80, R6, R5 ;  /* 0x0000000650257223 */ /* 0x000fc60000010005 */
[----:B---3--:R-:W-:Y:S01]  /*76c0*/  FMUL.FTZ R38, R36, -1.4426950216293334961 ;  /* 0xbfb8aa3b24267820 */ /* 0x008fe20000410000 */
        /* <DEDUP_REMOVED lines=15> */
.L_x_2556:
[----:B------:R-:W-:Y:S04]  /*77c0*/  BSSY B0, `(.L_x_2557) ;  /* 0x0000015000007945 */ /* 0x000fe80003800000 */
[----:B------:R-:W-:Y:S05]  /*77d0*/  @P0 BRA `(.L_x_2558) ;  /* 0x00000000004c0947 */ /* 0x000fea0003800000 */
[----:B------:R-:W-:Y:S01]  /*77e0*/  ULDC.64 UR14, c[0x0][0x288] ;  /* 0x0000a200000e7ab9 */ /* 0x000fe20000000a00 */
[----:B0123--:R-:W-:Y:S01]  /*77f0*/  MOV R38, UR5 ;  /* 0x0000000500267c02 */ /* 0x00ffe20008000f00 */
[----:B------:R-:W-:Y:S01]  /*7800*/  IMAD R39, R52, UR14, RZ ;  /* 0x0000000e34277c24 */ /* 0x000fe2000f8e02ff */
        /* <DEDUP_REMOVED lines=8> */
[----:B------:R-:W-:Y:S01]  /*7890*/  FFMA.FTZ R38, R3, R30, -R38 ;  /* 0x0000001e03267223 */ /* 0x000fe20000010826 */
[----:B------:R-:W-:Y:S02]  /*78a0*/  LEA R30, P0, R36, UR14, 0x2 ;  /* 0x0000000e241e7c11 */ /* 0x000fe4000f8010ff */
[----:B------:R-:W-:Y:S01]  /*78b0*/  FFMA.FTZ R39, R6, R31, -R39 ;  /* 0x0000001f06277223 */ /* 0x000fe20000010827 */
[----:B------:R-:W-:Y:S01]  /*78c0*/  IADD3 R41, R37, R41, RZ ;  /* 0x0000002925297210 */ /* 0x000fe20007ffe0ff */
[----:B------:R-:W-:Y:S02]  /*78d0*/  FMUL.FTZ R38, R38, UR26 ;  /* 0x0000001a26267c20 */ /* 0x000fe40008410000 */
[----:B------:R-:W-:Y:S01]  /*78e0*/  FMUL.FTZ R39, R39, UR26 ;  /* 0x0000001a27277c20 */ /* 0x000fe20008410000 */
[----:B------:R-:W-:-:S05]  /*78f0*/  LEA.HI.X R31, R36, UR15, R41, 0x2, P0 ;  /* 0x0000000f241f7c11 */ /* 0x000fca00080f1429 */
[----:B------:R4:W-:Y:S02]  /*7900*/  STG.E.64 desc[UR22][R30.64], R38 ;  /* 0x000000261e007986 */ /* 0x0009e4000c101b16 */
.L_x_2558:
[----:B------:R-:W-:Y:S05]  /*7910*/  BSYNC B0 ;  /* 0x0000000000007941 */ /* 0x000fea0003800000 */
.L_x_2557:
[----:B------:R-:W-:Y:S05]  /*7920*/  @!P5 BRA `(.L_x_2559) ;  /* 0x000000000048d947 */ /* 0x000fea0003800000 */
[----:B----4-:R-:W-:Y:S01]  /*7930*/  FFMA.FTZ R30, R73, R3, R4 ;  /* 0x00000003491e7223 */ /* 0x010fe20000010004 */
[----:B------:R-:W-:-:S03]  /*7940*/  FFMA.FTZ R31, R72, R6, R5 ;  /* 0x00000006481f7223 */ /* 0x000fc60000010005 */
[----:B012---:R-:W-:Y:S01]  /*7950*/  FMUL.FTZ R36, R30, -1.4426950216293334961 ;  /* 0xbfb8aa3b1e247820 */ /* 0x007fe20000410000 */
[----:B---3--:R-:W-:-:S05]  /*7960*/  FMUL.FTZ R38, R31, -1.4426950216293334961 ;  /* 0xbfb8aa3b1f267820 */ /* 0x008fca0000410000 */
        /* <DEDUP_REMOVED lines=14> */
.L_x_2559:
[----:B------:R-:W-:Y:S04]  /*7a50*/  BSSY B0, `(.L_x_2560) ;  /* 0x0000015000007945 */ /* 0x000fe80003800000 */
[----:B------:R-:W-:Y:S05]  /*7a60*/  @P2 BRA `(.L_x_2561) ;  /* 0x00000000004c2947 */ /* 0x000fea0003800000 */
[----:B------:R-:W-:Y:S01]  /*7a70*/  ULDC.64 UR14, c[0x0][0x288] ;  /* 0x0000a200000e7ab9 */ /* 0x000fe20000000a00 */
[----:B012---:R-:W-:Y:S01]  /*7a80*/  MOV R36, UR5 ;  /* 0x0000000500247c02 */ /* 0x007fe20008000f00 */
[----:B------:R-:W-:Y:S01]  /*7a90*/  IMAD R37, R50, UR14, RZ ;  /* 0x0000000e32257c24 */ /* 0x000fe2000f8e02ff */
[----:B----4-:R-:W-:Y:S02]  /*7aa0*/  MOV R30, R8 ;  /* 0x00000008001e7202 */ /* 0x010fe40000000f00 */
[----:B------:R-:W-:Y:S01]  /*7ab0*/  MOV R31, R11 ;  /* 0x0000000b001f7202 */ /* 0x000fe20000000f00 */
[----:B------:R-:W-:Y:S01]  /*7ac0*/  FFMA.FTZ R36, R73, R36, UR13 ;  /* 0x0000000d49247e23 */ /* 0x000fe20008010024 */
[----:B---3--:R-:W-:Y:S01]  /*7ad0*/  MOV R41, UR5 ;  /* 0x0000000500297c02 */ /* 0x008fe20008000f00 */
        /* <DEDUP_REMOVED lines=12> */
.L_x_2561:
[----:B------:R-:W-:Y:S05]  /*7ba0*/  BSYNC B0 ;  /* 0x0000000000007941 */ /* 0x000fea0003800000 */
.L_x_2560:
[C---:B------:R-:W-:Y:S02]  /*7bb0*/  IADD3 R43, R2.reuse, 0x80, RZ ;  /* 0x00000080022b7810 */ /* 0x040fe40007ffe0ff */
[C---:B012---:R-:W-:Y:S02]  /*7bc0*/  IADD3 R36, R2.reuse, 0x90, RZ ;  /* 0x0000009002247810 */ /* 0x047fe40007ffe0ff */
        /* <DEDUP_REMOVED lines=9> */
[----:B---34-:R-:W-:-:S02]  /*7c60*/  SHF.R.S32.HI R38, RZ, 0x1f, R36 ;  /* 0x0000001fff267819 */ /* 0x018fc40000011424 */
        /* <DEDUP_REMOVED lines=11> */
[----:B------:R-:W-:-:S02]  /*7d20*/  IADD3 R40, R2, 0xb0, RZ ;  /* 0x000000b002287810 */ /* 0x000fc40007ffe0ff */
        /* <DEDUP_REMOVED lines=20> */
.L_x_2562:
[----:B------:R-:W-:Y:S04]  /*7e70*/  BSSY B0, `(.L_x_2563) ;  /* 0x0000015000007945 */ /* 0x000fe80003800000 */
[----:B------:R-:W-:Y:S05]  /*7e80*/  @P6 BRA `(.L_x_2564) ;  /* 0x00000000004c6947 */ /* 0x000fea0003800000 */
[----:B------:R-:W-:Y:S01]  /*7e90*/  ULDC.64 UR14, c[0x0][0x288] ;  /* 0x0000a200000e7ab9 */ /* 0x000fe20000000a00 */
[----:B------:R-:W-:Y:S01]  /*7ea0*/  MOV R32, UR5 ;  /* 0x0000000500207c02 */ /* 0x000fe20008000f00 */
        /* <DEDUP_REMOVED lines=13> */
[----:B------:R-:W-:-:S03]  /*7f80*/  FMUL.FTZ R32, R32, UR26 ;  /* 0x0000001a20207c20 */ /* 0x000fc60008410000 */
[----:B------:R-:W-:Y:S01]  /*7f90*/  LEA.HI.X R15, R30, UR15, R33, 0x2, P6 ;  /* 0x0000000f1e0f7c11 */ /* 0x000fe2000b0f1421 */
[----:B------:R-:W-:-:S05]  /*7fa0*/  FMUL.FTZ R33, R7, UR26 ;  /* 0x0000001a07217c20 */ /* 0x000fca0008410000 */
[----:B------:R0:W-:Y:S02]  /*7fb0*/  STG.E.64 desc[UR22][R14.64], R32 ;  /* 0x000000200e007986 */ /* 0x0001e4000c101b16 */
.L_x_2564:
[----:B------:R-:W-:Y:S05]  /*7fc0*/  BSYNC B0 ;  /* 0x0000000000007941 */ /* 0x000fea0003800000 */
.L_x_2563:
        /* <DEDUP_REMOVED lines=19> */
.L_x_2565:
[----:B------:R-:W-:Y:S04]  /*8100*/  BSSY B0, `(.L_x_2566) ;  /* 0x0000015000007945 */ /* 0x000fe80003800000 */
[----:B------:R-:W-:Y:S05]  /*8110*/  @P0 BRA `(.L_x_2567) ;  /* 0x00000000004c0947 */ /* 0x000fea0003800000 */
[----:B------:R-:W-:Y:S01]  /*8120*/  ULDC.64 UR14, c[0x0][0x288] ;  /* 0x0000a200000e7ab9 */ /* 0x000fe20000000a00 */
[----:B------:R-:W-:Y:S01]  /*8130*/  MOV R30, UR5 ;  /* 0x00000005001e7c02 */ /* 0x000fe20008000f00 */
[----:B------:R-:W-:Y:S01]  /*8140*/  IMAD R45, R45, UR14, RZ ;  /* 0x0000000e2d2d7c24 */ /* 0x000fe2000f8e02ff */
[----:B0-----:R-:W-:Y:S02]  /*8150*/  MOV R14, R8 ;  /* 0x00000008000e7202 */ /* 0x001fe40000000f00 */
        /* <DEDUP_REMOVED lines=15> */
.L_x_2567:
[----:B------:R-:W-:Y:S05]  /*8250*/  BSYNC B0 ;  /* 0x0000000000007941 */ /* 0x000fea0003800000 */
.L_x_2566:
        /* <DEDUP_REMOVED lines=19> */
.L_x_2568:
[----:B------:R-:W-:Y:S04]  /*8390*/  BSSY B0, `(.L_x_2569) ;  /* 0x0000015000007945 */ /* 0x000fe80003800000 */
[----:B------:R-:W-:Y:S05]  /*83a0*/  @P2 BRA `(.L_x_2570) ;  /* 0x00000000004c2947 */ /* 0x000fea0003800000 */
[----:B------:R-:W-:Y:S01]  /*83b0*/  ULDC.64 UR14, c[0x0][0x288] ;  /* 0x0000a200000e7ab9 */ /* 0x000fe20000000a00 */
[----:B0-----:R-:W-:Y:S01]  /*83c0*/  MOV R14, R8 ;  /* 0x00000008000e7202 */ /* 0x001fe20000000f00 */
[----:B------:R-:W-:Y:S01]  /*83d0*/  IMAD R44, R44, UR14, RZ ;  /* 0x0000000e2c2c7c24 */ /* 0x000fe2000f8e02ff */
[----:B------:R-:W-:Y:S02]  /*83e0*/  MOV R15, R11 ;  /* 0x0000000b000f7202 */ /* 0x000fe40000000f00 */
[----:B-1----:R-:W-:Y:S02]  /*83f0*/  MOV R16, UR5 ;  /* 0x0000000500107c02 */ /* 0x002fe40008000f00 */
        /* <DEDUP_REMOVED lines=14> */
.L_x_2570:
[----:B------:R-:W-:Y:S05]  /*84e0*/  BSYNC B0 ;  /* 0x0000000000007941 */ /* 0x000fea0003800000 */
.L_x_2569:
        /* <DEDUP_REMOVED lines=19> */
.L_x_2571:
[----:B------:R-:W-:Y:S04]  /*8620*/  BSSY B0, `(.L_x_2572) ;  /* 0x0000015000007945 */ /* 0x000fe80003800000 */
[----:B------:R-:W-:Y:S05]  /*8630*/  @P3 BRA `(.L_x_2573) ;  /* 0x00000000004c3947 */ /* 0x000fea0003800000 */
[----:B------:R-:W-:Y:S01]  /*8640*/  ULDC.64 UR14, c[0x0][0x288] ;  /* 0x0000a200000e7ab9 */ /* 0x000fe20000000a00 */
[----:B-12---:R-:W-:Y:S01]  /*8650*/  MOV R16, UR5 ;  /* 0x0000000500107c02 */ /* 0x006fe20008000f00 */
        /* <DEDUP_REMOVED lines=17> */
.L_x_2573:
[----:B------:R-:W-:Y:S05]  /*8770*/  BSYNC B0 ;  /* 0x0000000000007941 */ /* 0x000fea0003800000 */
.L_x_2572:
        /* <DEDUP_REMOVED lines=19> */
.L_x_2574:
[----:B------:R-:W-:Y:S04]  /*88b0*/  BSSY B0, `(.L_x_2575) ;  /* 0x0000015000007945 */ /* 0x000fe80003800000 */
[----:B------:R-:W-:Y:S05]  /*88c0*/  @P4 BRA `(.L_x_2576) ;  /* 0x00000000004c4947 */ /* 0x000fea0003800000 */
[----:B------:R-:W-:Y:S01]  /*88d0*/  ULDC.64 UR14, c[0x0][0x288] ;  /* 0x0000a200000e7ab9 */ /* 0x000fe20000000a00 */
[----:B0-----:R-:W-:Y:S01]  /*88e0*/  MOV R14, R8 ;  /* 0x00000008000e7202 */ /* 0x001fe20000000f00 */
[----:B--23--:R-:W-:Y:S01]  /*88f0*/  IMAD R18, R39, UR14, RZ ;  /* 0x0000000e27127c24 */ /* 0x00cfe2000f8e02ff */
        /* <DEDUP_REMOVED lines=16> */
.L_x_2576:
[----:B------:R-:W-:Y:S05]  /*8a00*/  BSYNC B0 ;  /* 0x0000000000007941 */ /* 0x000fea0003800000 */
.L_x_2575:
[C---:B0-----:R-:W-:Y:S02]  /*8a10*/  IADD3 R15, R2.reuse, 0xd0, RZ ;  /* 0x000000d0020f7810 */ /* 0x041fe40007ffe0ff */
[C---:B------:R-:W-:Y:S02]  /*8a20*/  IADD3 R14, R2.reuse, 0xe0, RZ ;  /* 0x000000e0020e7810 */ /* 0x040fe40007ffe0ff */
[C---:B------:R-:W-:Y:S02]  /*8a30*/  IADD3 R7, R2.reuse, 0xf0, RZ ;  /* 0x000000f002077810 */ /* 0x040fe40007ffe0ff */
[C---:B------:R-:W-:Y:S02]  /*8a40*/  IADD3 R32, R2.reuse, 0xe0, RZ ;  /* 0x000000e002207810 */ /* 0x040fe40007ffe0ff */
        /* <DEDUP_REMOVED lines=22> */
[----:B----4-:R-:W-:Y:S01]  /*8bb0*/  FFMA.FTZ R12, R61, R3, R4 ;  /* 0x000000033d0c7223 */ /* 0x010fe20000010004 */
        /* <DEDUP_REMOVED lines=17> */
.L_x_2577:
[----:B------:R-:W-:Y:S04]  /*8cd0*/  BSSY B0, `(.L_x_2578) ;  /* 0x0000015000007945 */ /* 0x000fe80003800000 */
[----:B------:R-:W-:Y:S05]  /*8ce0*/  @P6 BRA `(.L_x_2579) ;  /* 0x00000000004c6947 */ /* 0x000fea0003800000 */
[----:B------:R-:W-:Y:S01]  /*8cf0*/  ULDC.64 UR6, c[0x0][0x288] ;  /* 0x0000a20000067ab9 */ /* 0x000fe20000000a00 */
[----:B--234-:R-:W-:Y:S01]  /*8d00*/  MOV R16, UR5 ;  /* 0x0000000500107c02 */ /* 0x01cfe20008000f00 */
        /* <DEDUP_REMOVED lines=17> */
.L_x_2579:
[----:B------:R-:W-:Y:S05]  /*8e20*/  BSYNC B0 ;  /* 0x0000000000007941 */ /* 0x000fea0003800000 */
.L_x_2578:
[----:B------:R-:W-:Y:S05]  /*8e30*/  @!P5 BRA `(.L_x_2580) ;  /* 0x000000000048d947 */ /* 0x000fea0003800000 */
[----:B----4-:R-:W-:Y:S01]  /*8e40*/  FFMA.FTZ R12, R59, R3, R4 ;  /* 0x000000033b0c7223 */ /* 0x010fe20000010004 */
        /* <DEDUP_REMOVED lines=17> */
.L_x_2580:
[----:B------:R-:W-:Y:S04]  /*8f60*/  BSSY B0, `(.L_x_2581) ;  /* 0x0000015000007945 */ /* 0x000fe80003800000 */
[----:B------:R-:W-:Y:S05]  /*8f70*/  @P0 BRA `(.L_x_2582) ;  /* 0x00000000004c0947 */ /* 0x000fea0003800000 */
[----:B------:R-:W-:Y:S01]  /*8f80*/  ULDC.64 UR6, c[0x0][0x288] ;  /* 0x0000a20000067ab9 */ /* 0x000fe20000000a00 */
[----:B----4-:R-:W-:Y:S01]  /*8f90*/  MOV R12, R8 ;  /* 0x00000008000c7202 */ /* 0x010fe20000000f00 */
[----:B------:R-:W-:Y:S01]  /*8fa0*/  IMAD R20, R36, UR6, RZ ;  /* 0x0000000624147c24 */ /* 0x000fe2000f8e02ff */
[----:B------:R-:W-:Y:S02]  /*8fb0*/  MOV R13, R11 ;  /* 0x0000000b000d7202 */ /* 0x000fe40000000f00 */
[----:B--23--:R-:W-:Y:S02]  /*8fc0*/  MOV R18, UR5 ;  /* 0x0000000500127c02 */ /* 0x00cfe40008000f00 */
[----:B------:R-:W-:Y:S01]  /*8fd0*/  MOV R19, UR5 ;  /* 0x0000000500137c02 */ /* 0x000fe20008000f00 */
[----:B0-----:R-:W-:-:S04]  /*8fe0*/  IMAD.WIDE.U32 R16, R41, UR6, R12 ;  /* 0x0000000629107c25 */ /* 0x001fc8000f8e000c */
        /* <DEDUP_REMOVED lines=12> */
.L_x_2582:
[----:B------:R-:W-:Y:S05]  /*90b0*/  BSYNC B0 ;  /* 0x0000000000007941 */ /* 0x000fea0003800000 */
.L_x_2581:
[----:B------:R-:W-:Y:S05]  /*90c0*/  @!P5 BRA `(.L_x_2583) ;  /* 0x000000000048d947 */ /* 0x000fea0003800000 */
[----:B-1--4-:R-:W-:Y:S01]  /*90d0*/  FFMA.FTZ R12, R57, R3, R4 ;  /* 0x00000003390c7223 */ /* 0x012fe20000010004 */
        /* <DEDUP_REMOVED lines=17> */
.L_x_2583:
[----:B------:R-:W-:Y:S04]  /*91f0*/  BSSY B0, `(.L_x_2584) ;  /* 0x0000015000007945 */ /* 0x000fe80003800000 */
[----:B------:R-:W-:Y:S05]  /*9200*/  @P2 BRA `(.L_x_2585) ;  /* 0x00000000004c2947 */ /* 0x000fea0003800000 */
[----:B------:R-:W-:Y:S01]  /*9210*/  ULDC.64 UR6, c[0x0][0x288] ;  /* 0x0000a20000067ab9 */ /* 0x000fe20000000a00 */
[----:B-1--4-:R-:W-:Y:S01]  /*9220*/  MOV R12, R8 ;  /* 0x00000008000c7202 */ /* 0x012fe20000000f00 */
        /* <DEDUP_REMOVED lines=17> */
.L_x_2585:
[----:B------:R-:W-:Y:S05]  /*9340*/  BSYNC B0 ;  /* 0x0000000000007941 */ /* 0x000fea0003800000 */
.L_x_2584:
[----:B------:R-:W-:Y:S05]  /*9350*/  @!P5 BRA `(.L_x_2586) ;  /* 0x000000000048d947 */ /* 0x000fea0003800000 */
[----:B01--4-:R-:W-:Y:S01]  /*9360*/  FFMA.FTZ R12, R55, R3, R4 ;  /* 0x00000003370c7223 */ /* 0x013fe20000010004 */
[----:B------:R-:W-:-:S03]  /*9370*/  FFMA.FTZ R13, R54, R6, R5 ;  /* 0x00000006360d7223 */ /* 0x000fc60000010005 */
[----:B------:R-:W-:Y:S01]  /*9380*/  FMUL.FTZ R15, R12, -1.4426950216293334961 ;  /* 0xbfb8aa3b0c0f7820 */ /* 0x000fe20000410000 */
[----:B--23--:R-:W-:-:S05]  /*9390*/  FMUL.FTZ R18, R13, -1.4426950216293334961 ;  /* 0xbfb8aa3b0d127820 */ /* 0x00cfca0000410000 */
        /* <DEDUP_REMOVED lines=14> */
.L_x_2586:
[----:B------:R-:W-:Y:S04]  /*9480*/  BSSY B0, `(.L_x_2587) ;  /* 0x0000015000007945 */ /* 0x000fe80003800000 */
[----:B------:R-:W-:Y:S05]  /*9490*/  @P3 BRA `(.L_x_2588) ;  /* 0x00000000004c3947 */ /* 0x000fea0003800000 */
[----:B------:R-:W-:Y:S01]  /*94a0*/  ULDC.64 UR6, c[0x0][0x288] ;  /* 0x0000a20000067ab9 */ /* 0x000fe20000000a00 */
[----:B01--4-:R-:W-:Y:S01]  /*94b0*/  MOV R12, R8 ;  /* 0x00000008000c7202 */ /* 0x013fe20000000f00 */
[----:B------:R-:W-:Y:S01]  /*94c0*/  IMAD R15, R32, UR6, RZ ;  /* 0x00000006200f7c24 */ /* 0x000fe2000f8e02ff */
[----:B------:R-:W-:Y:S02]  /*94d0*/  MOV R13, R11 ;  /* 0x0000000b000d7202 */ /* 0x000fe40000000f00 */
[----:B--23--:R-:W-:Y:S01]  /*94e0*/  MOV R18, UR5 ;  /* 0x0000000500127c02 */ /* 0x00cfe20008000f00 */
[C---:B------:R-:W-:Y:S01]  /*94f0*/  IMAD R15, R14.reuse, UR7, R15 ;  /* 0x000000070e0f7c24 */ /* 0x040fe2000f8e020f */
[----:B------:R-:W-:Y:S01]  /*9500*/  MOV R19, UR5 ;  /* 0x0000000500137c02 */ /* 0x000fe20008000f00 */
[----:B------:R-:W-:Y:S01]  /*9510*/  IMAD.WIDE.U32 R16, R14, UR6, R12 ;  /* 0x000000060e107c25 */ /* 0x000fe2000f8e000c */
[----:B------:R-:W-:-:S03]  /*9520*/  ULDC.64 UR6, c[0x0][0x210] ;  /* 0x0000840000067ab9 */ /* 0x000fc60000000a00 */
[----:B------:R-:W-:Y:S01]  /*9530*/  FFMA.FTZ R18, R55, R18, UR13 ;  /* 0x0000000d37127e23 */ /* 0x000fe20008010012 */
        /* <DEDUP_REMOVED lines=9> */
.L_x_2588:
[----:B------:R-:W-:Y:S05]  /*95d0*/  BSYNC B0 ;  /* 0x0000000000007941 */ /* 0x000fea0003800000 */
.L_x_2587:
[----:B------:R-:W-:Y:S05]  /*95e0*/  @!P5 BRA `(.L_x_2589) ;  /* 0x000000000048d947 */ /* 0x000fea0003800000 */
[----:B------:R-:W-:Y:S01]  /*95f0*/  FFMA.FTZ R4, R78, R3, R4 ;  /* 0x000000034e047223 */ /* 0x000fe20000010004 */
[----:B------:R-:W-:-:S03]  /*9600*/  FFMA.FTZ R5, R77, R6, R5 ;  /* 0x000000064d057223 */ /* 0x000fc60000010005 */
[----:B01--4-:R-:W-:Y:S01]  /*9610*/  FMUL.FTZ R12, R4, -1.4426950216293334961 ;  /* 0xbfb8aa3b040c7820 */ /* 0x013fe20000410000 */
[----:B------:R-:W-:-:S05]  /*9620*/  FMUL.FTZ R14, R5, -1.4426950216293334961 ;  /* 0xbfb8aa3b050e7820 */ /* 0x000fca0000410000 */
        /* <DEDUP_REMOVED lines=14> */
.L_x_2589:
[----:B------:R-:W-:Y:S04]  /*9710*/  BSSY B0, `(.L_x_2590) ;  /* 0x0000014000007945 */ /* 0x000fe80003800000 */
[----:B------:R-:W-:Y:S05]  /*9720*/  @P4 BRA `(.L_x_2591) ;  /* 0x0000000000484947 */ /* 0x000fea0003800000 */
[----:B------:R-:W-:Y:S01]  /*9730*/  ULDC.64 UR6, c[0x0][0x288] ;  /* 0x0000a20000067ab9 */ /* 0x000fe20000000a00 */
[----:B------:R-:W-:Y:S01]  /*9740*/  MOV R9, R11 ;  /* 0x0000000b00097202 */ /* 0x000fe20000000f00 */
[----:B------:R-:W-:Y:S01]  /*9750*/  IMAD R88, R88, UR6, RZ ;  /* 0x0000000658587c24 */ /* 0x000fe2000f8e02ff */
[----:B------:R-:W-:Y:S02]  /*9760*/  MOV R5, UR5 ;  /* 0x0000000500057c02 */ /* 0x000fe40008000f00 */
        /* <DEDUP_REMOVED lines=14> */
.L_x_2591:
[----:B------:R-:W-:Y:S05]  /*9850*/  BSYNC B0 ;  /* 0x0000000000007941 */ /* 0x000fea0003800000 */
.L_x_2590:
        /* <DEDUP_REMOVED lines=9> */
.L_x_2509:
        /* <DEDUP_REMOVED lines=19> */
.L_x_2594:
[----:B------:R-:W-:Y:S05]  /*9a20*/  BSYNC B0 ;  /* 0x0000000000007941 */ /* 0x000fea0003800000 */
.L_x_2593:
        /* <DEDUP_REMOVED lines=11> */
.L_x_2596:
[----:B------:R-:W5:Y:S04]  /*9ae0*/  LDG.E.STRONG.GPU R5, desc[UR22][R2.64] ;  /* 0x0000001602057981 */ /* 0x000f68000c1ef900 */
[----:B-----5:R-:W-:Y:S01]  /*9af0*/  CCTL.IVALL ;  /* 0x00000000ff00798f */ /* 0x020fe20002000000 */
[----:B------:R-:W-:Y:S05]  /*9b00*/  YIELD ;  /* 0x0000000000007946 */ /* 0x000fea0003800000 */
[----:B------:R-:W-:-:S13]  /*9b10*/  ISETP.NE.AND P0, PT, R5, R4, PT ;  /* 0x000000040500720c */ /* 0x000fda0003f05270 */
[----:B------:R-:W-:Y:S05]  /*9b20*/  @P0 BRA `(.L_x_2596) ;  /* 0xfffffffc00ec0947 */ /* 0x000fea000383ffff */
.L_x_2595:
[----:B------:R-:W-:Y:S05]  /*9b30*/  WARPSYNC.ALL ;  /* 0x0000000000007948 */ /* 0x000fea0003800000 */
[----:B------:R-:W0:Y:S01]  /*9b40*/  LDC.64 R22, c[0x0][0x288] ;  /* 0x0000a200ff167b82 */ /* 0x000e220000000a00 */
[----:B------:R-:W-:-:S07]  /*9b50*/  SHF.R.S32.HI R4, RZ, 0x1f, R0 ;  /* 0x0000001fff047819 */ /* 0x000fce0000011400 */
[----:B------:R-:W-:Y:S01]  /*9b60*/  BAR.SYNC.DEFER_BLOCKING 0x0 ;  /* 0x0000000000007b1d */ /* 0x000fe20000010000 */
[----:B0-----:R-:W-:-:S04]  /*9b70*/  LEA.HI R2, P0, R23, R22, RZ, 0x1 ;  /* 0x0000001617027211 */ /* 0x001fc800078108ff */
[----:B------:R-:W-:-:S04]  /*9b80*/  IADD3.X R3, RZ, R23, RZ, P0, !PT ;  /* 0x00000017ff037210 */ /* 0x000fc800007fe4ff */
[--C-:B------:R-:W-:Y:S02]  /*9b90*/  SHF.R.S64 R25, R2, 0x1, R3.reuse ;  /* 0x0000000102197819 */ /* 0x100fe40000001003 */
[----:B--23--:R-:W-:Y:S02]  /*9ba0*/  SHF.R.S32.HI R18, RZ, 0x1, R3 ;  /* 0x00000001ff127819 */ /* 0x00cfe40000011403 */
        /* <DEDUP_REMOVED lines=11> */
[----:B----4-:R-:W1:Y:S01]  /*9c60*/  LDC.64 R16, c[0x0][0x220] ;  /* 0x00008800ff107b82 */ /* 0x010e620000000a00 */
[----:B------:R-:W-:-:S02]  /*9c70*/  SHF.L.U64.HI R31, R25, 0x2, R18 ;  /* 0x00000002191f7819 */ /* 0x000fc40000010212 */
[----:B------:R-:W-:-:S04]  /*9c80*/  IADD3.X R5, RZ, R5, RZ, P0, !PT ;  /* 0x00000005ff057210 */ /* 0x000fc800007fe4ff */
[--C-:B------:R-:W-:Y:S02]  /*9c90*/  SHF.R.S64 R27, R2, 0x1, R5.reuse ;  /* 0x00000001021b7819 */ /* 0x100fe40000001005 */
[----:B------:R-:W-:-:S04]  /*9ca0*/  SHF.R.S32.HI R2, RZ, 0x1, R5 ;  /* 0x00000001ff027819 */ /* 0x000fc80000011405 */
[----:B------:R-:W-:-:S07]  /*9cb0*/  SHF.L.U64.HI R29, R27, 0x2, R2 ;  /* 0x000000021b1d7819 */ /* 0x000fce0000010202 */
.L_x_2597:
        /* <DEDUP_REMOVED lines=25> */
.L_x_2598:
        /* <DEDUP_REMOVED lines=11> */
.L_x_5144:


//--------------------- .text._Z35group_norm_nhwc_bwd_one_pass_kernelI11Fp32IOBf16WLi512ELi70ELi560EEv26Group_norm_nhwc_bwd_params --------------------------
	.section	.text._Z35group_norm_nhwc_bwd_one_pass_kernelI11Fp32IOBf16WLi512ELi70ELi560EEv26Group_norm_nhwc_bwd_params,"ax",@progbits
	.align	128
        .global         _Z35group_norm_nhwc_bwd_one_pass_kernelI11Fp32IOBf16WLi512ELi70ELi560EEv26Group_norm_nhwc_bwd_params
        .type           _Z35group_norm_nhwc_bwd_one_pass_kernelI11Fp32IOBf16WLi512ELi70ELi560EEv26Group_norm_nhwc_bwd_params,@function
        .size           _Z35group_norm_nhwc_bwd_one_pass_kernelI11Fp32IOBf16WLi512ELi70ELi560EEv26Group_norm_nhwc_bwd_params,(.L_x_5145 - _Z35group_norm_nhwc_bwd_one_pass_kernelI11Fp32IOBf16WLi512ELi70ELi560EEv26Group_norm_nhwc_bwd_params)
        .other          _Z35group_norm_nhwc_bwd_one_pass_kernelI11Fp32IOBf16WLi512ELi70ELi560EEv26Group_norm_nhwc_bwd_params,@"STO_CUDA_ENTRY STV_DEFAULT"
_Z35group_norm_nhwc_bwd_one_pass_kernelI11Fp32IOBf16WLi512ELi70ELi560EEv26Group_norm_nhwc_bwd_params:
.text._Z35group_norm_nhwc_bwd_one_pass_kernelI11Fp32IOBf16WLi512ELi70ELi560EEv26Group_norm_nhwc_bwd_params:
        /* <DEDUP_REMOVED lines=57> */
.L_x_2746:
[----:B-12---:R-:W2:Y:S01]  /*0390*/  LDL R8, [R1+0x1e8] ;  /* 0x0001e80001087983 */ /* 0x006ea20000100800 */
        /* <DEDUP_REMOVED lines=9> */
[----:B---3--:R-:W-:Y:S01]  /*0430*/  IADD3 R19, R2, 0x140, RZ ;  /* 0x0000014002137810 */ /* 0x008fe20007ffe0ff */
[----:B0-----:R-:W0:Y:S01]  /*0440*/  @P1 LDC.64 R32, c[0x0][0x228] ;  /* 0x00008a00ff201b82 */ /* 0x001e220000000a00 */
[----:B------:R-:W-:-:S02]  /*0450*/  R2UR UR15, R3 ;  /* 0x00000000030f72ca */ /* 0x000fc400000e0000 */
[----:B------:R-:W-:Y:S02]  /*0460*/  CS2R R38, SRZ ;  /* 0x0000000000267805 */ /* 0x000fe4000001ff00 */
[----:B------:R-:W-:Y:S02]  /*0470*/  ISETP.GE.U32.AND P0, PT, R19, UR18, PT ;  /* 0x0000001213007c0c */ /* 0x000fe4000bf06070 */
[----:B------:R-:W-:Y:S02]  /*0480*/  SHF.R.S32.HI R7, RZ, 0x1f, R19 ;  /* 0x0000001fff077819 */ /* 0x000fe40000011413 */
[C---:B------:R-:W-:Y:S02]  /*0490*/  IADD3 R34, R2.reuse, 0xc0, RZ ;  /* 0x000000c002227810 */ /* 0x040fe40007ffe0ff */
[----:B------:R-:W-:Y:S02]  /*04a0*/  ISETP.GE.AND.EX P0, PT, R7, UR19, PT, P0 ;  /* 0x0000001307007c0c */ /* 0x000fe4000bf06300 */
[----:B------:R-:W-:-:S02]  /*04b0*/  IADD3 R31, R2, 0xd0, RZ ;  /* 0x000000d0021f7810 */ /* 0x000fc40007ffe0ff */
[----:B------:R-:W-:Y:S01]  /*04c0*/  ISETP.GT.U32.OR P0, PT, R0, 0x22f, P0 ;  /* 0x0000022f0000780c */ /* 0x000fe20000704470 */
[----:B------:R-:W1:Y:S01]  /*04d0*/  I2F.RP R3, UR15 ;  /* 0x0000000f00037d06 */ /* 0x000e620008209400 */
[----:B------:R-:W-:Y:S02]  /*04e0*/  ISETP.GE.U32.AND P6, PT, R34, UR18, PT ;  /* 0x0000001222007c0c */ /* 0x000fe4000bfc6070 */
[----:B------:R-:W-:Y:S02]  /*04f0*/  SHF.R.S32.HI R15, RZ, 0x1f, R34 ;  /* 0x0000001fff0f7819 */ /* 0x000fe40000011422 */
[----:B------:R-:W-:Y:S02]  /*0500*/  ISETP.GE.U32.AND P4, PT, R31, UR18, PT ;  /* 0x000000121f007c0c */ /* 0x000fe4000bf86070 */
[----:B------:R-:W-:Y:S02]  /*0510*/  SHF.R.S32.HI R11, RZ, 0x1f, R2 ;  /* 0x0000001fff0b7819 */ /* 0x000fe40000011402 */
[----:B------:R-:W-:-:S02]  /*0520*/  SHF.R.S32.HI R28, RZ, 0x1f, R31 ;  /* 0x0000001fff1c7819 */ /* 0x000fc4000001141f */
[----:B------:R-:W-:Y:S01]  /*0530*/  ISETP.GE.AND.EX P6, PT, R15, UR19, PT, P6 ;  /* 0x000000130f007c0c */ /* 0x000fe2000bfc6360 */
[----:B------:R-:W3:Y:S01]  /*0540*/  @!P0 LDC.64 R12, c[0x0][0x288] ;  /* 0x0000a200ff0c8b82 */ /* 0x000ee20000000a00 */
[----:B------:R-:W-:Y:S01]  /*0550*/  ISETP.GE.AND.EX P4, PT, R28, UR19, PT, P4 ;  /* 0x000000131c007c0c */ /* 0x000fe2000bf86340 */
[----:B-1----:R-:W1:Y:S01]  /*0560*/  MUFU.RCP R3, R3 ;  /* 0x0000000300037308 */ /* 0x002e620000001000 */
[C---:B------:R-:W-:Y:S02]  /*0570*/  ISETP.GT.U32.OR P6, PT, R0.reuse, 0x22f, P6 ;  /* 0x0000022f0000780c */ /* 0x040fe400037c4470 */
[----:B------:R-:W-:Y:S02]  /*0580*/  ISETP.GT.U32.OR P4, PT, R0, 0x22f, P4 ;  /* 0x0000022f0000780c */ /* 0x000fe40002784470 */
[----:B------:R-:W-:Y:S01]  /*0590*/  SHF.R.S32.HI R27, RZ, 0x1f, R19 ;  /* 0x0000001fff1b7819 */ /* 0x000fe20000011413 */
[----:B----4-:R-:W4:Y:S01]  /*05a0*/  @!P0 LDC.64 R24, c[0x0][0x230] ;  /* 0x00008c00ff188b82 */ /* 0x010f220000000a00 */
[----:B------:R-:W-:-:S04]  /*05b0*/  IADD3 R14, R2, 0xe0, RZ ;  /* 0x000000e0020e7810 */ /* 0x000fc80007ffe0ff */
[----:B------:R-:W-:-:S03]  /*05c0*/  ISETP.GE.U32.AND P5, PT, R14, UR18, PT ;  /* 0x000000120e007c0c */ /* 0x000fc6000bfa6070 */
[----:B------:R-:W0:Y:S01]  /*05d0*/  @!P6 LDC.64 R20, c[0x0][0x288] ;  /* 0x0000a200ff14eb82 */ /* 0x000e220000000a00 */
[----:B-1----:R-:W-:Y:S01]  /*05e0*/  IADD3 R4, R3, 0xffffffe, RZ ;  /* 0x0ffffffe03047810 */ /* 0x002fe20007ffe0ff */
[----:B---3--:R-:W-:-:S06]  /*05f0*/  @!P0 IMAD R16, R27, R12, RZ ;  /* 0x0000000c1b108224 */ /* 0x008fcc00078e02ff */
[----:B------:R-:W1:Y:S01]  /*0600*/  @!P0 LDC.64 R22, c[0x0][0x228] ;  /* 0x00008a00ff168b82 */ /* 0x000e620000000a00 */
[----:B------:R-:W3:Y:S01]  /*0610*/  F2I.FTZ.U32.TRUNC.NTZ R4, R4 ;  /* 0x0000000400047305 */ /* 0x000ee2000021f000 */
[----:B------:R-:W-:Y:S01]  /*0620*/  @!P0 IMAD R27, R19, R13, R16 ;  /* 0x0000000d131b8224 */ /* 0x000fe200078e0210 */
[----:B---3--:R-:W-:Y:S01]  /*0630*/  R2UR UR7, R4 ;  /* 0x00000000040772ca */ /* 0x008fe200000e0000 */
[----:B0-----:R-:W-:-:S04]  /*0640*/  @!P6 IMAD R30, R15, R20, RZ ;  /* 0x000000140f1ee224 */ /* 0x001fc800078e02ff */
[----:B------:R-:W0:Y:S01]  /*0650*/  @P1 LDC.64 R4, c[0x0][0x288] ;  /* 0x0000a200ff041b82 */ /* 0x000e220000000a00 */
[----:B------:R-:W-:-:S07]  /*0660*/  @!P6 IMAD R30, R34, R21, R30 ;  /* 0x00000015221ee224 */ /* 0x000fce00078e021e */
        /* <DEDUP_REMOVED lines=28> */
[----:B------:R-:W-:-:S04]  /*0830*/  IADD3 R8, P2, R8, UR17, RZ ;  /* 0x0000001108087c10 */ /* 0x000fc8000ff5e0ff */
[----:B------:R-:W-:Y:S02]  /*0840*/  LEA.HI.X.SX32 R9, R6, R3, 0x1, P2 ;  /* 0x0000000306097211 */ /* 0x000fe400010f0eff */
[----:B------:R-:W-:Y:S01]  /*0850*/  MOV R3, UR14 ;  /* 0x0000000e00037c02 */ /* 0x000fe20008000f00 */
[----:B------:R-:W2:Y:S04]  /*0860*/  @P1 LDC.64 R6, c[0x0][0x230] ;  /* 0x00008c00ff061b82 */ /* 0x000ea80000000a00 */
[----:B------:R-:W-:Y:S01]  /*0870*/  IMAD.WIDE.U32 R8, R3, UR7, R8 ;  /* 0x0000000703087c25 */ /* 0x000fe2000f8e0008 */
[----:B------:R-:W-:Y:S02]  /*0880*/  CS2R R52, SRZ ;  /* 0x0000000000347805 */ /* 0x000fe4000001ff00 */
[----:B------:R-:W-:-:S02]  /*0890*/  CS2R R46, SRZ ;  /* 0x00000000002e7805 */ /* 0x000fc4000001ff00 */
[----:B------:R-:W-:Y:S01]  /*08a0*/  CS2R R44, SRZ ;  /* 0x00000000002c7805 */ /* 0x000fe2000001ff00 */
[----:B0-----:R-:W-:Y:S01]  /*08b0*/  @P1 IMAD R3, R11, R4, RZ ;  /* 0x000000040b031224 */ /* 0x001fe200078e02ff */
[----:B------:R-:W-:Y:S01]  /*08c0*/  IADD3 R11, R9, UR5, RZ ;  /* 0x00000005090b7c10 */ /* 0x000fe2000fffe0ff */
[----:B------:R-:W-:Y:S01]  /*08d0*/  ULDC.64 UR6, c[0x0][0x248] ;  /* 0x0000920000067ab9 */ /* 0x000fe20000000a00 */
[-C--:B------:R-:W-:Y:S01]  /*08e0*/  @P1 MOV R10, R8.reuse ;  /* 0x00000008000a1202 */ /* 0x080fe20000000f00 */
[C---:B------:R-:W-:Y:S01]  /*08f0*/  @P1 IMAD R3, R2.reuse, R5, R3 ;  /* 0x0000000502031224 */ /* 0x040fe200078e0203 */
[----:B------:R-:W-:Y:S02]  /*0900*/  @!P0 MOV R16, R8 ;  /* 0x0000000800108202 */ /* 0x000fe40000000f00 */
[----:B------:R-:W-:Y:S01]  /*0910*/  @!P6 MOV R29, R11 ;  /* 0x0000000b001de202 */ /* 0x000fe20000000f00 */
[----:B------:R-:W-:-:S05]  /*0920*/  @P1 IMAD.WIDE.U32 R4, R2, R4, R10 ;  /* 0x0000000402041225 */ /* 0x000fca00078e000a */
[----:B------:R-:W-:Y:S02]  /*0930*/  @P1 IADD3 R3, R5, R3, RZ ;  /* 0x0000000305031210 */ /* 0x000fe40007ffe0ff */
[C---:B------:R-:W-:Y:S02]  /*0940*/  @P1 SHF.L.U32 R17, R4.reuse, 0x2, RZ ;  /* 0x0000000204111819 */ /* 0x040fe400000006ff */
[----:B------:R-:W-:Y:S02]  /*0950*/  @P1 SHF.L.U64.HI R18, R4, 0x2, R3 ;  /* 0x0000000204121819 */ /* 0x000fe40000010203 */
[----:B------:R-:W0:Y:S01]  /*0960*/  @!P4 LDC.64 R4, c[0x0][0x288] ;  /* 0x0000a200ff04cb82 */ /* 0x000e220000000a00 */
[C---:B--2---:R-:W-:Y:S02]  /*0970*/  @P1 IADD3 R36, P2, R17.reuse, R6, RZ ;  /* 0x0000000611241210 */ /* 0x044fe40007f5e0ff */
[----:B------:R-:W-:Y:S02]  /*0980*/  @P1 IADD3 R32, P3, R17, R32, RZ ;  /* 0x0000002011201210 */ /* 0x000fe40007f7e0ff */
        /* <DEDUP_REMOVED lines=10> */
[----:B------:R-:W-:Y:S01]  /*0a30*/  STL.64 [R1+0x218], R32 ;  /* 0x0002182001007387 */ /* 0x000fe20000100a00 */
[----:B------:R-:W-:Y:S01]  /*0a40*/  @!P0 SHF.L.U64.HI R15, R12, 0x2, R13 ;  /* 0x000000020c0f8819 */ /* 0x000fe2000001020d */
[----:B------:R-:W3:Y:S01]  /*0a50*/  @!P6 LDC.64 R18, c[0x0][0x228] ;  /* 0x00008a00ff12eb82 */ /* 0x000ee20000000a00 */
[C---:B----4-:R-:W-:Y:S01]  /*0a60*/  @!P0 IADD3 R24, P2, R35.reuse, R24, RZ ;  /* 0x0000001823188210 */ /* 0x050fe20007f5e0ff */
[----:B------:R0:W-:Y:S01]  /*0a70*/  @P1 STL.64 [R1+0x28], R36 ;  /* 0x0000282401001387 */ /* 0x0001e20000100a00 */
[----:B-1----:R-:W-:Y:S02]  /*0a80*/  @!P0 IADD3 R22, P3, R35, R22, RZ ;  /* 0x0000001623168210 */ /* 0x002fe40007f7e0ff */
[C---:B------:R-:W-:Y:S02]  /*0a90*/  @!P0 IADD3.X R25, R15.reuse, R25, RZ, P2, !PT ;  /* 0x000000190f198210 */ /* 0x040fe400017fe4ff */
[----:B------:R-:W-:Y:S01]  /*0aa0*/  @!P0 IADD3.X R23, R15, R23, RZ, P3, !PT ;  /* 0x000000170f178210 */ /* 0x000fe20001ffe4ff */
[----:B------:R-:W1:Y:S02]  /*0ab0*/  @!P4 LDC.64 R6, c[0x0][0x230] ;  /* 0x00008c00ff06cb82 */ /* 0x000e640000000a00 */
[----:B------:R4:W4:Y:S01]  /*0ac0*/  @!P0 LDG.E.64 R38, desc[UR22][R24.64] ;  /* 0x0000001618268981 */ /* 0x000922000c1e1b00 */
[----:B0-----:R-:W-:Y:S01]  /*0ad0*/  @!P4 IMAD R36, R28, R4, RZ ;  /* 0x000000041c24c224 */ /* 0x001fe200078e02ff */
[----:B------:R-:W-:-:S04]  /*0ae0*/  @!P6 MOV R28, R8 ;  /* 0x00000008001ce202 */ /* 0x000fc80000000f00 */
[----:B------:R-:W0:Y:S01]  /*0af0*/  @!P4 LDC.64 R12, c[0x0][0x228] ;  /* 0x00008a00ff0ccb82 */ /* 0x000e220000000a00 */
[C---:B------:R-:W-:Y:S02]  /*0b00*/  @!P4 IMAD R36, R31.reuse, R5, R36 ;  /* 0x000000051f24c224 */ /* 0x040fe400078e0224 */
[----:B------:R-:W-:Y:S01]  /*0b10*/  @!P6 IMAD.WIDE.U32 R20, R34, R20, R28 ;  /* 0x000000142214e225 */ /* 0x000fe200078e001c */
[----:B------:R-:W-:Y:S02]  /*0b20*/  @!P4 MOV R28, R8 ;  /* 0x00000008001cc202 */ /* 0x000fe40000000f00 */
[----:B------:R-:W-:Y:S02]  /*0b30*/  @!P4 MOV R29, R11 ;  /* 0x0000000b001dc202 */ /* 0x000fe40000000f00 */
[----:B------:R-:W0:Y:S01]  /*0b40*/  @!P5 LDC.64 R26, c[0x0][0x288] ;  /* 0x0000a200ff1adb82 */ /* 0x000e220000000a00 */
        /* <DEDUP_REMOVED lines=11> */
[C---:B-1----:R-:W-:Y:S02]  /*0c00*/  @!P4 IADD3 R6, P3, R5.reuse, R6, RZ ;  /* 0x000000060506c210 */ /* 0x042fe40007f7e0ff */
[----:B0-----:R-:W-:Y:S01]  /*0c10*/  @!P4 IADD3 R12, P2, R5, R12, RZ ;  /* 0x0000000c050cc210 */ /* 0x001fe20007f5e0ff */
        /* <DEDUP_REMOVED lines=8> */
[----:B------:R-:W-:Y:S01]  /*0ca0*/  IADD3 R4, R2, 0xf0, RZ ;  /* 0x000000f002047810 */ /* 0x000fe20007ffe0ff */
[----:B------:R-:W-:Y:S01]  /*0cb0*/  @!P5 IMAD.WIDE.U32 R14, R14, R26, R28 ;  /* 0x0000001a0e0ed225 */ /* 0x000fe200078e001c */
[----:B------:R-:W-:-:S02]  /*0cc0*/  CS2R R26, SRZ ;  /* 0x00000000001a7805 */ /* 0x000fc4000001ff00 */
[----:B------:R-:W-:Y:S01]  /*0cd0*/  CS2R R28, SRZ ;  /* 0x00000000001c7805 */ /* 0x000fe2000001ff00 */
[----:B------:R-:W2:Y:S01]  /*0ce0*/  @!P6 LDG.E.64 R24, desc[UR22][R18.64] ;  /* 0x000000161218e981 */ /* 0x000ea2000c1e1b00 */
[----:B------:R-:W-:Y:S02]  /*0cf0*/  ISETP.GE.U32.AND P3, PT, R4, UR18, PT ;  /* 0x0000001204007c0c */ /* 0x000fe4000bf66070 */
[----:B------:R-:W-:Y:S01]  /*0d00*/  SHF.R.S32.HI R20, RZ, 0x1f, R4 ;  /* 0x0000001fff147819 */ /* 0x000fe20000011404 */
[----:B------:R0:W3:Y:S01]  /*0d10*/  @!P6 LDG.E.64 R26, desc[UR22][R16.64] ;  /* 0x00000016101ae981 */ /* 0x0000e2000c1e1b00 */
[----:B------:R-:W-:-:S03]  /*0d20*/  @!P5 IADD3 R21, R15, R5, RZ ;  /* 0x000000050f15d210 */ /* 0x000fc60007ffe0ff */
[----:B------:R1:W4:Y:S01]  /*0d30*/  @!P0 LDG.E.64 R28, desc[UR22][R22.64] ;  /* 0x00000016161c8981 */ /* 0x000322000c1e1b00 */
[----:B------:R-:W-:Y:S02]  /*0d40*/  ISETP.GE.AND.EX P3, PT, R20, UR19, PT, P3 ;  /* 0x0000001314007c0c */ /* 0x000fe4000bf66330 */
[----:B------:R-:W-:Y:S01]  /*0d50*/  IADD3 R34, R2, 0x100, RZ ;  /* 0x0000010002227810 */ /* 0x000fe20007ffe0ff */
[----:B0-----:R-:W0:Y:S08]  /*0d60*/  @!P5 LDC.64 R16, c[0x0][0x230] ;  /* 0x00008c00ff10db82 */ /* 0x001e300000000a00 */
[----:B-1----:R-:W1:Y:S01]  /*0d70*/  @!P5 LDC.64 R22, c[0x0][0x228] ;  /* 0x00008a00ff16db82 */ /* 0x002e620000000a00 */
[----:B------:R-:W-:-:S02]  /*0d80*/  @!P5 SHF.L.U32 R15, R14, 0x2, RZ ;  /* 0x000000020e0fd819 */ /* 0x000fc400000006ff */
[----:B------:R-:W-:Y:S02]  /*0d90*/  @!P5 SHF.L.U64.HI R14, R14, 0x2, R21 ;  /* 0x000000020e0ed819 */ /* 0x000fe40000010215 */
[----:B-1----:R-:W-:-:S04]  /*0da0*/  @!P5 IADD3 R22, P6, R15, R22, RZ ;  /* 0x000000160f16d210 */ /* 0x002fc80007fde0ff */
[----:B------:R-:W-:-:S05]  /*0db0*/  @!P5 IADD3.X R23, R14, R23, RZ, P6, !PT ;  /* 0x000000170e17d210 */ /* 0x000fca00037fe4ff */
[----:B------:R-:W2:Y:S01]  /*0dc0*/  @!P5 LDG.E.64 R32, desc[UR22][R22.64] ;  /* 0x000000161620d981 */ /* 0x000ea2000c1e1b00 */
[----:B------:R-:W-:-:S03]  /*0dd0*/  ISETP.GT.U32.OR P3, PT, R0, 0x22f, P3 ;  /* 0x0000022f0000780c */ /* 0x000fc60001f64470 */
[----:B---3--:R1:W-:Y:S01]  /*0de0*/  STL.64 [R1+0x68], R26 ;  /* 0x0000681a01007387 */ /* 0x0083e20000100a00 */
[----:B------:R-:W-:-:S09]  /*0df0*/  ISETP.GE.U32.AND P2, PT, R34, UR18, PT ;  /* 0x0000001222007c0c */ /* 0x000fd2000bf46070 */
[----:B------:R-:W3:Y:S01]  /*0e00*/  @!P3 LDC.64 R30, c[0x0][0x288] ;  /* 0x0000a200ff1ebb82 */ /* 0x000ee20000000a00 */
[----:B----4-:R4:W-:Y:S01]  /*0e10*/  STL.64 [R1+0x128], R28 ;  /* 0x0001281c01007387 */ /* 0x0109e20000100a00 */
[----:B-1----:R-:W-:Y:S02]  /*0e20*/  CS2R R26, SRZ ;  /* 0x00000000001a7805 */ /* 0x002fe4000001ff00 */
[----:B----4-:R-:W-:-:S04]  /*0e30*/  CS2R R28, SRZ ;  /* 0x00000000001c7805 */ /* 0x010fc8000001ff00 */
[----:B------:R1:W4:Y:S04]  /*0e40*/  @!P4 LDG.E.64 R26, desc[UR22][R6.64] ;  /* 0x00000016061ac981 */ /* 0x000328000c1e1b00 */
[----:B------:R0:W4:Y:S01]  /*0e50*/  @!P4 LDG.E.64 R28, desc[UR22][R12.64] ;  /* 0x000000160c1cc981 */ /* 0x000122000c1e1b00 */
[----:B------:R-:W-:-:S04]  /*0e60*/  SHF.R.S32.HI R35, RZ, 0x1f, R34 ;  /* 0x0000001fff237819 */ /* 0x000fc80000011422 */
[----:B------:R-:W-:Y:S01]  /*0e70*/  ISETP.GE.AND.EX P2, PT, R35, UR19, PT, P2 ;  /* 0x0000001323007c0c */ /* 0x000fe2000bf46320 */
[----:B------:R-:W-:Y:S01]  /*0e80*/  STL.64 [R1+0x138], R38 ;  /* 0x0001382601007387 */ /* 0x000fe20000100a00 */
[----:B-1----:R-:W1:Y:S02]  /*0e90*/  @!P3 LDC.64 R6, c[0x0][0x230] ;  /* 0x00008c00ff06bb82 */ /* 0x002e640000000a00 */
[----:B------:R-:W-:Y:S01]  /*0ea0*/  ISETP.GT.U32.OR P2, PT, R0, 0x22f, P2 ;  /* 0x0000022f0000780c */ /* 0x000fe20001744470 */
[----:B--2---:R2:W-:Y:S01]  /*0eb0*/  STL.64 [R1+0x60], R24 ;  /* 0x0000601801007387 */ /* 0x0045e20000100a00 */
[----:B---3--:R-:W-:-:S04]  /*0ec0*/  @!P3 IMAD R18, R20, R30, RZ ;  /* 0x0000001e1412b224 */ /* 0x008fc800078e02ff */
[----:B------:R-:W3:Y:S08]  /*0ed0*/  @!P3 LDC.64 R20, c[0x0][0x228] ;  /* 0x00008a00ff14bb82 */ /* 0x000ef00000000a00 */
[----:B--2---:R-:W2:Y:S01]  /*0ee0*/  @!P2 LDC.64 R24, c[0x0][0x288] ;  /* 0x0000a200ff18ab82 */ /* 0x004ea20000000a00 */
[----:B0-----:R-:W-:Y:S02]  /*0ef0*/  @!P3 MOV R12, R8 ;  /* 0x00000008000cb202 */ /* 0x001fe40000000f00 */
[----:B------:R-:W-:Y:S01]  /*0f00*/  @!P3 MOV R13, R11 ;  /* 0x0000000b000db202 */ /* 0x000fe20000000f00 */
[C---:B------:R-:W-:Y:S01]  /*0f10*/  @!P3 IMAD R18, R4.reuse, R31, R18 ;  /* 0x0000001f0412b224 */ /* 0x040fe200078e0212 */
[----:B------:R-:W-:Y:S01]  /*0f20*/  @!P5 IADD3 R16, P4, R15, R16, RZ ;  /* 0x000000100f10d210 */ /* 0x000fe20007f9e0ff */
[----:B------:R-:W-:-:S03]  /*0f30*/  @!P3 IMAD.WIDE.U32 R30, R4, R30, R12 ;  /* 0x0000001e041eb225 */ /* 0x000fc600078e000c */
[----:B------:R-:W-:Y:S02]  /*0f40*/  @!P5 IADD3.X R17, R14, R17, RZ, P4, !PT ;  /* 0x000000110e11d210 */ /* 0x000fe400027fe4ff */
[----:B------:R-:W-:Y:S02]  /*0f50*/  CS2R R38, SRZ ;  /* 0x0000000000267805 */ /* 0x000fe4000001ff00 */
[----:B------:R-:W-:Y:S01]  /*0f60*/  IADD3 R3, R2, 0x110, RZ ;  /* 0x0000011002037810 */ /* 0x000fe20007ffe0ff */
[----:B------:R-:W0:Y:S01]  /*0f70*/  @!P2 LDC.64 R12, c[0x0][0x230] ;  /* 0x00008c00ff0cab82 */ /* 0x000e220000000a00 */
[----:B------:R-:W-:Y:S02]  /*0f80*/  @!P3 IADD3 R36, R31, R18, RZ ;  /* 0x000000121f24b210 */ /* 0x000fe40007ffe0ff */
[----:B------:R-:W-:Y:S01]  /*0f90*/  @!P3 SHF.L.U32 R14, R30, 0x2, RZ ;  /* 0x000000021e0eb819 */ /* 0x000fe200000006ff */
[----:B------:R-:W4:Y:S03]  /*0fa0*/  @!P5 LDG.E.64 R38, desc[UR22][R16.64] ;  /* 0x000000161026d981 */ /* 0x000f26000c1e1b00 */
[----:B-1----:R-:W-:Y:S01]  /*0fb0*/  @!P3 IADD3 R6, P6, R14, R6, RZ ;  /* 0x000000060e06b210 */ /* 0x002fe20007fde0ff */
[----:B------:R-:W1:Y:S01]  /*0fc0*/  @!P2 LDC.64 R18, c[0x0][0x228] ;  /* 0x00008a00ff12ab82 */ /* 0x000e620000000a00 */
[----:B--2---:R-:W-:Y:S01]  /*0fd0*/  @!P2 IMAD R31, R35, R24, RZ ;  /* 0x00000018231fa224 */ /* 0x004fe200078e02ff */
[----:B------:R-:W-:-:S04]  /*0fe0*/  @!P3 SHF.L.U64.HI R35, R30, 0x2, R36 ;  /* 0x000000021e23b819 */ /* 0x000fc80000010224 */
[----:B------:R-:W-:Y:S02]  /*0ff0*/  @!P3 IADD3.X R7, R35, R7, RZ, P6, !PT ;  /* 0x000000072307b210 */ /* 0x000fe400037fe4ff */
[----:B---3--:R-:W-:-:S04]  /*1000*/  @!P3 IADD3 R20, P6, R14, R20, RZ ;  /* 0x000000140e14b210 */ /* 0x008fc80007fde0ff */
[----:B------:R-:W-:Y:S01]  /*1010*/  @!P3 IADD3.X R21, R35, R21, RZ, P6, !PT ;  /* 0x000000152315b210 */ /* 0x000fe200037fe4ff */
[----:B----4-:R-:W-:Y:S04]  /*1020*/  STL [R1+0x1f4], R28 ;  /* 0x0001f41c01007387 */ /* 0x010fe80000100800 */
[----:B------:R2:W-:Y:S04]  /*1030*/  STL [R1+0x1f0], R29 ;  /* 0x0001f01d01007387 */ /* 0x0005e80000100800 */
[----:B------:R-:W-:Y:S04]  /*1040*/  STL.64 [R1+0x70], R26 ;  /* 0x0000701a01007387 */ /* 0x000fe80000100a00 */
[----:B------:R3:W-:Y:S01]  /*1050*/  STL.64 [R1+0x88], R32 ;  /* 0x0000882001007387 */ /* 0x0007e20000100a00 */
[----:B--2---:R-:W-:-:S06]  /*1060*/  CS2R R28, SRZ ;  /* 0x00000000001c7805 */ /* 0x004fcc000001ff00 */
[----:B------:R-:W2:Y:S01]  /*1070*/  @!P3 LDG.E.64 R28, desc[UR22][R20.64] ;  /* 0x00000016141cb981 */ /* 0x000ea2000c1e1b00 */
[----:B---3--:R-:W-:-:S06]  /*1080*/  CS2R R32, SRZ ;  /* 0x0000000000207805 */ /* 0x008fcc000001ff00 */
[----:B------:R-:W3:Y:S01]  /*1090*/  @!P3 LDG.E.64 R32, desc[UR22][R6.64] ;  /* 0x000000160620b981 */ /* 0x000ee2000c1e1b00 */
[----:B------:R-:W-:Y:S02]  /*10a0*/  ISETP.GE.U32.AND P0, PT, R3, UR18, PT ;  /* 0x0000001203007c0c */ /* 0x000fe4000bf06070 */
[----:B------:R-:W-:-:S04]  /*10b0*/  SHF.R.S32.HI R5, RZ, 0x1f, R3 ;  /* 0x0000001fff057819 */ /* 0x000fc80000011403 */
[----:B------:R-:W-:-:S04]  /*10c0*/  ISETP.GE.AND.EX P0, PT, R5, UR19, PT, P0 ;  /* 0x0000001305007c0c */ /* 0x000fc8000bf06300 */
[----:B------:R-:W-:Y:S01]  /*10d0*/  ISETP.GT.U32.OR P0, PT, R0, 0x22f, P0 ;  /* 0x0000022f0000780c */ /* 0x000fe20000704470 */
[----:B------:R-:W-:Y:S01]  /*10e0*/  @!P2 IMAD R25, R34, R25, R31 ;  /* 0x000000192219a224 */ /* 0x000fe200078e021f */
[----:B------:R-:W-:-:S11]  /*10f0*/  @!P2 MOV R30, R8 ;  /* 0x00000008001ea202 */ /* 0x000fd60000000f00 */
[----:B------:R-:W4:Y:S01]  /*1100*/  @!P0 LDC.64 R26, c[0x0][0x288] ;  /* 0x0000a200ff1a8b82 */ /* 0x000f220000000a00 */
[----:B------:R-:W-:-:S03]  /*1110*/  @!P2 MOV R31, R11 ;  /* 0x0000000b001fa202 */ /* 0x000fc60000000f00 */
[----:B------:R-:W-:-:S05]  /*1120*/  @!P2 IMAD.WIDE.U32 R30, R34, R24, R30 ;  /* 0x00000018221ea225 */ /* 0x000fca00078e001e */
[----:B------:R-:W-:Y:S02]  /*1130*/  @!P2 IADD3 R25, R31, R25, RZ ;  /* 0x000000191f19a210 */ /* 0x000fe40007ffe0ff */
[----:B------:R-:W-:-:S04]  /*1140*/  @!P2 SHF.L.U32 R14, R30, 0x2, RZ ;  /* 0x000000021e0ea819 */ /* 0x000fc800000006ff */
[----:B0-----:R-:W-:Y:S01]  /*1150*/  @!P2 IADD3 R12, P6, R14, R12, RZ ;  /* 0x0000000c0e0ca210 */ /* 0x001fe20007fde0ff */
[----:B------:R-:W-:Y:S01]  /*1160*/  STL.64 [R1+0x78], R38 ;  /* 0x0000782601007387 */ /* 0x000fe20000100a00 */
[----:B----4-:R-:W-:Y:S01]  /*1170*/  @!P0 IMAD R31, R5, R26, RZ ;  /* 0x0000001a051f8224 */ /* 0x010fe200078e02ff */
[----:B------:R-:W-:-:S04]  /*1180*/  @!P2 SHF.L.U64.HI R5, R30, 0x2, R25 ;  /* 0x000000021e05a819 */ /* 0x000fc80000010219 */
[----:B------:R-:W-:Y:S02]  /*1190*/  @!P2 IADD3.X R13, R5, R13, RZ, P6, !PT ;  /* 0x0000000d050da210 */ /* 0x000fe400037fe4ff */
[----:B-1----:R-:W-:-:S04]  /*11a0*/  @!P2 IADD3 R18, P6, R14, R18, RZ ;  /* 0x000000120e12a210 */ /* 0x002fc80007fde0ff */
[----:B------:R-:W-:Y:S01]  /*11b0*/  @!P2 IADD3.X R19, R5, R19, RZ, P6, !PT ;  /* 0x000000130513a210 */ /* 0x000fe200037fe4ff */
[----:B---3--:R0:W-:Y:S04]  /*11c0*/  STL.64 [R1+0xa8], R32 ;  /* 0x0000a82001007387 */ /* 0x0081e80000100a00 */
[----:B--2---:R1:W-:Y:S01]  /*11d0*/  STL.64 [R1+0xe8], R28 ;  /* 0x0000e81c01007387 */ /* 0x0043e20000100a00 */
[----:B0-----:R-:W-:Y:S02]  /*11e0*/  CS2R R32, SRZ ;  /* 0x0000000000207805 */ /* 0x001fe4000001ff00 */
[----:B-1----:R-:W-:-:S04]  /*11f0*/  CS2R R28, SRZ ;  /* 0x00000000001c7805 */ /* 0x002fc8000001ff00 */
[----:B------:R-:W2:Y:S04]  /*1200*/  @!P2 LDG.E.64 R32, desc[UR22][R12.64] ;  /* 0x000000160c20a981 */ /* 0x000ea8000c1e1b00 */
[----:B------:R-:W3:Y:S01]  /*1210*/  @!P2 LDG.E.64 R28, desc[UR22][R18.64] ;  /* 0x00000016121ca981 */ /* 0x000ee2000c1e1b00 */
[----:B------:R-:W-:Y:S01]  /*1220*/  @!P0 IMAD R27, R3, R27, R31 ;  /* 0x0000001b031b8224 */ /* 0x000fe200078e021f */
[----:B------:R-:W-:Y:S02]  /*1230*/  @!P0 MOV R30, R8 ;  /* 0x00000008001e8202 */ /* 0x000fe40000000f00 */
[----:B------:R-:W-:-:S03]  /*1240*/  @!P0 MOV R31, R11 ;  /* 0x0000000b001f8202 */ /* 0x000fc60000000f00 */
[----:B------:R-:W-:-:S05]  /*1250*/  @!P0 IMAD.WIDE.U32 R30, R3, R26, R30 ;  /* 0x0000001a031e8225 */ /* 0x000fca00078e001e */
[----:B------:R-:W-:Y:S02]  /*1260*/  @!P0 IADD3 R3, R31, R27, RZ ;  /* 0x0000001b1f038210 */ /* 0x000fe40007ffe0ff */
[----:B------:R-:W0:Y:S01]  /*1270*/  @!P0 LDC.64 R26, c[0x0][0x230] ;  /* 0x00008c00ff1a8b82 */ /* 0x000e220000000a00 */
[C---:B------:R-:W-:Y:S02]  /*1280*/  @!P0 SHF.L.U32 R14, R30.reuse, 0x2, RZ ;  /* 0x000000021e0e8819 */ /* 0x040fe400000006ff */
[----:B------:R-:W-:-:S05]  /*1290*/  @!P0 SHF.L.U64.HI R3, R30, 0x2, R3 ;  /* 0x000000021e038819 */ /* 0x000fca0000010203 */
[----:B------:R-:W1:Y:S01]  /*12a0*/  @!P0 LDC.64 R30, c[0x0][0x228] ;  /* 0x00008a00ff1e8b82 */ /* 0x000e620000000a00 */
[----:B0-----:R-:W-:-:S04]  /*12b0*/  @!P0 IADD3 R26, P6, R14, R26, RZ ;  /* 0x0000001a0e1a8210 */ /* 0x001fc80007fde0ff */
[----:B------:R-:W-:Y:S02]  /*12c0*/  @!P0 IADD3.X R27, R3, R27, RZ, P6, !PT ;  /* 0x0000001b031b8210 */ /* 0x000fe400037fe4ff */
[----:B-1----:R-:W-:-:S04]  /*12d0*/  @!P0 IADD3 R30, P6, R14, R30, RZ ;  /* 0x0000001e0e1e8210 */ /* 0x002fc80007fde0ff */
[----:B------:R-:W-:Y:S02]  /*12e0*/  @!P0 IADD3.X R31, R3, R31, RZ, P6, !PT ;  /* 0x0000001f031f8210 */ /* 0x000fe400037fe4ff */
[----:B------:R-:W-:-:S04]  /*12f0*/  IADD3 R15, R2, 0x120, RZ ;  /* 0x00000120020f7810 */ /* 0x000fc80007ffe0ff */
[----:B------:R-:W-:Y:S02]  /*1300*/  ISETP.GE.U32.AND P4, PT, R15, UR18, PT ;  /* 0x000000120f007c0c */ /* 0x000fe4000bf86070 */
[----:B------:R-:W-:-:S04]  /*1310*/  SHF.R.S32.HI R4, RZ, 0x1f, R15 ;  /* 0x0000001fff047819 */ /* 0x000fc8000001140f */
[----:B------:R-:W-:-:S04]  /*1320*/  ISETP.GE.AND.EX P4, PT, R4, UR19, PT, P4 ;  /* 0x0000001304007c0c */ /* 0x000fc8000bf86340 */
[----:B------:R-:W-:Y:S02]  /*1330*/  ISETP.GT.U32.OR P4, PT, R0, 0x22f, P4 ;  /* 0x0000022f0000780c */ /* 0x000fe40002784470 */
[----:B------:R-:W-:-:S11]  /*1340*/  IADD3 R17, R2, 0x130, RZ ;  /* 0x0000013002117810 */ /* 0x000fd60007ffe0ff */
[----:B------:R-:W0:Y:S01]  /*1350*/  @!P4 LDC.64 R24, c[0x0][0x288] ;  /* 0x0000a200ff18cb82 */ /* 0x000e220000000a00 */
[----:B---3--:R-:W-:Y:S04]  /*1360*/  STL.64 [R1+0xd8], R28 ;  /* 0x0000d81c01007387 */ /* 0x008fe80000100a00 */
[----:B--2---:R1:W-:Y:S02]  /*1370*/  STL.64 [R1+0xd0], R32 ;  /* 0x0000d02001007387 */ /* 0x0043e40000100a00 */
[----:B-1----:R-:W-:-:S06]  /*1380*/  CS2R R32, SRZ ;  /* 0x0000000000207805 */ /* 0x002fcc000001ff00 */
[----:B------:R-:W2:Y:S01]  /*1390*/  @!P0 LDG.E.64 R32, desc[UR22][R30.64] ;  /* 0x000000161e208981 */ /* 0x000ea2000c1e1b00 */
[----:B------:R-:W-:Y:S02]  /*13a0*/  ISETP.GE.U32.AND P5, PT, R17, UR18, PT ;  /* 0x0000001211007c0c */ /* 0x000fe4000bfa6070 */
[----:B------:R-:W-:-:S04]  /*13b0*/  SHF.R.S32.HI R16, RZ, 0x1f, R17 ;  /* 0x0000001fff107819 */ /* 0x000fc80000011411 */
[----:B------:R-:W-:Y:S02]  /*13c0*/  ISETP.GE.AND.EX P5, PT, R16, UR19, PT, P5 ;  /* 0x0000001310007c0c */ /* 0x000fe4000bfa6350 */
[----:B------:R-:W-:Y:S02]  /*13d0*/  IADD3 R37, R2, 0x150, RZ ;  /* 0x0000015002257810 */ /* 0x000fe40007ffe0ff */
[----:B------:R-:W-:Y:S01]  /*13e0*/  ISETP.GT.U32.OR P5, PT, R0, 0x22f, P5 ;  /* 0x0000022f0000780c */ /* 0x000fe20002fa4470 */
[----:B0-----:R-:W-:Y:S01]  /*13f0*/  @!P4 IMAD R5, R4, R24, RZ ;  /* 0x000000180405c224 */ /* 0x001fe200078e02ff */
[----:B------:R-:W-:Y:S02]  /*1400*/  ISETP.GE.U32.AND P3, PT, R37, UR18, PT ;  /* 0x0000001225007c0c */ /* 0x000fe4000bf66070 */
[----:B------:R-:W-:Y:S02]  /*1410*/  SHF.R.S32.HI R4, RZ, 0x1f, R37 ;  /* 0x0000001fff047819 */ /* 0x000fe40000011425 */
[----:B------:R-:W-:-:S02]  /*1420*/  @!P4 MOV R6, R8 ;  /* 0x000000080006c202 */ /* 0x000fc40000000f00 */
[----:B------:R-:W-:Y:S02]  /*1430*/  @!P4 MOV R7, R11 ;  /* 0x0000000b0007c202 */ /* 0x000fe40000000f00 */
[----:B------:R-:W-:Y:S01]  /*1440*/  ISETP.GE.AND.EX P3, PT, R4, UR19, PT, P3 ;  /* 0x0000001304007c0c */ /* 0x000fe2000bf66330 */
[C---:B------:R-:W-:Y:S02]  /*1450*/  @!P4 IMAD R5, R15.reuse, R25, R5 ;  /* 0x000000190f05c224 */ /* 0x040fe400078e0205 */
[----:B------:R-:W-:Y:S01]  /*1460*/  @!P4 IMAD.WIDE.U32 R24, R15, R24, R6 ;  /* 0x000000180f18c225 */ /* 0x000fe200078e0006 */
[----:B------:R-:W0:Y:S01]  /*1470*/  @!P5 LDC.64 R22, c[0x0][0x288] ;  /* 0x0000a200ff16db82 */ /* 0x000e220000000a00 */
[----:B------:R-:W-:-:S07]  /*1480*/  ISETP.GT.U32.OR P3, PT, R0, 0x22f, P3 ;  /* 0x0000022f0000780c */ /* 0x000fce0001f64470 */
[----:B------:R-:W1:Y:S01]  /*1490*/  @!P4 LDC.64 R6, c[0x0][0x230] ;  /* 0x00008c00ff06cb82 */ /* 0x000e620000000a00 */
[----:B------:R-:W-:-:S07]  /*14a0*/  @!P4 IADD3 R5, R25, R5, RZ ;  /* 0x000000051905c210 */ /* 0x000fce0007ffe0ff */
[----:B------:R-:W3:Y:S01]  /*14b0*/  @!P4 LDC.64 R14, c[0x0][0x228] ;  /* 0x00008a00ff0ecb82 */ /* 0x000ee20000000a00 */
[C---:B------:R-:W-:Y:S02]  /*14c0*/  @!P4 SHF.L.U32 R20, R24.reuse, 0x2, RZ ;  /* 0x000000021814c819 */ /* 0x040fe400000006ff */
[----:B------:R-:W-:Y:S02]  /*14d0*/  @!P4 SHF.L.U64.HI R5, R24, 0x2, R5 ;  /* 0x000000021805c819 */ /* 0x000fe40000010205 */
[----:B------:R-:W-:-:S03]  /*14e0*/  IADD3 R3, R2, 0x180, RZ ;  /* 0x0000018002037810 */ /* 0x000fc60007ffe0ff */
[----:B------:R-:W4:Y:S01]  /*14f0*/  @!P3 LDC.64 R24, c[0x0][0x288] ;  /* 0x0000a200ff18bb82 */ /* 0x000f220000000a00 */
[----:B------:R-:W-:Y:S02]  /*1500*/  ISETP.GE.U32.AND P2, PT, R3, UR18, PT ;  /* 0x0000001203007c0c */ /* 0x000fe4000bf46070 */
[----:B------:R-:W-:Y:S01]  /*1510*/  SHF.R.S32.HI R28, RZ, 0x1f, R3 ;  /* 0x0000001fff1c7819 */ /* 0x000fe20000011403 */
[----:B0-----:R-:W-:Y:S01]  /*1520*/  @!P5 IMAD R16, R16, R22, RZ ;  /* 0x000000161010d224 */ /* 0x001fe200078e02ff */
[----:B------:R-:W-:Y:S02]  /*1530*/  @!P5 MOV R12, R8 ;  /* 0x00000008000cd202 */ /* 0x000fe40000000f00 */
[----:B------:R-:W-:Y:S01]  /*1540*/  ISETP.GE.AND.EX P2, PT, R28, UR19, PT, P2 ;  /* 0x000000131c007c0c */ /* 0x000fe2000bf46320 */
[----:B------:R-:W0:Y:S01]  /*1550*/  @!P5 LDC.64 R18, c[0x0][0x230] ;  /* 0x00008c00ff12db82 */ /* 0x000e220000000a00 */
[----:B-1----:R-:W-:Y:S02]  /*1560*/  @!P4 IADD3 R6, P6, R20, R6, RZ ;  /* 0x000000061406c210 */ /* 0x002fe40007fde0ff */
[----:B------:R-:W-:-:S02]  /*1570*/  @!P5 MOV R13, R11 ;  /* 0x0000000b000dd202 */ /* 0x000fc40000000f00 */
[----:B------:R-:W-:Y:S01]  /*1580*/  ISETP.GT.U32.OR P2, PT, R0, 0x22f, P2 ;  /* 0x0000022f0000780c */ /* 0x000fe20001744470 */
[----:B------:R-:W-:Y:S01]  /*1590*/  @!P5 IMAD R16, R17, R23, R16 ;  /* 0x000000171110d224 */ /* 0x000fe200078e0210 */
[----:B------:R-:W-:Y:S01]  /*15a0*/  @!P4 IADD3.X R7, R5, R7, RZ, P6, !PT ;  /* 0x000000070507c210 */ /* 0x000fe200037fe4ff */
[----:B------:R-:W-:Y:S01]  /*15b0*/  @!P5 IMAD.WIDE.U32 R22, R17, R22, R12 ;  /* 0x000000161116d225 */ /* 0x000fe200078e000c */
[----:B---3--:R-:W-:Y:S02]  /*15c0*/  @!P4 IADD3 R14, P6, R20, R14, RZ ;  /* 0x0000000e140ec210 */ /* 0x008fe40007fde0ff */
[----:B------:R-:W-:Y:S01]  /*15d0*/  CS2R R38, SRZ ;  /* 0x0000000000267805 */ /* 0x000fe2000001ff00 */
[----:B------:R-:W1:Y:S01]  /*15e0*/  @!P5 LDC.64 R20, c[0x0][0x228] ;  /* 0x00008a00ff14db82 */ /* 0x000e620000000a00 */
[----:B------:R-:W-:Y:S02]  /*15f0*/  @!P4 IADD3.X R15, R5, R15, RZ, P6, !PT ;  /* 0x0000000f050fc210 */ /* 0x000fe400037fe4ff */
[----:B------:R-:W-:Y:S01]  /*1600*/  @!P5 IADD3 R5, R23, R16, RZ ;  /* 0x000000101705d210 */ /* 0x000fe20007ffe0ff */
[----:B----4-:R-:W-:Y:S01]  /*1610*/  @!P3 IMAD R36, R4, R24, RZ ;  /* 0x000000180424b224 */ /* 0x010fe200078e02ff */
[C---:B------:R-:W-:Y:S01]  /*1620*/  @!P5 SHF.L.U32 R4, R22.reuse, 0x2, RZ ;  /* 0x000000021604d819 */ /* 0x040fe200000006ff */
[----:B------:R3:W4:Y:S01]  /*1630*/  @!P0 LDG.E.64 R38, desc[UR22][R26.64] ;  /* 0x000000161a268981 */ /* 0x000722000c1e1b00 */
[----:B------:R-:W-:Y:S01]  /*1640*/  @!P5 SHF.L.U64.HI R5, R22, 0x2, R5 ;  /* 0x000000021605d819 */ /* 0x000fe20000010205 */
[----:B------:R-:W3:Y:S08]  /*1650*/  @!P3 LDC.64 R12, c[0x0][0x230] ;  /* 0x00008c00ff0cbb82 */ /* 0x000ef00000000a00 */
[----:B------:R-:W3:Y:S01]  /*1660*/  @!P2 LDC.64 R22, c[0x0][0x288] ;  /* 0x0000a200ff16ab82 */ /* 0x000ee20000000a00 */
[----:B0-----:R-:W-:-:S02]  /*1670*/  @!P5 IADD3 R18, P0, R4, R18, RZ ;  /* 0x000000120412d210 */ /* 0x001fc40007f1e0ff */
[----:B-1----:R-:W-:-:S05]  /*1680*/  @!P5 IADD3 R20, P6, R4, R20, RZ ;  /* 0x000000140414d210 */ /* 0x002fca0007fde0ff */
[----:B------:R-:W0:Y:S01]  /*1690*/  @!P3 LDC.64 R16, c[0x0][0x228] ;  /* 0x00008a00ff10bb82 */ /* 0x000e220000000a00 */
[C---:B------:R-:W-:Y:S02]  /*16a0*/  @!P5 IADD3.X R19, R5.reuse, R19, RZ, P0, !PT ;  /* 0x000000130513d210 */ /* 0x040fe400007fe4ff */
[----:B------:R-:W-:Y:S01]  /*16b0*/  @!P5 IADD3.X R21, R5, R21, RZ, P6, !PT ;  /* 0x000000150515d210 */ /* 0x000fe200037fe4ff */
[----:B--2---:R1:W-:Y:S01]  /*16c0*/  STL.64 [R1+0x108], R32 ;  /* 0x0001082001007387 */ /* 0x0043e20000100a00 */
[----:B---3--:R-:W-:Y:S01]  /*16d0*/  @!P2 IMAD R5, R28, R22, RZ ;  /* 0x000000161c05a224 */ /* 0x008fe200078e02ff */
[----:B------:R-:W-:Y:S02]  /*16e0*/  CS2R R28, SRZ ;  /* 0x00000000001c7805 */ /* 0x000fe4000001ff00 */
[----:B------:R-:W-:Y:S02]  /*16f0*/  @!P3 MOV R34, R8 ;  /* 0x000000080022b202 */ /* 0x000fe40000000f00 */
[----:B------:R-:W-:Y:S01]  /*1700*/  @!P3 MOV R35, R11 ;  /* 0x0000000b0023b202 */ /* 0x000fe20000000f00 */
[----:B------:R-:W-:Y:S01]  /*1710*/  @!P3 IMAD R36, R37, R25, R36 ;  /* 0x000000192524b224 */ /* 0x000fe200078e0224 */
[----:B------:R-:W2:Y:S01]  /*1720*/  @!P2 LDC.64 R26, c[0x0][0x230] ;  /* 0x00008c00ff1aab82 */ /* 0x000ea20000000a00 */
[----:B------:R3:W2:Y:S01]  /*1730*/  @!P4 LDG.E.64 R28, desc[UR22][R14.64] ;  /* 0x000000160e1cc981 */ /* 0x0006a2000c1e1b00 */
[----:B-1----:R-:W-:-:S06]  /*1740*/  CS2R R32, SRZ ;  /* 0x0000000000207805 */ /* 0x002fcc000001ff00 */
[----:B------:R-:W2:Y:S01]  /*1750*/  @!P4 LDG.E.64 R32, desc[UR22][R6.64] ;  /* 0x000000160620c981 */ /* 0x000ea2000c1e1b00 */
[----:B------:R-:W-:Y:S01]  /*1760*/  @!P3 IMAD.WIDE.U32 R24, R37, R24, R34 ;  /* 0x000000182518b225 */ /* 0x000fe200078e0022 */
[----:B------:R-:W-:Y:S01]  /*1770*/  IADD3 R4, R2, 0x190, RZ ;  /* 0x0000019002047810 */ /* 0x000fe20007ffe0ff */
[----:B---3--:R-:W1:Y:S03]  /*1780*/  @!P2 LDC.64 R14, c[0x0][0x228] ;  /* 0x00008a00ff0eab82 */ /* 0x008e660000000a00 */
[----:B------:R-:W-:Y:S02]  /*1790*/  @!P3 IADD3 R36, R25, R36, RZ ;  /* 0x000000241924b210 */ /* 0x000fe40007ffe0ff */
[C---:B------:R-:W-:Y:S02]  /*17a0*/  @!P3 SHF.L.U32 R25, R24.reuse, 0x2, RZ ;  /* 0x000000021819b819 */ /* 0x040fe400000006ff */
[----:B------:R-:W-:-:S02]  /*17b0*/  @!P3 SHF.L.U64.HI R36, R24, 0x2, R36 ;  /* 0x000000021824b819 */ /* 0x000fc40000010224 */
[C---:B------:R-:W-:Y:S02]  /*17c0*/  @!P3 IADD3 R12, P0, R25.reuse, R12, RZ ;  /* 0x0000000c190cb210 */ /* 0x040fe40007f1e0ff */
[----:B0-----:R-:W-:Y:S02]  /*17d0*/  @!P3 IADD3 R16, P6, R25, R16, RZ ;  /* 0x000000101910b210 */ /* 0x001fe40007fde0ff */
[----:B------:R-:W-:Y:S02]  /*17e0*/  @!P2 MOV R24, R8 ;  /* 0x000000080018a202 */ /* 0x000fe40000000f00 */
[----:B------:R-:W-:Y:S01]  /*17f0*/  @!P2 MOV R25, R11 ;  /* 0x0000000b0019a202 */ /* 0x000fe20000000f00 */
[C---:B------:R-:W-:Y:S02]  /*1800*/  @!P2 IMAD R5, R3.reuse, R23, R5 ;  /* 0x000000170305a224 */ /* 0x040fe400078e0205 */
[----:B------:R-:W-:Y:S01]  /*1810*/  @!P2 IMAD.WIDE.U32 R22, R3, R22, R24 ;  /* 0x000000160316a225 */ /* 0x000fe200078e0018 */
[----:B------:R-:W-:-:S06]  /*1820*/  CS2R R24, SRZ ;  /* 0x0000000000187805 */ /* 0x000fcc000001ff00 */
[----:B------:R-:W3:Y:S04]  /*1830*/  @!P5 LDG.E.64 R24, desc[UR22][R20.64] ;  /* 0x000000161418d981 */ /* 0x000ee8000c1e1b00 */
[----:B----4-:R-:W-:Y:S04]  /*1840*/  STL.64 [R1+0xf0], R38 ;  /* 0x0000f02601007387 */ /* 0x010fe80000100a00 */
[----:B--2---:R-:W-:Y:S04]  /*1850*/  STL.64 [R1+0xb0], R28 ;  /* 0x0000b01c01007387 */ /* 0x004fe80000100a00 */
[----:B------:R0:W-:Y:S02]  /*1860*/  STL.64 [R1+0x100], R32 ;  /* 0x0001002001007387 */ /* 0x0001e40000100a00 */
[----:B0-----:R-:W-:-:S06]  /*1870*/  CS2R R32, SRZ ;  /* 0x0000000000207805 */ /* 0x001fcc000001ff00 */
[----:B------:R0:W2:Y:S01]  /*1880*/  @!P5 LDG.E.64 R32, desc[UR22][R18.64] ;  /* 0x000000161220d981 */ /* 0x0000a2000c1e1b00 */
[----:B------:R-:W-:Y:S02]  /*1890*/  @!P3 IADD3.X R13, R36, R13, RZ, P0, !PT ;  /* 0x0000000d240db210 */ /* 0x000fe400007fe4ff */
[----:B------:R-:W-:Y:S02]  /*18a0*/  ISETP.GE.U32.AND P0, PT, R4, UR18, PT ;  /* 0x0000001204007c0c */ /* 0x000fe4000bf06070 */
[----:B------:R-:W-:-:S04]  /*18b0*/  SHF.R.S32.HI R30, RZ, 0x1f, R4 ;  /* 0x0000001fff1e7819 */ /* 0x000fc80000011404 */
[----:B------:R-:W-:-:S04]  /*18c0*/  ISETP.GE.AND.EX P0, PT, R30, UR19, PT, P0 ;  /* 0x000000131e007c0c */ /* 0x000fc8000bf06300 */
[----:B------:R-:W-:Y:S02]  /*18d0*/  ISETP.GT.U32.OR P0, PT, R0, 0x22f, P0 ;  /* 0x0000022f0000780c */ /* 0x000fe40000704470 */
[----:B------:R-:W-:Y:S02]  /*18e0*/  @!P3 IADD3.X R17, R36, R17, RZ, P6, !PT ;  /* 0x000000112411b210 */ /* 0x000fe400037fe4ff */
[----:B------:R-:W-:-:S04]  /*18f0*/  IADD3 R36, R2, 0x1a0, RZ ;  /* 0x000001a002247810 */ /* 0x000fc80007ffe0ff */
[----:B------:R-:W-:Y:S02]  /*1900*/  ISETP.GE.U32.AND P4, PT, R36, UR18, PT ;  /* 0x0000001224007c0c */ /* 0x000fe4000bf86070 */
[----:B------:R-:W-:-:S03]  /*1910*/  SHF.R.S32.HI R29, RZ, 0x1f, R36 ;  /* 0x0000001fff1d7819 */ /* 0x000fc60000011424 */
[----:B------:R-:W0:Y:S01]  /*1920*/  @!P0 LDC.64 R6, c[0x0][0x288] ;  /* 0x0000a200ff068b82 */ /* 0x000e220000000a00 */
[----:B------:R-:W-:-:S04]  /*1930*/  ISETP.GE.AND.EX P4, PT, R29, UR19, PT, P4 ;  /* 0x000000131d007c0c */ /* 0x000fc8000bf86340 */
[----:B------:R-:W-:Y:S02]  /*1940*/  ISETP.GT.U32.OR P4, PT, R0, 0x22f, P4 ;  /* 0x0000022f0000780c */ /* 0x000fe40002784470 */
[----:B------:R-:W-:Y:S02]  /*1950*/  @!P2 IADD3 R5, R23, R5, RZ ;  /* 0x000000051705a210 */ /* 0x000fe40007ffe0ff */
[----:B------:R-:W-:Y:S02]  /*1960*/  @!P2 SHF.L.U32 R3, R22, 0x2, RZ ;  /* 0x000000021603a819 */ /* 0x000fe400000006ff */
[----:B------:R-:W-:Y:S02]  /*1970*/  IADD3 R35, R2, 0x1b0, RZ ;  /* 0x000001b002237810 */ /* 0x000fe40007ffe0ff */
[----:B------:R-:W-:Y:S02]  /*1980*/  @!P2 SHF.L.U64.HI R22, R22, 0x2, R5 ;  /* 0x000000021616a819 */ /* 0x000fe40000010205 */
[----:B------:R-:W-:-:S02]  /*1990*/  ISETP.GE.U32.AND P5, PT, R35, UR18, PT ;  /* 0x0000001223007c0c */ /* 0x000fc4000bfa6070 */
[C---:B------:R-:W-:Y:S02]  /*19a0*/  @!P2 IADD3 R26, P6, R3.reuse, R26, RZ ;  /* 0x0000001a031aa210 */ /* 0x040fe40007fde0ff */
[----:B------:R-:W-:Y:S01]  /*19b0*/  SHF.R.S32.HI R28, RZ, 0x1f, R35 ;  /* 0x0000001fff1c7819 */ /* 0x000fe20000011423 */
[----:B---3--:R3:W-:Y:S01]  /*19c0*/  STL.64 [R1+0xf8], R24 ;  /* 0x0000f81801007387 */ /* 0x0087e20000100a00 */
[----:B------:R-:W-:Y:S02]  /*19d0*/  @!P2 IADD3.X R27, R22, R27, RZ, P6, !PT ;  /* 0x0000001b161ba210 */ /* 0x000fe400037fe4ff */
[----:B------:R-:W-:Y:S02]  /*19e0*/  ISETP.GE.AND.EX P5, PT, R28, UR19, PT, P5 ;  /* 0x000000131c007c0c */ /* 0x000fe4000bfa6350 */
[----:B-1----:R-:W-:Y:S01]  /*19f0*/  @!P2 IADD3 R14, P6, R3, R14, RZ ;  /* 0x0000000e030ea210 */ /* 0x002fe20007fde0ff */
[----:B0-----:R-:W-:Y:S01]  /*1a00*/  @!P0 IMAD R18, R30, R6, RZ ;  /* 0x000000061e128224 */ /* 0x001fe200078e02ff */
[----:B------:R-:W-:-:S02]  /*1a10*/  ISETP.GT.U32.OR P5, PT, R0, 0x22f, P5 ;  /* 0x0000022f0000780c */ /* 0x000fc40002fa4470 */
[----:B------:R-:W-:Y:S02]  /*1a20*/  @!P2 IADD3.X R15, R22, R15, RZ, P6, !PT ;  /* 0x0000000f160fa210 */ /* 0x000fe400037fe4ff */
[----:B------:R-:W-:Y:S01]  /*1a30*/  @!P0 MOV R20, R8 ;  /* 0x0000000800148202 */ /* 0x000fe20000000f00 */
[----:B---3--:R-:W0:Y:S01]  /*1a40*/  @!P4 LDC.64 R24, c[0x0][0x288] ;  /* 0x0000a200ff18cb82 */ /* 0x008e220000000a00 */
[----:B------:R-:W-:Y:S01]  /*1a50*/  @!P0 MOV R21, R11 ;  /* 0x0000000b00158202 */ /* 0x000fe20000000f00 */
[----:B------:R-:W-:-:S06]  /*1a60*/  @!P0 IMAD R18, R4, R7, R18 ;  /* 0x0000000704128224 */ /* 0x000fcc00078e0212 */
[----:B------:R-:W1:Y:S01]  /*1a70*/  @!P0 LDC.64 R22, c[0x0][0x230] ;  /* 0x00008c00ff168b82 */ /* 0x000e620000000a00 */
[----:B------:R-:W-:Y:S01]  /*1a80*/  @!P0 IMAD.WIDE.U32 R4, R4, R6, R20 ;  /* 0x0000000604048225 */ /* 0x000fe200078e0014 */
[----:B------:R-:W-:-:S06]  /*1a90*/  CS2R R38, SRZ ;  /* 0x0000000000267805 */ /* 0x000fcc000001ff00 */
[----:B------:R-:W3:Y:S01]  /*1aa0*/  @!P0 LDC.64 R6, c[0x0][0x228] ;  /* 0x00008a00ff068b82 */ /* 0x000ee20000000a00 */
[----:B------:R4:W2:Y:S07]  /*1ab0*/  @!P3 LDG.E.64 R38, desc[UR22][R12.64] ;  /* 0x000000160c26b981 */ /* 0x0008ae000c1e1b00 */
[----:B------:R-:W3:Y:S01]  /*1ac0*/  @!P5 LDC.64 R30, c[0x0][0x288] ;  /* 0x0000a200ff1edb82 */ /* 0x000ee20000000a00 */
[----:B----4-:R-:W-:Y:S02]  /*1ad0*/  @!P0 IADD3 R12, R5, R18, RZ ;  /* 0x00000012050c8210 */ /* 0x010fe40007ffe0ff */
[----:B------:R-:W-:-:S05]  /*1ae0*/  @!P0 SHF.L.U32 R34, R4, 0x2, RZ ;  /* 0x0000000204228819 */ /* 0x000fca00000006ff */
[----:B------:R-:W4:Y:S01]  /*1af0*/  @!P4 LDC.64 R20, c[0x0][0x230] ;  /* 0x00008c00ff14cb82 */ /* 0x000f220000000a00 */
[----:B------:R-:W-:Y:S01]  /*1b00*/  @!P0 SHF.L.U64.HI R4, R4, 0x2, R12 ;  /* 0x0000000204048819 */ /* 0x000fe2000001020c */
[----:B0-----:R-:W-:Y:S01]  /*1b10*/  @!P4 IMAD R5, R29, R24, RZ ;  /* 0x000000181d05c224 */ /* 0x001fe200078e02ff */
[----:B------:R-:W-:Y:S02]  /*1b20*/  @!P4 MOV R12, R8 ;  /* 0x00000008000cc202 */ /* 0x000fe40000000f00 */
[----:B------:R-:W-:-:S03]  /*1b30*/  @!P4 MOV R13, R11 ;  /* 0x0000000b000dc202 */ /* 0x000fc60000000f00 */
[----:B------:R-:W0:Y:S01]  /*1b40*/  @!P4 LDC.64 R18, c[0x0][0x228] ;  /* 0x00008a00ff12cb82 */ /* 0x000e220000000a00 */
[----:B------:R-:W-:Y:S01]  /*1b50*/  @!P4 IMAD R5, R36, R25, R5 ;  /* 0x000000192405c224 */ /* 0x000fe200078e0205 */
[----:B-1----:R-:W-:Y:S01]  /*1b60*/  @!P0 IADD3 R22, P6, R34, R22, RZ ;  /* 0x0000001622168210 */ /* 0x002fe20007fde0ff */
[----:B------:R-:W-:-:S03]  /*1b70*/  @!P4 IMAD.WIDE.U32 R24, R36, R24, R12 ;  /* 0x000000182418c225 */ /* 0x000fc600078e000c */
[----:B------:R-:W-:Y:S02]  /*1b80*/  @!P0 IADD3.X R23, R4, R23, RZ, P6, !PT ;  /* 0x0000001704178210 */ /* 0x000fe400037fe4ff */
[----:B---3--:R-:W-:Y:S01]  /*1b90*/  @!P0 IADD3 R6, P6, R34, R6, RZ ;  /* 0x0000000622068210 */ /* 0x008fe20007fde0ff */
[----:B------:R-:W1:Y:S01]  /*1ba0*/  @!P5 LDC.64 R12, c[0x0][0x228] ;  /* 0x00008a00ff0cdb82 */ /* 0x000e620000000a00 */
[----:B------:R-:W-:Y:S02]  /*1bb0*/  @!P4 IADD3 R25, R25, R5, RZ ;  /* 0x000000051919c210 */ /* 0x000fe40007ffe0ff */
[----:B------:R-:W-:Y:S01]  /*1bc0*/  @!P0 IADD3.X R7, R4, R7, RZ, P6, !PT ;  /* 0x0000000704078210 */ /* 0x000fe200037fe4ff */
[----:B------:R-:W-:Y:S01]  /*1bd0*/  @!P5 IMAD R5, R28, R30, RZ ;  /* 0x0000001e1c05d224 */ /* 0x000fe200078e02ff */
[C---:B------:R-:W-:Y:S02]  /*1be0*/  @!P4 SHF.L.U32 R34, R24.reuse, 0x2, RZ ;  /* 0x000000021822c819 */ /* 0x040fe400000006ff */
[----:B------:R-:W-:-:S02]  /*1bf0*/  @!P4 SHF.L.U64.HI R4, R24, 0x2, R25 ;  /* 0x000000021804c819 */ /* 0x000fc40000010219 */
[----:B------:R-:W-:Y:S02]  /*1c00*/  @!P5 MOV R24, R8 ;  /* 0x000000080018d202 */ /* 0x000fe40000000f00 */
[----:B------:R-:W-:Y:S01]  /*1c10*/  @!P5 MOV R25, R11 ;  /* 0x0000000b0019d202 */ /* 0x000fe20000000f00 */
[C---:B------:R-:W-:Y:S01]  /*1c20*/  @!P5 IMAD R5, R35.reuse, R31, R5 ;  /* 0x0000001f2305d224 */ /* 0x040fe200078e0205 */
[----:B----4-:R-:W-:Y:S01]  /*1c30*/  @!P4 IADD3 R20, P6, R34, R20, RZ ;  /* 0x000000142214c210 */ /* 0x010fe20007fde0ff */
[----:B------:R-:W-:-:S03]  /*1c40*/  @!P5 IMAD.WIDE.U32 R30, R35, R30, R24 ;  /* 0x0000001e231ed225 */ /* 0x000fc600078e0018 */
[----:B------:R-:W-:Y:S02]  /*1c50*/  @!P4 IADD3.X R21, R4, R21, RZ, P6, !PT ;  /* 0x000000150415c210 */ /* 0x000fe400037fe4ff */
[----:B0-----:R-:W-:Y:S02]  /*1c60*/  @!P4 IADD3 R18, P6, R34, R18, RZ ;  /* 0x000000122212c210 */ /* 0x001fe40007fde0ff */
[----:B------:R-:W-:Y:S02]  /*1c70*/  @!P5 IADD3 R31, R31, R5, RZ ;  /* 0x000000051f1fd210 */ /* 0x000fe40007ffe0ff */
[----:B------:R-:W-:Y:S02]  /*1c80*/  @!P5 SHF.L.U32 R5, R30, 0x2, RZ ;  /* 0x000000021e05d819 */ /* 0x000fe400000006ff */
[----:B------:R-:W-:Y:S02]  /*1c90*/  @!P4 IADD3.X R19, R4, R19, RZ, P6, !PT ;  /* 0x000000130413c210 */ /* 0x000fe400037fe4ff */
[----:B------:R-:W-:-:S02]  /*1ca0*/  @!P5 SHF.L.U64.HI R31, R30, 0x2, R31 ;  /* 0x000000021e1fd819 */ /* 0x000fc4000001021f */
[----:B------:R-:W-:-:S06]  /*1cb0*/  CS2R R28, SRZ ;  /* 0x00000000001c7805 */ /* 0x000fcc000001ff00 */
[----:B------:R-:W3:Y:S04]  /*1cc0*/  @!P2 LDG.E.64 R28, desc[UR22][R14.64] ;  /* 0x000000160e1ca981 */ /* 0x000ee8000c1e1b00 */
[----:B--2---:R0:W-:Y:S02]  /*1cd0*/  STL.64 [R1+0x118], R32 ;  /* 0x0001182001007387 */ /* 0x0041e40000100a00 */
[----:B0-----:R-:W-:-:S06]  /*1ce0*/  CS2R R32, SRZ ;  /* 0x0000000000207805 */ /* 0x001fcc000001ff00 */
[----:B------:R0:W2:Y:S02]  /*1cf0*/  @!P3 LDG.E.64 R32, desc[UR22][R16.64] ;  /* 0x000000161020b981 */ /* 0x0000a4000c1e1b00 */
[----:B0-----:R-:W0:Y:S02]  /*1d00*/  @!P5 LDC.64 R16, c[0x0][0x230] ;  /* 0x00008c00ff10db82 */ /* 0x001e240000000a00 */
[----:B0-----:R-:W-:-:S04]  /*1d10*/  @!P5 IADD3 R16, P6, R5, R16, RZ ;  /* 0x000000100510d210 */ /* 0x001fc80007fde0ff */
[----:B------:R-:W-:Y:S02]  /*1d20*/  @!P5 IADD3.X R17, R31, R17, RZ, P6, !PT ;  /* 0x000000111f11d210 */ /* 0x000fe400037fe4ff */
[----:B-1----:R-:W-:-:S04]  /*1d30*/  @!P5 IADD3 R12, P6, R5, R12, RZ ;  /* 0x0000000c050cd210 */ /* 0x002fc80007fde0ff */
[----:B------:R-:W-:Y:S02]  /*1d40*/  @!P5 IADD3.X R13, R31, R13, RZ, P6, !PT ;  /* 0x0000000d1f0dd210 */ /* 0x000fe400037fe4ff */
[----:B------:R-:W-:-:S06]  /*1d50*/  CS2R R30, SRZ ;  /* 0x00000000001e7805 */ /* 0x000fcc000001ff00 */
[----:B------:R-:W4:Y:S01]  /*1d60*/  @!P0 LDG.E.64 R30, desc[UR22][R22.64] ;  /* 0x00000016161e8981 */ /* 0x000f22000c1e1b00 */
[----:B------:R-:W-:-:S03]  /*1d70*/  IADD3 R3, R2, 0x1c0, RZ ;  /* 0x000001c002037810 */ /* 0x000fc60007ffe0ff */
[----:B--2---:R-:W-:Y:S04]  /*1d80*/  STL.64 [R1+0x110], R32 ;  /* 0x0001102001007387 */ /* 0x004fe80000100a00 */
[----:B------:R-:W-:Y:S04]  /*1d90*/  STL.64 [R1+0x130], R38 ;  /* 0x0001302601007387 */ /* 0x000fe80000100a00 */
[----:B---3--:R-:W-:Y:S04]  /*1da0*/  STL.64 [R1+0xc8], R28 ;  /* 0x0000c81c01007387 */ /* 0x008fe80000100a00 */
[----:B----4-:R0:W-:Y:S02]  /*1db0*/  STL.64 [R1+0x150], R30 ;  /* 0x0001501e01007387 */ /* 0x0101e40000100a00 */
[----:B0-----:R-:W-:-:S06]  /*1dc0*/  CS2R R30, SRZ ;  /* 0x00000000001e7805 */ /* 0x001fcc000001ff00 */
[----:B------:R-:W2:Y:S01]  /*1dd0*/  @!P0 LDG.E.64 R30, desc[UR22][R6.64] ;  /* 0x00000016061e8981 */ /* 0x000ea2000c1e1b00 */
[----:B------:R-:W-:Y:S02]  /*1de0*/  ISETP.GE.U32.AND P3, PT, R3, UR18, PT ;  /* 0x0000001203007c0c */ /* 0x000fe4000bf66070 */
[----:B------:R-:W-:-:S04]  /*1df0*/  SHF.R.S32.HI R32, RZ, 0x1f, R3 ;  /* 0x0000001fff207819 */ /* 0x000fc80000011403 */
[----:B------:R-:W-:-:S04]  /*1e00*/  ISETP.GE.AND.EX P3, PT, R32, UR19, PT, P3 ;  /* 0x0000001320007c0c */ /* 0x000fc8000bf66330 */
[----:B------:R-:W-:-:S13]  /*1e10*/  ISETP.GT.U32.OR P3, PT, R0, 0x22f, P3 ;  /* 0x0000022f0000780c */ /* 0x000fda0001f64470 */
[----:B------:R-:W0:Y:S01]  /*1e20*/  @!P3 LDC.64 R24, c[0x0][0x288] ;  /* 0x0000a200ff18bb82 */ /* 0x000e220000000a00 */
[----:B------:R-:W-:-:S06]  /*1e30*/  CS2R R36, SRZ ;  /* 0x0000000000247805 */ /* 0x000fcc000001ff00 */
[----:B------:R1:W3:Y:S01]  /*1e40*/  @!P2 LDG.E.64 R36, desc[UR22][R26.64] ;  /* 0x000000161a24a981 */ /* 0x0002e2000c1e1b00 */
[----:B------:R-:W-:Y:S02]  /*1e50*/  CS2R R34, SRZ ;  /* 0x0000000000227805 */ /* 0x000fe4000001ff00 */
[----:B------:R-:W-:Y:S01]  /*1e60*/  IADD3 R5, R2, 0x1d0, RZ ;  /* 0x000001d002057810 */ /* 0x000fe20007ffe0ff */
[----:B------:R-:W4:Y:S03]  /*1e70*/  @!P3 LDC.64 R22, c[0x0][0x228] ;  /* 0x00008a00ff16bb82 */ /* 0x000f260000000a00 */
[----:B------:R-:W4:Y:S01]  /*1e80*/  @!P5 LDG.E.64 R34, desc[UR22][R16.64] ;  /* 0x000000161022d981 */ /* 0x000f22000c1e1b00 */
[----:B-1----:R-:W-:Y:S02]  /*1e90*/  @!P3 MOV R26, R8 ;  /* 0x00000008001ab202 */ /* 0x002fe40000000f00 */
[----:B------:R-:W-:Y:S01]  /*1ea0*/  @!P3 MOV R27, R11 ;  /* 0x0000000b001bb202 */ /* 0x000fe20000000f00 */
[----:B0-----:R-:W-:-:S02]  /*1eb0*/  @!P3 IMAD R4, R32, R24, RZ ;  /* 0x000000182004b224 */ /* 0x001fc400078e02ff */
[----:B------:R-:W-:-:S04]  /*1ec0*/  @!P3 IMAD.WIDE.U32 R26, R3, R24, R26 ;  /* 0x00000018031ab225 */ /* 0x000fc800078e001a */
[----:B------:R-:W-:Y:S01]  /*1ed0*/  @!P3 IMAD R4, R3, R25, R4 ;  /* 0x000000190304b224 */ /* 0x000fe200078e0204 */
[----:B------:R-:W-:-:S06]  /*1ee0*/  CS2R R24, SRZ ;  /* 0x0000000000187805 */ /* 0x000fcc000001ff00 */
[----:B------:R0:W4:Y:S02]  /*1ef0*/  @!P4 LDG.E.64 R24, desc[UR22][R20.64] ;  /* 0x000000161418c981 */ /* 0x000124000c1e1b00 */
[----:B0-----:R-:W-:-:S06]  /*1f00*/  CS2R R20, SRZ ;  /* 0x0000000000147805 */ /* 0x001fcc000001ff00 */
[----:B------:R0:W4:Y:S04]  /*1f10*/  @!P5 LDG.E.64 R20, desc[UR22][R12.64] ;  /* 0x000000160c14d981 */ /* 0x000128000c1e1b00 */
[----:B--2---:R1:W-:Y:S02]  /*1f20*/  STL.64 [R1+0xc0], R30 ;  /* 0x0000c01e01007387 */ /* 0x0043e40000100a00 */
[----:B-1----:R-:W-:-:S06]  /*1f30*/  CS2R R30, SRZ ;  /* 0x00000000001e7805 */ /* 0x002fcc000001ff00 */
[----:B------:R1:W2:Y:S01]  /*1f40*/  @!P4 LDG.E.64 R30, desc[UR22][R18.64] ;  /* 0x00000016121ec981 */ /* 0x0002a2000c1e1b00 */
[----:B------:R-:W-:Y:S02]  /*1f50*/  ISETP.GE.U32.AND P2, PT, R5, UR18, PT ;  /* 0x0000001205007c0c */ /* 0x000fe4000bf46070 */
[----:B------:R-:W-:-:S04]  /*1f60*/  SHF.R.S32.HI R28, RZ, 0x1f, R5 ;  /* 0x0000001fff1c7819 */ /* 0x000fc80000011405 */
[----:B------:R-:W-:-:S04]  /*1f70*/  ISETP.GE.AND.EX P2, PT, R28, UR19, PT, P2 ;  /* 0x000000131c007c0c */ /* 0x000fc8000bf46320 */
[----:B------:R-:W-:Y:S02]  /*1f80*/  ISETP.GT.U32.OR P2, PT, R0, 0x22f, P2 ;  /* 0x0000022f0000780c */ /* 0x000fe40001744470 */
[----:B------:R-:W-:-:S04]  /*1f90*/  IADD3 R15, R2, 0x1e0, RZ ;  /* 0x000001e0020f7810 */ /* 0x000fc80007ffe0ff */
[----:B------:R-:W-:Y:S02]  /*1fa0*/  ISETP.GE.U32.AND P0, PT, R15, UR18, PT ;  /* 0x000000120f007c0c */ /* 0x000fe4000bf06070 */
[----:B------:R-:W-:Y:S01]  /*1fb0*/  SHF.R.S32.HI R32, RZ, 0x1f, R15 ;  /* 0x0000001fff207819 */ /* 0x000fe2000001140f */
[----:B---3--:R3:W-:Y:S03]  /*1fc0*/  STL.64 [R1+0x148], R36 ;  /* 0x0001482401007387 */ /* 0x0087e60000100a00 */
[----:B------:R-:W-:Y:S01]  /*1fd0*/  ISETP.GE.AND.EX P0, PT, R32, UR19, PT, P0 ;  /* 0x0000001320007c0c */ /* 0x000fe2000bf06300 */
[----:B------:R-:W1:Y:S03]  /*1fe0*/  @!P2 LDC.64 R6, c[0x0][0x288] ;  /* 0x0000a200ff06ab82 */ /* 0x000e660000000a00 */
[----:B------:R-:W-:-:S02]  /*1ff0*/  ISETP.GT.U32.OR P0, PT, R0, 0x22f, P0 ;  /* 0x0000022f0000780c */ /* 0x000fc40000704470 */
[----:B---3--:R-:W-:-:S03]  /*2000*/  IADD3 R36, R2, 0x170, RZ ;  /* 0x0000017002247810 */ /* 0x008fc60007ffe0ff */
[----:B------:R-:W3:Y:S01]  /*2010*/  @!P2 LDC.64 R16, c[0x0][0x230] ;  /* 0x00008c00ff10ab82 */ /* 0x000ee20000000a00 */
[----:B------:R-:W-:Y:S02]  /*2020*/  ISETP.GE.U32.AND P4, PT, R36, UR18, PT ;  /* 0x0000001224007c0c */ /* 0x000fe4000bf86070 */
[----:B------:R-:W-:Y:S02]  /*2030*/  SHF.R.S32.HI R29, RZ, 0x1f, R36 ;  /* 0x0000001fff1d7819 */ /* 0x000fe40000011424 */
[----:B------:R-:W-:-:S03]  /*2040*/  @!P3 IADD3 R3, R27, R4, RZ ;  /* 0x000000041b03b210 */ /* 0x000fc60007ffe0ff */
[----:B0-----:R-:W0:Y:S01]  /*2050*/  @!P2 LDC.64 R12, c[0x0][0x228] ;  /* 0x00008a00ff0cab82 */ /* 0x001e220000000a00 */
[----:B----4-:R4:W-:Y:S01]  /*2060*/  STL.64 [R1+0x1b0], R24 ;  /* 0x0001b01801007387 */ /* 0x0109e20000100a00 */
[----:B------:R-:W-:-:S06]  /*2070*/  ISETP.GE.AND.EX P4, PT, R29, UR19, PT, P4 ;  /* 0x000000131d007c0c */ /* 0x000fcc000bf86340 */
[----:B----4-:R-:W4:Y:S01]  /*2080*/  @!P3 LDC.64 R24, c[0x0][0x230] ;  /* 0x00008c00ff18bb82 */ /* 0x010f220000000a00 */
[----:B------:R-:W-:Y:S01]  /*2090*/  ISETP.GT.U32.OR P4, PT, R0, 0x22f, P4 ;  /* 0x0000022f0000780c */ /* 0x000fe20002784470 */
[----:B-1----:R-:W-:Y:S01]  /*20a0*/  @!P2 IMAD R14, R28, R6, RZ ;  /* 0x000000061c0ea224 */ /* 0x002fe200078e02ff */
[----:B------:R-:W-:Y:S02]  /*20b0*/  @!P2 MOV R18, R8 ;  /* 0x000000080012a202 */ /* 0x000fe40000000f00 */
[----:B------:R-:W-:Y:S02]  /*20c0*/  @!P2 MOV R19, R11 ;  /* 0x0000000b0013a202 */ /* 0x000fe40000000f00 */
[C---:B------:R-:W-:Y:S02]  /*20d0*/  @!P3 SHF.L.U32 R4, R26.reuse, 0x2, RZ ;  /* 0x000000021a04b819 */ /* 0x040fe400000006ff */
[----:B------:R-:W-:Y:S01]  /*20e0*/  @!P3 SHF.L.U64.HI R3, R26, 0x2, R3 ;  /* 0x000000021a03b819 */ /* 0x000fe20000010203 */
[----:B------:R-:W-:Y:S01]  /*20f0*/  @!P2 IMAD R14, R5, R7, R14 ;  /* 0x00000007050ea224 */ /* 0x000fe200078e020e */
[----:B------:R-:W-:-:S03]  /*2100*/  @!P3 IADD3 R22, P6, R4, R22, RZ ;  /* 0x000000160416b210 */ /* 0x000fc60007fde0ff */
[----:B------:R-:W1:Y:S01]  /*2110*/  @!P4 LDC.64 R26, c[0x0][0x288] ;  /* 0x0000a200ff1acb82 */ /* 0x000e620000000a00 */
[----:B------:R-:W-:Y:S01]  /*2120*/  @!P2 IMAD.WIDE.U32 R6, R5, R6, R18 ;  /* 0x000000060506a225 */ /* 0x000fe200078e0012 */
[----:B------:R-:W-:-:S06]  /*2130*/  @!P3 IADD3.X R23, R3, R23, RZ, P6, !PT ;  /* 0x000000170317b210 */ /* 0x000fcc00037fe4ff */
[----:B------:R-:W1:Y:S01]  /*2140*/  @!P0 LDC.64 R18, c[0x0][0x230] ;  /* 0x00008c00ff128b82 */ /* 0x000e620000000a00 */
[----:B----4-:R-:W-:Y:S02]  /*2150*/  @!P3 IADD3 R24, P5, R4, R24, RZ ;  /* 0x000000180418b210 */ /* 0x010fe40007fbe0ff */
[----:B------:R-:W-:Y:S02]  /*2160*/  IADD3 R4, R2, 0x160, RZ ;  /* 0x0000016002047810 */ /* 0x000fe40007ffe0ff */
[----:B------:R-:W-:Y:S02]  /*2170*/  @!P3 IADD3.X R25, R3, R25, RZ, P5, !PT ;  /* 0x000000190319b210 */ /* 0x000fe40002ffe4ff */
[----:B------:R-:W-:Y:S02]  /*2180*/  @!P2 IADD3 R3, R7, R14, RZ ;  /* 0x0000000e0703a210 */ /* 0x000fe40007ffe0ff */
[----:B------:R-:W-:Y:S02]  /*2190*/  ISETP.GE.U32.AND P5, PT, R4, UR18, PT ;  /* 0x0000001204007c0c */ /* 0x000fe4000bfa6070 */
[----:B------:R-:W-:-:S02]  /*21a0*/  SHF.R.S32.HI R28, RZ, 0x1f, R4 ;  /* 0x0000001fff1c7819 */ /* 0x000fc40000011404 */
[C---:B------:R-:W-:Y:S02]  /*21b0*/  @!P2 SHF.L.U32 R14, R6.reuse, 0x2, RZ ;  /* 0x00000002060ea819 */ /* 0x040fe400000006ff */
[----:B------:R-:W-:Y:S02]  /*21c0*/  @!P2 SHF.L.U64.HI R3, R6, 0x2, R3 ;  /* 0x000000020603a819 */ /* 0x000fe40000010203 */
[----:B------:R-:W-:Y:S02]  /*21d0*/  ISETP.GE.AND.EX P5, PT, R28, UR19, PT, P5 ;  /* 0x000000131c007c0c */ /* 0x000fe4000bfa6350 */
[----:B------:R-:W-:Y:S02]  /*21e0*/  @!P0 MOV R6, R8 ;  /* 0x0000000800068202 */ /* 0x000fe40000000f00 */
[----:B------:R-:W-:Y:S02]  /*21f0*/  @!P0 MOV R7, R11 ;  /* 0x0000000b00078202 */ /* 0x000fe40000000f00 */
[----:B------:R-:W-:-:S02]  /*2200*/  ISETP.GT.U32.OR P5, PT, R0, 0x22f, P5 ;  /* 0x0000022f0000780c */ /* 0x000fc40002fa4470 */
[----:B---3--:R-:W-:-:S04]  /*2210*/  @!P2 IADD3 R16, P6, R14, R16, RZ ;  /* 0x000000100e10a210 */ /* 0x008fc80007fde0ff */
[----:B------:R-:W-:Y:S02]  /*2220*/  @!P2 IADD3.X R17, R3, R17, RZ, P6, !PT ;  /* 0x000000110311a210 */ /* 0x000fe400037fe4ff */
[----:B0-----:R-:W-:-:S04]  /*2230*/  @!P2 IADD3 R12, P6, R14, R12, RZ ;  /* 0x0000000c0e0ca210 */ /* 0x001fc80007fde0ff */
[----:B------:R-:W-:Y:S01]  /*2240*/  @!P2 IADD3.X R13, R3, R13, RZ, P6, !PT ;  /* 0x0000000d030da210 */ /* 0x000fe200037fe4ff */
[----:B--2---:R0:W-:Y:S02]  /*2250*/  STL.64 [R1+0xb8], R30 ;  /* 0x0000b81e01007387 */ /* 0x0041e40000100a00 */
[----:B0-----:R-:W0:Y:S02]  /*2260*/  @!P0 LDC.64 R30, c[0x0][0x288] ;  /* 0x0000a200ff1e8b82 */ /* 0x001e240000000a00 */
[----:B------:R2:W-:Y:S04]  /*2270*/  STL.64 [R1+0xa0], R20 ;  /* 0x0000a01401007387 */ /* 0x0005e80000100a00 */
[----:B------:R3:W-:Y:S02]  /*2280*/  STL.64 [R1+0x1d0], R34 ;  /* 0x0001d02201007387 */ /* 0x0007e40000100a00 */
[----:B--2---:R-:W2:Y:S01]  /*2290*/  @!P0 LDC.64 R20, c[0x0][0x228] ;  /* 0x00008a00ff148b82 */ /* 0x004ea20000000a00 */
[----:B0-----:R-:W-:-:S04]  /*22a0*/  @!P0 IMAD R5, R32, R30, RZ ;  /* 0x0000001e20058224 */ /* 0x001fc800078e02ff */
[C---:B------:R-:W-:Y:S02]  /*22b0*/  @!P0 IMAD R5, R15.reuse, R31, R5 ;  /* 0x0000001f0f058224 */ /* 0x040fe400078e0205 */
[----:B------:R-:W-:Y:S02]  /*22c0*/  @!P0 IMAD.WIDE.U32 R30, R15, R30, R6 ;  /* 0x0000001e0f1e8225 */ /* 0x000fe400078e0006 */
[----:B------:R-:W0:Y:S03]  /*22d0*/  @!P4 LDC.64 R6, c[0x0][0x230] ;  /* 0x00008c00ff06cb82 */ /* 0x000e260000000a00 */
[----:B---3--:R-:W-:Y:S01]  /*22e0*/  @!P0 IADD3 R34, R31, R5, RZ ;  /* 0x000000051f228210 */ /* 0x008fe20007ffe0ff */
[----:B-1----:R-:W-:Y:S01]  /*22f0*/  @!P4 IMAD R31, R29, R26, RZ ;  /* 0x0000001a1d1fc224 */ /* 0x002fe200078e02ff */
[----:B------:R-:W-:-:S03]  /*2300*/  @!P0 SHF.L.U32 R5, R30, 0x2, RZ ;  /* 0x000000021e058819 */ /* 0x000fc600000006ff */
[----:B------:R-:W1:Y:S01]  /*2310*/  @!P4 LDC.64 R14, c[0x0][0x228] ;  /* 0x00008a00ff0ecb82 */ /* 0x000e620000000a00 */
[----:B------:R-:W-:Y:S01]  /*2320*/  @!P0 SHF.L.U64.HI R3, R30, 0x2, R34 ;  /* 0x000000021e038819 */ /* 0x000fe20000010222 */
[----:B------:R-:W-:Y:S01]  /*2330*/  @!P4 IMAD R27, R36, R27, R31 ;  /* 0x0000001b241bc224 */ /* 0x000fe200078e021f */
[----:B------:R-:W-:Y:S02]  /*2340*/  @!P4 MOV R34, R8 ;  /* 0x000000080022c202 */ /* 0x000fe40000000f00 */
[----:B------:R-:W-:-:S03]  /*2350*/  @!P4 MOV R35, R11 ;  /* 0x0000000b0023c202 */ /* 0x000fc60000000f00 */
[----:B------:R-:W3:Y:S01]  /*2360*/  @!P5 LDC.64 R30, c[0x0][0x288] ;  /* 0x0000a200ff1edb82 */ /* 0x000ee20000000a00 */
[----:B------:R-:W-:Y:S01]  /*2370*/  @!P0 IADD3 R18, P6, R5, R18, RZ ;  /* 0x0000001205128210 */ /* 0x000fe20007fde0ff */
[----:B------:R-:W-:-:S03]  /*2380*/  @!P4 IMAD.WIDE.U32 R34, R36, R26, R34 ;  /* 0x0000001a2422c225 */ /* 0x000fc600078e0022 */
[----:B------:R-:W-:Y:S02]  /*2390*/  @!P0 IADD3.X R19, R3, R19, RZ, P6, !PT ;  /* 0x0000001303138210 */ /* 0x000fe400037fe4ff */
[----:B--2---:R-:W-:Y:S02]  /*23a0*/  @!P0 IADD3 R20, P6, R5, R20, RZ ;  /* 0x0000001405148210 */ /* 0x004fe40007fde0ff */
[----:B------:R-:W-:Y:S02]  /*23b0*/  @!P4 IADD3 R27, R35, R27, RZ ;  /* 0x0000001b231bc210 */ /* 0x000fe40007ffe0ff */
[C---:B------:R-:W-:Y:S02]  /*23c0*/  @!P4 SHF.L.U32 R5, R34.reuse, 0x2, RZ ;  /* 0x000000022205c819 */ /* 0x040fe400000006ff */
[----:B------:R-:W-:Y:S02]  /*23d0*/  @!P0 IADD3.X R21, R3, R21, RZ, P6, !PT ;  /* 0x0000001503158210 */ /* 0x000fe400037fe4ff */
[----:B------:R-:W-:-:S02]  /*23e0*/  @!P4 SHF.L.U64.HI R27, R34, 0x2, R27 ;  /* 0x00000002221bc819 */ /* 0x000fc4000001021b */
[----:B0-----:R-:W-:-:S04]  /*23f0*/  @!P4 IADD3 R6, P6, R5, R6, RZ ;  /* 0x000000060506c210 */ /* 0x001fc80007fde0ff */
[----:B------:R-:W-:Y:S02]  /*2400*/  @!P4 IADD3.X R7, R27, R7, RZ, P6, !PT ;  /* 0x000000071b07c210 */ /* 0x000fe400037fe4ff */
[----:B-1----:R-:W-:Y:S01]  /*2410*/  @!P4 IADD3 R14, P6, R5, R14, RZ ;  /* 0x0000000e050ec210 */ /* 0x002fe20007fde0ff */
[----:B---3--:R-:W-:Y:S01]  /*2420*/  @!P5 IMAD R3, R28, R30, RZ ;  /* 0x0000001e1c03d224 */ /* 0x008fe200078e02ff */
[----:B------:R-:W-:Y:S02]  /*2430*/  CS2R R28, SRZ ;  /* 0x00000000001c7805 */ /* 0x000fe4000001ff00 */
[----:B------:R-:W-:Y:S02]  /*2440*/  @!P4 IADD3.X R15, R27, R15, RZ, P6, !PT ;  /* 0x0000000f1b0fc210 */ /* 0x000fe400037fe4ff */
[----:B------:R-:W-:Y:S02]  /*2450*/  CS2R R26, SRZ ;  /* 0x00000000001a7805 */ /* 0x000fe4000001ff00 */
[----:B------:R0:W2:Y:S04]  /*2460*/  @!P3 LDG.E.64 R28, desc[UR22][R24.64] ;  /* 0x00000016181cb981 */ /* 0x0000a8000c1e1b00 */
[----:B------:R-:W3:Y:S01]  /*2470*/  @!P3 LDG.E.64 R26, desc[UR22][R22.64] ;  /* 0x00000016161ab981 */ /* 0x000ee2000c1e1b00 */
[----:B------:R-:W-:-:S02]  /*2480*/  CS2R R34, SRZ ;  /* 0x0000000000227805 */ /* 0x000fc4000001ff00 */
[----:B0-----:R-:W-:-:S04]  /*2490*/  CS2R R24, SRZ ;  /* 0x0000000000187805 */ /* 0x001fc8000001ff00 */
[----:B------:R-:W4:Y:S04]  /*24a0*/  @!P0 LDG.E.64 R34, desc[UR22][R18.64] ;  /* 0x0000001612228981 */ /* 0x000f28000c1e1b00 */
[----:B------:R-:W4:Y:S04]  /*24b0*/  @!P2 LDG.E.64 R24, desc[UR22][R16.64] ;  /* 0x000000161018a981 */ /* 0x000f28000c1e1b00 */
[----:B--2---:R-:W-:Y:S04]  /*24c0*/  STL.64 [R1+0x1c8], R28 ;  /* 0x0001c81c01007387 */ /* 0x004fe80000100a00 */
[----:B---3--:R0:W-:Y:S02]  /*24d0*/  STL.64 [R1+0x80], R26 ;  /* 0x0000801a01007387 */ /* 0x0081e40000100a00 */
[----:B0-----:R-:W-:-:S06]  /*24e0*/  CS2R R26, SRZ ;  /* 0x00000000001a7805 */ /* 0x001fcc000001ff00 */
[----:B------:R0:W2:Y:S02]  /*24f0*/  @!P2 LDG.E.64 R26, desc[UR22][R12.64] ;  /* 0x000000160c1aa981 */ /* 0x0000a4000c1e1b00 */
[----:B0-----:R-:W-:-:S06]  /*2500*/  CS2R R12, SRZ ;  /* 0x00000000000c7805 */ /* 0x001fcc000001ff00 */
[----:B------:R-:W3:Y:S01]  /*2510*/  @!P0 LDG.E.64 R12, desc[UR22][R20.64] ;  /* 0x00000016140c8981 */ /* 0x000ee2000c1e1b00 */
[----:B------:R-:W-:Y:S02]  /*2520*/  @!P5 MOV R22, R8 ;  /* 0x000000080016d202 */ /* 0x000fe40000000f00 */
[----:B------:R-:W-:Y:S01]  /*2530*/  @!P5 MOV R23, R11 ;  /* 0x0000000b0017d202 */ /* 0x000fe20000000f00 */
[C---:B------:R-:W-:Y:S02]  /*2540*/  @!P5 IMAD R3, R4.reuse, R31, R3 ;  /* 0x0000001f0403d224 */ /* 0x040fe400078e0203 */
[----:B------:R-:W-:Y:S01]  /*2550*/  @!P5 IMAD.WIDE.U32 R30, R4, R30, R22 ;  /* 0x0000001e041ed225 */ /* 0x000fe200078e0016 */
[----:B------:R-:W-:Y:S01]  /*2560*/  IADD3 R37, R2, 0x10, RZ ;  /* 0x0000001002257810 */ /* 0x000fe20007ffe0ff */
[----:B------:R-:W0:Y:S03]  /*2570*/  @!P5 LDC.64 R4, c[0x0][0x230] ;  /* 0x00008c00ff04db82 */ /* 0x000e260000000a00 */
[----:B------:R-:W-:-:S02]  /*2580*/  @!P5 IADD3 R3, R31, R3, RZ ;  /* 0x000000031f03d210 */ /* 0x000fc40007ffe0ff */
[C---:B------:R-:W-:Y:S02]  /*2590*/  @!P5 SHF.L.U32 R16, R30.reuse, 0x2, RZ ;  /* 0x000000021e10d819 */ /* 0x040fe400000006ff */
[----:B------:R-:W-:Y:S02]  /*25a0*/  @!P5 SHF.L.U64.HI R17, R30, 0x2, R3 ;  /* 0x000000021e11d819 */ /* 0x000fe40000010203 */
[----:B------:R-:W-:-:S06]  /*25b0*/  CS2R R30, SRZ ;  /* 0x00000000001e7805 */ /* 0x000fcc000001ff00 */
[----:B------:R1:W3:Y:S01]  /*25c0*/  @!P4 LDG.E.64 R30, desc[UR22][R14.64] ;  /* 0x000000160e1ec981 */ /* 0x0002e2000c1e1b00 */
[----:B------:R-:W-:Y:S02]  /*25d0*/  SHF.R.S32.HI R29, RZ, 0x1f, R37 ;  /* 0x0000001fff1d7819 */ /* 0x000fe40000011425 */
[----:B------:R-:W-:Y:S01]  /*25e0*/  ISETP.GE.U32.AND P3, PT, R37, UR18, PT ;  /* 0x0000001225007c0c */ /* 0x000fe2000bf66070 */
[----:B--2---:R-:W-:Y:S04]  /*25f0*/  STL [R1+0x1f8], R27 ;  /* 0x0001f81b01007387 */ /* 0x004fe80000100800 */
[----:B------:R-:W-:Y:S04]  /*2600*/  STL [R1+0x208], R26 ;  /* 0x0002081a01007387 */ /* 0x000fe80000100800 */
[----:B----4-:R2:W-:Y:S04]  /*2610*/  STL.64 [R1+0x1d8], R24 ;  /* 0x0001d81801007387 */ /* 0x0105e80000100a00 */
[----:B---3--:R-:W-:Y:S04]  /*2620*/  STL.64 [R1+0x200], R12 ;  /* 0x0002000c01007387 */ /* 0x008fe80000100a00 */
[----:B------:R3:W-:Y:S01]  /*2630*/  STL.64 [R1+0x1e0], R34 ;  /* 0x0001e02201007387 */ /* 0x0007e20000100a00 */
[----:B------:R-:W-:Y:S01]  /*2640*/  ISETP.GE.AND.EX P3, PT, R29, UR19, PT, P3 ;  /* 0x000000131d007c0c */ /* 0x000fe2000bf66330 */
[----:B--2---:R-:W2:Y:S01]  /*2650*/  @!P5 LDC.64 R24, c[0x0][0x228] ;  /* 0x00008a00ff18db82 */ /* 0x004ea20000000a00 */
[----:B---3--:R-:W-:-:S06]  /*2660*/  CS2R R34, SRZ ;  /* 0x0000000000227805 */ /* 0x008fcc000001ff00 */
[----:B------:R3:W4:Y:S01]  /*2670*/  @!P4 LDG.E.64 R34, desc[UR22][R6.64] ;  /* 0x000000160622c981 */ /* 0x000722000c1e1b00 */
[----:B------:R-:W-:Y:S02]  /*2680*/  ISETP.GT.U32.OR P3, PT, R0, 0x22f, P3 ;  /* 0x0000022f0000780c */ /* 0x000fe40001f64470 */
[----:B------:R-:W-:-:S04]  /*2690*/  IADD3 R32, R2, 0x20, RZ ;  /* 0x0000002002207810 */ /* 0x000fc80007ffe0ff */
[----:B------:R-:W-:Y:S02]  /*26a0*/  SHF.R.S32.HI R33, RZ, 0x1f, R32 ;  /* 0x0000001fff217819 */ /* 0x000fe40000011420 */
[----:B------:R-:W-:-:S04]  /*26b0*/  ISETP.GE.U32.AND P2, PT, R32, UR18, PT ;  /* 0x0000001220007c0c */ /* 0x000fc8000bf46070 */
[----:B------:R-:W-:Y:S01]  /*26c0*/  ISETP.GE.AND.EX P2, PT, R33, UR19, PT, P2 ;  /* 0x0000001321007c0c */ /* 0x000fe2000bf46320 */
[----:B------:R-:W2:Y:S03]  /*26d0*/  @!P3 LDC.64 R22, c[0x0][0x288] ;  /* 0x0000a200ff16bb82 */ /* 0x000ea60000000a00 */
[----:B------:R-:W-:Y:S02]  /*26e0*/  ISETP.GT.U32.OR P2, PT, R0, 0x22f, P2 ;  /* 0x0000022f0000780c */ /* 0x000fe40001744470 */
[----:B-1----:R-:W-:Y:S02]  /*26f0*/  @!P3 MOV R14, R8 ;  /* 0x00000008000eb202 */ /* 0x002fe40000000f00 */
[----:B------:R-:W-:Y:S01]  /*2700*/  @!P3 MOV R15, R11 ;  /* 0x0000000b000fb202 */ /* 0x000fe20000000f00 */
[----:B------:R1:W-:Y:S01]  /*2710*/  STL.64 [R1+0x98], R30 ;  /* 0x0000981e01007387 */ /* 0x0003e20000100a00 */
[----:B0-----:R-:W-:-:S02]  /*2720*/  @!P5 IADD3 R4, P4, R16, R4, RZ ;  /* 0x000000041004d210 */ /* 0x001fc40007f9e0ff */
[----:B------:R-:W-:Y:S01]  /*2730*/  CS2R R12, SRZ ;  /* 0x00000000000c7805 */ /* 0x000fe2000001ff00 */
[----:B---3--:R-:W0:Y:S08]  /*2740*/  @!P3 LDC.64 R6, c[0x0][0x230] ;  /* 0x00008c00ff06bb82 */ /* 0x008e300000000a00 */
[----:B------:R-:W3:Y:S01]  /*2750*/  @!P2 LDC.64 R18, c[0x0][0x288] ;  /* 0x0000a200ff12ab82 */ /* 0x000ee20000000a00 */
[----:B--2---:R-:W-:-:S07]  /*2760*/  @!P3 IMAD R3, R29, R22, RZ ;  /* 0x000000161d03b224 */ /* 0x004fce00078e02ff */
[----:B------:R-:W2:Y:S01]  /*2770*/  @!P3 LDC.64 R20, c[0x0][0x228] ;  /* 0x00008a00ff14bb82 */ /* 0x000ea20000000a00 */
[C---:B------:R-:W-:Y:S02]  /*2780*/  @!P3 IMAD R3, R37.reuse, R23, R3 ;  /* 0x000000172503b224 */ /* 0x040fe400078e0203 */
[----:B------:R-:W-:Y:S01]  /*2790*/  @!P3 IMAD.WIDE.U32 R22, R37, R22, R14 ;  /* 0x000000162516b225 */ /* 0x000fe200078e000e */
[----:B------:R-:W-:-:S04]  /*27a0*/  @!P5 IADD3 R16, P6, R16, R24, RZ ;  /* 0x000000181010d210 */ /* 0x000fc80007fde0ff */
[----:B------:R-:W-:Y:S01]  /*27b0*/  @!P3 IADD3 R3, R23, R3, RZ ;  /* 0x000000031703b210 */ /* 0x000fe20007ffe0ff */
[----:B-1----:R-:W1:Y:S01]  /*27c0*/  @!P2 LDC.64 R30, c[0x0][0x230] ;  /* 0x00008c00ff1eab82 */ /* 0x002e620000000a00 */
[----:B------:R-:W-:Y:S02]  /*27d0*/  @!P2 MOV R23, R11 ;  /* 0x0000000b0017a202 */ /* 0x000fe40000000f00 */
[C---:B------:R-:W-:Y:S02]  /*27e0*/  @!P3 SHF.L.U64.HI R3, R22.reuse, 0x2, R3 ;  /* 0x000000021603b819 */ /* 0x040fe40000010203 */
[C---:B------:R-:W-:Y:S02]  /*27f0*/  @!P5 IADD3.X R5, R17.reuse, R5, RZ, P4, !PT ;  /* 0x000000051105d210 */ /* 0x040fe400027fe4ff */
[----:B------:R-:W-:Y:S02]  /*2800*/  @!P5 IADD3.X R17, R17, R25, RZ, P6, !PT ;  /* 0x000000191111d210 */ /* 0x000fe400037fe4ff */
[----:B------:R-:W1:Y:S03]  /*2810*/  @!P2 LDC.64 R24, c[0x0][0x228] ;  /* 0x00008a00ff18ab82 */ /* 0x000e660000000a00 */
[----:B------:R-:W2:Y:S04]  /*2820*/  @!P5 LDG.E.64 R12, desc[UR22][R16.64] ;  /* 0x00000016100cd981 */ /* 0x000ea8000c1e1b00 */
[----:B----4-:R4:W-:Y:S02]  /*2830*/  STL.64 [R1+0x120], R34 ;  /* 0x0001202201007387 */ /* 0x0109e40000100a00 */
[----:B----4-:R-:W-:Y:S01]  /*2840*/  @!P3 SHF.L.U32 R35, R22, 0x2, RZ ;  /* 0x000000021623b819 */ /* 0x010fe200000006ff */
[----:B---3--:R-:W-:Y:S01]  /*2850*/  @!P2 IMAD R34, R33, R18, RZ ;  /* 0x000000122122a224 */ /* 0x008fe200078e02ff */
[----:B------:R-:W-:-:S03]  /*2860*/  @!P2 MOV R22, R8 ;  /* 0x000000080016a202 */ /* 0x000fc60000000f00 */
[C---:B------:R-:W-:Y:S02]  /*2870*/  @!P2 IMAD R34, R32.reuse, R19, R34 ;  /* 0x000000132022a224 */ /* 0x040fe400078e0222 */
[----:B------:R-:W-:Y:S01]  /*2880*/  @!P2 IMAD.WIDE.U32 R18, R32, R18, R22 ;  /* 0x000000122012a225 */ /* 0x000fe200078e0016 */
[----:B------:R-:W-:-:S06]  /*2890*/  CS2R R32, SRZ ;  /* 0x0000000000207805 */ /* 0x000fcc000001ff00 */
[----:B------:R3:W4:Y:S01]  /*28a0*/  @!P5 LDG.E.64 R32, desc[UR22][R4.64] ;  /* 0x000000160420d981 */ /* 0x000722000c1e1b00 */
[----:B0-----:R-:W-:Y:S02]  /*28b0*/  @!P3 IADD3 R6, P6, R35, R6, RZ ;  /* 0x000000062306b210 */ /* 0x001fe40007fde0ff */
[----:B------:R-:W-:Y:S02]  /*28c0*/  @!P2 IADD3 R34, R19, R34, RZ ;  /* 0x000000221322a210 */ /* 0x000fe40007ffe0ff */
[----:B------:R-:W-:Y:S02]  /*28d0*/  @!P3 IADD3.X R7, R3, R7, RZ, P6, !PT ;  /* 0x000000070307b210 */ /* 0x000fe400037fe4ff */
[----:B--2---:R-:W-:Y:S02]  /*28e0*/  @!P3 IADD3 R20, P6, R35, R20, RZ ;  /* 0x000000142314b210 */ /* 0x004fe40007fde0ff */
[----:B------:R-:W-:Y:S02]  /*28f0*/  @!P2 SHF.L.U32 R19, R18, 0x2, RZ ;  /* 0x000000021213a819 */ /* 0x000fe400000006ff */
[----:B------:R-:W-:-:S02]  /*2900*/  @!P3 IADD3.X R21, R3, R21, RZ, P6, !PT ;  /* 0x000000150315b210 */ /* 0x000fc400037fe4ff */
[----:B------:R-:W-:Y:S02]  /*2910*/  @!P2 SHF.L.U64.HI R18, R18, 0x2, R34 ;  /* 0x000000021212a819 */ /* 0x000fe40000010222 */
[----:B-1----:R-:W-:-:S04]  /*2920*/  @!P2 IADD3 R30, P6, R19, R30, RZ ;  /* 0x0000001e131ea210 */ /* 0x002fc80007fde0ff */
[----:B------:R-:W-:Y:S02]  /*2930*/  @!P2 IADD3.X R31, R18, R31, RZ, P6, !PT ;  /* 0x0000001f121fa210 */ /* 0x000fe400037fe4ff */
[----:B------:R-:W-:-:S04]  /*2940*/  @!P2 IADD3 R24, P6, R19, R24, RZ ;  /* 0x000000181318a210 */ /* 0x000fc80007fde0ff */
[----:B------:R-:W-:Y:S02]  /*2950*/  @!P2 IADD3.X R25, R18, R25, RZ, P6, !PT ;  /* 0x000000191219a210 */ /* 0x000fe400037fe4ff */
[----:B------:R-:W-:Y:S02]  /*2960*/  CS2R R18, SRZ ;  /* 0x0000000000127805 */ /* 0x000fe4000001ff00 */
[C---:B------:R-:W-:Y:S02]  /*2970*/  IADD3 R28, R2.reuse, 0x30, RZ ;  /* 0x00000030021c7810 */ /* 0x040fe40007ffe0ff */
[----:B------:R-:W-:Y:S01]  /*2980*/  IADD3 R29, R2, 0x40, RZ ;  /* 0x00000040021d7810 */ /* 0x000fe20007ffe0ff */
[----:B------:R-:W5:Y:S04]  /*2990*/  @!P2 LDG.E.64 R52, desc[UR22][R24.64] ;  /* 0x000000161834a981 */ /* 0x000f68000c1e1b00 */
[----:B------:R0:W2:Y:S01]  /*29a0*/  @!P3 LDG.E.64 R18, desc[UR22][R6.64] ;  /* 0x000000160612b981 */ /* 0x0000a2000c1e1b00 */
[----:B------:R-:W-:-:S02]  /*29b0*/  SHF.R.S32.HI R27, RZ, 0x1f, R28 ;  /* 0x0000001fff1b7819 */ /* 0x000fc4000001141c */
[----:B------:R-:W-:-:S04]  /*29c0*/  ISETP.GE.U32.AND P0, PT, R28, UR18, PT ;  /* 0x000000121c007c0c */ /* 0x000fc8000bf06070 */
[----:B------:R-:W-:-:S04]  /*29d0*/  ISETP.GE.AND.EX P0, PT, R27, UR19, PT, P0 ;  /* 0x000000131b007c0c */ /* 0x000fc8000bf06300 */
[----:B------:R-:W-:Y:S02]  /*29e0*/  ISETP.GT.U32.OR P0, PT, R0, 0x22f, P0 ;  /* 0x0000022f0000780c */ /* 0x000fe40000704470 */
[----:B------:R-:W-:Y:S02]  /*29f0*/  SHF.R.S32.HI R26, RZ, 0x1f, R29 ;  /* 0x0000001fff1a7819 */ /* 0x000fe4000001141d */
[----:B------:R-:W-:-:S04]  /*2a00*/  ISETP.GE.U32.AND P4, PT, R29, UR18, PT ;  /* 0x000000121d007c0c */ /* 0x000fc8000bf86070 */
[----:B------:R-:W-:-:S05]  /*2a10*/  ISETP.GE.AND.EX P4, PT, R26, UR19, PT, P4 ;  /* 0x000000131a007c0c */ /* 0x000fca000bf86340 */
[----:B------:R-:W1:Y:S01]  /*2a20*/  @!P0 LDC.64 R14, c[0x0][0x288] ;  /* 0x0000a200ff0e8b82 */ /* 0x000e620000000a00 */
[----:B------:R-:W-:Y:S02]  /*2a30*/  ISETP.GT.U32.OR P4, PT, R0, 0x22f, P4 ;  /* 0x0000022f0000780c */ /* 0x000fe40002784470 */
[----:B------:R-:W-:Y:S02]  /*2a40*/  @!P0 MOV R34, R8 ;  /* 0x0000000800228202 */ /* 0x000fe40000000f00 */
[----:B------:R-:W-:Y:S01]  /*2a50*/  @!P0 MOV R35, R11 ;  /* 0x0000000b00238202 */ /* 0x000fe20000000f00 */
[----:B------:R0:W-:Y:S02]  /*2a60*/  STL.64 [R1+0x90], R12 ;  /* 0x0000900c01007387 */ /* 0x0001e40000100a00 */
[----:B---3--:R-:W3:Y:S08]  /*2a70*/  @!P0 LDC.64 R4, c[0x0][0x230] ;  /* 0x00008c00ff048b82 */ /* 0x008ef00000000a00 */
[----:B------:R-:W3:Y:S01]  /*2a80*/  @!P4 LDC.64 R22, c[0x0][0x288] ;  /* 0x0000a200ff16cb82 */ /* 0x000ee20000000a00 */
[----:B-1----:R-:W-:-:S07]  /*2a90*/  @!P0 IMAD R3, R27, R14, RZ ;  /* 0x0000000e1b038224 */ /* 0x002fce00078e02ff */
[----:B------:R-:W1:Y:S01]  /*2aa0*/  @!P0 LDC.64 R16, c[0x0][0x228] ;  /* 0x00008a00ff108b82 */ /* 0x000e620000000a00 */
[----:B------:R-:W-:-:S04]  /*2ab0*/  @!P0 IMAD.WIDE.U32 R34, R28, R14, R34 ;  /* 0x0000000e1c228225 */ /* 0x000fc800078e0022 */
[----:B------:R-:W-:Y:S01]  /*2ac0*/  @!P0 IMAD R3, R28, R15, R3 ;  /* 0x0000000f1c038224 */ /* 0x000fe200078e0203 */
[----:B------:R-:W-:Y:S02]  /*2ad0*/  IADD3 R28, R2, 0x50, RZ ;  /* 0x00000050021c7810 */ /* 0x000fe40007ffe0ff */
[----:B------:R-:W2:Y:S02]  /*2ae0*/  @!P4 LDC.64 R40, c[0x0][0x230] ;  /* 0x00008c00ff28cb82 */ /* 0x000ea40000000a00 */
[----:B0-----:R-:W-:Y:S02]  /*2af0*/  SHF.R.S32.HI R12, RZ, 0x1f, R28 ;  /* 0x0000001fff0c7819 */ /* 0x001fe4000001141c */
[----:B------:R-:W-:-:S04]  /*2b00*/  ISETP.GE.U32.AND P5, PT, R28, UR18, PT ;  /* 0x000000121c007c0c */ /* 0x000fc8000bfa6070 */
[----:B------:R-:W-:Y:S01]  /*2b10*/  ISETP.GE.AND.EX P5, PT, R12, UR19, PT, P5 ;  /* 0x000000130c007c0c */ /* 0x000fe2000bfa6350 */
[----:B---3--:R-:W-:Y:S01]  /*2b20*/  @!P4 IMAD R15, R26, R22, RZ ;  /* 0x000000161a0fc224 */ /* 0x008fe200078e02ff */
[----:B------:R-:W-:Y:S01]  /*2b30*/  IADD3 R26, R2, 0x60, RZ ;  /* 0x00000060021a7810 */ /* 0x000fe20007ffe0ff */
[----:B------:R-:W0:Y:S01]  /*2b40*/  @!P4 LDC.64 R38, c[0x0][0x228] ;  /* 0x00008a00ff26cb82 */ /* 0x000e220000000a00 */
[----:B------:R-:W-:Y:S02]  /*2b50*/  ISETP.GT.U32.OR P5, PT, R0, 0x22f, P5 ;  /* 0x0000022f0000780c */ /* 0x000fe40002fa4470 */
[----:B------:R-:W-:Y:S02]  /*2b60*/  SHF.R.S32.HI R27, RZ, 0x1f, R26 ;  /* 0x0000001fff1b7819 */ /* 0x000fe4000001141a */
[----:B------:R-:W-:-:S09]  /*2b70*/  @!P0 IADD3 R3, R35, R3, RZ ;  /* 0x0000000323038210 */ /* 0x000fd20007ffe0ff */
[----:B------:R-:W3:Y:S01]  /*2b80*/  @!P5 LDC.64 R6, c[0x0][0x288] ;  /* 0x0000a200ff06db82 */ /* 0x000ee20000000a00 */
[C---:B------:R-:W-:Y:S02]  /*2b90*/  @!P0 SHF.L.U32 R14, R34.reuse, 0x2, RZ ;  /* 0x00000002220e8819 */ /* 0x040fe400000006ff */
[----:B------:R-:W-:Y:S02]  /*2ba0*/  @!P0 SHF.L.U64.HI R3, R34, 0x2, R3 ;  /* 0x0000000222038819 */ /* 0x000fe40000010203 */
[----:B------:R-:W-:Y:S02]  /*2bb0*/  @!P4 MOV R34, R8 ;  /* 0x000000080022c202 */ /* 0x000fe40000000f00 */
[----:B------:R-:W-:Y:S01]  /*2bc0*/  @!P4 MOV R35, R11 ;  /* 0x0000000b0023c202 */ /* 0x000fe20000000f00 */
[C---:B------:R-:W-:Y:S01]  /*2bd0*/  @!P4 IMAD R15, R29.reuse, R23, R15 ;  /* 0x000000171d0fc224 */ /* 0x040fe200078e020f */
[----:B------:R-:W-:Y:S01]  /*2be0*/  @!P0 IADD3 R4, P6, R14, R4, RZ ;  /* 0x000000040e048210 */ /* 0x000fe20007fde0ff */
[----:B------:R-:W-:-:S03]  /*2bf0*/  @!P4 IMAD.WIDE.U32 R22, R29, R22, R34 ;  /* 0x000000161d16c225 */ /* 0x000fc600078e0022 */
[----:B------:R-:W-:Y:S01]  /*2c00*/  @!P0 IADD3.X R5, R3, R5, RZ, P6, !PT ;  /* 0x0000000503058210 */ /* 0x000fe200037fe4ff */
[----:B------:R-:W0:Y:S01]  /*2c10*/  @!P5 LDC.64 R34, c[0x0][0x230] ;  /* 0x00008c00ff22db82 */ /* 0x000e220000000a00 */
[----:B------:R-:W-:Y:S02]  /*2c20*/  @!P5 MOV R36, R8 ;  /* 0x000000080024d202 */ /* 0x000fe40000000f00 */
[----:B------:R-:W-:Y:S02]  /*2c30*/  @!P4 IADD3 R23, R23, R15, RZ ;  /* 0x0000000f1717c210 */ /* 0x000fe40007ffe0ff */
[----:B------:R-:W-:Y:S02]  /*2c40*/  @!P5 MOV R37, R11 ;  /* 0x0000000b0025d202 */ /* 0x000fe40000000f00 */
[----:B------:R-:W-:-:S04]  /*2c50*/  IADD3 R13, R2, 0x70, RZ ;  /* 0x00000070020d7810 */ /* 0x000fc80007ffe0ff */
[----:B------:R-:W-:Y:S01]  /*2c60*/  ISETP.GE.U32.AND P6, PT, R13, UR18, PT ;  /* 0x000000120d007c0c */ /* 0x000fe2000bfc6070 */
[----:B----4-:R4:W-:Y:S02]  /*2c70*/  STL.64 [R1+0xe0], R32 ;  /* 0x0000e02001007387 */ /* 0x0109e40000100a00 */
[----:B----4-:R-:W-:-:S06]  /*2c80*/  CS2R R32, SRZ ;  /* 0x0000000000207805 */ /* 0x010fcc000001ff00 */
[----:B------:R4:W2:Y:S01]  /*2c90*/  @!P3 LDG.E.64 R32, desc[UR22][R20.64] ;  /* 0x000000161420b981 */ /* 0x0008a2000c1e1b00 */
[----:B------:R-:W-:-:S04]  /*2ca0*/  ISETP.GE.U32.AND P3, PT, R26, UR18, PT ;  /* 0x000000121a007c0c */ /* 0x000fc8000bf66070 */
[----:B------:R-:W-:-:S04]  /*2cb0*/  ISETP.GE.AND.EX P3, PT, R27, UR19, PT, P3 ;  /* 0x000000131b007c0c */ /* 0x000fc8000bf66330 */
[----:B------:R-:W-:Y:S02]  /*2cc0*/  ISETP.GT.U32.OR P3, PT, R0, 0x22f, P3 ;  /* 0x0000022f0000780c */ /* 0x000fe40001f64470 */
[----:B----4-:R-:W-:-:S06]  /*2cd0*/  CS2R R20, SRZ ;  /* 0x0000000000147805 */ /* 0x010fcc000001ff00 */
[----:B------:R4:W5:Y:S05]  /*2ce0*/  @!P2 LDG.E.64 R20, desc[UR22][R30.64] ;  /* 0x000000161e14a981 */ /* 0x00096a000c1e1b00 */
[----:B------:R-:W0:Y:S01]  /*2cf0*/  @!P3 LDC.64 R24, c[0x0][0x288] ;  /* 0x0000a200ff18bb82 */ /* 0x000e220000000a00 */
[----:B-1----:R-:W-:-:S04]  /*2d00*/  @!P0 IADD3 R14, P2, R14, R16, RZ ;  /* 0x000000100e0e8210 */ /* 0x002fc80007f5e0ff */
[----:B------:R-:W-:Y:S01]  /*2d10*/  @!P0 IADD3.X R15, R3, R17, RZ, P2, !PT ;  /* 0x00000011030f8210 */ /* 0x000fe200017fe4ff */
[-C--:B---3--:R-:W-:Y:S01]  /*2d20*/  @!P5 IMAD R3, R12, R6.reuse, RZ ;  /* 0x000000060c03d224 */ /* 0x088fe200078e02ff */
[----:B--2---:R1:W-:Y:S01]  /*2d30*/  STL.64 [R1+0x210], R18 ;  /* 0x0002101201007387 */ /* 0x0043e20000100a00 */
[----:B----4-:R-:W2:Y:S02]  /*2d40*/  @!P5 LDC.64 R30, c[0x0][0x228] ;  /* 0x00008a00ff1edb82 */ /* 0x010ea40000000a00 */
[C---:B------:R-:W-:Y:S01]  /*2d50*/  @!P5 IMAD R3, R28.reuse, R7, R3 ;  /* 0x000000071c03d224 */ /* 0x040fe200078e0203 */
[----:B------:R0:W5:Y:S01]  /*2d60*/  @!P0 LDG.E.64 R46, desc[UR22][R14.64] ;  /* 0x000000160e2e8981 */ /* 0x000162000c1e1b00 */
[----:B------:R-:W-:-:S05]  /*2d70*/  @!P5 IMAD.WIDE.U32 R6, R28, R6, R36 ;  /* 0x000000061c06d225 */ /* 0x000fca00078e0024 */
[----:B------:R-:W-:Y:S02]  /*2d80*/  @!P5 IADD3 R3, R7, R3, RZ ;  /* 0x000000030703d210 */ /* 0x000fe40007ffe0ff */
[----:B-1----:R-:W-:Y:S02]  /*2d90*/  SHF.R.S32.HI R18, RZ, 0x1f, R13 ;  /* 0x0000001fff127819 */ /* 0x002fe4000001140d */
[C---:B------:R-:W-:Y:S01]  /*2da0*/  @!P5 SHF.L.U32 R7, R6.reuse, 0x2, RZ ;  /* 0x000000020607d819 */ /* 0x040fe200000006ff */
[----:B0-----:R-:W-:Y:S01]  /*2db0*/  @!P3 IMAD R14, R27, R24, RZ ;  /* 0x000000181b0eb224 */ /* 0x001fe200078e02ff */
[----:B------:R-:W-:Y:S02]  /*2dc0*/  @!P5 SHF.L.U64.HI R3, R6, 0x2, R3 ;  /* 0x000000020603d819 */ /* 0x000fe40000010203 */
[----:B------:R-:W-:Y:S01]  /*2dd0*/  @!P4 SHF.L.U32 R16, R22, 0x2, RZ ;  /* 0x000000021610c819 */ /* 0x000fe200000006ff */
[----:B------:R-:W-:Y:S01]  /*2de0*/  @!P3 IMAD R6, R26, R25, R14 ;  /* 0x000000191a06b224 */ /* 0x000fe200078e020e */
[----:B------:R-:W-:-:S02]  /*2df0*/  @!P3 MOV R14, R8 ;  /* 0x00000008000eb202 */ /* 0x000fc40000000f00 */
[----:B------:R-:W-:Y:S02]  /*2e00*/  @!P3 MOV R15, R11 ;  /* 0x0000000b000fb202 */ /* 0x000fe40000000f00 */
[----:B------:R-:W-:Y:S02]  /*2e10*/  ISETP.GE.AND.EX P2, PT, R18, UR19, PT, P6 ;  /* 0x0000001312007c0c */ /* 0x000fe4000bf46360 */
[----:B------:R-:W-:Y:S02]  /*2e20*/  @!P4 SHF.L.U64.HI R22, R22, 0x2, R23 ;  /* 0x000000021616c819 */ /* 0x000fe40000010217 */
[----:B------:R-:W-:Y:S01]  /*2e30*/  @!P4 IADD3 R40, P6, R16, R40, RZ ;  /* 0x000000281028c210 */ /* 0x000fe20007fde0ff */
[----:B------:R-:W-:Y:S01]  /*2e40*/  @!P3 IMAD.WIDE.U32 R24, R26, R24, R14 ;  /* 0x000000181a18b225 */ /* 0x000fe200078e000e */
[----:B------:R-:W-:Y:S01]  /*2e50*/  CS2R R26, SRZ ;  /* 0x00000000001a7805 */ /* 0x000fe2000001ff00 */
[----:B------:R-:W-:Y:S01]  /*2e60*/  STL.64 [R1+0x30], R32 ;  /* 0x0000302001007387 */ /* 0x000fe20000100a00 */
[----:B------:R-:W-:Y:S01]  /*2e70*/  @!P4 IADD3.X R41, R22, R41, RZ, P6, !PT ;  /* 0x000000291629c210 */ /* 0x000fe200037fe4ff */
[----:B------:R-:W0:Y:S04]  /*2e80*/  @!P3 LDC.64 R14, c[0x0][0x228] ;  /* 0x00008a00ff0ebb82 */ /* 0x000e280000000a00 */
[----:B------:R-:W3:Y:S01]  /*2e90*/  @!P4 LDG.E.64 R26, desc[UR22][R40.64] ;  /* 0x00000016281ac981 */ /* 0x000ee2000c1e1b00 */
[----:B------:R-:W-:-:S04]  /*2ea0*/  @!P4 IADD3 R38, P6, R16, R38, RZ ;  /* 0x000000261026c210 */ /* 0x000fc80007fde0ff */
[----:B------:R-:W-:Y:S02]  /*2eb0*/  @!P4 IADD3.X R39, R22, R39, RZ, P6, !PT ;  /* 0x000000271627c210 */ /* 0x000fe400037fe4ff */
[----:B------:R-:W-:Y:S02]  /*2ec0*/  @!P5 IADD3 R34, P6, R7, R34, RZ ;  /* 0x000000220722d210 */ /* 0x000fe40007fde0ff */
[----:B------:R-:W-:Y:S02]  /*2ed0*/  CS2R R22, SRZ ;  /* 0x0000000000167805 */ /* 0x000fe4000001ff00 */
[----:B------:R-:W-:Y:S01]  /*2ee0*/  @!P3 IADD3 R6, R25, R6, RZ ;  /* 0x000000061906b210 */ /* 0x000fe20007ffe0ff */
[----:B------:R-:W5:Y:S01]  /*2ef0*/  @!P4 LDG.E.64 R44, desc[UR22][R38.64] ;  /* 0x00000016262cc981 */ /* 0x000f62000c1e1b00 */
[----:B------:R-:W-:-:S03]  /*2f00*/  @!P5 IADD3.X R35, R3, R35, RZ, P6, !PT ;  /* 0x000000230323d210 */ /* 0x000fc600037fe4ff */
[----:B------:R1:W5:Y:S02]  /*2f10*/  @!P0 LDG.E.64 R22, desc[UR22][R4.64] ;  /* 0x0000001604168981 */ /* 0x000364000c1e1b00 */
[----:B-1----:R-:W1:Y:S02]  /*2f20*/  @!P3 LDC.64 R4, c[0x0][0x230] ;  /* 0x00008c00ff04bb82 */ /* 0x002e640000000a00 */
[----:B---3--:R3:W-:Y:S02]  /*2f30*/  STL.64 [R1+0x38], R26 ;  /* 0x0000381a01007387 */ /* 0x0087e40000100a00 */
[----:B---3--:R-:W-:-:S06]  /*2f40*/  CS2R R26, SRZ ;  /* 0x00000000001a7805 */ /* 0x008fcc000001ff00 */
[----:B------:R-:W3:Y:S01]  /*2f50*/  @!P5 LDG.E.64 R26, desc[UR22][R34.64] ;  /* 0x00000016221ad981 */ /* 0x000ee2000c1e1b00 */
[----:B--2---:R-:W-:Y:S02]  /*2f60*/  @!P5 IADD3 R30, P6, R7, R30, RZ ;  /* 0x0000001e071ed210 */ /* 0x004fe40007fde0ff */
[C---:B------:R-:W-:Y:S02]  /*2f70*/  @!P3 SHF.L.U32 R43, R24.reuse, 0x2, RZ ;  /* 0x00000002182bb819 */ /* 0x040fe400000006ff */
[----:B------:R-:W-:Y:S02]  /*2f80*/  @!P5 IADD3.X R31, R3, R31, RZ, P6, !PT ;  /* 0x0000001f031fd210 */ /* 0x000fe400037fe4ff */
[----:B------:R-:W-:Y:S02]  /*2f90*/  @!P3 SHF.L.U64.HI R3, R24, 0x2, R6 ;  /* 0x000000021803b819 */ /* 0x000fe40000010206 */
[----:B-1----:R-:W-:-:S04]  /*2fa0*/  @!P3 IADD3 R4, P6, R43, R4, RZ ;  /* 0x000000042b04b210 */ /* 0x002fc80007fde0ff */
[----:B------:R-:W-:Y:S02]  /*2fb0*/  @!P3 IADD3.X R5, R3, R5, RZ, P6, !PT ;  /* 0x000000050305b210 */ /* 0x000fe400037fe4ff */
[----:B------:R-:W-:-:S13]  /*2fc0*/  ISETP.GT.U32.OR P2, PT, R0, 0x22f, P2 ;  /* 0x0000022f0000780c */ /* 0x000fda0001744470 */
[----:B------:R-:W1:Y:S08]  /*2fd0*/  @!P2 LDC.64 R16, c[0x0][0x288] ;  /* 0x0000a200ff10ab82 */ /* 0x000e700000000a00 */
[----:B------:R-:W2:Y:S01]  /*2fe0*/  @!P2 LDC.64 R6, c[0x0][0x230] ;  /* 0x00008c00ff06ab82 */ /* 0x000ea20000000a00 */
[----:B---3--:R3:W-:Y:S02]  /*2ff0*/  STL.64 [R1+0x40], R26 ;  /* 0x0000401a01007387 */ /* 0x0087e40000100a00 */
[----:B---3--:R-:W-:-:S06]  /*3000*/  CS2R R26, SRZ ;  /* 0x00000000001a7805 */ /* 0x008fcc000001ff00 */
[----:B------:R-:W3:Y:S01]  /*3010*/  @!P3 LDG.E.64 R26, desc[UR22][R4.64] ;  /* 0x00000016041ab981 */ /* 0x000ee2000c1e1b00 */
[----:B-1----:R-:W-:Y:S01]  /*3020*/  @!P2 IMAD R42, R18, R16, RZ ;  /* 0x00000010122aa224 */ /* 0x002fe200078e02ff */
[----:B------:R-:W-:Y:S02]  /*3030*/  @!P2 MOV R24, R8 ;  /* 0x000000080018a202 */ /* 0x000fe40000000f00 */
[----:B------:R-:W-:Y:S01]  /*3040*/  @!P2 MOV R25, R11 ;  /* 0x0000000b0019a202 */ /* 0x000fe20000000f00 */
[C---:B------:R-:W-:Y:S02]  /*3050*/  @!P2 IMAD R42, R13.reuse, R17, R42 ;  /* 0x000000110d2aa224 */ /* 0x040fe400078e022a */
[----:B------:R-:W-:Y:S01]  /*3060*/  @!P2 IMAD.WIDE.U32 R16, R13, R16, R24 ;  /* 0x000000100d10a225 */ /* 0x000fe200078e0018 */
[----:B0-----:R-:W-:Y:S02]  /*3070*/  @!P3 IADD3 R14, P6, R43, R14, RZ ;  /* 0x0000000e2b0eb210 */ /* 0x001fe40007fde0ff */
[----:B------:R-:W0:Y:S02]  /*3080*/  @!P2 LDC.64 R24, c[0x0][0x228] ;  /* 0x00008a00ff18ab82 */ /* 0x000e240000000a00 */
[----:B------:R-:W-:-:S02]  /*3090*/  @!P2 IADD3 R42, R17, R42, RZ ;  /* 0x0000002a112aa210 */ /* 0x000fc40007ffe0ff */
[C---:B------:R-:W-:Y:S02]  /*30a0*/  @!P2 SHF.L.U32 R17, R16.reuse, 0x2, RZ ;  /* 0x000000021011a819 */ /* 0x040fe400000006ff */
[----:B------:R-:W-:Y:S02]  /*30b0*/  @!P3 IADD3.X R15, R3, R15, RZ, P6, !PT ;  /* 0x0000000f030fb210 */ /* 0x000fe400037fe4ff */
[----:B------:R-:W-:Y:S02]  /*30c0*/  @!P2 SHF.L.U64.HI R42, R16, 0x2, R42 ;  /* 0x00000002102aa819 */ /* 0x000fe4000001022a */
[----:B--2---:R-:W-:-:S04]  /*30d0*/  @!P2 IADD3 R6, P6, R17, R6, RZ ;  /* 0x000000061106a210 */ /* 0x004fc80007fde0ff */
[----:B------:R-:W-:Y:S02]  /*30e0*/  @!P2 IADD3.X R7, R42, R7, RZ, P6, !PT ;  /* 0x000000072a07a210 */ /* 0x000fe400037fe4ff */
        /* <DEDUP_REMOVED lines=10> */
[----:B---3--:R2:W-:Y:S01]  /*3190*/  STL.64 [R1+0x50], R26 ;  /* 0x0000501a01007387 */ /* 0x0085e20000100a00 */
[----:B0-----:R-:W-:Y:S02]  /*31a0*/  @!P2 IADD3 R24, P6, R17, R24, RZ ;  /* 0x000000181118a210 */ /* 0x001fe40007fde0ff */
[----:B------:R-:W-:Y:S02]  /*31b0*/  IADD3 R33, R2, 0xa0, RZ ;  /* 0x000000a002217810 */ /* 0x000fe40007ffe0ff */
[----:B------:R-:W-:Y:S01]  /*31c0*/  CS2R R40, SRZ ;  /* 0x0000000000287805 */ /* 0x000fe2000001ff00 */
[----:B------:R-:W0:Y:S01]  /*31d0*/  @!P0 LDC.64 R34, c[0x0][0x230] ;  /* 0x00008c00ff228b82 */ /* 0x000e220000000a00 */
[----:B--2---:R-:W-:Y:S02]  /*31e0*/  CS2R R26, SRZ ;  /* 0x00000000001a7805 */ /* 0x004fe4000001ff00 */
[----:B------:R-:W-:Y:S01]  /*31f0*/  ISETP.GT.U32.OR P4, PT, R0, 0x22f, P4 ;  /* 0x0000022f0000780c */ /* 0x000fe20002784470 */
[----:B-1----:R-:W-:Y:S01]  /*3200*/  @!P0 IMAD R3, R19, R36, RZ ;  /* 0x0000002413038224 */ /* 0x002fe200078e02ff */
[----:B------:R-:W-:Y:S01]  /*3210*/  @!P2 IADD3.X R25, R42, R25, RZ, P6, !PT ;  /* 0x000000192a19a210 */ /* 0x000fe200037fe4ff */
[----:B------:R1:W5:Y:S04]  /*3220*/  @!P3 LDG.E.64 R40, desc[UR22][R14.64] ;  /* 0x000000160e28b981 */ /* 0x000368000c1e1b00 */
[----:B------:R2:W3:Y:S01]  /*3230*/  @!P2 LDG.E.64 R26, desc[UR22][R6.64] ;  /* 0x00000016061aa981 */ /* 0x0004e2000c1e1b00 */
[----:B------:R-:W-:-:S05]  /*3240*/  CS2R R42, SRZ ;  /* 0x00000000002a7805 */ /* 0x000fca000001ff00 */
[----:B------:R-:W4:Y:S01]  /*3250*/  @!P4 LDC.64 R16, c[0x0][0x288] ;  /* 0x0000a200ff10cb82 */ /* 0x000f220000000a00 */
[----:B------:R-:W-:Y:S02]  /*3260*/  @!P0 MOV R38, R8 ;  /* 0x0000000800268202 */ /* 0x000fe40000000f00 */
[----:B------:R-:W-:Y:S01]  /*3270*/  @!P0 MOV R39, R11 ;  /* 0x0000000b00278202 */ /* 0x000fe20000000f00 */
[C---:B------:R-:W-:Y:S01]  /*3280*/  @!P0 IMAD R3, R12.reuse, R37, R3 ;  /* 0x000000250c038224 */ /* 0x040fe200078e0203 */
[----:B------:R0:W5:Y:S01]  /*3290*/  @!P5 LDG.E.64 R42, desc[UR22][R30.64] ;  /* 0x000000161e2ad981 */ /* 0x000162000c1e1b00 */
[----:B------:R-:W-:Y:S01]  /*32a0*/  ISETP.GE.U32.AND P5, PT, R33, UR18, PT ;  /* 0x0000001221007c0c */ /* 0x000fe2000bfa6070 */
[----:B------:R-:W-:Y:S01]  /*32b0*/  @!P0 IMAD.WIDE.U32 R36, R12, R36, R38 ;  /* 0x000000240c248225 */ /* 0x000fe200078e0026 */
[----:B------:R-:W-:Y:S01]  /*32c0*/  SHF.R.S32.HI R12, RZ, 0x1f, R33 ;  /* 0x0000001fff0c7819 */ /* 0x000fe20000011421 */
[----:B-1----:R-:W1:Y:S03]  /*32d0*/  @!P0 LDC.64 R14, c[0x0][0x228] ;  /* 0x00008a00ff0e8b82 */ /* 0x002e660000000a00 */
[----:B------:R-:W-:-:S04]  /*32e0*/  ISETP.GE.AND.EX P5, PT, R12, UR19, PT, P5 ;  /* 0x000000130c007c0c */ /* 0x000fc8000bfa6350 */
[----:B------:R-:W-:Y:S01]  /*32f0*/  ISETP.GT.U32.OR P5, PT, R0, 0x22f, P5 ;  /* 0x0000022f0000780c */ /* 0x000fe20002fa4470 */
[----:B--2---:R-:W2:Y:S01]  /*3300*/  @!P4 LDC.64 R6, c[0x0][0x228] ;  /* 0x00008a00ff06cb82 */ /* 0x004ea20000000a00 */
[----:B------:R-:W-:Y:S01]  /*3310*/  @!P0 IADD3 R48, R37, R3, RZ ;  /* 0x0000000325308210 */ /* 0x000fe20007ffe0ff */
[----:B----4-:R-:W-:Y:S01]  /*3320*/  @!P4 IMAD R4, R13, R16, RZ ;  /* 0x000000100d04c224 */ /* 0x010fe200078e02ff */
[----:B------:R-:W-:-:S03]  /*3330*/  @!P0 SHF.L.U32 R3, R36, 0x2, RZ ;  /* 0x0000000224038819 */ /* 0x000fc600000006ff */
[----:B------:R-:W-:Y:S01]  /*3340*/  @!P4 IMAD R17, R18, R17, R4 ;  /* 0x000000111211c224 */ /* 0x000fe200078e0204 */
[----:B------:R-:W-:Y:S01]  /*3350*/  @!P0 SHF.L.U64.HI R48, R36, 0x2, R48 ;  /* 0x0000000224308819 */ /* 0x000fe20000010230 */
[----:B------:R-:W4:Y:S08]  /*3360*/  @!P4 LDC.64 R4, c[0x0][0x230] ;  /* 0x00008c00ff04cb82 */ /* 0x000f300000000a00 */
[----:B------:R-:W2:Y:S01]  /*3370*/  @!P5 LDC.64 R36, c[0x0][0x288] ;  /* 0x0000a200ff24db82 */ /* 0x000ea20000000a00 */
[----:B0-----:R-:W-:-:S02]  /*3380*/  @!P4 MOV R30, R8 ;  /* 0x00000008001ec202 */ /* 0x001fc40000000f00 */
        /* <DEDUP_REMOVED lines=8> */
[----:B------:R-:W-:Y:S01]  /*3410*/  @!P4 SHF.L.U64.HI R48, R30, 0x2, R17 ;  /* 0x000000021e30c819 */ /* 0x000fe20000010211 */
[----:B------:R-:W-:Y:S01]  /*3420*/  UIMAD.WIDE UR6, UR8, 0x8, UR6 ;  /* 0x00000008080678a5 */ /* 0x000fe2000f8e0206 */
[----:B---3--:R4:W-:Y:S05]  /*3430*/  STL.64 [R1+0x58], R26 ;  /* 0x0000581a01007387 */ /* 0x0089ea0000100a00 */
[----:B------:R-:W-:-:S02]  /*3440*/  MOV R28, UR6 ;  /* 0x00000006001c7c02 */ /* 0x000fc40008000f00 */
[----:B------:R-:W-:Y:S02]  /*3450*/  IADD3 R32, R2, 0xb0, RZ ;  /* 0x000000b002207810 */ /* 0x000fe40007ffe0ff */
[----:B------:R-:W-:Y:S01]  /*3460*/  CS2R R38, SRZ ;  /* 0x0000000000267805 */ /* 0x000fe2000001ff00 */
[----:B------:R-:W0:Y:S01]  /*3470*/  @!P5 LDC.64 R14, c[0x0][0x230] ;  /* 0x00008c00ff0edb82 */ /* 0x000e220000000a00 */
[C---:B----4-:R-:W-:Y:S01]  /*3480*/  @!P4 IADD3 R26, P6, R3.reuse, R4, RZ ;  /* 0x00000004031ac210 */ /* 0x050fe20007fde0ff */
[----:B--2---:R-:W-:Y:S01]  /*3490*/  @!P5 IMAD R4, R12, R36, RZ ;  /* 0x000000240c04d224 */ /* 0x004fe200078e02ff */
[----:B------:R-:W-:Y:S02]  /*34a0*/  MOV R29, UR7 ;  /* 0x00000007001d7c02 */ /* 0x000fe40008000f00 */
[----:B------:R1:W5:Y:S01]  /*34b0*/  @!P2 LDG.E.64 R38, desc[UR22][R24.64] ;  /* 0x000000161826a981 */ /* 0x000362000c1e1b00 */
[----:B------:R-:W-:Y:S02]  /*34c0*/  @!P4 IADD3.X R27, R48, R5, RZ, P6, !PT ;  /* 0x00000005301bc210 */ /* 0x000fe400037fe4ff */
[----:B------:R-:W2:Y:S01]  /*34d0*/  @!P5 LDC.64 R30, c[0x0][0x228] ;  /* 0x00008a00ff1edb82 */ /* 0x000ea20000000a00 */
[----:B------:R-:W-:Y:S01]  /*34e0*/  @!P4 IADD3 R12, P6, R3, R6, RZ ;  /* 0x00000006030cc210 */ /* 0x000fe20007fde0ff */
[----:B------:R-:W-:Y:S01]  /*34f0*/  @!P5 IMAD R6, R33, R37, R4 ;  /* 0x000000252106d224 */ /* 0x000fe200078e0204 */
[----:B------:R-:W-:-:S02]  /*3500*/  @!P5 MOV R4, R8 ;  /* 0x000000080004d202 */ /* 0x000fc40000000f00 */
[----:B------:R-:W-:-:S03]  /*3510*/  @!P5 MOV R5, R11 ;  /* 0x0000000b0005d202 */ /* 0x000fc60000000f00 */
[----:B------:R-:W-:-:S03]  /*3520*/  @!P5 IMAD.WIDE.U32 R36, R33, R36, R4 ;  /* 0x000000242124d225 */ /* 0x000fc600078e0004 */
[----:B------:R-:W3:Y:S01]  /*3530*/  LDG.E.64 R4, desc[UR22][R28.64] ;  /* 0x000000161c047981 */ /* 0x000ee2000c1e1b00 */
[----:B------:R-:W-:Y:S02]  /*3540*/  SHF.R.S32.HI R49, RZ, 0x1f, R32 ;  /* 0x0000001fff317819 */ /* 0x000fe40000011420 */
[----:B------:R-:W-:-:S04]  /*3550*/  ISETP.GE.U32.AND P3, PT, R32, UR18, PT ;  /* 0x0000001220007c0c */ /* 0x000fc8000bf66070 */
[----:B------:R-:W-:-:S04]  /*3560*/  ISETP.GE.AND.EX P3, PT, R49, UR19, PT, P3 ;  /* 0x0000001331007c0c */ /* 0x000fc8000bf66330 */
[----:B------:R-:W-:-:S13]  /*3570*/  ISETP.GT.U32.OR P3, PT, R0, 0x22f, P3 ;  /* 0x0000022f0000780c */ /* 0x000fda0001f64470 */
[----:B-1----:R-:W1:Y:S01]  /*3580*/  @!P3 LDC.64 R24, c[0x0][0x288] ;  /* 0x0000a200ff18bb82 */ /* 0x002e620000000a00 */
[----:B------:R-:W-:-:S07]  /*3590*/  IADD3 R13, R2, 0x1f0, RZ ;  /* 0x000001f0020d7810 */ /* 0x000fce0007ffe0ff */
[----:B------:R-:W4:Y:S01]  /*35a0*/  @!P3 LDC.64 R50, c[0x0][0x230] ;  /* 0x00008c00ff32bb82 */ /* 0x000f220000000a00 */
[----:B-1----:R-:W-:-:S04]  /*35b0*/  @!P3 IMAD R3, R49, R24, RZ ;  /* 0x000000183103b224 */ /* 0x002fc800078e02ff */
[----:B------:R-:W-:Y:S01]  /*35c0*/  @!P3 IMAD R49, R32, R25, R3 ;  /* 0x000000192031b224 */ /* 0x000fe200078e0203 */
[----:B---3--:R-:W-:Y:S02]  /*35d0*/  MOV R28, R4 ;  /* 0x00000004001c7202 */ /* 0x008fe40000000f00 */
[----:B------:R-:W-:Y:S02]  /*35e0*/  MOV R29, R5 ;  /* 0x00000005001d7202 */ /* 0x000fe40000000f00 */
[----:B------:R-:W-:Y:S02]  /*35f0*/  @!P3 MOV R4, R8 ;  /* 0x000000080004b202 */ /* 0x000fe40000000f00 */
[----:B------:R-:W-:-:S03]  /*3600*/  @!P3 MOV R5, R11 ;  /* 0x0000000b0005b202 */ /* 0x000fc60000000f00 */
[----:B------:R-:W-:Y:S02]  /*3610*/  @!P3 IMAD.WIDE.U32 R24, R32, R24, R4 ;  /* 0x000000182018b225 */ /* 0x000fe400078e0004 */
[----:B------:R-:W3:Y:S01]  /*3620*/  LDL.LU.64 R32, [R1+0x28] ;  /* 0x0000280001207983 */ /* 0x000ee20000300a00 */
[----:B------:R-:W1:Y:S01]  /*3630*/  @!P3 LDC.64 R4, c[0x0][0x228] ;  /* 0x00008a00ff04bb82 */ /* 0x000e620000000a00 */
[----:B------:R-:W-:Y:S02]  /*3640*/  ISETP.GE.U32.AND P2, PT, R13, UR18, PT ;  /* 0x000000120d007c0c */ /* 0x000fe4000bf46070 */
[----:B------:R-:W-:Y:S02]  /*3650*/  SHF.R.S32.HI R13, RZ, 0x1f, R13 ;  /* 0x0000001fff0d7819 */ /* 0x000fe4000001140d */
[----:B------:R-:W-:Y:S02]  /*3660*/  @!P5 IADD3 R6, R37, R6, RZ ;  /* 0x000000062506d210 */ /* 0x000fe40007ffe0ff */
[----:B------:R-:W-:-:S02]  /*3670*/  @!P5 SHF.L.U32 R3, R36, 0x2, RZ ;  /* 0x000000022403d819 */ /* 0x000fc400000006ff */
[----:B------:R-:W-:Y:S02]  /*3680*/  ISETP.GE.AND.EX P2, PT, R13, UR19, PT, P2 ;  /* 0x000000130d007c0c */ /* 0x000fe4000bf46320 */
[----:B------:R-:W-:Y:S02]  /*3690*/  @!P4 IADD3.X R13, R48, R7, RZ, P6, !PT ;  /* 0x00000007300dc210 */ /* 0x000fe400037fe4ff */
[----:B------:R-:W-:Y:S02]  /*36a0*/  @!P5 SHF.L.U64.HI R36, R36, 0x2, R6 ;  /* 0x000000022424d819 */ /* 0x000fe40000010206 */
[----:B0-----:R-:W-:Y:S02]  /*36b0*/  @!P5 IADD3 R14, P6, R3, R14, RZ ;  /* 0x0000000e030ed210 */ /* 0x001fe40007fde0ff */
[----:B------:R-:W-:Y:S02]  /*36c0*/  @!P3 IADD3 R49, R25, R49, RZ ;  /* 0x000000311931b210 */ /* 0x000fe40007ffe0ff */
[----:B------:R-:W-:-:S02]  /*36d0*/  @!P5 IADD3.X R15, R36, R15, RZ, P6, !PT ;  /* 0x0000000f240fd210 */ /* 0x000fc400037fe4ff */
[----:B--2---:R-:W-:Y:S02]  /*36e0*/  @!P5 IADD3 R30, P6, R3, R30, RZ ;  /* 0x0000001e031ed210 */ /* 0x004fe40007fde0ff */
[----:B------:R-:W-:Y:S02]  /*36f0*/  @!P3 SHF.L.U32 R48, R24, 0x2, RZ ;  /* 0x000000021830b819 */ /* 0x000fe400000006ff */
[----:B------:R-:W-:Y:S02]  /*3700*/  @!P5 IADD3.X R31, R36, R31, RZ, P6, !PT ;  /* 0x0000001f241fd210 */ /* 0x000fe400037fe4ff */
[----:B------:R-:W-:Y:S02]  /*3710*/  @!P3 SHF.L.U64.HI R49, R24, 0x2, R49 ;  /* 0x000000021831b819 */ /* 0x000fe40000010231 */
[----:B----4-:R-:W-:-:S04]  /*3720*/  @!P3 IADD3 R50, P6, R48, R50, RZ ;  /* 0x000000323032b210 */ /* 0x010fc80007fde0ff */
[----:B------:R-:W-:Y:S02]  /*3730*/  @!P3 IADD3.X R51, R49, R51, RZ, P6, !PT ;  /* 0x000000333133b210 */ /* 0x000fe400037fe4ff */
[----:B-1----:R-:W-:-:S04]  /*3740*/  @!P3 IADD3 R4, P6, R48, R4, RZ ;  /* 0x000000043004b210 */ /* 0x002fc80007fde0ff */
[----:B------:R-:W-:Y:S02]  /*3750*/  @!P3 IADD3.X R5, R49, R5, RZ, P6, !PT ;  /* 0x000000053105b210 */ /* 0x000fe400037fe4ff */
[----:B------:R-:W-:Y:S02]  /*3760*/  CS2R R48, SRZ ;  /* 0x0000000000307805 */ /* 0x000fe4000001ff00 */
[----:B------:R-:W-:-:S13]  /*3770*/  ISETP.GT.U32.OR P2, PT, R0, 0x22f, P2 ;  /* 0x0000022f0000780c */ /* 0x000fda0001744470 */
[----:B------:R-:W0:Y:S01]  /*3780*/  @!P2 LDC.64 R16, c[0x0][0x288] ;  /* 0x0000a200ff10ab82 */ /* 0x000e220000000a00 */
[C---:B------:R-:W-:Y:S01]  /*3790*/  IADD3 R3, R2.reuse, 0x1f0, RZ ;  /* 0x000001f002037810 */ /* 0x040fe20007ffe0ff */
[----:B---3--:R-:W2:Y:S06]  /*37a0*/  @P1 LDG.E.64 R48, desc[UR22][R32.64] ;  /* 0x0000001620301981 */ /* 0x008eac000c1e1b00 */
[----:B------:R-:W1:Y:S01]  /*37b0*/  @!P2 LDC.64 R6, c[0x0][0x230] ;  /* 0x00008c00ff06ab82 */ /* 0x000e620000000a00 */
[----:B------:R-:W-:Y:S02]  /*37c0*/  IADD3 R37, R2, 0x1f0, RZ ;  /* 0x000001f002257810 */ /* 0x000fe40007ffe0ff */
[----:B------:R-:W-:-:S05]  /*37d0*/  @!P2 MOV R36, R8 ;  /* 0x000000080024a202 */ /* 0x000fca0000000f00 */
[----:B------:R-:W3:Y:S01]  /*37e0*/  @!P2 LDC.64 R24, c[0x0][0x228] ;  /* 0x00008a00ff18ab82 */ /* 0x000ee20000000a00 */
[----:B------:R-:W4:Y:S01]  /*37f0*/  LDL.LU.64 R32, [R1+0x218] ;  /* 0x0002180001207983 */ /* 0x000f220000300a00 */
[----:B------:R-:W-:-:S05]  /*3800*/  SHF.R.S32.HI R3, RZ, 0x1f, R3 ;  /* 0x0000001fff037819 */ /* 0x000fca0000011403 */
[----:B0-----:R-:W-:-:S04]  /*3810*/  @!P2 IMAD R3, R3, R16, RZ ;  /* 0x000000100303a224 */ /* 0x001fc800078e02ff */
[----:B------:R-:W-:Y:S01]  /*3820*/  @!P2 IMAD R3, R37, R17, R3 ;  /* 0x000000112503a224 */ /* 0x000fe200078e0203 */
[----:B------:R-:W-:Y:S02]  /*3830*/  IADD3 R17, R2, 0x1f0, RZ ;  /* 0x000001f002117810 */ /* 0x000fe40007ffe0ff */
[----:B------:R-:W-:-:S03]  /*3840*/  @!P2 MOV R37, R11 ;  /* 0x0000000b0025a202 */ /* 0x000fc60000000f00 */
[----:B------:R-:W-:-:S05]  /*3850*/  @!P2 IMAD.WIDE.U32 R16, R17, R16, R36 ;  /* 0x000000101110a225 */ /* 0x000fca00078e0024 */
[----:B------:R-:W-:Y:S02]  /*3860*/  @!P2 IADD3 R17, R17, R3, RZ ;  /* 0x000000031111a210 */ /* 0x000fe40007ffe0ff */
[C---:B------:R-:W-:Y:S02]  /*3870*/  @!P2 SHF.L.U32 R3, R16.reuse, 0x2, RZ ;  /* 0x000000021003a819 */ /* 0x040fe400000006ff */
[----:B------:R-:W-:Y:S02]  /*3880*/  @!P2 SHF.L.U64.HI R16, R16, 0x2, R17 ;  /* 0x000000021010a819 */ /* 0x000fe40000010211 */
[----:B-1----:R-:W-:-:S04]  /*3890*/  @!P2 IADD3 R6, P6, R3, R6, RZ ;  /* 0x000000060306a210 */ /* 0x002fc80007fde0ff */
[----:B------:R-:W-:Y:S02]  /*38a0*/  @!P2 IADD3.X R7, R16, R7, RZ, P6, !PT ;  /* 0x000000071007a210 */ /* 0x000fe400037fe4ff */
[----:B---3--:R-:W-:-:S04]  /*38b0*/  @!P2 IADD3 R24, P6, R3, R24, RZ ;  /* 0x000000180318a210 */ /* 0x008fc80007fde0ff */
[----:B------:R-:W-:Y:S02]  /*38c0*/  @!P2 IADD3.X R25, R16, R25, RZ, P6, !PT ;  /* 0x000000191019a210 */ /* 0x000fe400037fe4ff */
[----:B------:R-:W-:Y:S02]  /*38d0*/  CS2R R16, SRZ ;  /* 0x0000000000107805 */ /* 0x000fe4000001ff00 */
[----:B------:R-:W-:-:S04]  /*38e0*/  CS2R R36, SRZ ;  /* 0x0000000000247805 */ /* 0x000fc8000001ff00 */
[----:B------:R0:W5:Y:S01]  /*38f0*/  @!P0 LDG.E.64 R16, desc[UR22][R34.64] ;  /* 0x0000001622108981 */ /* 0x000162000c1e1b00 */
[----:B------:R-:W-:Y:S01]  /*3900*/  HFMA2.MMA R3, -RZ, RZ, 0, 0 ;  /* 0x00000000ff037435 */ /* 0x000fe200000001ff */
[----:B0-----:R-:W-:-:S06]  /*3910*/  CS2R R34, SRZ ;  /* 0x0000000000227805 */ /* 0x001fcc000001ff00 */
[----:B------:R0:W5:Y:S02]  /*3920*/  @!P4 LDG.E.64 R34, desc[UR22][R12.64] ;  /* 0x000000160c22c981 */ /* 0x000164000c1e1b00 */
[----:B0-----:R-:W-:-:S06]  /*3930*/  CS2R R12, SRZ ;  /* 0x00000000000c7805 */ /* 0x001fcc000001ff00 */
[----:B------:R0:W3:Y:S02]  /*3940*/  @!P5 LDG.E.64 R12, desc[UR22][R14.64] ;  /* 0x000000160e0cd981 */ /* 0x0000e4000c1e1b00 */
[----:B0-----:R-:W-:Y:S02]  /*3950*/  MOV R15, R3 ;  /* 0x00000003000f7202 */ /* 0x001fe40000000f00 */
[----:B----4-:R0:W4:Y:S02]  /*3960*/  @P1 LDG.E.64 R36, desc[UR22][R32.64] ;  /* 0x0000001620241981 */ /* 0x010124000c1e1b00 */
[----:B0-----:R-:W-:-:S06]  /*3970*/  CS2R R32, SRZ ;  /* 0x0000000000207805 */ /* 0x001fcc000001ff00 */
[----:B------:R0:W2:Y:S02]  /*3980*/  @!P4 LDG.E.64 R32, desc[UR22][R26.64] ;  /* 0x000000161a20c981 */ /* 0x0000a4000c1e1b00 */
[----:B0-----:R-:W-:-:S04]  /*3990*/  MOV R27, RZ ;  /* 0x000000ff001b7202 */ /* 0x001fc80000000f00 */
[----:B------:R-:W-:-:S06]  /*39a0*/  MOV R14, R27 ;  /* 0x0000001b000e7202 */ /* 0x000fcc0000000f00 */
[----:B------:R0:W3:Y:S02]  /*39b0*/  @!P3 LDG.E.64 R14, desc[UR22][R50.64] ;  /* 0x00000016320eb981 */ /* 0x0000e4000c1e1b00 */
[----:B0-----:R-:W-:-:S06]  /*39c0*/  CS2R R50, SRZ ;  /* 0x0000000000327805 */ /* 0x001fcc000001ff00 */
[----:B------:R-:W3:Y:S01]  /*39d0*/  @!P2 LDG.E.64 R50, desc[UR22][R6.64] ;  /* 0x000000160632a981 */ /* 0x000ee2000c1e1b00 */
[----:B------:R-:W-:-:S03]  /*39e0*/  R2UR UR6, R28 ;  /* 0x000000001c0672ca */ /* 0x000fc600000e0000 */
[----:B----4-:R0:W-:Y:S02]  /*39f0*/  STL.64 [R1], R36 ;  /* 0x0000002401007387 */ /* 0x0101e40000100a00 */
[----:B0-----:R-:W-:-:S06]  /*3a00*/  CS2R R36, SRZ ;  /* 0x0000000000247805 */ /* 0x001fcc000001ff00 */
[----:B------:R-:W5:Y:S04]  /*3a10*/  @!P0 LDG.E.64 R36, desc[UR22][R18.64] ;  /* 0x0000001612248981 */ /* 0x000f68000c1e1b00 */
[----:B------:R-:W5:Y:S04]  /*3a20*/  LDL.LU.64 R18, [R1+0x210] ;  /* 0x0002100001127983 */ /* 0x000f680000300a00 */
[----:B------:R-:W5:Y:S04]  /*3a30*/  LDL.LU R26, [R1+0x208] ;  /* 0x00020800011a7983 */ /* 0x000f680000300800 */
[----:B--2---:R-:W-:Y:S04]  /*3a40*/  STL.64 [R1+0x28], R32 ;  /* 0x0000282001007387 */ /* 0x004fe80000100a00 */
[----:B---3--:R0:W-:Y:S04]  /*3a50*/  STL.64 [R1+0x8], R12 ;  /* 0x0000080c01007387 */ /* 0x0081e80000100a00 */
[----:B0-----:R-:W5:Y:S04]  /*3a60*/  LDL.LU.64 R12, [R1+0x200] ;  /* 0x00020000010c7983 */ /* 0x001f680000300a00 */
[----:B------:R0:W-:Y:S04]  /*3a70*/  STL [R1+0x10], R27 ;  /* 0x0000101b01007387 */ /* 0x0001e80000100800 */
[----:B0-----:R-:W5:Y:S04]  /*3a80*/  LDL.LU R27, [R1+0x1f8] ;  /* 0x0001f800011b7983 */ /* 0x001f680000300800 */
[----:B------:R-:W-:Y:S04]  /*3a90*/  STL [R1+0x14], R3 ;  /* 0x0000140301007387 */ /* 0x000fe80000100800 */
[----:B------:R0:W-:Y:S04]  /*3aa0*/  @!P3 STL.64 [R1+0x10], R14 ;  /* 0x0000100e0100b387 */ /* 0x0001e80000100a00 */
[----:B------:R-:W5:Y:S01]  /*3ab0*/  LDL.LU R28, [R1+0x1f4] ;  /* 0x0001f400011c7983 */ /* 0x000f620000300800 */
[----:B0-----:R-:W-:-:S06]  /*3ac0*/  CS2R R14, SRZ ;  /* 0x00000000000e7805 */ /* 0x001fcc000001ff00 */
[----:B------:R-:W5:Y:S01]  /*3ad0*/  @!P2 LDG.E.64 R14, desc[UR22][R24.64] ;  /* 0x00000016180ea981 */ /* 0x000f62000c1e1b00 */
[----:B------:R-:W-:-:S05]  /*3ae0*/  MOV R3, UR6 ;  /* 0x0000000600037c02 */ /* 0x000fca0008000f00 */
[----:B------:R-:W-:Y:S02]  /*3af0*/  FFMA.FTZ R3, -R3, UR6, R29 ;  /* 0x0000000603037c23 */ /* 0x000fe4000801011d */
[----:B------:R-:W5:Y:S03]  /*3b00*/  LDL.LU R29, [R1+0x1f0] ;  /* 0x0001f000011d7983 */ /* 0x000f660000300800 */
[----:B------:R-:W-:-:S13]  /*3b10*/  FSETP.GTU.FTZ.AND P0, PT, R3, RZ, PT ;  /* 0x000000ff0300720b */ /* 0x000fda0003f1c000 */
[----:B------:R-:W-:Y:S01]  /*3b20*/  VOTEU.ANY UP0, P0 ;  /* 0x00000000003f7886 */ /* 0x000fe20000000100 */
[----:B------:R-:W-:-:S04]  /*3b30*/  PLOP3.LUT P0, PT, PT, PT, UP0, 0x80, 0x0 ;  /* 0x000000000000781c */ /* 0x000fc80003f0f008 */
[----:B------:R-:W-:-:S09]  /*3b40*/  @UP0 ULDC UR5, c[0x0][0x250] ;  /* 0x0000940000050ab9 */ /* 0x000fd20000000800 */
[----:B------:R-:W-:-:S06]  /*3b50*/  @P0 FADD.FTZ R3, R3, UR5 ;  /* 0x0000000503030e21 */ /* 0x000fcc0008010000 */
[----:B------:R-:W0:Y:S01]  /*3b60*/  @P0 MUFU.RSQ R3, R3 ;  /* 0x0000000300030308 */ /* 0x000e220000001400 */
[----:B------:R1:W-:Y:S01]  /*3b70*/  STL.64 [R1+0x140], R50 ;  /* 0x0001403201007387 */ /* 0x0003e20000100a00 */
[----:B------:R-:W-:Y:S01]  /*3b80*/  CS2R R32, SRZ ;  /* 0x0000000000207805 */ /* 0x000fe2000001ff00 */
[----:B------:R-:W-:-:S05]  /*3b90*/  UMOV UR26, 0x3f800000 ;  /* 0x3f800000001a7882 */ /* 0x000fca0000000000 */
[----:B------:R2:W5:Y:S01]  /*3ba0*/  @!P5 LDG.E.64 R32, desc[UR22][R30.64] ;  /* 0x000000161e20d981 */ /* 0x000562000c1e1b00 */
[----:B0-----:R-:W-:Y:S02]  /*3bb0*/  @P0 R2UR UR5, R3 ;  /* 0x00000000030502ca */ /* 0x001fe400000e0000 */
[----:B------:R-:W-:Y:S02]  /*3bc0*/  ISETP.GT.U32.AND P0, PT, R0, 0x22f, PT ;  /* 0x0000022f0000780c */ /* 0x000fe40003f04070 */
[----:B--2---:R-:W-:Y:S01]  /*3bd0*/  CS2R R30, SRZ ;  /* 0x00000000001e7805 */ /* 0x004fe2000001ff00 */
[----:B------:R-:W-:Y:S01]  /*3be0*/  BSSY B0, `(.L_x_2600) ;  /* 0x000001b000007945 */ /* 0x000fe20003800000 */
[----:B------:R-:W-:Y:S01]  /*3bf0*/  HFMA2.MMA R3, -RZ, RZ, 0, 0 ;  /* 0x00000000ff037435 */ /* 0x000fe200000001ff */
[----:B------:R-:W-:Y:S01]  /*3c00*/  ISETP.NE.AND P5, PT, RZ, UR25, PT ;  /* 0x00000019ff007c0c */ /* 0x000fe2000bfa5270 */
[----:B------:R-:W-:Y:S01]  /*3c10*/  FADD.FTZ R48, R48, -UR6 ;  /* 0x8000000630307e21 */ /* 0x000fe20008010000 */
[----:B------:R-:W-:Y:S01]  /*3c20*/  FADD.FTZ R49, R49, -UR6 ;  /* 0x8000000631317e21 */ /* 0x000fe20008010000 */
[----:B------:R0:W5:Y:S01]  /*3c30*/  @!P3 LDG.E.64 R30, desc[UR22][R4.64] ;  /* 0x00000016041eb981 */ /* 0x000162000c1e1b00 */
[----:B------:R-:W-:-:S02]  /*3c40*/  MOV R6, RZ ;  /* 0x000000ff00067202 */ /* 0x000fc40000000f00 */
[----:B------:R-:W-:Y:S01]  /*3c50*/  @UP0 UMOV UR26, UR5 ;  /* 0x00000005001a0c82 */ /* 0x000fe20008000000 */
[----:B0-----:R-:W-:Y:S01]  /*3c60*/  CS2R R4, SRZ ;  /* 0x0000000000047805 */ /* 0x001fe2000001ff00 */
[----:B-1----:R-:W-:Y:S06]  /*3c70*/  @P0 BRA `(.L_x_2601) ;  /* 0x0000000000440947 */ /* 0x002fec0003800000 */
[----:B------:R-:W2:Y:S01]  /*3c80*/  LDL R51, [R1+0x1e8] ;  /* 0x0001e80001337983 */ /* 0x000ea20000100800 */
        /* <DEDUP_REMOVED lines=16> */
.L_x_2601:
[----:B------:R-:W-:Y:S05]  /*3d90*/  BSYNC B0 ;  /* 0x0000000000007941 */ /* 0x000fea0003800000 */
.L_x_2600:
[----:B------:R-:W2:Y:S01]  /*3da0*/  LDL R25, [R1] ;  /* 0x0000000001197983 */ /* 0x000ea20000100800 */
[----:B------:R-:W-:Y:S01]  /*3db0*/  FMUL.FTZ R51, R48, UR26 ;  /* 0x0000001a30337c20 */ /* 0x000fe20008410000 */
[----:B------:R-:W-:Y:S02]  /*3dc0*/  FMUL.FTZ R50, R49, UR26 ;  /* 0x0000001a31327c20 */ /* 0x000fe40008410000 */
[----:B------:R0:W5:Y:S04]  /*3dd0*/  LDL R24, [R1+0x4] ;  /* 0x0000040001187983 */ /* 0x0001680000100800 */
[----:B------:R0:W-:Y:S04]  /*3de0*/  STL [R1+0x158], R51 ;  /* 0x0001583301007387 */ /* 0x0001e80000100800 */
[----:B------:R0:W-:Y:S01]  /*3df0*/  STL [R1+0x15c], R50 ;  /* 0x00015c3201007387 */ /* 0x0001e20000100800 */
[----:B--2---:R-:W-:Y:S01]  /*3e00*/  MOV R7, R25 ;  /* 0x0000001900077202 */ /* 0x004fe20000000f00 */
[----:B0-----:R-:W-:Y:S06]  /*3e10*/  @!P5 BRA `(.L_x_2602) ;  /* 0x000000000050d947 */ /* 0x001fec0003800000 */
[----:B------:R-:W2:Y:S01]  /*3e20*/  LDL R49, [R1+0x4] ;  /* 0x0000040001317983 */ /* 0x000ea20000100800 */
[----:B-----5:R-:W-:Y:S01]  /*3e30*/  FFMA.FTZ R24, R51, R3, R4 ;  /* 0x0000000333187223 */ /* 0x020fe20000010004 */
[----:B------:R-:W-:-:S03]  /*3e40*/  MOV R48, R25 ;  /* 0x0000001900307202 */ /* 0x000fc60000000f00 */
        /* <DEDUP_REMOVED lines=13> */
[----:B0-----:R-:W-:-:S04]  /*3f20*/  FADD.FTZ R48, -R25, 1 ;  /* 0x3f80000019307421 */ /* 0x001fc80000010100 */
[----:B------:R-:W-:Y:S01]  /*3f30*/  FFMA.FTZ R24, R24, R48, 1 ;  /* 0x3f80000018187423 */ /* 0x000fe20000010030 */
[----:B--2---:R-:W-:-:S04]  /*3f40*/  FMUL.FTZ R25, R49, R25 ;  /* 0x0000001931197220 */ /* 0x004fc80000410000 */
[----:B------:R-:W-:-:S07]  /*3f50*/  FMUL.FTZ R24, R25, R24 ;  /* 0x0000001819187220 */ /* 0x000fce0000410000 */
.L_x_2602:
[----:B------:R-:W-:Y:S01]  /*3f60*/  FMUL.FTZ R25, R7, R3 ;  /* 0x0000000307197220 */ /* 0x000fe20000410000 */
[----:B-----5:R-:W-:Y:S01]  /*3f70*/  FMUL.FTZ R49, R24, R6 ;  /* 0x0000000618317220 */ /* 0x020fe20000410000 */
[----:B------:R-:W-:Y:S01]  /*3f80*/  FADD.FTZ R18, R18, -UR6 ;  /* 0x8000000612127e21 */ /* 0x000fe20008010000 */
[----:B------:R-:W-:Y:S01]  /*3f90*/  FADD.FTZ R19, R19, -UR6 ;  /* 0x8000000613137e21 */ /* 0x000fe20008010000 */
[----:B------:R-:W-:Y:S01]  /*3fa0*/  FFMA.FTZ R48, R51, R25, RZ ;  /* 0x0000001933307223 */ /* 0x000fe200000100ff */
[----:B------:R-:W-:-:S03]  /*3fb0*/  FADD.FTZ R25, RZ, R25 ;  /* 0x00000019ff197221 */ /* 0x000fc60000010000 */
[----:B------:R-:W-:Y:S01]  /*3fc0*/  FFMA.FTZ R50, R50, R49, R48 ;  /* 0x0000003132327223 */ /* 0x000fe20000010030 */
[----:B------:R-:W-:Y:S01]  /*3fd0*/  FADD.FTZ R25, R49, R25 ;  /* 0x0000001931197221 */ /* 0x000fe20000010000 */
[----:B------:R-:W-:Y:S01]  /*3fe0*/  FMUL.FTZ R48, R18, UR26 ;  /* 0x0000001a12307c20 */ /* 0x000fe20008410000 */
[----:B------:R-:W-:Y:S01]  /*3ff0*/  FMUL.FTZ R49, R19, UR26 ;  /* 0x0000001a13317c20 */ /* 0x000fe20008410000 */
[----:B------:R0:W5:Y:S04]  /*4000*/  LDL R18, [R1+0x30] ;  /* 0x0000300001127983 */ /* 0x0001680000100800 */
        /* <DEDUP_REMOVED lines=24> */
.L_x_2603:
[----:B------:R1:W-:Y:S04]  /*4190*/  STL [R1+0x1f0], R0 ;  /* 0x0001f00001007387 */ /* 0x0003e80000100800 */
[----:B-1----:R-:W2:Y:S01]  /*41a0*/  LDL R0, [R1+0x168] ;  /* 0x0001680001007983 */ /* 0x002ea20000100800 */
[----:B0-----:R-:W-:Y:S01]  /*41b0*/  FFMA.FTZ R48, R51, R7, RZ ;  /* 0x0000000733307223 */ /* 0x001fe200000100ff */
[----:B-----5:R-:W-:Y:S01]  /*41c0*/  FMUL.FTZ R49, R18, R3 ;  /* 0x0000000312317220 */ /* 0x020fe20000410000 */
[----:B------:R-:W-:-:S03]  /*41d0*/  FADD.FTZ R7, RZ, R7 ;  /* 0x00000007ff077221 */ /* 0x000fc60000010000 */
[----:B------:R-:W-:Y:S01]  /*41e0*/  FADD.FTZ R25, R25, R49 ;  /* 0x0000003119197221 */ /* 0x000fe20000010000 */
[C---:B--2---:R-:W-:Y:S02]  /*41f0*/  FFMA.FTZ R51, R0.reuse, R18, R48 ;  /* 0x0000001200337223 */ /* 0x044fe40000010030 */
[----:B------:R-:W2:Y:S01]  /*4200*/  LDL R48, [R1+0x15c] ;  /* 0x00015c0001307983 */ /* 0x000ea20000100800 */
[----:B------:R-:W-:Y:S01]  /*4210*/  FFMA.FTZ R50, R0, R49, R50 ;  /* 0x0000003100327223 */ /* 0x000fe20000010032 */
[----:B------:R-:W-:Y:S02]  /*4220*/  FADD.FTZ R7, R7, R18 ;  /* 0x0000001207077221 */ /* 0x000fe40000010000 */
[----:B------:R0:W5:Y:S04]  /*4230*/  LDL.LU R0, [R1+0x1f0] ;  /* 0x0001f00001007983 */ /* 0x0001680000300800 */
[----:B------:R-:W3:Y:S01]  /*4240*/  LDL R49, [R1+0x17c] ;  /* 0x00017c0001317983 */ /* 0x000ee20000100800 */
[----:B------:R-:W-:Y:S01]  /*4250*/  FADD.FTZ R20, R20, -UR6 ;  /* 0x8000000614147e21 */ /* 0x000fe20008010000 */
[----:B------:R-:W-:Y:S01]  /*4260*/  FADD.FTZ R21, R21, -UR6 ;  /* 0x8000000615157e21 */ /* 0x000fe20008010000 */
[----:B--2---:R-:W-:Y:S01]  /*4270*/  FFMA.FTZ R18, R48, R24, RZ ;  /* 0x0000001830127223 */ /* 0x004fe200000100ff */
[----:B------:R-:W-:Y:S01]  /*4280*/  FMUL.FTZ R48, R19, R6 ;  /* 0x0000000613307220 */ /* 0x000fe20000410000 */
[----:B------:R-:W-:-:S03]  /*4290*/  FADD.FTZ R24, RZ, R24 ;  /* 0x00000018ff187221 */ /* 0x000fc60000010000 */
[----:B------:R-:W-:Y:S01]  /*42a0*/  FADD.FTZ R25, R48, R25 ;  /* 0x0000001930197221 */ /* 0x000fe20000010000 */
[----:B------:R-:W-:Y:S01]  /*42b0*/  FADD.FTZ R24, R24, R19 ;  /* 0x0000001318187221 */ /* 0x000fe20000010000 */
[C---:B---3--:R-:W-:Y:S01]  /*42c0*/  FFMA.FTZ R50, R49.reuse, R48, R50 ;  /* 0x0000003031327223 */ /* 0x048fe20000010032 */
[----:B------:R-:W-:Y:S01]  /*42d0*/  FFMA.FTZ R18, R49, R19, R18 ;  /* 0x0000001331127223 */ /* 0x000fe20000010012 */
        /* <DEDUP_REMOVED lines=25> */
.L_x_2604:
[----:B0-----:R-:W2:Y:S01]  /*4470*/  LDL R48, [R1+0x160] ;  /* 0x0001600001307983 */ /* 0x001ea20000100800 */
[----:B------:R-:W-:Y:S01]  /*4480*/  FMUL.FTZ R21, R19, R3 ;  /* 0x0000000313157220 */ /* 0x000fe20000410000 */
        /* <DEDUP_REMOVED lines=36> */
.L_x_2605:
[----:B------:R-:W2:Y:S04]  /*46d0*/  LDL.LU R23, [R1+0x38] ;  /* 0x0000380001177983 */ /* 0x000ea80000300800 */
[----:B------:R-:W3:Y:S01]  /*46e0*/  LDL.LU R22, [R1+0x3c] ;  /* 0x00003c0001167983 */ /* 0x000ee20000300800 */
[----:B------:R-:W-:Y:S01]  /*46f0*/  FMUL.FTZ R21, R19, R3 ;  /* 0x0000000313157220 */ /* 0x000fe20000410000 */
[----:B------:R-:W-:Y:S01]  /*4700*/  FADD.FTZ R7, R7, R19 ;  /* 0x0000001307077221 */ /* 0x000fe20000010000 */
[C---:B------:R-:W-:Y:S01]  /*4710*/  FFMA.FTZ R51, R49.reuse, R19, R51 ;  /* 0x0000001331337223 */ /* 0x040fe20000010033 */
        /* <DEDUP_REMOVED lines=34> */
.L_x_2606:
        /* <DEDUP_REMOVED lines=39> */
.L_x_2607:
        /* <DEDUP_REMOVED lines=39> */
.L_x_2608:
        /* <DEDUP_REMOVED lines=39> */
.L_x_2609:
[----:B------:R-:W-:Y:S01]  /*5090*/  FMUL.FTZ R21, R19, R3 ;  /* 0x0000000313157220 */ /* 0x000fe20000410000 */
[----:B------:R-:W-:Y:S01]  /*50a0*/  FADD.FTZ R7, R7, R19 ;  /* 0x0000001307077221 */ /* 0x000fe20000010000 */
[----:B------:R-:W-:Y:S01]  /*50b0*/  FFMA.FTZ R51, R48, R19, R51 ;  /* 0x0000001330337223 */ /* 0x000fe20000010033 */
[----:B------:R-:W-:Y:S01]  /*50c0*/  FMUL.FTZ R19, R20, R6 ;  /* 0x0000000614137220 */ /* 0x000fe20000410000 */
[----:B------:R-:W-:Y:S01]  /*50d0*/  FFMA.FTZ R50, R48, R21, R50 ;  /* 0x0000001530327223 */ /* 0x000fe20000010032 */
[----:B------:R-:W-:Y:S01]  /*50e0*/  FADD.FTZ R16, R16, -UR6 ;  /* 0x8000000610107e21 */ /* 0x000fe20008010000 */
[----:B------:R-:W-:Y:S01]  /*50f0*/  FADD.FTZ R17, R17, -UR6 ;  /* 0x8000000611117e21 */ /* 0x000fe20008010000 */
[C---:B------:R-:W-:Y:S01]  /*5100*/  FFMA.FTZ R18, R23.reuse, R20, R18 ;  /* 0x0000001417127223 */ /* 0x040fe20000010012 */
[----:B------:R-:W-:Y:S01]  /*5110*/  FFMA.FTZ R50, R23, R19, R50 ;  /* 0x0000001317327223 */ /* 0x000fe20000010032 */
[----:B0-----:R-:W-:Y:S01]  /*5120*/  FMUL.FTZ R23, R16, UR26 ;  /* 0x0000001a10177c20 */ /* 0x001fe20008410000 */
[----:B------:R-:W-:Y:S01]  /*5130*/  FMUL.FTZ R22, R17, UR26 ;  /* 0x0000001a11167c20 */ /* 0x000fe20008410000 */
[----:B------:R-:W-:Y:S01]  /*5140*/  FADD.FTZ R25, R25, R21 ;  /* 0x0000001519197221 */ /* 0x000fe20000010000 */
[----:B------:R-:W-:Y:S01]  /*5150*/  FADD.FTZ R24, R24, R20 ;  /* 0x0000001418187221 */ /* 0x000fe20000010000 */
[----:B------:R-:W-:Y:S01]  /*5160*/  MOV R16, R36 ;  /* 0x0000002400107202 */ /* 0x000fe20000000f00 */
[----:B------:R0:W-:Y:S01]  /*5170*/  STL [R1+0x5c], R23 ;  /* 0x00005c1701007387 */ /* 0x0001e20000100800 */
[----:B------:R-:W-:Y:S01]  /*5180*/  FADD.FTZ R25, R19, R25 ;  /* 0x0000001913197221 */ /* 0x000fe20000010000 */
[----:B------:R-:W-:-:S02]  /*5190*/  MOV R17, R37 ;  /* 0x0000002500117202 */ /* 0x000fc40000000f00 */
        /* <DEDUP_REMOVED lines=20> */
.L_x_2610:
        /* <DEDUP_REMOVED lines=39> */
.L_x_2611:
        /* <DEDUP_REMOVED lines=39> */
.L_x_2612:
        /* <DEDUP_REMOVED lines=38> */
[----:B------:R-:W-:-:S07]  /*5a20*/  FMUL.FTZ R16, R17, R16 ;  /* 0x0000001011107220 */ /* 0x000fce0000410000 */
.L_x_2613:
[----:B0-----:R-:W2:Y:S04]  /*5a30*/  LDL.LU R23, [R1+0x68] ;  /* 0x0000680001177983 */ /* 0x001ea80000300800 */
[----:B------:R-:W3:Y:S04]  /*5a40*/  LDL.LU R22, [R1+0x6c] ;  /* 0x00006c0001167983 */ /* 0x000ee80000300800 */
[----:B------:R-:W4:Y:S04]  /*5a50*/  LDL R20, [R1+0x60] ;  /* 0x0000600001147983 */ /* 0x000f280000100800 */
[----:B------:R-:W4:Y:S01]  /*5a60*/  LDL R21, [R1+0x64] ;  /* 0x0000640001157983 */ /* 0x000f220000100800 */
[----:B------:R-:W-:Y:S01]  /*5a70*/  FMUL.FTZ R17, R19, R3 ;  /* 0x0000000313117220 */ /* 0x000fe20000410000 */
[----:B------:R-:W-:Y:S01]  /*5a80*/  FADD.FTZ R24, R24, R16 ;  /* 0x0000001018187221 */ /* 0x000fe20000010000 */
[----:B------:R-:W-:Y:S01]  /*5a90*/  FFMA.FTZ R18, R48, R16, R18 ;  /* 0x0000001030127223 */ /* 0x000fe20000010012 */
[----:B------:R-:W-:Y:S01]  /*5aa0*/  FADD.FTZ R7, R7, R19 ;  /* 0x0000001307077221 */ /* 0x000fe20000010000 */
[----:B------:R-:W-:Y:S01]  /*5ab0*/  FFMA.FTZ R50, R49, R17, R50 ;  /* 0x0000001131327223 */ /* 0x000fe20000010032 */
[----:B------:R-:W-:Y:S01]  /*5ac0*/  FADD.FTZ R25, R25, R17 ;  /* 0x0000001119197221 */ /* 0x000fe20000010000 */
[----:B------:R-:W-:Y:S01]  /*5ad0*/  FMUL.FTZ R17, R16, R6 ;  /* 0x0000000610117220 */ /* 0x000fe20000410000 */
[----:B------:R-:W-:-:S03]  /*5ae0*/  FFMA.FTZ R51, R49, R19, R51 ;  /* 0x0000001331337223 */ /* 0x000fc60000010033 */
[----:B------:R-:W-:Y:S01]  /*5af0*/  FFMA.FTZ R50, R48, R17, R50 ;  /* 0x0000001130327223 */ /* 0x000fe20000010032 */
[----:B------:R-:W-:Y:S01]  /*5b00*/  FADD.FTZ R25, R17, R25 ;  /* 0x0000001911197221 */ /* 0x000fe20000010000 */
[----:B--2---:R-:W-:Y:S01]  /*5b10*/  FADD.FTZ R16, R23, -UR6 ;  /* 0x8000000617107e21 */ /* 0x004fe20008010000 */
[----:B---3--:R-:W-:-:S03]  /*5b20*/  FADD.FTZ R17, R22, -UR6 ;  /* 0x8000000616117e21 */ /* 0x008fc60008010000 */
[----:B------:R-:W-:Y:S01]  /*5b30*/  FMUL.FTZ R23, R16, UR26 ;  /* 0x0000001a10177c20 */ /* 0x000fe20008410000 */
[----:B------:R-:W-:Y:S01]  /*5b40*/  FMUL.FTZ R22, R17, UR26 ;  /* 0x0000001a11167c20 */ /* 0x000fe20008410000 */
[----:B----4-:R-:W-:-:S03]  /*5b50*/  MOV R19, R20 ;  /* 0x0000001400137202 */ /* 0x010fc60000000f00 */
[----:B------:R0:W-:Y:S01]  /*5b60*/  STL [R1+0x6c], R23 ;  /* 0x00006c1701007387 */ /* 0x0001e20000100800 */
[----:B------:R-:W-:-:S03]  /*5b70*/  MOV R16, R21 ;  /* 0x0000001500107202 */ /* 0x000fc60000000f00 */
        /* <DEDUP_REMOVED lines=20> */
.L_x_2614:
[----:B------:R-:W2:Y:S04]  /*5cc0*/  LDL.LU R21, [R1+0x70] ;  /* 0x0000700001157983 */ /* 0x000ea80000300800 */
[----:B------:R-:W3:Y:S01]  /*5cd0*/  LDL.LU R20, [R1+0x74] ;  /* 0x0000740001147983 */ /* 0x000ee20000300800 */
[----:B------:R-:W-:Y:S01]  /*5ce0*/  FMUL.FTZ R17, R19, R3 ;  /* 0x0000000313117220 */ /* 0x000fe20000410000 */
[----:B------:R-:W-:Y:S01]  /*5cf0*/  FADD.FTZ R24, R24, R16 ;  /* 0x0000001018187221 */ /* 0x000fe20000010000 */
[----:B------:R-:W-:Y:S01]  /*5d00*/  FFMA.FTZ R18, R22, R16, R18 ;  /* 0x0000001016127223 */ /* 0x000fe20000010012 */
[----:B------:R-:W-:Y:S01]  /*5d10*/  FADD.FTZ R7, R7, R19 ;  /* 0x0000001307077221 */ /* 0x000fe20000010000 */
[----:B------:R-:W-:Y:S01]  /*5d20*/  FFMA.FTZ R50, R23, R17, R50 ;  /* 0x0000001117327223 */ /* 0x000fe20000010032 */
[----:B------:R-:W-:Y:S01]  /*5d30*/  FADD.FTZ R25, R25, R17 ;  /* 0x0000001119197221 */ /* 0x000fe20000010000 */
[----:B------:R-:W-:Y:S01]  /*5d40*/  FMUL.FTZ R17, R16, R6 ;  /* 0x0000000610117220 */ /* 0x000fe20000410000 */
[----:B------:R-:W-:Y:S01]  /*5d50*/  FFMA.FTZ R51, R23, R19, R51 ;  /* 0x0000001317337223 */ /* 0x000fe20000010033 */
[----:B------:R-:W-:-:S02]  /*5d60*/  MOV R19, R28 ;  /* 0x0000001c00137202 */ /* 0x000fc40000000f00 */
[----:B------:R-:W-:Y:S01]  /*5d70*/  FFMA.FTZ R50, R22, R17, R50 ;  /* 0x0000001116327223 */ /* 0x000fe20000010032 */
[----:B------:R-:W-:Y:S01]  /*5d80*/  FADD.FTZ R25, R17, R25 ;  /* 0x0000001911197221 */ /* 0x000fe20000010000 */
[----:B--2---:R-:W-:Y:S01]  /*5d90*/  FADD.FTZ R16, R21, -UR6 ;  /* 0x8000000615107e21 */ /* 0x004fe20008010000 */
[----:B---3--:R-:W-:-:S03]  /*5da0*/  FADD.FTZ R17, R20, -UR6 ;  /* 0x8000000614117e21 */ /* 0x008fc60008010000 */
[----:B-1----:R-:W-:Y:S01]  /*5db0*/  FMUL.FTZ R49, R16, UR26 ;  /* 0x0000001a10317c20 */ /* 0x002fe20008410000 */
        /* <DEDUP_REMOVED lines=23> */
.L_x_2615:
[----:B0-----:R-:W2:Y:S04]  /*5f30*/  LDL.LU R23, [R1+0x78] ;  /* 0x0000780001177983 */ /* 0x001ea80000300800 */
[----:B------:R-:W3:Y:S04]  /*5f40*/  LDL.LU R22, [R1+0x7c] ;  /* 0x00007c0001167983 */ /* 0x000ee80000300800 */
[----:B------:R-:W4:Y:S04]  /*5f50*/  LDL R20, [R1+0x88] ;  /* 0x0000880001147983 */ /* 0x000f280000100800 */
[----:B------:R-:W4:Y:S01]  /*5f60*/  LDL R21, [R1+0x8c] ;  /* 0x00008c0001157983 */ /* 0x000f220000100800 */
[----:B------:R-:W-:Y:S01]  /*5f70*/  FMUL.FTZ R17, R19, R3 ;  /* 0x0000000313117220 */ /* 0x000fe20000410000 */
[----:B------:R-:W-:Y:S01]  /*5f80*/  FADD.FTZ R24, R24, R16 ;  /* 0x0000001018187221 */ /* 0x000fe20000010000 */
[----:B------:R-:W-:Y:S01]  /*5f90*/  FFMA.FTZ R18, R48, R16, R18 ;  /* 0x0000001030127223 */ /* 0x000fe20000010012 */
[C---:B------:R-:W-:Y:S01]  /*5fa0*/  FFMA.FTZ R51, R49.reuse, R19, R51 ;  /* 0x0000001331337223 */ /* 0x040fe20000010033 */
[----:B------:R-:W-:Y:S01]  /*5fb0*/  FFMA.FTZ R50, R49, R17, R50 ;  /* 0x0000001131327223 */ /* 0x000fe20000010032 */
[----:B------:R-:W-:Y:S01]  /*5fc0*/  FADD.FTZ R25, R25, R17 ;  /* 0x0000001119197221 */ /* 0x000fe20000010000 */
[----:B------:R-:W-:Y:S01]  /*5fd0*/  FMUL.FTZ R17, R16, R6 ;  /* 0x0000000610117220 */ /* 0x000fe20000410000 */
[----:B------:R-:W-:-:S03]  /*5fe0*/  FADD.FTZ R7, R7, R19 ;  /* 0x0000001307077221 */ /* 0x000fc60000010000 */
[----:B------:R-:W-:Y:S01]  /*5ff0*/  FFMA.FTZ R50, R48, R17, R50 ;  /* 0x0000001130327223 */ /* 0x000fe20000010032 */
[----:B------:R-:W-:Y:S01]  /*6000*/  FADD.FTZ R25, R17, R25 ;  /* 0x0000001911197221 */ /* 0x000fe20000010000 */
[----:B--2---:R-:W-:Y:S01]  /*6010*/  FADD.FTZ R16, R23, -UR6 ;  /* 0x8000000617107e21 */ /* 0x004fe20008010000 */
[----:B---3--:R-:W-:-:S03]  /*6020*/  FADD.FTZ R17, R22, -UR6 ;  /* 0x8000000616117e21 */ /* 0x008fc60008010000 */
[----:B-1----:R-:W-:Y:S01]  /*6030*/  FMUL.FTZ R49, R16, UR26 ;  /* 0x0000001a10317c20 */ /* 0x002fe20008410000 */
        /* <DEDUP_REMOVED lines=24> */
.L_x_2616:
[----:B------:R-:W2:Y:S04]  /*61c0*/  LDL.LU R23, [R1+0xa8] ;  /* 0x0000a80001177983 */ /* 0x000ea80000300800 */
        /* <DEDUP_REMOVED lines=15> */
[----:B0-----:R-:W-:Y:S01]  /*62c0*/  FMUL.FTZ R49, R16, UR26 ;  /* 0x0000001a10317c20 */ /* 0x001fe20008410000 */
        /* <DEDUP_REMOVED lines=24> */
.L_x_2617:
        /* <DEDUP_REMOVED lines=41> */
.L_x_2618:
        /* <DEDUP_REMOVED lines=41> */
.L_x_2619:
        /* <DEDUP_REMOVED lines=41> */
.L_x_2620:
        /* <DEDUP_REMOVED lines=41> */
.L_x_2621:
        /* <DEDUP_REMOVED lines=41> */
.L_x_2622:
        /* <DEDUP_REMOVED lines=41> */
.L_x_2623:
        /* <DEDUP_REMOVED lines=41> */
.L_x_2624:
        /* <DEDUP_REMOVED lines=41> */
.L_x_2625:
        /* <DEDUP_REMOVED lines=41> */
.L_x_2626:
        /* <DEDUP_REMOVED lines=41> */
.L_x_2627:
        /* <DEDUP_REMOVED lines=41> */
.L_x_2628:
[----:B------:R-:W2:Y:S04]  /*8080*/  LDL.LU R21, [R1+0x1d0] ;  /* 0x0001d00001157983 */ /* 0x000ea80000300800 */
[----:B------:R-:W3:Y:S04]  /*8090*/  LDL.LU R20, [R1+0x1d4] ;  /* 0x0001d40001147983 */ /* 0x000ee80000300800 */
[----:B------:R-:W4:Y:S04]  /*80a0*/  LDL R23, [R1+0xa0] ;  /* 0x0000a00001177983 */ /* 0x000f280000100800 */
[----:B------:R-:W0:Y:S01]  /*80b0*/  LDL R22, [R1+0xa4] ;  /* 0x0000a40001167983 */ /* 0x000e220000100800 */
[----:B------:R-:W-:Y:S01]  /*80c0*/  FMUL.FTZ R17, R19, R3 ;  /* 0x0000000313117220 */ /* 0x000fe20000410000 */
[----:B------:R-:W-:Y:S01]  /*80d0*/  FADD.FTZ R7, R7, R19 ;  /* 0x0000001307077221 */ /* 0x000fe20000010000 */
[C---:B------:R-:W-:Y:S01]  /*80e0*/  FFMA.FTZ R51, R49.reuse, R19, R51 ;  /* 0x0000001331337223 */ /* 0x040fe20000010033 */
[----:B------:R-:W-:Y:S01]  /*80f0*/  FADD.FTZ R19, R24, R16 ;  /* 0x0000001018137221 */ /* 0x000fe20000010000 */
[----:B------:R-:W-:Y:S01]  /*8100*/  FFMA.FTZ R50, R49, R17, R50 ;  /* 0x0000001131327223 */ /* 0x000fe20000010032 */
[----:B------:R-:W-:Y:S01]  /*8110*/  FADD.FTZ R25, R25, R17 ;  /* 0x0000001119197221 */ /* 0x000fe20000010000 */
[----:B------:R-:W-:Y:S01]  /*8120*/  FMUL.FTZ R17, R16, R6 ;  /* 0x0000000610117220 */ /* 0x000fe20000410000 */
[C---:B------:R-:W-:Y:S01]  /*8130*/  FFMA.FTZ R16, R48.reuse, R16, R18 ;  /* 0x0000001030107223 */ /* 0x040fe20000010012 */
[----:B------:R-:W-:Y:S02]  /*8140*/  STL [R1+0x8], R19 ;  /* 0x0000081301007387 */ /* 0x000fe40000100800 */
[----:B------:R-:W-:Y:S01]  /*8150*/  FFMA.FTZ R50, R48, R17, R50 ;  /* 0x0000001130327223 */ /* 0x000fe20000010032 */
[----:B------:R-:W-:Y:S01]  /*8160*/  FADD.FTZ R25, R17, R25 ;  /* 0x0000001911197221 */ /* 0x000fe20000010000 */
[----:B------:R2:W-:Y:S02]  /*8170*/  STL [R1+0xc], R16 ;  /* 0x00000c1001007387 */ /* 0x0005e40000100800 */
[----:B--2---:R-:W-:Y:S01]  /*8180*/  FADD.FTZ R16, R21, -UR6 ;  /* 0x8000000615107e21 */ /* 0x004fe20008010000 */
[----:B---3--:R-:W-:-:S03]  /*8190*/  FADD.FTZ R17, R20, -UR6 ;  /* 0x8000000614117e21 */ /* 0x008fc60008010000 */
[----:B------:R-:W-:Y:S01]  /*81a0*/  FMUL.FTZ R21, R16, UR26 ;  /* 0x0000001a10157c20 */ /* 0x000fe20008410000 */
[----:B------:R-:W-:Y:S01]  /*81b0*/  FMUL.FTZ R20, R17, UR26 ;  /* 0x0000001a11147c20 */ /* 0x000fe20008410000 */
[----:B----4-:R-:W-:-:S03]  /*81c0*/  MOV R17, R23 ;  /* 0x0000001700117202 */ /* 0x010fc60000000f00 */
[----:B------:R1:W-:Y:S01]  /*81d0*/  STL [R1+0x44], R21 ;  /* 0x0000441501007387 */ /* 0x0003e20000100800 */
[----:B0-----:R-:W-:-:S03]  /*81e0*/  MOV R49, R22 ;  /* 0x0000001600317202 */ /* 0x001fc60000000f00 */
[----:B------:R1:W-:Y:S01]  /*81f0*/  STL [R1+0x40], R20 ;  /* 0x0000401401007387 */ /* 0x0003e20000100800 */
[----:B------:R-:W-:Y:S05]  /*8200*/  @!P5 BRA `(.L_x_2629) ;  /* 0x000000000048d947 */ /* 0x000fea0003800000 */
        /* <DEDUP_REMOVED lines=18> */
.L_x_2629:
[----:B------:R-:W2:Y:S04]  /*8330*/  LDL.LU R19, [R1+0x1c8] ;  /* 0x0001c80001137983 */ /* 0x000ea80000300800 */
[----:B------:R-:W3:Y:S04]  /*8340*/  LDL.LU R18, [R1+0x1cc] ;  /* 0x0001cc0001127983 */ /* 0x000ee80000300800 */
[----:B------:R-:W4:Y:S04]  /*8350*/  LDL R24, [R1+0x80] ;  /* 0x0000800001187983 */ /* 0x000f280000100800 */
[----:B------:R-:W4:Y:S01]  /*8360*/  LDL R22, [R1+0x84] ;  /* 0x0000840001167983 */ /* 0x000f220000100800 */
[----:B------:R-:W-:Y:S01]  /*8370*/  FMUL.FTZ R16, R17, R3 ;  /* 0x0000000311107220 */ /* 0x000fe20000410000 */
[----:B------:R-:W-:Y:S01]  /*8380*/  FADD.FTZ R23, R7, R17 ;  /* 0x0000001107177221 */ /* 0x000fe20000010000 */
[----:B------:R-:W-:-:S02]  /*8390*/  FFMA.FTZ R17, R21, R17, R51 ;  /* 0x0000001115117223 */ /* 0x000fc40000010033 */
[----:B------:R-:W-:Y:S01]  /*83a0*/  FFMA.FTZ R7, R21, R16, R50 ;  /* 0x0000001015077223 */ /* 0x000fe20000010032 */
[----:B------:R-:W-:Y:S01]  /*83b0*/  FADD.FTZ R16, R25, R16 ;  /* 0x0000001019107221 */ /* 0x000fe20000010000 */
[----:B------:R-:W-:Y:S04]  /*83c0*/  STL [R1+0x10], R23 ;  /* 0x0000101701007387 */ /* 0x000fe80000100800 */
[----:B------:R0:W-:Y:S02]  /*83d0*/  STL [R1+0x18], R17 ;  /* 0x0000181101007387 */ /* 0x0001e40000100800 */
[----:B0-----:R-:W-:-:S04]  /*83e0*/  FMUL.FTZ R17, R49, R6 ;  /* 0x0000000631117220 */ /* 0x001fc80000410000 */
        /* <DEDUP_REMOVED lines=29> */
.L_x_2630:
        /* <DEDUP_REMOVED lines=35> */
.L_x_2631:
        /* <DEDUP_REMOVED lines=35> */
.L_x_2632:
[----:B------:R-:W2:Y:S04]  /*8a20*/  LDL.LU R50, [R1+0x140] ;  /* 0x0001400001327983 */ /* 0x000ea80000300800 */
[----:B------:R-:W3:Y:S01]  /*8a30*/  LDL.LU R18, [R1+0x144] ;  /* 0x0001440001127983 */ /* 0x000ee20000300800 */
[----:B------:R-:W-:-:S04]  /*8a40*/  FMUL.FTZ R17, R19, R3 ;  /* 0x0000000313117220 */ /* 0x000fc80000410000 */
[----:B------:R-:W-:Y:S01]  /*8a50*/  FFMA.FTZ R7, R25, R17, R7 ;  /* 0x0000001119077223 */ /* 0x000fe20000010007 */
[----:B0-----:R-:W-:Y:S01]  /*8a60*/  FMUL.FTZ R25, R20, R6 ;  /* 0x0000000614197220 */ /* 0x001fe20000410000 */
[----:B------:R-:W-:-:S03]  /*8a70*/  FADD.FTZ R16, R16, R17 ;  /* 0x0000001110107221 */ /* 0x000fc60000010000 */
[----:B------:R-:W-:Y:S01]  /*8a80*/  FFMA.FTZ R24, R24, R25, R7 ;  /* 0x0000001918187223 */ /* 0x000fe20000010007 */
[----:B------:R-:W-:Y:S01]  /*8a90*/  FADD.FTZ R25, R25, R16 ;  /* 0x0000001019197221 */ /* 0x000fe20000010000 */
[----:B--2---:R-:W-:Y:S01]  /*8aa0*/  FADD.FTZ R7, R50, -UR6 ;  /* 0x8000000632077e21 */ /* 0x004fe20008010000 */
[----:B---3--:R-:W-:-:S03]  /*8ab0*/  FADD.FTZ R16, R18, -UR6 ;  /* 0x8000000612107e21 */ /* 0x008fc60008010000 */
[----:B------:R-:W-:Y:S01]  /*8ac0*/  FMUL.FTZ R50, R7, UR26 ;  /* 0x0000001a07327c20 */ /* 0x000fe20008410000 */
        /* <DEDUP_REMOVED lines=24> */
.L_x_2633:
        /* <DEDUP_REMOVED lines=8> */
[----:B-1----:R-:W2:Y:S04]  /*8cd0*/  LDL R4, [R1+0x14] ;  /* 0x0000140001047983 */ /* 0x002ea80000100800 */
[----:B------:R1:W-:Y:S04]  /*8ce0*/  STL [R1+0x1f0], R2 ;  /* 0x0001f00201007387 */ /* 0x0003e80000100800 */
[----:B-1----:R-:W3:Y:S01]  /*8cf0*/  LDL R2, [R1+0x1ec] ;  /* 0x0001ec0001027983 */ /* 0x002ee20000100800 */
[----:B------:R-:W-:Y:S01]  /*8d00*/  FMUL.FTZ R17, R7, R3 ;  /* 0x0000000307117220 */ /* 0x000fe20000410000 */
[----:B0-----:R-:W0:Y:S01]  /*8d10*/  S2R R18, SR_LANEID ;  /* 0x0000000000127919 */ /* 0x001e220000000000 */
[----:B------:R-:W-:-:S02]  /*8d20*/  MOV R51, 0xffffffe0 ;  /* 0xffffffe000337802 */ /* 0x000fc40000000f00 */
[----:B------:R-:W-:Y:S01]  /*8d30*/  FFMA.FTZ R24, R50, R17, R24 ;  /* 0x0000001132187223 */ /* 0x000fe20000010018 */
[----:B------:R-:W-:Y:S01]  /*8d40*/  FADD.FTZ R25, R25, R17 ;  /* 0x0000001119197221 */ /* 0x000fe20000010000 */
[----:B-----5:R-:W-:Y:S01]  /*8d50*/  ISETP.GT.AND P0, PT, R0, 0x21f, PT ;  /* 0x0000021f0000780c */ /* 0x020fe20003f04270 */
[----:B------:R-:W-:Y:S01]  /*8d60*/  FMUL.FTZ R17, R16, R6 ;  /* 0x0000000610117220 */ /* 0x000fe20000410000 */
[----:B------:R-:W4:Y:S03]  /*8d70*/  LDL.LU R13, [R1+0xc] ;  /* 0x00000c00010d7983 */ /* 0x000f260000300800 */
[----:B------:R-:W-:Y:S01]  /*8d80*/  FADD.FTZ R25, R17, R25 ;  /* 0x0000001911197221 */ /* 0x000fe20000010000 */
[----:B------:R-:W4:Y:S04]  /*8d90*/  LDL R12, [R1+0x40] ;  /* 0x00004000010c7983 */ /* 0x000f280000100800 */
[----:B------:R-:W4:Y:S04]  /*8da0*/  LDL R11, [R1+0x38] ;  /* 0x00003800010b7983 */ /* 0x000f280000100800 */
[----:B------:R-:W4:Y:S04]  /*8db0*/  LDL.LU R10, [R1+0x18] ;  /* 0x00001800010a7983 */ /* 0x000f280000300800 */
[----:B------:R-:W4:Y:S04]  /*8dc0*/  LDL R9, [R1+0x3c] ;  /* 0x00003c0001097983 */ /* 0x000f280000100800 */
[----:B------:R-:W4:Y:S04]  /*8dd0*/  LDL R8, [R1+0x28] ;  /* 0x0000280001087983 */ /* 0x000f280000100800 */
[----:B------:R-:W4:Y:S01]  /*8de0*/  LDL R5, [R1+0x2c] ;  /* 0x00002c0001057983 */ /* 0x000f220000100800 */
[----:B--2---:R-:W-:Y:S01]  /*8df0*/  FFMA.FTZ R24, R4, R17, R24 ;  /* 0x0000001104187223 */ /* 0x004fe20000010018 */
[----:B---3--:R-:W-:-:S05]  /*8e00*/  IMAD R51, R2, R51, 0x22f ;  /* 0x0000022f02337424 */ /* 0x008fca00078e0233 */
[----:B------:R-:W-:-:S04]  /*8e10*/  SEL R51, R51, 0x1f, P0 ;  /* 0x0000001f33337807 */ /* 0x000fc80000000000 */
[----:B0-----:R-:W-:Y:S01]  /*8e20*/  ISETP.GE.AND P0, PT, R18, R51, PT ;  /* 0x000000331200720c */ /* 0x001fe20003f06270 */
[----:B------:R-:W0:-:S12]  /*8e30*/  SHFL.DOWN PT, R17, R25, 0x1, R51 ;  /* 0x0820000019117989 */ /* 0x000e1800000e0033 */
[----:B0-----:R-:W-:Y:S02]  /*8e40*/  @!P0 FADD.FTZ R25, R25, R17 ;  /* 0x0000001119198221 */ /* 0x001fe40000010000 */
        /* <DEDUP_REMOVED lines=22> */
[----:B------:R-:W2:Y:S04]  /*8fb0*/  LDL.LU R17, [R1+0x8] ;  /* 0x0000080001117983 */ /* 0x000ea80000300800 */
[----:B------:R-:W0:Y:S04]  /*8fc0*/  SHFL.DOWN PT, R50, R24, 0x10, R51 ;  /* 0x0a00000018327989 */ /* 0x000e2800000e0033 */
[----:B------:R1:W3:Y:S04]  /*8fd0*/  SHFL.DOWN PT, R18, R25, 0x10, R51 ;  /* 0x0a00000019127989 */ /* 0x0002e800000e0033 */
[----:B-1----:R-:W3:Y:S01]  /*8fe0*/  LDL R51, [R1+0x20] ;  /* 0x0000200001337983 */ /* 0x002ee20000100800 */
[----:B--2---:R-:W-:Y:S01]  /*8ff0*/  FADD.FTZ R17, R17, R49 ;  /* 0x0000003111117221 */ /* 0x004fe20000010000 */
[----:B----4-:R-:W-:-:S02]  /*9000*/  FFMA.FTZ R49, R12, R49, R13 ;  /* 0x000000310c317223 */ /* 0x010fc4000001000d */
[----:B------:R1:W5:Y:S01]  /*9010*/  LDL.LU R13, [R1+0x210] ;  /* 0x00021000010d7983 */ /* 0x0003620000300800 */
[----:B------:R-:W-:Y:S01]  /*9020*/  FADD.FTZ R17, R17, R48 ;  /* 0x0000003011117221 */ /* 0x000fe20000010000 */
[----:B------:R-:W-:Y:S02]  /*9030*/  FFMA.FTZ R49, R11, R48, R49 ;  /* 0x000000300b317223 */ /* 0x000fe40000010031 */
[----:B------:R1:W5:Y:S04]  /*9040*/  LDL.LU R12, [R1+0x20c] ;  /* 0x00020c00010c7983 */ /* 0x0003680000300800 */
[----:B------:R1:W5:Y:S04]  /*9050*/  LDL.LU R11, [R1+0x208] ;  /* 0x00020800010b7983 */ /* 0x0003680000300800 */
[----:B------:R-:W2:Y:S01]  /*9060*/  LDL.LU R48, [R1+0x10] ;  /* 0x0000100001307983 */ /* 0x000ea20000300800 */
[----:B------:R-:W-:Y:S01]  /*9070*/  FADD.FTZ R17, R17, R22 ;  /* 0x0000001611117221 */ /* 0x000fe20000010000 */
[----:B------:R-:W-:-:S04]  /*9080*/  FFMA.FTZ R49, R8, R22, R49 ;  /* 0x0000001608317223 */ /* 0x000fc80000010031 */
[----:B---3--:R-:W-:Y:S02]  /*9090*/  FFMA.FTZ R49, R51, R20, R49 ;  /* 0x0000001433317223 */ /* 0x008fe40000010031 */
[----:B------:R-:W3:Y:S01]  /*90a0*/  S2R R51, SR_CgaCtaId ;  /* 0x0000000000337919 */ /* 0x000ee20000008800 */
[----:B--2---:R-:W-:Y:S01]  /*90b0*/  FADD.FTZ R48, R48, R23 ;  /* 0x0000001730307221 */ /* 0x004fe20000010000 */
[----:B------:R-:W-:Y:S02]  /*90c0*/  FFMA.FTZ R23, R9, R23, R10 ;  /* 0x0000001709177223 */ /* 0x000fe4000001000a */
        /* <DEDUP_REMOVED lines=8> */
[----:B------:R-:W4:Y:S01]  /*9150*/  LDL R17, [R1+0x24] ;  /* 0x0000240001117983 */ /* 0x000f220000100800 */
[----:B0-----:R-:W-:Y:S01]  /*9160*/  @!P0 FADD.FTZ R24, R24, R50 ;  /* 0x0000003218188221 */ /* 0x001fe20000010000 */
[----:B------:R-:W-:Y:S01]  /*9170*/  @!P0 FADD.FTZ R25, R25, R18 ;  /* 0x0000001219198221 */ /* 0x000fe20000010000 */
[----:B------:R-:W-:Y:S01]  /*9180*/  FADD.FTZ R48, R48, R19 ;  /* 0x0000001330307221 */ /* 0x000fe20000010000 */
[----:B------:R-:W0:Y:S02]  /*9190*/  S2R R20, SR_LANEID ;  /* 0x0000000000147919 */ /* 0x000e240000000000 */
[----:B0-----:R-:W-:-:S02]  /*91a0*/  ISETP.NE.AND P0, PT, R20, RZ, PT ;  /* 0x000000ff1400720c */ /* 0x001fc40003f05270 */
[----:B------:R-:W-:Y:S01]  /*91b0*/  MOV R20, 0x400 ;  /* 0x0000040000147802 */ /* 0x000fe20000000f00 */
[----:B----4-:R-:W-:Y:S01]  /*91c0*/  FFMA.FTZ R23, R17, R19, R23 ;  /* 0x0000001311177223 */ /* 0x010fe20000010017 */
[----:B------:R-:W-:-:S09]  /*91d0*/  FADD.FTZ R19, R21, R16 ;  /* 0x0000001015137221 */ /* 0x000fd20000010000 */
[----:B---3--:R-:W-:Y:S01]  /*91e0*/  @!P0 LEA R21, R51, R20, 0x18 ;  /* 0x0000001433158211 */ /* 0x008fe200078ec0ff */
[----:B------:R-:W-:Y:S02]  /*91f0*/  FFMA.FTZ R17, R4, R16, R49 ;  /* 0x0000001004117223 */ /* 0x000fe40000010031 */
[----:B------:R1:W5:Y:S01]  /*9200*/  LDL.LU R4, [R1+0x1f4] ;  /* 0x0001f40001047983 */ /* 0x0003620000300800 */
[----:B------:R-:W-:Y:S01]  /*9210*/  @!P0 LEA R21, R2, R21, 0x3 ;  /* 0x0000001502158211 */ /* 0x000fe200078e18ff */
[----:B--2---:R-:W-:Y:S01]  /*9220*/  FFMA.FTZ R16, R22, R7, R23 ;  /* 0x0000000716107223 */ /* 0x004fe20000010017 */
[----:B------:R-:W-:Y:S01]  /*9230*/  FADD.FTZ R18, R48, R7 ;  /* 0x0000000730127221 */ /* 0x000fe20000010000 */
[----:B------:R1:W5:Y:S01]  /*9240*/  LDL.LU R2, [R1+0x1f0] ;  /* 0x0001f00001027983 */ /* 0x0003620000300800 */
[----:B------:R-:W-:Y:S02]  /*9250*/  IADD3 R7, R20, 0xc0, RZ ;  /* 0x000000c014077810 */ /* 0x000fe40007ffe0ff */
[----:B------:R-:W-:-:S02]  /*9260*/  ISETP.NE.AND P2, PT, R0, RZ, PT ;  /* 0x000000ff0000720c */ /* 0x000fc40003f45270 */
[----:B------:R-:W-:Y:S02]  /*9270*/  LEA R7, R51, R7, 0x18 ;  /* 0x0000000733077211 */ /* 0x000fe400078ec0ff */
[C---:B------:R-:W-:Y:S02]  /*9280*/  ISETP.GT.U32.AND P3, PT, R0.reuse, 0x22, PT ;  /* 0x000000220000780c */ /* 0x040fe40003f64070 */
[----:B------:R-:W-:Y:S01]  /*9290*/  LEA R7, R0, R7, 0x4 ;  /* 0x0000000700077211 */ /* 0x000fe200078e20ff */
[----:B------:R-:W-:Y:S04]  /*92a0*/  BSSY B0, `(.L_x_2634) ;  /* 0x0000031000007945 */ /* 0x000fe80003800000 */
[----:B------:R1:W-:Y:S04]  /*92b0*/  STS.128 [R7], R16 ;  /* 0x0000001007007388 */ /* 0x0003e80000000c00 */
[----:B------:R1:W-:Y:S01]  /*92c0*/  @!P0 STS.64 [R21+0x18], R24 ;  /* 0x0000181815008388 */ /* 0x0003e20000000a00 */
[----:B------:R-:W-:Y:S06]  /*92d0*/  BAR.SYNC.DEFER_BLOCKING 0x0 ;  /* 0x0000000000007b1d */ /* 0x000fec0000010000 */
[----:B------:R-:W-:Y:S05]  /*92e0*/  @P2 BRA `(.L_x_2635) ;  /* 0x0000000000b02947 */ /* 0x000fea0003800000 */
[----:B------:R-:W-:-:S05]  /*92f0*/  LEA R51, R51, R20, 0x18 ;  /* 0x0000001433337211 */ /* 0x000fca00078ec0ff */
[----:B-1----:R-:W0:Y:S02]  /*9300*/  LDS.128 R20, [R51+0x20] ;  /* 0x0000200033147984 */ /* 0x002e240000000c00 */
        /* <DEDUP_REMOVED lines=42> */
.L_x_2635:
[----:B------:R-:W-:Y:S05]  /*95b0*/  BSYNC B0 ;  /* 0x0000000000007941 */ /* 0x000fea0003800000 */
.L_x_2634:
[----:B------:R-:W-:Y:S06]  /*95c0*/  BAR.SYNC.DEFER_BLOCKING 0x0 ;  /* 0x0000000000007b1d */ /* 0x000fec0000010000 */
[----:B------:R-:W-:Y:S04]  /*95d0*/  BSSY B0, `(.L_x_2636) ;  /* 0x000004d000007945 */ /* 0x000fe80003800000 */
[----:B------:R-:W-:Y:S05]  /*95e0*/  @P3 BRA `(.L_x_2637) ;  /* 0x00000004002c3947 */ /* 0x000fea0003800000 */
[----:B-1----:R-:W0:Y:S02]  /*95f0*/  LDS.128 R20, [R7+0x230] ;  /* 0x0002300007147984 */ /* 0x002e240000000c00 */
        /* <DEDUP_REMOVED lines=74> */
.L_x_2637:
[----:B------:R-:W-:Y:S05]  /*9aa0*/  BSYNC B0 ;  /* 0x0000000000007941 */ /* 0x000fea0003800000 */
.L_x_2636:
[----:B-1----:R-:W0:Y:S01]  /*9ab0*/  LDC.64 R20, c[0x0][0x268] ;  /* 0x00009a00ff147b82 */ /* 0x002e220000000a00 */
        /* <DEDUP_REMOVED lines=18> */
.L_x_2639:
[----:B------:R-:W-:Y:S05]  /*9be0*/  BSYNC B0 ;  /* 0x0000000000007941 */ /* 0x000fea0003800000 */
.L_x_2638:
        /* <DEDUP_REMOVED lines=41> */
.L_x_2642:
[----:B------:R-:W-:Y:S02]  /*9e80*/  MOV R16, UR18 ;  /* 0x0000001200107c02 */ /* 0x000fe40008000f00 */
[----:B------:R-:W-:-:S05]  /*9e90*/  MOV R17, UR19 ;  /* 0x0000001300117c02 */ /* 0x000fca0008000f00 */
[----:B------:R-:W2:Y:S04]  /*9ea0*/  LDG.E.STRONG.GPU R16, desc[UR22][R16.64] ;  /* 0x0000001610107981 */ /* 0x000ea8000c1ef900 */
[----:B--2---:R-:W-:Y:S01]  /*9eb0*/  CCTL.IVALL ;  /* 0x00000000ff00798f */ /* 0x004fe20002000000 */
[----:B------:R-:W-:Y:S05]  /*9ec0*/  YIELD ;  /* 0x0000000000007946 */ /* 0x000fea0003800000 */
[----:B------:R-:W-:-:S13]  /*9ed0*/  ISETP.NE.AND P0, PT, R16, R7, PT ;  /* 0x000000071000720c */ /* 0x000fda0003f05270 */
[----:B------:R-:W-:Y:S05]  /*9ee0*/  @P0 BRA `(.L_x_2642) ;  /* 0xfffffffc00e40947 */ /* 0x000fea000383ffff */
.L_x_2641:
        /* <DEDUP_REMOVED lines=19> */
.L_x_2646:
        /* <DEDUP_REMOVED lines=165> */
.L_x_2645:
        /* <DEDUP_REMOVED lines=87> */
.L_x_2647:
[----:B------:R-:W-:-:S13]  /*afe0*/  ISETP.NE.OR P0, PT, RZ, UR16, P0 ;  /* 0x00000010ff007c0c */ /* 0x000fda0008705670 */
[----:B------:R-:W-:Y:S05]  /*aff0*/  @!P0 BRA `(.L_x_2643) ;  /* 0x0000000000b08947 */ /* 0x000fea0003800000 */
.L_x_2644:
        /* <DEDUP_REMOVED lines=44> */
.L_x_2643:
        /* <DEDUP_REMOVED lines=14> */
.L_x_2649:
[----:B------:R-:W-:Y:S05]  /*b3a0*/  BSYNC B0 ;  /* 0x0000000000007941 */ /* 0x000fea0003800000 */
.L_x_2648:
        /* <DEDUP_REMOVED lines=25> */
.L_x_2640:
[----:B0-----:R0:W5:Y:S04]  /*b540*/  LDL R21, [R1+0x158] ;  /* 0x0001580001157983 */ /* 0x0011680000100800 */
[----:B------:R0:W5:Y:S04]  /*b550*/  LDL R20, [R1] ;  /* 0x0000000001147983 */ /* 0x0001680000100800 */
[----:B------:R0:W5:Y:S04]  /*b560*/  LDL R19, [R1+0x15c] ;  /* 0x00015c0001137983 */ /* 0x0001680000100800 */
[----:B------:R0:W5:Y:S01]  /*b570*/  LDL R18, [R1+0x4] ;  /* 0x0000040001127983 */ /* 0x0001620000100800 */
[----:B------:R-:W1:Y:S01]  /*b580*/  S2UR UR6, SR_CgaCtaId ;  /* 0x00000000000679c3 */ /* 0x000e620000008800 */
[----:B------:R-:W-:-:S02]  /*b590*/  UMOV UR5, 0x400 ;  /* 0x0000040000057882 */ /* 0x000fc40000000000 */
        /* <DEDUP_REMOVED lines=21> */
[----:B------:R0:W-:Y:S02]  /*b6f0*/  STL [R1], R20 ;  /* 0x0000001401007387 */ /* 0x0001e40000100800 */
        /* <DEDUP_REMOVED lines=8> */
.L_x_2650:
[----:B------:R-:W-:Y:S04]  /*b780*/  BSSY B0, `(.L_x_2651) ;  /* 0x0000016000007945 */ /* 0x000fe80003800000 */
[----:B------:R-:W-:Y:S05]  /*b790*/  @!P1 BRA `(.L_x_2652) ;  /* 0x0000000000509947 */ /* 0x000fea0003800000 */
[----:B------:R-:W-:Y:S01]  /*b7a0*/  MOV R7, UR5 ;  /* 0x0000000500077c02 */ /* 0x000fe20008000f00 */
[----:B------:R-:W-:Y:S01]  /*b7b0*/  ULDC.64 UR6, c[0x0][0x288] ;  /* 0x0000a20000067ab9 */ /* 0x000fe20000000a00 */
[----:B------:R-:W-:Y:S02]  /*b7c0*/  MOV R16, UR5 ;  /* 0x0000000500107c02 */ /* 0x000fe40008000f00 */
[----:B-----5:R-:W-:Y:S01]  /*b7d0*/  SHF.R.S32.HI R17, RZ, 0x1f, R2 ;  /* 0x0000001fff117819 */ /* 0x020fe20000011402 */
[----:B------:R-:W-:Y:S02]  /*b7e0*/  FFMA.FTZ R7, R21, R7, UR13 ;  /* 0x0000000d15077e23 */ /* 0x000fe40008010007 */
[----:B------:R-:W-:Y:S01]  /*b7f0*/  FFMA.FTZ R16, R19, R16, UR13 ;  /* 0x0000000d13107e23 */ /* 0x000fe20008010010 */
[----:B------:R-:W-:Y:S01]  /*b800*/  MOV R19, R11 ;  /* 0x0000000b00137202 */ /* 0x000fe20000000f00 */
[----:B------:R-:W-:Y:S02]  /*b810*/  FFMA.FTZ R7, R3, R20, -R7 ;  /* 0x0000001403077223 */ /* 0x000fe40000010807 */
[----:B0-----:R-:W-:Y:S01]  /*b820*/  FFMA.FTZ R20, R6, R18, -R16 ;  /* 0x0000001206147223 */ /* 0x001fe20000010810 */
[----:B------:R-:W-:Y:S01]  /*b830*/  MOV R18, R8 ;  /* 0x0000000800127202 */ /* 0x000fe20000000f00 */
[----:B------:R-:W-:-:S04]  /*b840*/  IMAD R16, R17, UR6, RZ ;  /* 0x0000000611107c24 */ /* 0x000fc8000f8e02ff */
[----:B------:R-:W-:-:S04]  /*b850*/  IMAD.WIDE.U32 R18, R2, UR6, R18 ;  /* 0x0000000602127c25 */ /* 0x000fc8000f8e0012 */
[----:B------:R-:W-:Y:S01]  /*b860*/  IMAD R16, R2, UR7, R16 ;  /* 0x0000000702107c24 */ /* 0x000fe2000f8e0210 */
[----:B------:R-:W-:-:S04]  /*b870*/  ULDC.64 UR6, c[0x0][0x210] ;  /* 0x0000840000067ab9 */ /* 0x000fc80000000a00 */
[----:B------:R-:W-:Y:S01]  /*b880*/  IADD3 R17, R19, R16, RZ ;  /* 0x0000001013117210 */ /* 0x000fe20007ffe0ff */
[----:B------:R-:W-:Y:S01]  /*b890*/  FMUL.FTZ R19, R20, UR26 ;  /* 0x0000001a14137c20 */ /* 0x000fe20008410000 */
[----:B------:R-:W-:-:S04]  /*b8a0*/  LEA R16, P0, R18, UR6, 0x2 ;  /* 0x0000000612107c11 */ /* 0x000fc8000f8010ff */
[----:B------:R-:W-:Y:S01]  /*b8b0*/  LEA.HI.X R17, R18, UR7, R17, 0x2, P0 ;  /* 0x0000000712117c11 */ /* 0x000fe200080f1411 */
[----:B------:R-:W-:-:S05]  /*b8c0*/  FMUL.FTZ R18, R7, UR26 ;  /* 0x0000001a07127c20 */ /* 0x000fca0008410000 */
[----:B------:R1:W-:Y:S03]  /*b8d0*/  STG.E.64 desc[UR22][R16.64], R18 ;  /* 0x0000001210007986 */ /* 0x0003e6000c101b16 */
.L_x_2652:
[----:B------:R-:W-:Y:S05]  /*b8e0*/  BSYNC B0 ;  /* 0x0000000000007941 */ /* 0x000fea0003800000 */
.L_x_2651:
[----:B------:R2:W5:Y:S04]  /*b8f0*/  LDL R23, [R1+0x168] ;  /* 0x0001680001177983 */ /* 0x0005680000100800 */
[----:B------:R2:W5:Y:S04]  /*b900*/  LDL R22, [R1+0x30] ;  /* 0x0000300001167983 */ /* 0x0005680000100800 */
[----:B0----5:R2:W5:Y:S04]  /*b910*/  LDL R20, [R1+0x17c] ;  /* 0x00017c0001147983 */ /* 0x0215680000100800 */
[----:B-1----:R2:W5:Y:S01]  /*b920*/  LDL R19, [R1+0x34] ;  /* 0x0000340001137983 */ /* 0x0025620000100800 */
[C---:B------:R-:W-:Y:S01]  /*b930*/  IADD3 R18, R2.reuse, 0x10, RZ ;  /* 0x0000001002127810 */ /* 0x040fe20007ffe0ff */
[----:B------:R-:W-:Y:S01]  /*b940*/  ULDC.64 UR6, c[0x0][0x290] ;  /* 0x0000a40000067ab9 */ /* 0x000fe20000000a00 */
[----:B------:R-:W-:-:S02]  /*b950*/  IADD3 R21, R2, 0x10, RZ ;  /* 0x0000001002157810 */ /* 0x000fc40007ffe0ff */
[----:B------:R-:W-:Y:S02]  /*b960*/  SHF.R.S32.HI R18, RZ, 0x1f, R18 ;  /* 0x0000001fff127819 */ /* 0x000fe40000011412 */
[----:B------:R-:W-:-:S04]  /*b970*/  ISETP.GE.U32.AND P0, PT, R21, UR6, PT ;  /* 0x0000000615007c0c */ /* 0x000fc8000bf06070 */
[----:B------:R-:W-:-:S04]  /*b980*/  ISETP.GE.AND.EX P0, PT, R18, UR7, PT, P0 ;  /* 0x0000000712007c0c */ /* 0x000fc8000bf06300 */
        /* <DEDUP_REMOVED lines=22> */
.L_x_2653:
[----:B------:R-:W-:Y:S04]  /*baf0*/  BSSY B0, `(.L_x_2654) ;  /* 0x0000015000007945 */ /* 0x000fe80003800000 */
[----:B------:R-:W-:Y:S05]  /*bb00*/  @P0 BRA `(.L_x_2655) ;  /* 0x00000000004c0947 */ /* 0x000fea0003800000 */
[----:B------:R-:W-:Y:S01]  /*bb10*/  MOV R16, UR5 ;  /* 0x0000000500107c02 */ /* 0x000fe20008000f00 */
[----:B------:R-:W-:Y:S01]  /*bb20*/  ULDC.64 UR14, c[0x0][0x288] ;  /* 0x0000a200000e7ab9 */ /* 0x000fe20000000a00 */
[----:B------:R-:W-:-:S03]  /*bb30*/  MOV R7, UR5 ;  /* 0x0000000500077c02 */ /* 0x000fc60008000f00 */
[----:B-----5:R-:W-:Y:S02]  /*bb40*/  FFMA.FTZ R16, R20, R16, UR13 ;  /* 0x0000000d14107e23 */ /* 0x020fe40008010010 */
[----:B------:R-:W-:Y:S02]  /*bb50*/  FFMA.FTZ R7, R23, R7, UR13 ;  /* 0x0000000d17077e23 */ /* 0x000fe40008010007 */
[----:B------:R-:W-:Y:S01]  /*bb60*/  FFMA.FTZ R20, R6, R19, -R16 ;  /* 0x0000001306147223 */ /* 0x000fe20000010810 */
        /* <DEDUP_REMOVED lines=13> */
.L_x_2655:
[----:B------:R-:W-:Y:S05]  /*bc40*/  BSYNC B0 ;  /* 0x0000000000007941 */ /* 0x000fea0003800000 */
.L_x_2654:
        /* <DEDUP_REMOVED lines=37> */
.L_x_2656:
        /* <DEDUP_REMOVED lines=21> */
.L_x_2658:
[----:B------:R-:W-:Y:S05]  /*bff0*/  BSYNC B0 ;  /* 0x0000000000007941 */ /* 0x000fea0003800000 */
.L_x_2657:
        /* <DEDUP_REMOVED lines=21> */
.L_x_2659:
        /* <DEDUP_REMOVED lines=23> */
.L_x_2661:
[----:B------:R-:W-:Y:S05]  /*c2c0*/  BSYNC B0 ;  /* 0x0000000000007941 */ /* 0x000fea0003800000 */
.L_x_2660:
        /* <DEDUP_REMOVED lines=39> */
.L_x_2662:
        /* <DEDUP_REMOVED lines=21> */
.L_x_2664:
[----:B------:R-:W-:Y:S05]  /*c690*/  BSYNC B0 ;  /* 0x0000000000007941 */ /* 0x000fea0003800000 */
.L_x_2663:
        /* <DEDUP_REMOVED lines=21> */
.L_x_2665:
        /* <DEDUP_REMOVED lines=23> */
.L_x_2667:
[----:B------:R-:W-:Y:S05]  /*c960*/  BSYNC B0 ;  /* 0x0000000000007941 */ /* 0x000fea0003800000 */
.L_x_2666:
        /* <DEDUP_REMOVED lines=21> */
.L_x_2668:
        /* <DEDUP_REMOVED lines=23> */
.L_x_2670:
[----:B------:R-:W-:Y:S05]  /*cc30*/  BSYNC B0 ;  /* 0x0000000000007941 */ /* 0x000fea0003800000 */
.L_x_2669:
[----:B------:R3:W5:Y:S04]  /*cc40*/  LDL R42, [R1+0x58] ;  /* 0x00005800012a7983 */ /* 0x0007680000100800 */
[----:B012--5:R3:W5:Y:S01]  /*cc50*/  LDL R19, [R1+0x194] ;  /* 0x0001940001137983 */ /* 0x0277620000100800 */
[C---:B------:R-:W-:Y:S02]  /*cc60*/  IADD3 R25, R2.reuse, 0x90, RZ ;  /* 0x0000009002197810 */ /* 0x040fe40007ffe0ff */
[C---:B------:R-:W-:Y:S02]  /*cc70*/  IADD3 R23, R2.reuse, 0xa0, RZ ;  /* 0x000000a002177810 */ /* 0x040fe40007ffe0ff */
[C---:B------:R-:W-:Y:S02]  /*cc80*/  IADD3 R21, R2.reuse, 0xb0, RZ ;  /* 0x000000b002157810 */ /* 0x040fe40007ffe0ff */
[----:B------:R-:W-:-:S02]  /*cc90*/  IADD3 R18, R2, 0x70, RZ ;  /* 0x0000007002127810 */ /* 0x000fc40007ffe0ff */
        /* <DEDUP_REMOVED lines=43> */
.L_x_2671:
        /* <DEDUP_REMOVED lines=21> */
.L_x_2673:
[----:B------:R-:W-:Y:S05]  /*d0a0*/  BSYNC B0 ;  /* 0x0000000000007941 */ /* 0x000fea0003800000 */
.L_x_2672:
[----:B------:R-:W-:Y:S05]  /*d0b0*/  @!P5 BRA `(.L_x_2674) ;  /* 0x000000000050d947 */ /* 0x000fea0003800000 */
[----:B0-----:R-:W2:Y:S04]  /*d0c0*/  LDL R16, [R1+0x5c] ;  /* 0x00005c0001107983 */ /* 0x001ea80000100800 */
[----:B------:R-:W3:Y:S01]  /*d0d0*/  LDL R18, [R1+0x19c] ;  /* 0x00019c0001127983 */ /* 0x000ee20000100800 */
        /* <DEDUP_REMOVED lines=18> */
.L_x_2674:
[----:B------:R-:W-:Y:S04]  /*d200*/  BSSY B0, `(.L_x_2675) ;  /* 0x0000017000007945 */ /* 0x000fe80003800000 */
[----:B------:R-:W-:Y:S05]  /*d210*/  @P4 BRA `(.L_x_2676) ;  /* 0x0000000000544947 */ /* 0x000fea0003800000 */
[----:B0-----:R-:W2:Y:S01]  /*d220*/  LDL.LU R18, [R1+0x5c] ;  /* 0x00005c0001127983 */ /* 0x001ea20000300800 */
[----:B------:R-:W-:Y:S01]  /*d230*/  MOV R16, UR5 ;  /* 0x0000000500107c02 */ /* 0x000fe20008000f00 */
[----:B------:R-:W-:Y:S02]  /*d240*/  ULDC.64 UR14, c[0x0][0x288] ;  /* 0x0000a200000e7ab9 */ /* 0x000fe40000000a00 */
[----:B------:R-:W3:Y:S01]  /*d250*/  LDL.LU R17, [R1+0x19c] ;  /* 0x00019c0001117983 */ /* 0x000ee20000300800 */
[----:B-----5:R-:W-:Y:S01]  /*d260*/  MOV R19, R11 ;  /* 0x0000000b00137202 */ /* 0x020fe20000000f00 */
[----:B--2---:R-:W-:Y:S01]  /*d270*/  FFMA.FTZ R16, R18, R16, UR13 ;  /* 0x0000000d12107e23 */ /* 0x004fe20008010010 */
[----:B------:R-:W-:-:S03]  /*d280*/  MOV R18, R8 ;  /* 0x0000000800127202 */ /* 0x000fc60000000f00 */
[----:B------:R-:W-:Y:S01]  /*d290*/  FFMA.FTZ R36, R3, R36, -R16 ;  /* 0x0000002403247223 */ /* 0x000fe20000010810 */
[----:B------:R-:W-:Y:S01]  /*d2a0*/  MOV R16, UR5 ;  /* 0x0000000500107c02 */ /* 0x000fe20008000f00 */
[----:B------:R-:W-:-:S04]  /*d2b0*/  IMAD.WIDE.U32 R18, R46, UR14, R18 ;  /* 0x0000000e2e127c25 */ /* 0x000fc8000f8e0012 */
[----:B---3--:R-:W-:-:S04]  /*d2c0*/  FFMA.FTZ R16, R17, R16, UR13 ;  /* 0x0000000d11107e23 */ /* 0x008fc80008010010 */
[----:B------:R-:W-:Y:S01]  /*d2d0*/  FFMA.FTZ R37, R6, R37, -R16 ;  /* 0x0000002506257223 */ /* 0x000fe20000010810 */
[----:B------:R-:W-:-:S04]  /*d2e0*/  IMAD R16, R41, UR14, RZ ;  /* 0x0000000e29107c24 */ /* 0x000fc8000f8e02ff */
        /* <DEDUP_REMOVED lines=8> */
.L_x_2676:
[----:B------:R-:W-:Y:S05]  /*d370*/  BSYNC B0 ;  /* 0x0000000000007941 */ /* 0x000fea0003800000 */
.L_x_2675:
[----:B------:R-:W-:Y:S05]  /*d380*/  @!P5 BRA `(.L_x_2677) ;  /* 0x000000000050d947 */ /* 0x000fea0003800000 */
[----:B01----:R-:W2:Y:S04]  /*d390*/  LDL R16, [R1+0x190] ;  /* 0x0001900001107983 */ /* 0x003ea80000100800 */
        /* <DEDUP_REMOVED lines=19> */
.L_x_2677:
[----:B------:R-:W-:Y:S04]  /*d4d0*/  BSSY B0, `(.L_x_2678) ;  /* 0x0000017000007945 */ /* 0x000fe80003800000 */
[----:B------:R-:W-:Y:S05]  /*d4e0*/  @P6 BRA `(.L_x_2679) ;  /* 0x0000000000546947 */ /* 0x000fea0003800000 */
[----:B01----:R-:W2:Y:S01]  /*d4f0*/  LDL.LU R18, [R1+0x190] ;  /* 0x0001900001127983 */ /* 0x003ea20000300800 */
        /* <DEDUP_REMOVED lines=20> */
.L_x_2679:
[----:B------:R-:W-:Y:S05]  /*d640*/  BSYNC B0 ;  /* 0x0000000000007941 */ /* 0x000fea0003800000 */
.L_x_2678:
[----:B------:R-:W-:Y:S05]  /*d650*/  @!P5 BRA `(.L_x_2680) ;  /* 0x000000000050d947 */ /* 0x000fea0003800000 */
[----:B012---:R-:W2:Y:S04]  /*d660*/  LDL R16, [R1+0x198] ;  /* 0x0001980001107983 */ /* 0x007ea80000100800 */
        /* <DEDUP_REMOVED lines=19> */
.L_x_2680:
[----:B------:R-:W-:Y:S04]  /*d7a0*/  BSSY B0, `(.L_x_2681) ;  /* 0x0000017000007945 */ /* 0x000fe80003800000 */
[----:B------:R-:W-:Y:S05]  /*d7b0*/  @P0 BRA `(.L_x_2682) ;  /* 0x0000000000540947 */ /* 0x000fea0003800000 */
[----:B012---:R-:W2:Y:S01]  /*d7c0*/  LDL.LU R18, [R1+0x198] ;  /* 0x0001980001127983 */ /* 0x007ea20000300800 */
        /* <DEDUP_REMOVED lines=20> */
.L_x_2682:
[----:B------:R-:W-:Y:S05]  /*d910*/  BSYNC B0 ;  /* 0x0000000000007941 */ /* 0x000fea0003800000 */
.L_x_2681:
[----:B------:R-:W-:Y:S05]  /*d920*/  @!P5 BRA `(.L_x_2683) ;  /* 0x000000000050d947 */ /* 0x000fea0003800000 */
[----:B0123--:R-:W2:Y:S04]  /*d930*/  LDL R16, [R1+0x1a0] ;  /* 0x0001a00001107983 */ /* 0x00fea80000100800 */
        /* <DEDUP_REMOVED lines=19> */
.L_x_2683:
[----:B------:R-:W-:Y:S04]  /*da70*/  BSSY B0, `(.L_x_2684) ;  /* 0x0000017000007945 */ /* 0x000fe80003800000 */
[----:B------:R-:W-:Y:S05]  /*da80*/  @P2 BRA `(.L_x_2685) ;  /* 0x0000000000542947 */ /* 0x000fea0003800000 */
[----:B0123--:R-:W2:Y:S01]  /*da90*/  LDL.LU R18, [R1+0x1a0] ;  /* 0x0001a00001127983 */ /* 0x00fea20000300800 */
        /* <DEDUP_REMOVED lines=20> */
.L_x_2685:
[----:B------:R-:W-:Y:S05]  /*dbe0*/  BSYNC B0 ;  /* 0x0000000000007941 */ /* 0x000fea0003800000 */
.L_x_2684:
[----:B------:R0:W5:Y:S04]  /*dbf0*/  LDL R37, [R1+0x6c] ;  /* 0x00006c0001257983 */ /* 0x0001680000100800 */
[----:B------:R0:W5:Y:S04]  /*dc00*/  LDL R34, [R1+0x60] ;  /* 0x0000600001227983 */ /* 0x0001680000100800 */
[----:B------:R0:W5:Y:S04]  /*dc10*/  LDL R36, [R1+0x1b8] ;  /* 0x0001b80001247983 */ /* 0x0001680000100800 */
[----:B------:R0:W5:Y:S02]  /*dc20*/  LDL R35, [R1+0x64] ;  /* 0x0000640001237983 */ /* 0x0001640000100800 */
[----:B01234-:R-:W-:-:S02]  /*dc30*/  IADD3 R16, R2, 0xe0, RZ ;  /* 0x000000e002107810 */ /* 0x01ffc40007ffe0ff */
[C---:B------:R-:W-:Y:S02]  /*dc40*/  IADD3 R17, R2.reuse, 0xf0, RZ ;  /* 0x000000f002117810 */ /* 0x040fe40007ffe0ff */
        /* <DEDUP_REMOVED lines=8> */
[----:B-----5:R-:W-:Y:S02]  /*dcd0*/  SHF.R.S32.HI R19, RZ, 0x1f, R16 ;  /* 0x0000001fff137819 */ /* 0x020fe40000011410 */
        /* <DEDUP_REMOVED lines=35> */
.L_x_2686:
[----:B------:R-:W-:Y:S04]  /*df10*/  BSSY B0, `(.L_x_2687) ;  /* 0x0000015000007945 */ /* 0x000fe80003800000 */
[----:B------:R-:W-:Y:S05]  /*df20*/  @P6 BRA `(.L_x_2688) ;  /* 0x00000000004c6947 */ /* 0x000fea0003800000 */
[----:B------:R-:W-:Y:S01]  /*df30*/  MOV R23, UR5 ;  /* 0x0000000500177c02 */ /* 0x000fe20008000f00 */
[----:B------:R-:W-:-:S04]  /*df40*/  ULDC.64 UR14, c[0x0][0x288] ;  /* 0x0000a200000e7ab9 */ /* 0x000fc80000000a00 */
[----:B------:R-:W-:-:S04]  /*df50*/  FFMA.FTZ R23, R37, R23, UR13 ;  /* 0x0000000d25177e23 */ /* 0x000fc80008010017 */
        /* <DEDUP_REMOVED lines=16> */
.L_x_2688:
[----:B------:R-:W-:Y:S05]  /*e060*/  BSYNC B0 ;  /* 0x0000000000007941 */ /* 0x000fea0003800000 */
.L_x_2687:
[----:B------:R-:W-:Y:S05]  /*e070*/  @!P5 BRA `(.L_x_2689) ;  /* 0x000000000050d947 */ /* 0x000fea0003800000 */
[----:B------:R-:W2:Y:S04]  /*e080*/  LDL R20, [R1+0x70] ;  /* 0x0000700001147983 */ /* 0x000ea80000100800 */
[----:B-1----:R-:W3:Y:S01]  /*e090*/  LDL R23, [R1+0x1bc] ;  /* 0x0001bc0001177983 */ /* 0x002ee20000100800 */
[----:B--2---:R-:W-:-:S04]  /*e0a0*/  FFMA.FTZ R20, R20, R3, R4 ;  /* 0x0000000314147223 */ /* 0x004fc80000010004 */
[----:B------:R-:W-:-:S06]  /*e0b0*/  FMUL.FTZ R22, R20, -1.4426950216293334961 ;  /* 0xbfb8aa3b14167820 */ /* 0x000fcc0000410000 */
        /* <DEDUP_REMOVED lines=16> */
.L_x_2689:
[----:B------:R-:W-:Y:S04]  /*e1c0*/  BSSY B0, `(.L_x_2690) ;  /* 0x0000017000007945 */ /* 0x000fe80003800000 */
[----:B------:R-:W-:Y:S05]  /*e1d0*/  @P0 BRA `(.L_x_2691) ;  /* 0x0000000000540947 */ /* 0x000fea0003800000 */
[----:B-1----:R-:W2:Y:S01]  /*e1e0*/  LDL.LU R23, [R1+0x70] ;  /* 0x0000700001177983 */ /* 0x002ea20000300800 */
[----:B------:R-:W-:Y:S01]  /*e1f0*/  MOV R20, UR5 ;  /* 0x0000000500147c02 */ /* 0x000fe20008000f00 */
[----:B------:R-:W-:Y:S02]  /*e200*/  ULDC.64 UR14, c[0x0][0x288] ;  /* 0x0000a200000e7ab9 */ /* 0x000fe40000000a00 */
[----:B------:R-:W3:Y:S02]  /*e210*/  LDL.LU R22, [R1+0x1bc] ;  /* 0x0001bc0001167983 */ /* 0x000ee40000300800 */
[----:B--2---:R-:W-:Y:S01]  /*e220*/  FFMA.FTZ R20, R23, R20, UR13 ;  /* 0x0000000d17147e23 */ /* 0x004fe20008010014 */
[----:B------:R-:W-:-:S03]  /*e230*/  MOV R23, R11 ;  /* 0x0000000b00177202 */ /* 0x000fc60000000f00 */
[----:B------:R-:W-:Y:S01]  /*e240*/  FFMA.FTZ R28, R3, R28, -R20 ;  /* 0x0000001c031c7223 */ /* 0x000fe20000010814 */
[----:B------:R-:W-:-:S05]  /*e250*/  MOV R20, UR5 ;  /* 0x0000000500147c02 */ /* 0x000fca0008000f00 */
[----:B---3--:R-:W-:Y:S01]  /*e260*/  FFMA.FTZ R20, R22, R20, UR13 ;  /* 0x0000000d16147e23 */ /* 0x008fe20008010014 */
        /* <DEDUP_REMOVED lines=12> */
.L_x_2691:
[----:B------:R-:W-:Y:S05]  /*e330*/  BSYNC B0 ;  /* 0x0000000000007941 */ /* 0x000fea0003800000 */
.L_x_2690:
[----:B------:R-:W-:Y:S05]  /*e340*/  @!P5 BRA `(.L_x_2692) ;  /* 0x000000000060d947 */ /* 0x000fea0003800000 */
[----:B------:R-:W3:Y:S04]  /*e350*/  LDL R7, [R1+0x74] ;  /* 0x0000740001077983 */ /* 0x000ee80000100800 */
[----:B-12---:R-:W2:Y:S04]  /*e360*/  LDL.LU R22, [R1+0x88] ;  /* 0x0000880001167983 */ /* 0x006ea80000300800 */
[----:B------:R-:W4:Y:S04]  /*e370*/  LDL R24, [R1+0x1c0] ;  /* 0x0001c00001187983 */ /* 0x000f280000100800 */
[----:B------:R-:W5:Y:S01]  /*e380*/  LDL.LU R23, [R1+0x8c] ;  /* 0x00008c0001177983 */ /* 0x000f620000300800 */
[----:B---3--:R-:W-:-:S04]  /*e390*/  FFMA.FTZ R7, R7, R3, R4 ;  /* 0x0000000307077223 */ /* 0x008fc80000010004 */
[----:B------:R-:W-:-:S06]  /*e3a0*/  FMUL.FTZ R20, R7, -1.4426950216293334961 ;  /* 0xbfb8aa3b07147820 */ /* 0x000fcc0000410000 */
[----:B------:R-:W1:Y:S02]  /*e3b0*/  MUFU.EX2 R20, R20 ;  /* 0x0000001400147308 */ /* 0x000e640000000800 */
[----:B-1----:R-:W-:-:S06]  /*e3c0*/  FADD.FTZ R20, R20, 1 ;  /* 0x3f80000014147421 */ /* 0x002fcc0000010000 */
[----:B------:R-:W2:Y:S02]  /*e3d0*/  MUFU.RCP R20, R20 ;  /* 0x0000001400147308 */ /* 0x000ea40000001000 */
[----:B--2---:R-:W-:Y:S01]  /*e3e0*/  FMUL.FTZ R22, R22, R20 ;  /* 0x0000001416167220 */ /* 0x004fe20000410000 */
[----:B------:R-:W-:-:S04]  /*e3f0*/  FADD.FTZ R20, -R20, 1 ;  /* 0x3f80000014147421 */ /* 0x000fc80000010100 */
[----:B------:R-:W-:Y:S01]  /*e400*/  FFMA.FTZ R20, R7, R20, 1 ;  /* 0x3f80000007147423 */ /* 0x000fe20000010014 */
[----:B----4-:R-:W-:-:S03]  /*e410*/  FFMA.FTZ R7, R24, R6, R5 ;  /* 0x0000000618077223 */ /* 0x010fc60000010005 */
[----:B------:R-:W-:Y:S01]  /*e420*/  FMUL.FTZ R22, R22, R20 ;  /* 0x0000001416167220 */ /* 0x000fe20000410000 */
[----:B------:R-:W-:-:S04]  /*e430*/  FMUL.FTZ R20, R7, -1.4426950216293334961 ;  /* 0xbfb8aa3b07147820 */ /* 0x000fc80000410000 */
[----:B------:R5:W-:Y:S02]  /*e440*/  STL [R1+0x88], R22 ;  /* 0x0000881601007387 */ /* 0x000be40000100800 */
[----:B------:R-:W1:Y:S02]  /*e450*/  MUFU.EX2 R20, R20 ;  /* 0x0000001400147308 */ /* 0x000e640000000800 */
[----:B-1----:R-:W-:-:S06]  /*e460*/  FADD.FTZ R20, R20, 1 ;  /* 0x3f80000014147421 */ /* 0x002fcc0000010000 */
[----:B------:R-:W5:Y:S02]  /*e470*/  MUFU.RCP R20, R20 ;  /* 0x0000001400147308 */ /* 0x000f640000001000 */
[----:B-----5:R-:W-:Y:S01]  /*e480*/  FMUL.FTZ R22, R23, R20 ;  /* 0x0000001417167220 */ /* 0x020fe20000410000 */
[----:B------:R-:W-:-:S04]  /*e490*/  FADD.FTZ R20, -R20, 1 ;  /* 0x3f80000014147421 */ /* 0x000fc80000010100 */
[----:B------:R-:W-:-:S04]  /*e4a0*/  FFMA.FTZ R20, R7, R20, 1 ;  /* 0x3f80000007147423 */ /* 0x000fc80000010014 */
[----:B------:R-:W-:-:S05]  /*e4b0*/  FMUL.FTZ R7, R22, R20 ;  /* 0x0000001416077220 */ /* 0x000fca0000410000 */
[----:B------:R3:W-:Y:S02]  /*e4c0*/  STL [R1+0x8c], R7 ;  /* 0x00008c0701007387 */ /* 0x0007e40000100800 */
.L_x_2692:
[----:B------:R-:W-:Y:S04]  /*e4d0*/  BSSY B0, `(.L_x_2693) ;  /* 0x0000019000007945 */ /* 0x000fe80003800000 */
[----:B------:R-:W-:Y:S05]  /*e4e0*/  @P2 BRA `(.L_x_2694) ;  /* 0x00000000005c2947 */ /* 0x000fea0003800000 */
[----:B-12---:R-:W2:Y:S01]  /*e4f0*/  LDL.LU R24, [R1+0x74] ;  /* 0x0000740001187983 */ /* 0x006ea20000300800 */
[----:B---3--:R-:W-:Y:S01]  /*e500*/  MOV R7, UR5 ;  /* 0x0000000500077c02 */ /* 0x008fe20008000f00 */
[----:B------:R-:W-:Y:S02]  /*e510*/  ULDC.64 UR14, c[0x0][0x288] ;  /* 0x0000a200000e7ab9 */ /* 0x000fe40000000a00 */
[----:B------:R-:W3:Y:S04]  /*e520*/  LDL.LU R20, [R1+0x88] ;  /* 0x0000880001147983 */ /* 0x000ee80000300800 */
[----:B------:R-:W4:Y:S04]  /*e530*/  LDL.LU R23, [R1+0x1c0] ;  /* 0x0001c00001177983 */ /* 0x000f280000300800 */
[----:B------:R-:W5:Y:S01]  /*e540*/  LDL.LU R22, [R1+0x8c] ;  /* 0x00008c0001167983 */ /* 0x000f620000300800 */
[----:B------:R-:W-:-:S04]  /*e550*/  IMAD R19, R19, UR14, RZ ;  /* 0x0000000e13137c24 */ /* 0x000fc8000f8e02ff */
[----:B------:R-:W-:Y:S02]  /*e560*/  IMAD R19, R16, UR15, R19 ;  /* 0x0000000f10137c24 */ /* 0x000fe4000f8e0213 */
[----:B--2---:R-:W-:-:S04]  /*e570*/  FFMA.FTZ R7, R24, R7, UR13 ;  /* 0x0000000d18077e23 */ /* 0x004fc80008010007 */
[----:B---3--:R-:W-:Y:S01]  /*e580*/  FFMA.FTZ R7, R3, R20, -R7 ;  /* 0x0000001403077223 */ /* 0x008fe20000010807 */
[----:B------:R-:W-:-:S05]  /*e590*/  MOV R20, UR5 ;  /* 0x0000000500147c02 */ /* 0x000fca0008000f00 */
[----:B----4-:R-:W-:Y:S01]  /*e5a0*/  FFMA.FTZ R20, R23, R20, UR13 ;  /* 0x0000000d17147e23 */ /* 0x010fe20008010014 */
[----:B------:R-:W-:-:S03]  /*e5b0*/  MOV R23, R11 ;  /* 0x0000000b00177202 */ /* 0x000fc60000000f00 */
[----:B-----5:R-:W-:Y:S01]  /*e5c0*/  FFMA.FTZ R20, R6, R22, -R20 ;  /* 0x0000001606147223 */ /* 0x020fe20000010814 */
        /* <DEDUP_REMOVED lines=9> */
.L_x_2694:
[----:B------:R-:W-:Y:S05]  /*e660*/  BSYNC B0 ;  /* 0x0000000000007941 */ /* 0x000fea0003800000 */
.L_x_2693:
[----:B------:R-:W-:Y:S05]  /*e670*/  @!P5 BRA `(.L_x_2695) ;  /* 0x000000000060d947 */ /* 0x000fea0003800000 */
[----:B---3--:R-:W3:Y:S04]  /*e680*/  LDL R7, [R1+0x78] ;  /* 0x0000780001077983 */ /* 0x008ee80000100800 */
[----:B------:R-:W5:Y:S04]  /*e690*/  LDL.LU R19, [R1+0xe8] ;  /* 0x0000e80001137983 */ /* 0x000f680000300800 */
[----:B-12-4-:R-:W2:Y:S04]  /*e6a0*/  LDL R22, [R1+0xa8] ;  /* 0x0000a80001167983 */ /* 0x016ea80000100800 */
[----:B------:R-:W4:Y:S01]  /*e6b0*/  LDL.LU R20, [R1+0xec] ;  /* 0x0000ec0001147983 */ /* 0x000f220000300800 */
[----:B---3--:R-:W-:-:S04]  /*e6c0*/  FFMA.FTZ R7, R7, R3, R4 ;  /* 0x0000000307077223 */ /* 0x008fc80000010004 */
[----:B------:R-:W-:-:S06]  /*e6d0*/  FMUL.FTZ R16, R7, -1.4426950216293334961 ;  /* 0xbfb8aa3b07107820 */ /* 0x000fcc0000410000 */
[----:B------:R-:W1:Y:S02]  /*e6e0*/  MUFU.EX2 R16, R16 ;  /* 0x0000001000107308 */ /* 0x000e640000000800 */
[----:B-1----:R-:W-:-:S06]  /*e6f0*/  FADD.FTZ R16, R16, 1 ;  /* 0x3f80000010107421 */ /* 0x002fcc0000010000 */
[----:B------:R-:W5:Y:S02]  /*e700*/  MUFU.RCP R16, R16 ;  /* 0x0000001000107308 */ /* 0x000f640000001000 */
[----:B-----5:R-:W-:Y:S01]  /*e710*/  FMUL.FTZ R19, R19, R16 ;  /* 0x0000001013137220 */ /* 0x020fe20000410000 */
[----:B------:R-:W-:-:S04]  /*e720*/  FADD.FTZ R16, -R16, 1 ;  /* 0x3f80000010107421 */ /* 0x000fc80000010100 */
[----:B------:R-:W-:Y:S01]  /*e730*/  FFMA.FTZ R16, R7, R16, 1 ;  /* 0x3f80000007107423 */ /* 0x000fe20000010010 */
[----:B--2---:R-:W-:-:S03]  /*e740*/  FFMA.FTZ R7, R22, R6, R5 ;  /* 0x0000000616077223 */ /* 0x004fc60000010005 */
        /* <DEDUP_REMOVED lines=11> */
.L_x_2695:
[----:B------:R-:W-:Y:S04]  /*e800*/  BSSY B0, `(.L_x_2696) ;  /* 0x0000019000007945 */ /* 0x000fe80003800000 */
[----:B------:R-:W-:Y:S05]  /*e810*/  @P3 BRA `(.L_x_2697) ;  /* 0x00000000005c3947 */ /* 0x000fea0003800000 */
[----:B-12-4-:R-:W2:Y:S01]  /*e820*/  LDL.LU R22, [R1+0x78] ;  /* 0x0000780001167983 */ /* 0x016ea20000300800 */
[----:B---3--:R-:W-:Y:S01]  /*e830*/  MOV R7, UR5 ;  /* 0x0000000500077c02 */ /* 0x008fe20008000f00 */
[----:B------:R-:W-:Y:S02]  /*e840*/  ULDC.64 UR14, c[0x0][0x288] ;  /* 0x0000a200000e7ab9 */ /* 0x000fe40000000a00 */
[----:B------:R-:W3:Y:S04]  /*e850*/  LDL.LU R19, [R1+0xe8] ;  /* 0x0000e80001137983 */ /* 0x000ee80000300800 */
[----:B------:R-:W4:Y:S04]  /*e860*/  LDL.LU R20, [R1+0xa8] ;  /* 0x0000a80001147983 */ /* 0x000f280000300800 */
[----:B------:R-:W5:Y:S01]  /*e870*/  LDL.LU R16, [R1+0xec] ;  /* 0x0000ec0001107983 */ /* 0x000f620000300800 */
[----:B--2---:R-:W-:-:S04]  /*e880*/  FFMA.FTZ R7, R22, R7, UR13 ;  /* 0x0000000d16077e23 */ /* 0x004fc80008010007 */
[----:B---3--:R-:W-:Y:S01]  /*e890*/  FFMA.FTZ R19, R3, R19, -R7 ;  /* 0x0000001303137223 */ /* 0x008fe20000010807 */
[----:B------:R-:W-:-:S05]  /*e8a0*/  MOV R7, UR5 ;  /* 0x0000000500077c02 */ /* 0x000fca0008000f00 */
[----:B----4-:R-:W-:Y:S01]  /*e8b0*/  FFMA.FTZ R7, R20, R7, UR13 ;  /* 0x0000000d14077e23 */ /* 0x010fe20008010007 */
[----:B------:R-:W-:-:S03]  /*e8c0*/  MOV R20, R8 ;  /* 0x0000000800147202 */ /* 0x000fc60000000f00 */
[----:B-----5:R-:W-:Y:S01]  /*e8d0*/  FFMA.FTZ R7, R6, R16, -R7 ;  /* 0x0000001006077223 */ /* 0x020fe20000010807 */
        /* <DEDUP_REMOVED lines=11> */
.L_x_2697:
[----:B------:R-:W-:Y:S05]  /*e990*/  BSYNC B0 ;  /* 0x0000000000007941 */ /* 0x000fea0003800000 */
.L_x_2696:
[----:B------:R-:W-:Y:S05]  /*e9a0*/  @!P5 BRA `(.L_x_2698) ;  /* 0x000000000060d947 */ /* 0x000fea0003800000 */
[----:B-1-3--:R-:W3:Y:S04]  /*e9b0*/  LDL R7, [R1+0x7c] ;  /* 0x00007c0001077983 */ /* 0x00aee80000100800 */
[----:B------:R-:W5:Y:S04]  /*e9c0*/  LDL.LU R17, [R1+0xd8] ;  /* 0x0000d80001117983 */ /* 0x000f680000300800 */
[----:B------:R-:W2:Y:S04]  /*e9d0*/  LDL R20, [R1+0xac] ;  /* 0x0000ac0001147983 */ /* 0x000ea80000100800 */
        /* <DEDUP_REMOVED lines=21> */
.L_x_2698:
[----:B------:R-:W-:Y:S04]  /*eb30*/  BSSY B0, `(.L_x_2699) ;  /* 0x0000019000007945 */ /* 0x000fe80003800000 */
[----:B------:R-:W-:Y:S05]  /*eb40*/  @P4 BRA `(.L_x_2700) ;  /* 0x00000000005c4947 */ /* 0x000fea0003800000 */
[----:B-1----:R-:W5:Y:S01]  /*eb50*/  LDL.LU R20, [R1+0x7c] ;  /* 0x00007c0001147983 */ /* 0x002f620000300800 */
[----:B---3--:R-:W-:Y:S01]  /*eb60*/  MOV R7, UR5 ;  /* 0x0000000500077c02 */ /* 0x008fe20008000f00 */
[----:B------:R-:W-:Y:S02]  /*eb70*/  ULDC.64 UR14, c[0x0][0x288] ;  /* 0x0000a200000e7ab9 */ /* 0x000fe40000000a00 */
[----:B------:R-:W3:Y:S04]  /*eb80*/  LDL.LU R16, [R1+0xd8] ;  /* 0x0000d80001107983 */ /* 0x000ee80000300800 */
[----:B------:R-:W2:Y:S04]  /*eb90*/  LDL.LU R19, [R1+0xac] ;  /* 0x0000ac0001137983 */ /* 0x000ea80000300800 */
[----:B------:R-:W4:Y:S01]  /*eba0*/  LDL.LU R17, [R1+0xdc] ;  /* 0x0000dc0001117983 */ /* 0x000f220000300800 */
[----:B------:R-:W-:-:S04]  /*ebb0*/  IMAD R21, R30, UR14, RZ ;  /* 0x0000000e1e157c24 */ /* 0x000fc8000f8e02ff */
[----:B------:R-:W-:Y:S02]  /*ebc0*/  IMAD R21, R18, UR15, R21 ;  /* 0x0000000f12157c24 */ /* 0x000fe4000f8e0215 */
[----:B-----5:R-:W-:-:S04]  /*ebd0*/  FFMA.FTZ R7, R20, R7, UR13 ;  /* 0x0000000d14077e23 */ /* 0x020fc80008010007 */
[----:B---3--:R-:W-:Y:S01]  /*ebe0*/  FFMA.FTZ R7, R3, R16, -R7 ;  /* 0x0000001003077223 */ /* 0x008fe20000010807 */
[----:B------:R-:W-:-:S05]  /*ebf0*/  MOV R16, UR5 ;  /* 0x0000000500107c02 */ /* 0x000fca0008000f00 */
[----:B--2---:R-:W-:-:S04]  /*ec00*/  FFMA.FTZ R16, R19, R16, UR13 ;  /* 0x0000000d13107e23 */ /* 0x004fc80008010010 */
        /* <DEDUP_REMOVED lines=11> */
.L_x_2700:
[----:B------:R-:W-:Y:S05]  /*ecc0*/  BSYNC B0 ;  /* 0x0000000000007941 */ /* 0x000fea0003800000 */
.L_x_2699:
[----:B0-----:R0:W5:Y:S04]  /*ecd0*/  LDL R35, [R1+0xd4] ;  /* 0x0000d40001237983 */ /* 0x0011680000100800 */
[----:B------:R0:W5:Y:S04]  /*ece0*/  LDL R33, [R1+0x108] ;  /* 0x0001080001217983 */ /* 0x0001680000100800 */
[----:B------:R0:W5:Y:S04]  /*ecf0*/  LDL R34, [R1+0x1c4] ;  /* 0x0001c40001227983 */ /* 0x0001680000100800 */
[----:B------:R0:W5:Y:S01]  /*ed00*/  LDL R30, [R1+0x10c] ;  /* 0x00010c00011e7983 */ /* 0x0001620000100800 */
[----:B-12-4-:R-:W-:-:S02]  /*ed10*/  IADD3 R25, R2, 0x130, RZ ;  /* 0x0000013002197810 */ /* 0x016fc40007ffe0ff */
[C---:B---3--:R-:W-:Y:S02]  /*ed20*/  IADD3 R7, R2.reuse, 0x140, RZ ;  /* 0x0000014002077810 */ /* 0x048fe40007ffe0ff */
        /* <DEDUP_REMOVED lines=44> */
.L_x_2701:
        /* <DEDUP_REMOVED lines=21> */
.L_x_2703:
[----:B------:R-:W-:Y:S05]  /*f140*/  BSYNC B0 ;  /* 0x0000000000007941 */ /* 0x000fea0003800000 */
.L_x_2702:
[----:B------:R-:W-:Y:S05]  /*f150*/  @!P5 BRA `(.L_x_2704) ;  /* 0x000000000060d947 */ /* 0x000fea0003800000 */
[----:B-1----:R-:W2:Y:S04]  /*f160*/  LDL R20, [R1+0xf0] ;  /* 0x0000f00001147983 */ /* 0x002ea80000100800 */
[----:B------:R-:W3:Y:S04]  /*f170*/  LDL.LU R22, [R1+0xb0] ;  /* 0x0000b00001167983 */ /* 0x000ee80000300800 */
[----:B0----5:R-:W4:Y:S04]  /*f180*/  LDL R30, [R1+0x100] ;  /* 0x00010000011e7983 */ /* 0x021f280000100800 */
[----:B------:R-:W4:Y:S01]  /*f190*/  LDL.LU R23, [R1+0xb4] ;  /* 0x0000b40001177983 */ /* 0x000f220000300800 */
[----:B--2---:R-:W-:-:S04]  /*f1a0*/  FFMA.FTZ R20, R20, R3, R4 ;  /* 0x0000000314147223 */ /* 0x004fc80000010004 */
[----:B------:R-:W-:-:S06]  /*f1b0*/  FMUL.FTZ R21, R20, -1.4426950216293334961 ;  /* 0xbfb8aa3b14157820 */ /* 0x000fcc0000410000 */
[----:B------:R-:W0:Y:S02]  /*f1c0*/  MUFU.EX2 R21, R21 ;  /* 0x0000001500157308 */ /* 0x000e240000000800 */
[----:B0-----:R-:W-:-:S06]  /*f1d0*/  FADD.FTZ R21, R21, 1 ;  /* 0x3f80000015157421 */ /* 0x001fcc0000010000 */
        /* <DEDUP_REMOVED lines=10> */
[----:B------:R-:W0:Y:S02]  /*f280*/  MUFU.RCP R21, R21 ;  /* 0x0000001500157308 */ /* 0x000e240000001000 */
[----:B0-----:R-:W-:Y:S01]  /*f290*/  FMUL.FTZ R22, R23, R21 ;  /* 0x0000001517167220 */ /* 0x001fe20000410000 */
[----:B------:R-:W-:-:S04]  /*f2a0*/  FADD.FTZ R21, -R21, 1 ;  /* 0x3f80000015157421 */ /* 0x000fc80000010100 */
[----:B------:R-:W-:-:S04]  /*f2b0*/  FFMA.FTZ R21, R20, R21, 1 ;  /* 0x3f80000014157423 */ /* 0x000fc80000010015 */
[----:B------:R-:W-:-:S05]  /*f2c0*/  FMUL.FTZ R20, R22, R21 ;  /* 0x0000001516147220 */ /* 0x000fca0000410000 */
[----:B------:R2:W-:Y:S02]  /*f2d0*/  STL [R1+0xb4], R20 ;  /* 0x0000b41401007387 */ /* 0x0005e40000100800 */
.L_x_2704:
[----:B------:R-:W-:Y:S04]  /*f2e0*/  BSSY B0, `(.L_x_2705) ;  /* 0x0000019000007945 */ /* 0x000fe80003800000 */
[----:B------:R-:W-:Y:S05]  /*f2f0*/  @P0 BRA `(.L_x_2706) ;  /* 0x00000000005c0947 */ /* 0x000fea0003800000 */
[----:B0----5:R-:W3:Y:S01]  /*f300*/  LDL.LU R30, [R1+0xf0] ;  /* 0x0000f000011e7983 */ /* 0x021ee20000300800 */
        /* <DEDUP_REMOVED lines=22> */
.L_x_2706:
[----:B------:R-:W-:Y:S05]  /*f470*/  BSYNC B0 ;  /* 0x0000000000007941 */ /* 0x000fea0003800000 */
.L_x_2705:
        /* <DEDUP_REMOVED lines=25> */
.L_x_2707:
[----:B------:R-:W-:Y:S04]  /*f610*/  BSSY B0, `(.L_x_2708) ;  /* 0x0000019000007945 */ /* 0x000fe80003800000 */
[----:B------:R-:W-:Y:S05]  /*f620*/  @P2 BRA `(.L_x_2709) ;  /* 0x00000000005c2947 */ /* 0x000fea0003800000 */
[----:B------:R-:W2:Y:S02]  /*f630*/  LDL.LU R29, [R1+0xf4] ;  /* 0x0000f400011d7983 */ /* 0x000ea40000300800 */
[----:B-1234-:R-:W-:Y:S01]  /*f640*/  MOV R20, UR5 ;  /* 0x0000000500147c02 */ /* 0x01efe20008000f00 */
[----:B------:R-:W-:Y:S01]  /*f650*/  ULDC.64 UR14, c[0x0][0x288] ;  /* 0x0000a200000e7ab9 */ /* 0x000fe20000000a00 */
[----:B------:R-:W2:Y:S04]  /*f660*/  LDL.LU R23, [R1+0xf8] ;  /* 0x0000f80001177983 */ /* 0x000ea80000300800 */
[----:B------:R-:W3:Y:S04]  /*f670*/  LDL.LU R22, [R1+0x104] ;  /* 0x0001040001167983 */ /* 0x000ee80000300800 */
[----:B------:R-:W0:Y:S01]  /*f680*/  LDL.LU R21, [R1+0xfc] ;  /* 0x0000fc0001157983 */ /* 0x000e220000300800 */
[----:B------:R-:W-:-:S04]  /*f690*/  FFMA.FTZ R20, R29, R20, UR13 ;  /* 0x0000000d1d147e23 */ /* 0x000fc80008010014 */
[----:B--2---:R-:W-:Y:S01]  /*f6a0*/  FFMA.FTZ R29, R3, R23, -R20 ;  /* 0x00000017031d7223 */ /* 0x004fe20000010814 */
[----:B------:R-:W-:Y:S02]  /*f6b0*/  MOV R20, UR5 ;  /* 0x0000000500147c02 */ /* 0x000fe40008000f00 */
[----:B------:R-:W-:-:S03]  /*f6c0*/  MOV R23, R11 ;  /* 0x0000000b00177202 */ /* 0x000fc60000000f00 */
[----:B---3--:R-:W-:Y:S01]  /*f6d0*/  FFMA.FTZ R20, R22, R20, UR13 ;  /* 0x0000000d16147e23 */ /* 0x008fe20008010014 */
[----:B------:R-:W-:-:S03]  /*f6e0*/  MOV R22, R8 ;  /* 0x0000000800167202 */ /* 0x000fc60000000f00 */
[----:B0----5:R-:W-:Y:S01]  /*f6f0*/  FFMA.FTZ R30, R6, R21, -R20 ;  /* 0x00000015061e7223 */ /* 0x021fe20000010814 */
[----:B------:R-:W-:Y:S02]  /*f700*/  IMAD R20, R28, UR14, RZ ;  /* 0x0000000e1c147c24 */ /* 0x000fe4000f8e02ff */
        /* <DEDUP_REMOVED lines=9> */
.L_x_2709:
[----:B------:R-:W-:Y:S05]  /*f7a0*/  BSYNC B0 ;  /* 0x0000000000007941 */ /* 0x000fea0003800000 */
.L_x_2708:
[----:B------:R-:W-:Y:S05]  /*f7b0*/  @!P5 BRA `(.L_x_2710) ;  /* 0x000000000060d947 */ /* 0x000fea0003800000 */
[----:B01234-:R-:W2:Y:S04]  /*f7c0*/  LDL R20, [R1+0x11c] ;  /* 0x00011c0001147983 */ /* 0x01fea80000100800 */
[----:B------:R-:W3:Y:S04]  /*f7d0*/  LDL.LU R22, [R1+0x128] ;  /* 0x0001280001167983 */ /* 0x000ee80000300800 */
[----:B------:R-:W4:Y:S04]  /*f7e0*/  LDL R25, [R1+0x118] ;  /* 0x0001180001197983 */ /* 0x000f280000100800 */
        /* <DEDUP_REMOVED lines=21> */
.L_x_2710:
[----:B------:R-:W-:Y:S04]  /*f940*/  BSSY B0, `(.L_x_2711) ;  /* 0x0000019000007945 */ /* 0x000fe80003800000 */
[----:B------:R-:W-:Y:S05]  /*f950*/  @P3 BRA `(.L_x_2712) ;  /* 0x00000000005c3947 */ /* 0x000fea0003800000 */
[----:B01-3--:R-:W3:Y:S01]  /*f960*/  LDL.LU R22, [R1+0x11c] ;  /* 0x00011c0001167983 */ /* 0x00bee20000300800 */
[----:B------:R-:W-:-:S03]  /*f970*/  ULDC.64 UR14, c[0x0][0x288] ;  /* 0x0000a200000e7ab9 */ /* 0x000fc60000000a00 */
[----:B------:R-:W3:Y:S04]  /*f980*/  LDL.LU R21, [R1+0x118] ;  /* 0x0001180001157983 */ /* 0x000ee80000300800 */
[----:B-----5:R-:W3:Y:S04]  /*f990*/  LDL.LU R30, [R1+0x128] ;  /* 0x00012800011e7983 */ /* 0x020ee80000300800 */
[----:B------:R-:W3:Y:S01]  /*f9a0*/  LDL.LU R29, [R1+0x12c] ;  /* 0x00012c00011d7983 */ /* 0x000ee20000300800 */
[----:B--2-4-:R-:W-:Y:S01]  /*f9b0*/  MOV R20, UR5 ;  /* 0x0000000500147c02 */ /* 0x014fe20008000f00 */
[----:B------:R-:W-:Y:S01]  /*f9c0*/  IMAD R28, R17, UR14, RZ ;  /* 0x0000000e111c7c24 */ /* 0x000fe2000f8e02ff */
[----:B------:R-:W-:-:S03]  /*f9d0*/  MOV R25, UR5 ;  /* 0x0000000500197c02 */ /* 0x000fc60008000f00 */
[----:B------:R-:W-:Y:S02]  /*f9e0*/  IMAD R28, R7, UR15, R28 ;  /* 0x0000000f071c7c24 */ /* 0x000fe4000f8e021c */
[----:B---3--:R-:W-:Y:S01]  /*f9f0*/  FFMA.FTZ R17, R22, R20, UR13 ;  /* 0x0000000d16117e23 */ /* 0x008fe20008010014 */
[----:B------:R-:W-:Y:S01]  /*fa00*/  MOV R20, R8 ;  /* 0x0000000800147202 */ /* 0x000fe20000000f00 */
[----:B------:R-:W-:Y:S01]  /*fa10*/  FFMA.FTZ R25, R21, R25, UR13 ;  /* 0x0000000d15197e23 */ /* 0x000fe20008010019 */
[----:B------:R-:W-:Y:S01]  /*fa20*/  MOV R21, R11 ;  /* 0x0000000b00157202 */ /* 0x000fe20000000f00 */
[----:B------:R-:W-:Y:S02]  /*fa30*/  FFMA.FTZ R17, R3, R30, -R17 ;  /* 0x0000001e03117223 */ /* 0x000fe40000010811 */
        /* <DEDUP_REMOVED lines=9> */
.L_x_2712:
[----:B------:R-:W-:Y:S05]  /*fad0*/  BSYNC B0 ;  /* 0x0000000000007941 */ /* 0x000fea0003800000 */
.L_x_2711:
[----:B------:R-:W-:Y:S05]  /*fae0*/  @!P5 BRA `(.L_x_2713) ;  /* 0x000000000060d947 */ /* 0x000fea0003800000 */
[----:B------:R-:W2:Y:S04]  /*faf0*/  LDL R17, [R1+0x130] ;  /* 0x0001300001117983 */ /* 0x000ea80000100800 */
[----:B------:R-:W2:Y:S04]  /*fb00*/  LDL R7, [R1+0x134] ;  /* 0x0001340001077983 */ /* 0x000ea80000100800 */
[----:B01-3--:R-:W3:Y:S04]  /*fb10*/  LDL.LU R22, [R1+0x110] ;  /* 0x0001100001167983 */ /* 0x00bee80000300800 */
[----:B------:R-:W3:Y:S01]  /*fb20*/  LDL.LU R23, [R1+0x114] ;  /* 0x0001140001177983 */ /* 0x000ee20000300800 */
[----:B--2-4-:R-:W-:Y:S01]  /*fb30*/  FFMA.FTZ R20, R17, R3, R4 ;  /* 0x0000000311147223 */ /* 0x014fe20000010004 */
[----:B------:R-:W-:-:S03]  /*fb40*/  FFMA.FTZ R17, R7, R6, R5 ;  /* 0x0000000607117223 */ /* 0x000fc60000010005 */
[----:B------:R-:W-:Y:S01]  /*fb50*/  FMUL.FTZ R21, R20, -1.4426950216293334961 ;  /* 0xbfb8aa3b14157820 */ /* 0x000fe20000410000 */
[----:B------:R-:W-:-:S05]  /*fb60*/  FMUL.FTZ R7, R17, -1.4426950216293334961 ;  /* 0xbfb8aa3b11077820 */ /* 0x000fca0000410000 */
[----:B------:R-:W0:Y:S08]  /*fb70*/  MUFU.EX2 R21, R21 ;  /* 0x0000001500157308 */ /* 0x000e300000000800 */
[----:B------:R-:W1:Y:S01]  /*fb80*/  MUFU.EX2 R7, R7 ;  /* 0x0000000700077308 */ /* 0x000e620000000800 */
[----:B0-----:R-:W-:-:S07]  /*fb90*/  FADD.FTZ R21, R21, 1 ;  /* 0x3f80000015157421 */ /* 0x001fce0000010000 */
[----:B------:R-:W3:Y:S01]  /*fba0*/  MUFU.RCP R21, R21 ;  /* 0x0000001500157308 */ /* 0x000ee20000001000 */
[----:B-1----:R-:W-:-:S07]  /*fbb0*/  FADD.FTZ R7, R7, 1 ;  /* 0x3f80000007077421 */ /* 0x002fce0000010000 */
[----:B------:R-:W0:Y:S01]  /*fbc0*/  MUFU.RCP R7, R7 ;  /* 0x0000000700077308 */ /* 0x000e220000001000 */
[----:B---3--:R-:W-:Y:S01]  /*fbd0*/  FMUL.FTZ R22, R22, R21 ;  /* 0x0000001516167220 */ /* 0x008fe20000410000 */
[----:B------:R-:W-:-:S04]  /*fbe0*/  FADD.FTZ R21, -R21, 1 ;  /* 0x3f80000015157421 */ /* 0x000fc80000010100 */
[----:B------:R-:W-:Y:S01]  /*fbf0*/  FFMA.FTZ R21, R20, R21, 1 ;  /* 0x3f80000014157423 */ /* 0x000fe20000010015 */
[----:B0-----:R-:W-:Y:S01]  /*fc00*/  FMUL.FTZ R23, R23, R7 ;  /* 0x0000000717177220 */ /* 0x001fe20000410000 */
[----:B------:R-:W-:-:S04]  /*fc10*/  FADD.FTZ R7, -R7, 1 ;  /* 0x3f80000007077421 */ /* 0x000fc80000010100 */
[----:B------:R-:W-:Y:S01]  /*fc20*/  FFMA.FTZ R7, R17, R7, 1 ;  /* 0x3f80000011077423 */ /* 0x000fe20000010007 */
[----:B------:R-:W-:-:S03]  /*fc30*/  FMUL.FTZ R17, R22, R21 ;  /* 0x0000001516117220 */ /* 0x000fc60000410000 */
[----:B------:R-:W-:-:S05]  /*fc40*/  FMUL.FTZ R7, R23, R7 ;  /* 0x0000000717077220 */ /* 0x000fca0000410000 */
[----:B------:R0:W-:Y:S04]  /*fc50*/  STL [R1+0x114], R7 ;  /* 0x0001140701007387 */ /* 0x0001e80000100800 */
[----:B------:R0:W-:Y:S02]  /*fc60*/  STL [R1+0x110], R17 ;  /* 0x0001101101007387 */ /* 0x0001e40000100800 */
.L_x_2713:
[----:B------:R-:W-:Y:S04]  /*fc70*/  BSSY B0, `(.L_x_2714) ;  /* 0x0000019000007945 */ /* 0x000fe80003800000 */
[----:B------:R-:W-:Y:S05]  /*fc80*/  @P4 BRA `(.L_x_2715) ;  /* 0x00000000005c4947 */ /* 0x000fea0003800000 */
[----:B01234-:R-:W2:Y:S01]  /*fc90*/  LDL.LU R20, [R1+0x130] ;  /* 0x0001300001147983 */ /* 0x01fea20000300800 */
[----:B------:R-:W-:Y:S01]  /*fca0*/  MOV R17, UR5 ;  /* 0x0000000500117c02 */ /* 0x000fe20008000f00 */
        /* <DEDUP_REMOVED lines=21> */
.L_x_2715:
[----:B------:R-:W-:Y:S05]  /*fe00*/  BSYNC B0 ;  /* 0x0000000000007941 */ /* 0x000fea0003800000 */
.L_x_2714:
[----:B------:R0:W5:Y:S04]  /*fe10*/  LDL R37, [R1+0xe0] ;  /* 0x0000e00001257983 */ /* 0x0001680000100800 */
[----:B------:R0:W5:Y:S04]  /*fe20*/  LDL R36, [R1+0x138] ;  /* 0x0001380001247983 */ /* 0x0001680000100800 */
[----:B-----5:R1:W5:Y:S04]  /*fe30*/  LDL R35, [R1+0x90] ;  /* 0x0000900001237983 */ /* 0x0203680000100800 */
[----:B0-----:R1:W5:Y:S01]  /*fe40*/  LDL R33, [R1+0x94] ;  /* 0x0000940001217983 */ /* 0x0013620000100800 */
[----:B------:R-:W-:-:S02]  /*fe50*/  IADD3 R28, R2, 0x180, RZ ;  /* 0x00000180021c7810 */ /* 0x000fc40007ffe0ff */
        /* <DEDUP_REMOVED lines=27> */
[C---:B------:R-:W-:Y:S02]  /*10010*/  IADD3 R17, R2.reuse, 0x1b0, RZ ;  /* 0x000001b002117810 */ /* 0x040fe40007ffe0ff */
[----:B------:R-:W-:Y:S01]  /*10020*/  IADD3 R25, R2, 0x1c0, RZ ;  /* 0x000001c002197810 */ /* 0x000fe20007ffe0ff */
[----:B-1----:R-:W-:Y:S08]  /*10030*/  @!P5 BRA `(.L_x_2716) ;  /* 0x000000000050d947 */ /* 0x002ff00003800000 */
[----:B--234-:R-:W-:Y:S01]  /*10040*/  FFMA.FTZ R20, R36, R6, R5 ;  /* 0x0000000624147223 */ /* 0x01cfe20000010005 */
        /* <DEDUP_REMOVED lines=19> */
.L_x_2716:
[----:B------:R-:W-:Y:S04]  /*10180*/  BSSY B0, `(.L_x_2717) ;  /* 0x0000015000007945 */ /* 0x000fe80003800000 */
[----:B------:R-:W-:Y:S05]  /*10190*/  @P6 BRA `(.L_x_2718) ;  /* 0x00000000004c6947 */ /* 0x000fea0003800000 */
[----:B------:R-:W-:Y:S01]  /*101a0*/  ULDC.64 UR14, c[0x0][0x288] ;  /* 0x0000a200000e7ab9 */ /* 0x000fe20000000a00 */
[----:B---3--:R-:W-:Y:S01]  /*101b0*/  MOV R23, UR5 ;  /* 0x0000000500177c02 */ /* 0x008fe20008000f00 */
[----:B------:R-:W-:Y:S01]  /*101c0*/  IMAD R22, R38, UR14, RZ ;  /* 0x0000000e26167c24 */ /* 0x000fe2000f8e02ff */
[----:B--2-4-:R-:W-:Y:S02]  /*101d0*/  MOV R20, R8 ;  /* 0x0000000800147202 */ /* 0x014fe40000000f00 */
        /* <DEDUP_REMOVED lines=8> */
[----:B------:R-:W-:Y:S02]  /*10260*/  LEA R18, P6, R20, UR14, 0x2 ;  /* 0x0000000e14127c11 */ /* 0x000fe4000f8c10ff */
[----:B------:R-:W-:Y:S01]  /*10270*/  FFMA.FTZ R29, R6, R33, -R19 ;  /* 0x00000021061d7223 */ /* 0x000fe20000010813 */
[----:B------:R-:W-:Y:S01]  /*10280*/  IADD3 R21, R21, R22, RZ ;  /* 0x0000001615157210 */ /* 0x000fe20007ffe0ff */
[----:B------:R-:W-:Y:S02]  /*10290*/  FMUL.FTZ R22, R23, UR26 ;  /* 0x0000001a17167c20 */ /* 0x000fe40008410000 */
[----:B------:R-:W-:Y:S01]  /*102a0*/  FMUL.FTZ R23, R29, UR26 ;  /* 0x0000001a1d177c20 */ /* 0x000fe20008410000 */
[----:B------:R-:W-:-:S05]  /*102b0*/  LEA.HI.X R19, R20, UR15, R21, 0x2, P6 ;  /* 0x0000000f14137c11 */ /* 0x000fca000b0f1415 */
[----:B------:R1:W-:Y:S02]  /*102c0*/  STG.E.64 desc[UR22][R18.64], R22 ;  /* 0x0000001612007986 */ /* 0x0003e4000c101b16 */
.L_x_2718:
[----:B------:R-:W-:Y:S05]  /*102d0*/  BSYNC B0 ;  /* 0x0000000000007941 */ /* 0x000fea0003800000 */
.L_x_2717:
[----:B------:R-:W-:Y:S05]  /*102e0*/  @!P5 BRA `(.L_x_2719) ;  /* 0x000000000060d947 */ /* 0x000fea0003800000 */
[----:B-1----:R-:W2:Y:S04]  /*102f0*/  LDL R19, [R1+0x120] ;  /* 0x0001200001137983 */ /* 0x002ea80000100800 */
[----:B------:R-:W3:Y:S04]  /*10300*/  LDL R18, [R1+0xe4] ;  /* 0x0000e40001127983 */ /* 0x000ee80000100800 */
[----:B0----5:R-:W4:Y:S04]  /*10310*/  LDL.LU R33, [R1+0x98] ;  /* 0x0000980001217983 */ /* 0x021f280000300800 */
[----:B------:R-:W4:Y:S01]  /*10320*/  LDL.LU R29, [R1+0x9c] ;  /* 0x00009c00011d7983 */ /* 0x000f220000300800 */
[----:B--2---:R-:W-:Y:S01]  /*10330*/  FFMA.FTZ R19, R19, R6, R5 ;  /* 0x0000000613137223 */ /* 0x004fe20000010005 */
[----:B---3--:R-:W-:-:S03]  /*10340*/  FFMA.FTZ R18, R18, R3, R4 ;  /* 0x0000000312127223 */ /* 0x008fc60000010004 */
[----:B------:R-:W-:Y:S01]  /*10350*/  FMUL.FTZ R21, R19, -1.4426950216293334961 ;  /* 0xbfb8aa3b13157820 */ /* 0x000fe20000410000 */
[----:B----4-:R-:W-:-:S05]  /*10360*/  FMUL.FTZ R20, R18, -1.4426950216293334961 ;  /* 0xbfb8aa3b12147820 */ /* 0x010fca0000410000 */
[----:B------:R-:W0:Y:S08]  /*10370*/  MUFU.EX2 R21, R21 ;  /* 0x0000001500157308 */ /* 0x000e300000000800 */
[----:B------:R-:W1:Y:S01]  /*10380*/  MUFU.EX2 R20, R20 ;  /* 0x0000001400147308 */ /* 0x000e620000000800 */
[----:B0-----:R-:W-:Y:S01]  /*10390*/  FADD.FTZ R21, R21, 1 ;  /* 0x3f80000015157421 */ /* 0x001fe20000010000 */
[----:B-1----:R-:W-:-:S06]  /*103a0*/  FADD.FTZ R20, R20, 1 ;  /* 0x3f80000014147421 */ /* 0x002fcc0000010000 */
[----:B------:R-:W0:Y:S08]  /*103b0*/  MUFU.RCP R21, R21 ;  /* 0x0000001500157308 */ /* 0x000e300000001000 */
        /* <DEDUP_REMOVED lines=11> */
.L_x_2719:
[----:B------:R-:W-:Y:S04]  /*10470*/  BSSY B0, `(.L_x_2720) ;  /* 0x0000019000007945 */ /* 0x000fe80003800000 */
[----:B------:R-:W-:Y:S05]  /*10480*/  @P0 BRA `(.L_x_2721) ;  /* 0x00000000005c0947 */ /* 0x000fea0003800000 */
[----:B01----:R-:W2:Y:S01]  /*10490*/  LDL.LU R18, [R1+0xe4] ;  /* 0x0000e40001127983 */ /* 0x003ea20000300800 */
[----:B---3--:R-:W-:Y:S01]  /*104a0*/  MOV R22, UR5 ;  /* 0x0000000500167c02 */ /* 0x008fe20008000f00 */
[----:B------:R-:W-:Y:S02]  /*104b0*/  ULDC.64 UR14, c[0x0][0x288] ;  /* 0x0000a200000e7ab9 */ /* 0x000fe40000000a00 */
[----:B------:R-:W3:Y:S04]  /*104c0*/  LDL.LU R23, [R1+0x120] ;  /* 0x0001200001177983 */ /* 0x000ee80000300800 */
[----:B-----5:R-:W3:Y:S04]  /*104d0*/  LDL.LU R33, [R1+0x98] ;  /* 0x0000980001217983 */ /* 0x020ee80000300800 */
[----:B------:R-:W3:Y:S01]  /*104e0*/  LDL.LU R29, [R1+0x9c] ;  /* 0x00009c00011d7983 */ /* 0x000ee20000300800 */
[----:B------:R-:W-:Y:S01]  /*104f0*/  MOV R19, R11 ;  /* 0x0000000b00137202 */ /* 0x000fe20000000f00 */
[----:B------:R-:W-:Y:S01]  /*10500*/  IMAD R21, R34, UR14, RZ ;  /* 0x0000000e22157c24 */ /* 0x000fe2000f8e02ff */
[----:B--2-4-:R-:W-:-:S03]  /*10510*/  MOV R20, UR5 ;  /* 0x0000000500147c02 */ /* 0x014fc60008000f00 */
[----:B------:R-:W-:Y:S02]  /*10520*/  IMAD R21, R24, UR15, R21 ;  /* 0x0000000f18157c24 */ /* 0x000fe4000f8e0215 */
[----:B------:R-:W-:Y:S01]  /*10530*/  FFMA.FTZ R22, R18, R22, UR13 ;  /* 0x0000000d12167e23 */ /* 0x000fe20008010016 */
[----:B------:R-:W-:Y:S01]  /*10540*/  MOV R18, R8 ;  /* 0x0000000800127202 */ /* 0x000fe20000000f00 */
[----:B---3--:R-:W-:-:S04]  /*10550*/  FFMA.FTZ R23, R23, R20, UR13 ;  /* 0x0000000d17177e23 */ /* 0x008fc80008010014 */
[----:B------:R-:W-:Y:S01]  /*10560*/  IMAD.WIDE.U32 R18, R24, UR14, R18 ;  /* 0x0000000e18127c25 */ /* 0x000fe2000f8e0012 */
[----:B------:R-:W-:-:S03]  /*10570*/  ULDC.64 UR14, c[0x0][0x210] ;  /* 0x00008400000e7ab9 */ /* 0x000fc60000000a00 */
        /* <DEDUP_REMOVED lines=8> */
.L_x_2721:
[----:B------:R-:W-:Y:S05]  /*10600*/  BSYNC B0 ;  /* 0x0000000000007941 */ /* 0x000fea0003800000 */
.L_x_2720:
[----:B------:R-:W-:Y:S05]  /*10610*/  @!P5 BRA `(.L_x_2722) ;  /* 0x000000000060d947 */ /* 0x000fea0003800000 */
[----:B01----:R-:W2:Y:S04]  /*10620*/  LDL R19, [R1+0xd0] ;  /* 0x0000d00001137983 */ /* 0x003ea80000100800 */
[----:B------:R-:W3:Y:S04]  /*10630*/  LDL R18, [R1+0x68] ;  /* 0x0000680001127983 */ /* 0x000ee80000100800 */
[----:B------:R-:W4:Y:S04]  /*10640*/  LDL.LU R29, [R1+0xc8] ;  /* 0x0000c800011d7983 */ /* 0x000f280000300800 */
        /* <DEDUP_REMOVED lines=21> */
.L_x_2722:
[----:B------:R-:W-:Y:S04]  /*107a0*/  BSSY B0, `(.L_x_2723) ;  /* 0x0000019000007945 */ /* 0x000fe80003800000 */
[----:B------:R-:W-:Y:S05]  /*107b0*/  @P2 BRA `(.L_x_2724) ;  /* 0x00000000005c2947 */ /* 0x000fea0003800000 */
[----:B01----:R-:W2:Y:S01]  /*107c0*/  LDL.LU R18, [R1+0x68] ;  /* 0x0000680001127983 */ /* 0x003ea20000300800 */
[----:B---3--:R-:W-:Y:S01]  /*107d0*/  MOV R22, UR5 ;  /* 0x0000000500167c02 */ /* 0x008fe20008000f00 */
[----:B------:R-:W-:Y:S02]  /*107e0*/  ULDC.64 UR14, c[0x0][0x288] ;  /* 0x0000a200000e7ab9 */ /* 0x000fe40000000a00 */
[----:B------:R-:W3:Y:S04]  /*107f0*/  LDL.LU R23, [R1+0xd0] ;  /* 0x0000d00001177983 */ /* 0x000ee80000300800 */
[----:B------:R-:W3:Y:S04]  /*10800*/  LDL.LU R29, [R1+0xc8] ;  /* 0x0000c800011d7983 */ /* 0x000ee80000300800 */
        /* <DEDUP_REMOVED lines=18> */
.L_x_2724:
[----:B------:R-:W-:Y:S05]  /*10930*/  BSYNC B0 ;  /* 0x0000000000007941 */ /* 0x000fea0003800000 */
.L_x_2723:
        /* <DEDUP_REMOVED lines=25> */
.L_x_2725:
        /* <DEDUP_REMOVED lines=13> */
[----:B------:R-:W-:-:S05]  /*10ba0*/  MOV R18, R8 ;  /* 0x0000000800127202 */ /* 0x000fca0000000f00 */
[----:B------:R-:W-:-:S04]  /*10bb0*/  IMAD.WIDE.U32 R18, R7, UR14, R18 ;  /* 0x0000000e07127c25 */ /* 0x000fc8000f8e0012 */
[----:B---3--:R-:W-:Y:S01]  /*10bc0*/  FFMA.FTZ R7, R28, R20, UR13 ;  /* 0x0000000d1c077e23 */ /* 0x008fe20008010014 */
        /* <DEDUP_REMOVED lines=9> */
.L_x_2727:
[----:B------:R-:W-:Y:S05]  /*10c60*/  BSYNC B0 ;  /* 0x0000000000007941 */ /* 0x000fea0003800000 */
.L_x_2726:
[----:B------:R-:W-:Y:S05]  /*10c70*/  @!P5 BRA `(.L_x_2728) ;  /* 0x000000000060d947 */ /* 0x000fea0003800000 */
[----:B01----:R-:W2:Y:S04]  /*10c80*/  LDL R18, [R1+0x4c] ;  /* 0x00004c0001127983 */ /* 0x003ea80000100800 */
[----:B------:R-:W4:Y:S04]  /*10c90*/  LDL R7, [R1+0x48] ;  /* 0x0000480001077983 */ /* 0x000f280000100800 */
[----:B------:R-:W4:Y:S04]  /*10ca0*/  LDL.LU R24, [R1+0xb8] ;  /* 0x0000b80001187983 */ /* 0x000f280000300800 */
[----:B---3--:R-:W3:Y:S01]  /*10cb0*/  LDL.LU R23, [R1+0xbc] ;  /* 0x0000bc0001177983 */ /* 0x008ee20000300800 */
[----:B--2---:R-:W-:Y:S01]  /*10cc0*/  FFMA.FTZ R18, R18, R6, R5 ;  /* 0x0000000612127223 */ /* 0x004fe20000010005 */
[----:B----4-:R-:W-:-:S03]  /*10cd0*/  FFMA.FTZ R7, R7, R3, R4 ;  /* 0x0000000307077223 */ /* 0x010fc60000010004 */
[----:B------:R-:W-:Y:S01]  /*10ce0*/  FMUL.FTZ R20, R18, -1.4426950216293334961 ;  /* 0xbfb8aa3b12147820 */ /* 0x000fe20000410000 */
        /* <DEDUP_REMOVED lines=8> */
[----:B---3--:R-:W-:-:S03]  /*10d70*/  FMUL.FTZ R20, R23, R20 ;  /* 0x0000001417147220 */ /* 0x008fc60000410000 */
        /* <DEDUP_REMOVED lines=8> */
.L_x_2728:
        /* <DEDUP_REMOVED lines=9> */
[----:B--2-4-:R-:W-:Y:S01]  /*10e90*/  IMAD R20, R30, UR14, RZ ;  /* 0x0000000e1e147c24 */ /* 0x014fe2000f8e02ff */
[----:B------:R-:W-:Y:S01]  /*10ea0*/  MOV R7, UR5 ;  /* 0x0000000500077c02 */ /* 0x000fe20008000f00 */
[----:B------:R-:W-:Y:S01]  /*10eb0*/  FFMA.FTZ R21, R18, R21, UR13 ;  /* 0x0000000d12157e23 */ /* 0x000fe20008010015 */
[----:B------:R-:W-:-:S03]  /*10ec0*/  MOV R18, R8 ;  /* 0x0000000800127202 */ /* 0x000fc60000000f00 */
[----:B---3--:R-:W-:Y:S02]  /*10ed0*/  FFMA.FTZ R7, R24, R7, UR13 ;  /* 0x0000000d18077e23 */ /* 0x008fe40008010007 */
        /* <DEDUP_REMOVED lines=11> */
.L_x_2730:
[----:B------:R-:W-:Y:S05]  /*10f90*/  BSYNC B0 ;  /* 0x0000000000007941 */ /* 0x000fea0003800000 */
.L_x_2729:
[----:B------:R0:W5:Y:S04]  /*10fa0*/  LDL R31, [R1+0x44] ;  /* 0x00004400011f7983 */ /* 0x0001680000100800 */
[----:B------:R0:W5:Y:S04]  /*10fb0*/  LDL R30, [R1+0x40] ;  /* 0x00004000011e7983 */ /* 0x0001680000100800 */
[----:B------:R2:W5:Y:S04]  /*10fc0*/  LDL R29, [R1+0xa0] ;  /* 0x0000a000011d7983 */ /* 0x0005680000100800 */
[----:B------:R2:W5:Y:S01]  /*10fd0*/  LDL R28, [R1+0xa4] ;  /* 0x0000a400011c7983 */ /* 0x0005620000100800 */
[----:B0-----:R-:W-:-:S02]  /*10fe0*/  IADD3 R7, R2, 0x1d0, RZ ;  /* 0x000001d002077810 */ /* 0x001fc40007ffe0ff */
[C---:B-1-3--:R-:W-:Y:S02]  /*10ff0*/  IADD3 R22, R2.reuse, 0x1e0, RZ ;  /* 0x000001e002167810 */ /* 0x04afe40007ffe0ff */
[C---:B------:R-:W-:Y:S02]  /*11000*/  IADD3 R23, R2.reuse, 0x1f0, RZ ;  /* 0x000001f002177810 */ /* 0x040fe40007ffe0ff */
[C---:B------:R-:W-:Y:S02]  /*11010*/  IADD3 R36, R2.reuse, 0x1b0, RZ ;  /* 0x000001b002247810 */ /* 0x040fe40007ffe0ff */
[C---:B------:R-:W-:Y:S02]  /*11020*/  IADD3 R32, R2.reuse, 0x1f0, RZ ;  /* 0x000001f002207810 */ /* 0x040fe40007ffe0ff */
[C---:B-----5:R-:W-:Y:S02]  /*11030*/  IADD3 R33, R2.reuse, 0x1e0, RZ ;  /* 0x000001e002217810 */ /* 0x060fe40007ffe0ff */
        /* <DEDUP_REMOVED lines=22> */
[----:B--2---:R-:W-:-:S12]  /*111a0*/  @!P5 BRA `(.L_x_2731) ;  /* 0x000000000050d947 */ /* 0x004fd80003800000 */
[----:B------:R-:W-:Y:S01]  /*111b0*/  FFMA.FTZ R18, R30, R6, R5 ;  /* 0x000000061e127223 */ /* 0x000fe20000010005 */
[----:B------:R-:W-:-:S03]  /*111c0*/  FFMA.FTZ R16, R31, R3, R4 ;  /* 0x000000031f107223 */ /* 0x000fc60000010004 */
[----:B----4-:R-:W-:Y:S01]  /*111d0*/  FMUL.FTZ R20, R18, -1.4426950216293334961 ;  /* 0xbfb8aa3b12147820 */ /* 0x010fe20000410000 */
        /* <DEDUP_REMOVED lines=17> */
.L_x_2731:
        /* <DEDUP_REMOVED lines=21> */
.L_x_2733:
[----:B------:R-:W-:Y:S05]  /*11440*/  BSYNC B0 ;  /* 0x0000000000007941 */ /* 0x000fea0003800000 */
.L_x_2732:
[----:B------:R-:W-:Y:S05]  /*11450*/  @!P5 BRA `(.L_x_2734) ;  /* 0x000000000060d947 */ /* 0x000fea0003800000 */
[----:B-1----:R-:W2:Y:S04]  /*11460*/  LDL R16, [R1+0x3c] ;  /* 0x00003c0001107983 */ /* 0x002ea80000100800 */
[----:B------:R-:W3:Y:S04]  /*11470*/  LDL R17, [R1+0x38] ;  /* 0x0000380001117983 */ /* 0x000ee80000100800 */
[----:B------:R-:W5:Y:S04]  /*11480*/  LDL.LU R36, [R1+0x80] ;  /* 0x0000800001247983 */ /* 0x000f680000300800 */
[----:B------:R-:W5:Y:S01]  /*11490*/  LDL.LU R31, [R1+0x84] ;  /* 0x00008400011f7983 */ /* 0x000f620000300800 */
[----:B--2---:R-:W-:Y:S01]  /*114a0*/  FFMA.FTZ R16, R16, R3, R4 ;  /* 0x0000000310107223 */ /* 0x004fe20000010004 */
[----:B---3--:R-:W-:-:S03]  /*114b0*/  FFMA.FTZ R17, R17, R6, R5 ;  /* 0x0000000611117223 */ /* 0x008fc60000010005 */
[----:B------:R-:W-:Y:S01]  /*114c0*/  FMUL.FTZ R24, R16, -1.4426950216293334961 ;  /* 0xbfb8aa3b10187820 */ /* 0x000fe20000410000 */
[----:B0-----:R-:W-:-:S03]  /*114d0*/  FMUL.FTZ R29, R17, -1.4426950216293334961 ;  /* 0xbfb8aa3b111d7820 */ /* 0x001fc60000410000 */
[----:B------:R-:W0:Y:S08]  /*114e0*/  MUFU.EX2 R18, R24 ;  /* 0x0000001800127308 */ /* 0x000e300000000800 */
[----:B------:R-:W1:Y:S01]  /*114f0*/  MUFU.EX2 R19, R29 ;  /* 0x0000001d00137308 */ /* 0x000e620000000800 */
[----:B0-----:R-:W-:-:S07]  /*11500*/  FADD.FTZ R28, R18, 1 ;  /* 0x3f800000121c7421 */ /* 0x001fce0000010000 */
[----:B------:R-:W4:Y:S01]  /*11510*/  MUFU.RCP R18, R28 ;  /* 0x0000001c00127308 */ /* 0x000f220000001000 */
[----:B-1----:R-:W-:-:S07]  /*11520*/  FADD.FTZ R30, R19, 1 ;  /* 0x3f800000131e7421 */ /* 0x002fce0000010000 */
[----:B------:R-:W0:Y:S01]  /*11530*/  MUFU.RCP R19, R30 ;  /* 0x0000001e00137308 */ /* 0x000e220000001000 */
[----:B----4-:R-:W-:Y:S01]  /*11540*/  FADD.FTZ R20, -R18, 1 ;  /* 0x3f80000012147421 */ /* 0x010fe20000010100 */
[----:B-----5:R-:W-:Y:S01]  /*11550*/  FMUL.FTZ R18, R36, R18 ;  /* 0x0000001224127220 */ /* 0x020fe20000410000 */
[----:B0-----:R-:W-:Y:S01]  /*11560*/  FADD.FTZ R21, -R19, 1 ;  /* 0x3f80000013157421 */ /* 0x001fe20000010100 */
[----:B------:R-:W-:Y:S01]  /*11570*/  FMUL.FTZ R19, R31, R19 ;  /* 0x000000131f137220 */ /* 0x000fe20000410000 */
[----:B------:R-:W-:Y:S02]  /*11580*/  FFMA.FTZ R31, R16, R20, 1 ;  /* 0x3f800000101f7423 */ /* 0x000fe40000010014 */
[----:B------:R-:W-:Y:S02]  /*11590*/  FFMA.FTZ R16, R17, R21, 1 ;  /* 0x3f80000011107423 */ /* 0x000fe40000010015 */
[----:B------:R-:W-:Y:S02]  /*115a0*/  FMUL.FTZ R17, R18, R31 ;  /* 0x0000001f12117220 */ /* 0x000fe40000410000 */
[----:B------:R-:W-:-:S05]  /*115b0*/  FMUL.FTZ R16, R19, R16 ;  /* 0x0000001013107220 */ /* 0x000fca0000410000 */
[----:B------:R2:W-:Y:S04]  /*115c0*/  STL [R1+0x84], R16 ;  /* 0x0000841001007387 */ /* 0x0005e80000100800 */
[----:B------:R2:W-:Y:S02]  /*115d0*/  STL [R1+0x80], R17 ;  /* 0x0000801101007387 */ /* 0x0005e40000100800 */
.L_x_2734:
[----:B------:R-:W-:Y:S04]  /*115e0*/  BSSY B0, `(.L_x_2735) ;  /* 0x0000019000007945 */ /* 0x000fe80003800000 */
[----:B------:R-:W-:Y:S05]  /*115f0*/  @P0 BRA `(.L_x_2736) ;  /* 0x00000000005c0947 */ /* 0x000fea0003800000 */
[----:B-12---:R-:W2:Y:S01]  /*11600*/  LDL.LU R16, [R1+0x3c] ;  /* 0x00003c0001107983 */ /* 0x006ea20000300800 */
[----:B----4-:R-:W-:Y:S01]  /*11610*/  MOV R20, UR5 ;  /* 0x0000000500147c02 */ /* 0x010fe20008000f00 */
[----:B------:R-:W-:Y:S02]  /*11620*/  ULDC.64 UR6, c[0x0][0x288] ;  /* 0x0000a20000067ab9 */ /* 0x000fe40000000a00 */
[----:B------:R-:W3:Y:S04]  /*11630*/  LDL.LU R21, [R1+0x38] ;  /* 0x0000380001157983 */ /* 0x000ee80000300800 */
[----:B0-----:R-:W4:Y:S04]  /*11640*/  LDL.LU R28, [R1+0x80] ;  /* 0x00008000011c7983 */ /* 0x001f280000300800 */
[----:B------:R-:W5:Y:S01]  /*11650*/  LDL.LU R24, [R1+0x84] ;  /* 0x0000840001187983 */ /* 0x000f620000300800 */
        /* <DEDUP_REMOVED lines=11> */
[----:B-----5:R-:W-:Y:S01]  /*11710*/  FFMA.FTZ R21, R6, R24, -R21 ;  /* 0x0000001806157223 */ /* 0x020fe20000010815 */
[----:B------:R-:W-:Y:S01]  /*11720*/  IADD3 R19, R17, R19, RZ ;  /* 0x0000001311137210 */ /* 0x000fe20007ffe0ff */
[----:B------:R-:W-:Y:S02]  /*11730*/  FMUL.FTZ R20, R20, UR26 ;  /* 0x0000001a14147c20 */ /* 0x000fe40008410000 */
[----:B------:R-:W-:Y:S01]  /*11740*/  FMUL.FTZ R21, R21, UR26 ;  /* 0x0000001a15157c20 */ /* 0x000fe20008410000 */
[----:B------:R-:W-:-:S05]  /*11750*/  LEA.HI.X R19, R16, UR7, R19, 0x2, P0 ;  /* 0x0000000710137c11 */ /* 0x000fca00080f1413 */
[----:B------:R3:W-:Y:S02]  /*11760*/  STG.E.64 desc[UR22][R18.64], R20 ;  /* 0x0000001412007986 */ /* 0x0007e4000c101b16 */
.L_x_2736:
[----:B------:R-:W-:Y:S05]  /*11770*/  BSYNC B0 ;  /* 0x0000000000007941 */ /* 0x000fea0003800000 */
.L_x_2735:
[----:B------:R-:W-:Y:S05]  /*11780*/  @!P5 BRA `(.L_x_2737) ;  /* 0x000000000050d947 */ /* 0x000fea0003800000 */
[----:B-12---:R-:W2:Y:S04]  /*11790*/  LDL R17, [R1+0x2c] ;  /* 0x00002c0001117983 */ /* 0x006ea80000100800 */
[----:B------:R-:W5:Y:S01]  /*117a0*/  LDL R16, [R1+0x28] ;  /* 0x0000280001107983 */ /* 0x000f620000100800 */
[----:B--2---:R-:W-:Y:S01]  /*117b0*/  FFMA.FTZ R17, R17, R3, R4 ;  /* 0x0000000311117223 */ /* 0x004fe20000010004 */
[----:B-----5:R-:W-:-:S03]  /*117c0*/  FFMA.FTZ R16, R16, R6, R5 ;  /* 0x0000000610107223 */ /* 0x020fc60000010005 */
[----:B---3--:R-:W-:Y:S01]  /*117d0*/  FMUL.FTZ R18, R17, -1.4426950216293334961 ;  /* 0xbfb8aa3b11127820 */ /* 0x008fe20000410000 */
[----:B----4-:R-:W-:-:S05]  /*117e0*/  FMUL.FTZ R20, R16, -1.4426950216293334961 ;  /* 0xbfb8aa3b10147820 */ /* 0x010fca0000410000 */
        /* <DEDUP_REMOVED lines=14> */
.L_x_2737:
[----:B------:R-:W-:Y:S04]  /*118d0*/  BSSY B0, `(.L_x_2738) ;  /* 0x0000017000007945 */ /* 0x000fe80003800000 */
[----:B------:R-:W-:Y:S05]  /*118e0*/  @P2 BRA `(.L_x_2739) ;  /* 0x0000000000542947 */ /* 0x000fea0003800000 */
[----:B-12---:R-:W2:Y:S01]  /*118f0*/  LDL.LU R16, [R1+0x2c] ;  /* 0x00002c0001107983 */ /* 0x006ea20000300800 */
[----:B---3--:R-:W-:Y:S01]  /*11900*/  MOV R18, UR5 ;  /* 0x0000000500127c02 */ /* 0x008fe20008000f00 */
[----:B------:R-:W-:Y:S02]  /*11910*/  ULDC.64 UR6, c[0x0][0x288] ;  /* 0x0000a20000067ab9 */ /* 0x000fe40000000a00 */
[----:B------:R-:W3:Y:S01]  /*11920*/  LDL.LU R24, [R1+0x28] ;  /* 0x0000280001187983 */ /* 0x000ee20000300800 */
[----:B------:R-:W-:Y:S01]  /*11930*/  MOV R17, R11 ;  /* 0x0000000b00117202 */ /* 0x000fe20000000f00 */
[----:B----4-:R-:W-:Y:S01]  /*11940*/  IMAD R20, R34, UR6, RZ ;  /* 0x0000000622147c24 */ /* 0x010fe2000f8e02ff */
[----:B------:R-:W-:-:S03]  /*11950*/  MOV R21, UR5 ;  /* 0x0000000500157c02 */ /* 0x000fc60008000f00 */
[----:B------:R-:W-:Y:S02]  /*11960*/  IMAD R19, R7, UR7, R20 ;  /* 0x0000000707137c24 */ /* 0x000fe4000f8e0214 */
[----:B--2---:R-:W-:Y:S01]  /*11970*/  FFMA.FTZ R18, R16, R18, UR13 ;  /* 0x0000000d10127e23 */ /* 0x004fe20008010012 */
[----:B------:R-:W-:-:S03]  /*11980*/  MOV R16, R8 ;  /* 0x0000000800107202 */ /* 0x000fc60000000f00 */
[----:B------:R-:W-:Y:S02]  /*11990*/  FFMA.FTZ R20, R3, R26, -R18 ;  /* 0x0000001a03147223 */ /* 0x000fe40000010812 */
[----:B------:R-:W-:-:S04]  /*119a0*/  IMAD.WIDE.U32 R16, R7, UR6, R16 ;  /* 0x0000000607107c25 */ /* 0x000fc8000f8e0010 */
[----:B---3--:R-:W-:Y:S01]  /*119b0*/  FFMA.FTZ R7, R24, R21, UR13 ;  /* 0x0000000d18077e23 */ /* 0x008fe20008010015 */
[----:B------:R-:W-:Y:S01]  /*119c0*/  ULDC.64 UR6, c[0x0][0x210] ;  /* 0x0000840000067ab9 */ /* 0x000fe20000000a00 */
[----:B------:R-:W-:Y:S01]  /*119d0*/  FMUL.FTZ R20, R20, UR26 ;  /* 0x0000001a14147c20 */ /* 0x000fe20008410000 */
[----:B------:R-:W-:Y:S01]  /*119e0*/  LEA R18, P0, R16, UR6, 0x2 ;  /* 0x0000000610127c11 */ /* 0x000fe2000f8010ff */
[----:B------:R-:W-:Y:S01]  /*119f0*/  FFMA.FTZ R7, R6, R27, -R7 ;  /* 0x0000001b06077223 */ /* 0x000fe20000010807 */
[----:B------:R-:W-:-:S03]  /*11a00*/  IADD3 R19, R17, R19, RZ ;  /* 0x0000001311137210 */ /* 0x000fc60007ffe0ff */
[----:B------:R-:W-:Y:S01]  /*11a10*/  FMUL.FTZ R21, R7, UR26 ;  /* 0x0000001a07157c20 */ /* 0x000fe20008410000 */
[----:B------:R-:W-:-:S05]  /*11a20*/  LEA.HI.X R19, R16, UR7, R19, 0x2, P0 ;  /* 0x0000000710137c11 */ /* 0x000fca00080f1413 */
[----:B------:R1:W-:Y:S02]  /*11a30*/  STG.E.64 desc[UR22][R18.64], R20 ;  /* 0x0000001412007986 */ /* 0x0003e4000c101b16 */
.L_x_2739:
[----:B------:R-:W-:Y:S05]  /*11a40*/  BSYNC B0 ;  /* 0x0000000000007941 */ /* 0x000fea0003800000 */
.L_x_2738:
[----:B------:R-:W-:Y:S05]  /*11a50*/  @!P5 BRA `(.L_x_2740) ;  /* 0x000000000050d947 */ /* 0x000fea0003800000 */
[----:B------:R-:W5:Y:S04]  /*11a60*/  LDL R7, [R1+0x24] ;  /* 0x0000240001077983 */ /* 0x000f680000100800 */
[----:B-12---:R-:W2:Y:S01]  /*11a70*/  LDL R16, [R1+0x20] ;  /* 0x0000200001107983 */ /* 0x006ea20000100800 */
[----:B-----5:R-:W-:Y:S01]  /*11a80*/  FFMA.FTZ R7, R7, R3, R4 ;  /* 0x0000000307077223 */ /* 0x020fe20000010004 */
[----:B--2---:R-:W-:-:S03]  /*11a90*/  FFMA.FTZ R16, R16, R6, R5 ;  /* 0x0000000610107223 */ /* 0x004fc60000010005 */
[----:B------:R-:W-:Y:S01]  /*11aa0*/  FMUL.FTZ R17, R7, -1.4426950216293334961 ;  /* 0xbfb8aa3b07117820 */ /* 0x000fe20000410000 */
[----:B---34-:R-:W-:-:S05]  /*11ab0*/  FMUL.FTZ R20, R16, -1.4426950216293334961 ;  /* 0xbfb8aa3b10147820 */ /* 0x018fca0000410000 */
        /* <DEDUP_REMOVED lines=14> */
.L_x_2740:
[----:B------:R-:W-:Y:S04]  /*11ba0*/  BSSY B0, `(.L_x_2741) ;  /* 0x0000017000007945 */ /* 0x000fe80003800000 */
[----:B------:R-:W-:Y:S05]  /*11bb0*/  @P3 BRA `(.L_x_2742) ;  /* 0x0000000000543947 */ /* 0x000fea0003800000 */
[----:B-12---:R-:W2:Y:S01]  /*11bc0*/  LDL.LU R16, [R1+0x24] ;  /* 0x0000240001107983 */ /* 0x006ea20000300800 */
[----:B---3--:R-:W-:Y:S01]  /*11bd0*/  MOV R18, UR5 ;  /* 0x0000000500127c02 */ /* 0x008fe20008000f00 */
[----:B------:R-:W-:Y:S02]  /*11be0*/  ULDC.64 UR6, c[0x0][0x288] ;  /* 0x0000a20000067ab9 */ /* 0x000fe40000000a00 */
[----:B------:R-:W3:Y:S01]  /*11bf0*/  LDL.LU R21, [R1+0x20] ;  /* 0x0000200001157983 */ /* 0x000ee20000300800 */
[----:B------:R-:W-:Y:S01]  /*11c00*/  MOV R17, R11 ;  /* 0x0000000b00117202 */ /* 0x000fe20000000f00 */
[----:B------:R-:W-:Y:S01]  /*11c10*/  IMAD R7, R33, UR6, RZ ;  /* 0x0000000621077c24 */ /* 0x000fe2000f8e02ff */
[----:B----4-:R-:W-:-:S03]  /*11c20*/  MOV R20, UR5 ;  /* 0x0000000500147c02 */ /* 0x010fc60008000f00 */
[----:B------:R-:W-:Y:S02]  /*11c30*/  IMAD R19, R22, UR7, R7 ;  /* 0x0000000716137c24 */ /* 0x000fe4000f8e0207 */
[----:B--2---:R-:W-:Y:S01]  /*11c40*/  FFMA.FTZ R18, R16, R18, UR13 ;  /* 0x0000000d10127e23 */ /* 0x004fe20008010012 */
[----:B------:R-:W-:Y:S01]  /*11c50*/  MOV R16, R8 ;  /* 0x0000000800107202 */ /* 0x000fe20000000f00 */
[----:B---3--:R-:W-:Y:S02]  /*11c60*/  FFMA.FTZ R7, R21, R20, UR13 ;  /* 0x0000000d15077e23 */ /* 0x008fe40008010014 */
[----:B------:R-:W-:Y:S02]  /*11c70*/  FFMA.FTZ R18, R3, R12, -R18 ;  /* 0x0000000c03127223 */ /* 0x000fe40000010812 */
[----:B------:R-:W-:Y:S01]  /*11c80*/  IMAD.WIDE.U32 R16, R22, UR6, R16 ;  /* 0x0000000616107c25 */ /* 0x000fe2000f8e0010 */
[----:B------:R-:W-:-:S03]  /*11c90*/  ULDC.64 UR6, c[0x0][0x210] ;  /* 0x0000840000067ab9 */ /* 0x000fc60000000a00 */
[----:B------:R-:W-:Y:S01]  /*11ca0*/  FFMA.FTZ R7, R6, R13, -R7 ;  /* 0x0000000d06077223 */ /* 0x000fe20000010807 */
[----:B------:R-:W-:Y:S01]  /*11cb0*/  FMUL.FTZ R18, R18, UR26 ;  /* 0x0000001a12127c20 */ /* 0x000fe20008410000 */
[----:B------:R-:W-:Y:S02]  /*11cc0*/  LEA R12, P0, R16, UR6, 0x2 ;  /* 0x00000006100c7c11 */ /* 0x000fe4000f8010ff */
[----:B------:R-:W-:-:S04]  /*11cd0*/  IADD3 R19, R17, R19, RZ ;  /* 0x0000001311137210 */ /* 0x000fc80007ffe0ff */
[----:B------:R-:W-:Y:S01]  /*11ce0*/  LEA.HI.X R13, R16, UR7, R19, 0x2, P0 ;  /* 0x00000007100d7c11 */ /* 0x000fe200080f1413 */
[----:B------:R-:W-:-:S05]  /*11cf0*/  FMUL.FTZ R19, R7, UR26 ;  /* 0x0000001a07137c20 */ /* 0x000fca0008410000 */
[----:B------:R1:W-:Y:S02]  /*11d00*/  STG.E.64 desc[UR22][R12.64], R18 ;  /* 0x000000120c007986 */ /* 0x0003e4000c101b16 */
.L_x_2742:
[----:B------:R-:W-:Y:S05]  /*11d10*/  BSYNC B0 ;  /* 0x0000000000007941 */ /* 0x000fea0003800000 */
.L_x_2741:
[----:B------:R-:W-:Y:S05]  /*11d20*/  @!P5 BRA `(.L_x_2743) ;  /* 0x000000000050d947 */ /* 0x000fea0003800000 */
[----:B------:R-:W5:Y:S04]  /*11d30*/  LDL R7, [R1+0x1c] ;  /* 0x00001c0001077983 */ /* 0x000f680000100800 */
[----:B-1----:R-:W2:Y:S01]  /*11d40*/  LDL R12, [R1+0x14] ;  /* 0x00001400010c7983 */ /* 0x002ea20000100800 */
[----:B-----5:R-:W-:Y:S01]  /*11d50*/  FFMA.FTZ R4, R7, R3, R4 ;  /* 0x0000000307047223 */ /* 0x020fe20000010004 */
[----:B--2---:R-:W-:-:S03]  /*11d60*/  FFMA.FTZ R5, R12, R6, R5 ;  /* 0x000000060c057223 */ /* 0x004fc60000010005 */
[----:B------:R-:W-:Y:S01]  /*11d70*/  FMUL.FTZ R7, R4, -1.4426950216293334961 ;  /* 0xbfb8aa3b04077820 */ /* 0x000fe20000410000 */
[----:B------:R-:W-:-:S05]  /*11d80*/  FMUL.FTZ R16, R5, -1.4426950216293334961 ;  /* 0xbfb8aa3b05107820 */ /* 0x000fca0000410000 */
[----:B------:R-:W1:Y:S08]  /*11d90*/  MUFU.EX2 R7, R7 ;  /* 0x0000000700077308 */ /* 0x000e700000000800 */
[----:B------:R-:W2:Y:S01]  /*11da0*/  MUFU.EX2 R16, R16 ;  /* 0x0000001000107308 */ /* 0x000ea20000000800 */
[----:B-1----:R-:W-:-:S07]  /*11db0*/  FADD.FTZ R12, R7, 1 ;  /* 0x3f800000070c7421 */ /* 0x002fce0000010000 */
[----:B------:R-:W1:Y:S01]  /*11dc0*/  MUFU.RCP R13, R12 ;  /* 0x0000000c000d7308 */ /* 0x000e620000001000 */
[----:B--2---:R-:W-:-:S07]  /*11dd0*/  FADD.FTZ R17, R16, 1 ;  /* 0x3f80000010117421 */ /* 0x004fce0000010000 */
[----:B---3--:R-:W4:Y:S01]  /*11de0*/  MUFU.RCP R18, R17 ;  /* 0x0000001100127308 */ /* 0x008f220000001000 */
[----:B-1----:R-:W-:Y:S01]  /*11df0*/  FADD.FTZ R19, -R13, 1 ;  /* 0x3f8000000d137421 */ /* 0x002fe20000010100 */
[----:B------:R-:W-:-:S03]  /*11e00*/  FMUL.FTZ R14, R14, R13 ;  /* 0x0000000d0e0e7220 */ /* 0x000fc60000410000 */
[----:B------:R-:W-:Y:S01]  /*11e10*/  FFMA.FTZ R19, R4, R19, 1 ;  /* 0x3f80000004137423 */ /* 0x000fe20000010013 */
[----:B----4-:R-:W-:Y:S01]  /*11e20*/  FADD.FTZ R20, -R18, 1 ;  /* 0x3f80000012147421 */ /* 0x010fe20000010100 */
[----:B------:R-:W-:Y:S02]  /*11e30*/  FMUL.FTZ R15, R15, R18 ;  /* 0x000000120f0f7220 */ /* 0x000fe40000410000 */
[----:B------:R-:W-:Y:S01]  /*11e40*/  FMUL.FTZ R14, R14, R19 ;  /* 0x000000130e0e7220 */ /* 0x000fe20000410000 */
[----:B------:R-:W-:-:S04]  /*11e50*/  FFMA.FTZ R20, R5, R20, 1 ;  /* 0x3f80000005147423 */ /* 0x000fc80000010014 */
[----:B------:R-:W-:-:S07]  /*11e60*/  FMUL.FTZ R15, R15, R20 ;  /* 0x000000140f0f7220 */ /* 0x000fce0000410000 */
.L_x_2743:
[----:B------:R-:W-:Y:S04]  /*11e70*/  BSSY B0, `(.L_x_2744) ;  /* 0x0000017000007945 */ /* 0x000fe80003800000 */
[----:B------:R-:W-:Y:S05]  /*11e80*/  @P4 BRA `(.L_x_2745) ;  /* 0x0000000000544947 */ /* 0x000fea0003800000 */
[----:B-1----:R-:W5:Y:S01]  /*11e90*/  LDL.LU R13, [R1+0x1c] ;  /* 0x00001c00010d7983 */ /* 0x002f620000300800 */
[----:B------:R-:W-:-:S03]  /*11ea0*/  ULDC.64 UR6, c[0x0][0x288] ;  /* 0x0000a20000067ab9 */ /* 0x000fc60000000a00 */
[----:B------:R-:W2:Y:S01]  /*11eb0*/  LDL.LU R12, [R1+0x14] ;  /* 0x00001400010c7983 */ /* 0x000ea20000300800 */
[----:B------:R-:W-:Y:S01]  /*11ec0*/  MOV R4, R8 ;  /* 0x0000000800047202 */ /* 0x000fe20000000f00 */
[----:B------:R-:W-:Y:S01]  /*11ed0*/  IMAD R10, R32, UR6, RZ ;  /* 0x00000006200a7c24 */ /* 0x000fe2000f8e02ff */
[----:B------:R-:W-:Y:S02]  /*11ee0*/  MOV R5, R11 ;  /* 0x0000000b00057202 */ /* 0x000fe40000000f00 */
[----:B------:R-:W-:Y:S02]  /*11ef0*/  MOV R7, UR5 ;  /* 0x0000000500077c02 */ /* 0x000fe40008000f00 */
[----:B------:R-:W-:Y:S01]  /*11f00*/  MOV R9, UR5 ;  /* 0x0000000500097c02 */ /* 0x000fe20008000f00 */
[----:B------:R-:W-:-:S04]  /*11f10*/  IMAD.WIDE.U32 R4, R23, UR6, R4 ;  /* 0x0000000617047c25 */ /* 0x000fc8000f8e0004 */
[----:B------:R-:W-:Y:S01]  /*11f20*/  IMAD R23, R23, UR7, R10 ;  /* 0x0000000717177c24 */ /* 0x000fe2000f8e020a */
[----:B------:R-:W-:-:S04]  /*11f30*/  ULDC.64 UR6, c[0x0][0x210] ;  /* 0x0000840000067ab9 */ /* 0x000fc80000000a00 */
[----:B------:R-:W-:Y:S01]  /*11f40*/  IADD3 R23, R5, R23, RZ ;  /* 0x0000001705177210 */ /* 0x000fe20007ffe0ff */
[----:B-----5:R-:W-:Y:S01]  /*11f50*/  FFMA.FTZ R8, R13, R7, UR13 ;  /* 0x0000000d0d087e23 */ /* 0x020fe20008010007 */
[----:B--2---:R-:W-:-:S03]  /*11f60*/  FFMA.FTZ R7, R12, R9, UR13 ;  /* 0x0000000d0c077e23 */ /* 0x004fc60008010009 */
[----:B------:R-:W-:Y:S01]  /*11f70*/  FFMA.FTZ R3, R3, R14, -R8 ;  /* 0x0000000e03037223 */ /* 0x000fe20000010808 */
[----:B------:R-:W-:Y:S01]  /*11f80*/  LEA R8, P0, R4, UR6, 0x2 ;  /* 0x0000000604087c11 */ /* 0x000fe2000f8010ff */
[----:B------:R-:W-:Y:S02]  /*11f90*/  FFMA.FTZ R7, R6, R15, -R7 ;  /* 0x0000000f06077223 */ /* 0x000fe40000010807 */
[----:B------:R-:W-:Y:S01]  /*11fa0*/  FMUL.FTZ R6, R3, UR26 ;  /* 0x0000001a03067c20 */ /* 0x000fe20008410000 */
[----:B------:R-:W-:Y:S01]  /*11fb0*/  LEA.HI.X R9, R4, UR7, R23, 0x2, P0 ;  /* 0x0000000704097c11 */ /* 0x000fe200080f1417 */
[----:B------:R-:W-:-:S05]  /*11fc0*/  FMUL.FTZ R7, R7, UR26 ;  /* 0x0000001a07077c20 */ /* 0x000fca0008410000 */
[----:B------:R1:W-:Y:S03]  /*11fd0*/  STG.E.64 desc[UR22][R8.64], R6 ;  /* 0x0000000608007986 */ /* 0x0003e6000c101b16 */
.L_x_2745:
[----:B------:R-:W-:Y:S05]  /*11fe0*/  BSYNC B0 ;  /* 0x0000000000007941 */ /* 0x000fea0003800000 */
.L_x_2744:
        /* <DEDUP_REMOVED lines=9> */
.L_x_2599:
[----:B-1----:R-:W1:Y:S01]  /*12080*/  LDC R6, c[0x0][0xc] ;  /* 0x00000300ff067b82 */ /* 0x002e620000000800 */
[----:B------:R-:W-:Y:S01]  /*12090*/  ISETP.NE.AND P1, PT, R0, RZ, PT ;  /* 0x000000ff0000720c */ /* 0x000fe20003f25270 */
[----:B------:R-:W-:Y:S06]  /*120a0*/  BSSY B0, `(.L_x_2747) ;  /* 0x0000011000007945 */ /* 0x000fec0003800000 */
[----:B------:R-:W5:Y:S08]  /*120b0*/  LDC R7, c[0x0][0x10] ;  /* 0x00000400ff077b82 */ /* 0x000f700000000800 */
[----:B------:R-:W0:Y:S01]  /*120c0*/  LDC.64 R2, c[0x0][0x258] ;  /* 0x00009600ff027b82 */ /* 0x000e220000000a00 */
[----:B-1----:R-:W-:-:S02]  /*120d0*/  ISETP.NE.AND P0, PT, R6, 0x1, PT ;  /* 0x000000010600780c */ /* 0x002fc40003f05270 */
[----:B-----5:R-:W-:-:S04]  /*120e0*/  SHF.L.U32 R4, R7, 0x1, RZ ;  /* 0x0000000107047819 */ /* 0x020fc800000006ff */
        /* <DEDUP_REMOVED lines=12> */
.L_x_2748:
[----:B------:R-:W-:Y:S05]  /*121b0*/  BSYNC B0 ;  /* 0x0000000000007941 */ /* 0x000fea0003800000 */
.L_x_2747:
        /* <DEDUP_REMOVED lines=11> */
.L_x_2750:
[----:B------:R-:W5:Y:S04]  /*12270*/  LDG.E.STRONG.GPU R5, desc[UR22][R2.64] ;  /* 0x0000001602057981 */ /* 0x000f68000c1ef900 */
[----:B-----5:R-:W-:Y:S01]  /*12280*/  CCTL.IVALL ;  /* 0x00000000ff00798f */ /* 0x020fe20002000000 */
[----:B------:R-:W-:Y:S05]  /*12290*/  YIELD ;  /* 0x0000000000007946 */ /* 0x000fea0003800000 */
[----:B------:R-:W-:-:S13]  /*122a0*/  ISETP.NE.AND P0, PT, R5, R4, PT ;  /* 0x000000040500720c */ /* 0x000fda0003f05270 */
[----:B------:R-:W-:Y:S05]  /*122b0*/  @P0 BRA `(.L_x_2750) ;  /* 0xfffffffc00ec0947 */ /* 0x000fea000383ffff */
.L_x_2749:
[----:B------:R-:W-:Y:S05]  /*122c0*/  WARPSYNC.ALL ;  /* 0x0000000000007948 */ /* 0x000fea0003800000 */
[----:B------:R-:W0:Y:S01]  /*122d0*/  LDC.64 R2, c[0x0][0x288] ;  /* 0x0000a200ff027b82 */ /* 0x000e220000000a00 */
[----:B------:R-:W-:-:S07]  /*122e0*/  SHF.R.S32.HI R10, RZ, 0x1f, R0 ;  /* 0x0000001fff0a7819 */ /* 0x000fce0000011400 */
[----:B------:R-:W-:Y:S01]  /*122f0*/  BAR.SYNC.DEFER_BLOCKING 0x0 ;  /* 0x0000000000007b1d */ /* 0x000fe20000010000 */
[----:B0-----:R-:W-:-:S04]  /*12300*/  LEA.HI R4, P0, R3, R2, RZ, 0x1 ;  /* 0x0000000203047211 */ /* 0x001fc800078108ff */
[----:B------:R-:W-:-:S04]  /*12310*/  IADD3.X R5, RZ, R3, RZ, P0, !PT ;  /* 0x00000003ff057210 */ /* 0x000fc800007fe4ff */
[--C-:B------:R-:W-:Y:S02]  /*12320*/  SHF.R.S64 R25, R4, 0x1, R5.reuse ;  /* 0x0000000104197819 */ /* 0x100fe40000001005 */
[----:B---34-:R-:W-:Y:S02]  /*12330*/  SHF.R.S32.HI R20, RZ, 0x1, R5 ;  /* 0x00000001ff147819 */ /* 0x018fe40000011405 */
        /* <DEDUP_REMOVED lines=17> */
.L_x_2751:
[----:B------:R-:W-:-:S04]  /*12450*/  LEA R12, P0, R0, UR4, 0x2 ;  /* 0x00000004000c7c11 */ /* 0x000fc8000f8010ff */
[----:B------:R-:W-:Y:S02]  /*12460*/  LEA.HI.X R13, R0, UR5, R13, 0x2, P0 ;  /* 0x00000005000d7c11 */ /* 0x000fe400080f140d */
[-C--:B------:R-:W-:Y:S02]  /*12470*/  LEA R14, P0, R25, R12.reuse, 0x2 ;  /* 0x0000000c190e7211 */ /* 0x080fe400078010ff */
[-C--:B------:R-:W-:Y:S01]  /*12480*/  LEA R18, P2, R27, R12.reuse, 0x2 ;  /* 0x0000000c1b127211 */ /* 0x080fe200078410ff */
[----:B---3--:R3:W4:Y:S01]  /*12490*/  LDG.E R3, desc[UR22][R12.64] ;  /* 0x000000160c037981 */ /* 0x008722000c1e1900 */
[----:B--2---:R-:W-:Y:S02]  /*124a0*/  LEA R16, P1, R2, R12, 0x2 ;  /* 0x0000000c02107211 */ /* 0x004fe400078210ff */
[C---:B------:R-:W-:Y:S02]  /*124b0*/  IADD3.X R15, R13.reuse, R31, RZ, P0, !PT ;  /* 0x0000001f0d0f7210 */ /* 0x040fe400007fe4ff */
[----:B------:R-:W-:-:S02]  /*124c0*/  IADD3.X R19, R13, R29, RZ, P2, !PT ;  /* 0x0000001d0d137210 */ /* 0x000fc400017fe4ff */
[----:B------:R-:W-:Y:S01]  /*124d0*/  IADD3.X R17, R23, R13, RZ, P1, !PT ;  /* 0x0000000d17117210 */ /* 0x000fe20000ffe4ff */
[----:B------:R-:W4:Y:S04]  /*124e0*/  LDG.E R14, desc[UR22][R14.64] ;  /* 0x000000160e0e7981 */ /* 0x000f28000c1e1900 */
[----:B------:R-:W2:Y:S04]  /*124f0*/  LDG.E R16, desc[UR22][R16.64] ;  /* 0x0000001610107981 */ /* 0x000ea8000c1e1900 */
[----:B------:R-:W2:Y:S01]  /*12500*/  LDG.E R19, desc[UR22][R18.64] ;  /* 0x0000001612137981 */ /* 0x000ea2000c1e1900 */
[----:B------:R-:W-:-:S02]  /*12510*/  SHF.L.U32 R11, R0, 0x1, RZ ;  /* 0x00000001000b7819 */ /* 0x000fc400000006ff */
[----:B------:R-:W-:-:S03]  /*12520*/  IADD3 R0, R0, 0x230, RZ ;  /* 0x0000023000007810 */ /* 0x000fc60007ffe0ff */
[----:B0-----:R-:W-:-:S04]  /*12530*/  IMAD.WIDE R8, R11, 0x2, R4 ;  /* 0x000000020b087825 */ /* 0x001fc800078e0204 */
[----:B-1----:R-:W-:Y:S01]  /*12540*/  IMAD.WIDE R10, R11, 0x2, R6 ;  /* 0x000000020b0a7825 */ /* 0x002fe200078e0206 */
[----:B------:R-:W-:Y:S02]  /*12550*/  ISETP.GT.U32.AND P0, PT, R25, R0, PT ;  /* 0x000000001900720c */ /* 0x000fe40003f04070 */
[----:B---3--:R-:W-:-:S04]  /*12560*/  SHF.R.S32.HI R13, RZ, 0x1f, R0 ;  /* 0x0000001fff0d7819 */ /* 0x008fc80000011400 */
[----:B------:R-:W-:Y:S02]  /*12570*/  ISETP.GT.AND.EX P0, PT, R20, R13, PT, P0 ;  /* 0x0000000d1400720c */ /* 0x000fe40003f04300 */
[----:B----4-:R-:W-:Y:S02]  /*12580*/  F2FP.BF16.F32.PACK_AB R3, R14, R3 ;  /* 0x000000030e03723e */ /* 0x010fe400000010ff */
[----:B--2---:R-:W-:-:S03]  /*12590*/  F2FP.BF16.F32.PACK_AB R21, R19, R16 ;  /* 0x000000101315723e */ /* 0x004fc600000010ff */
[----:B------:R3:W-:Y:S04]  /*125a0*/  STG.E desc[UR22][R8.64], R3 ;  /* 0x0000000308007986 */ /* 0x0007e8000c101916 */
[----:B------:R3:W-:Y:S02]  /*125b0*/  STG.E desc[UR22][R10.64], R21 ;  /* 0x000000150a007986 */ /* 0x0007e4000c101916 */
[----:B------:R-:W-:Y:S05]  /*125c0*/  @P0 BRA `(.L_x_2751) ;  /* 0xfffffffc00a00947 */ /* 0x000fea000383ffff */
[----:B------:R-:W-:Y:S05]  /*125d0*/  EXIT ;  /* 0x000000000000794d */ /* 0x000fea0003800000 */
.L_x_2752:
        /* <DEDUP_REMOVED lines=10> */
.L_x_5145:


//--------------------- .text._Z35group_norm_nhwc_bwd_one_pass_kernelI11Fp32IOFp16WLi64ELi70ELi560EEv26Group_norm_nhwc_bwd_params --------------------------
	.section	.text._Z35group_norm_nhwc_bwd_one_pass_kernelI11Fp32IOFp16WLi64ELi70ELi560EEv26Group_norm_nhwc_bwd_params,"ax",@progbits
	.align	128
        .global         _Z35group_norm_nhwc_bwd_one_pass_kernelI11Fp32IOFp16WLi64ELi70ELi560EEv26Group_norm_nhwc_bwd_params
        .type           _Z35group_norm_nhwc_bwd_one_pass_kernelI11Fp32IOFp16WLi64ELi70ELi560EEv26Group_norm_nhwc_bwd_params,@function
        .size           _Z35group_norm_nhwc_bwd_one_pass_kernelI11Fp32IOFp16WLi64ELi70ELi560EEv26Group_norm_nhwc_bwd_params,(.L_x_5146 - _Z35group_norm_nhwc_bwd_one_pass_kernelI11Fp32IOFp16WLi64ELi70ELi560EEv26Group_norm_nhwc_bwd_params)
        .other          _Z35group_norm_nhwc_bwd_one_pass_kernelI11Fp32IOFp16WLi64ELi70ELi560EEv26Group_norm_nhwc_bwd_params,@"STO_CUDA_ENTRY STV_DEFAULT"
_Z35group_norm_nhwc_bwd_one_pass_kernelI11Fp32IOFp16WLi64ELi70ELi560EEv26Group_norm_nhwc_bwd_params:
.text._Z35group_norm_nhwc_bwd_one_pass_kernelI11Fp32IOFp16WLi64ELi70ELi560EEv26Group_norm_nhwc_bwd_params:
        /* <DEDUP_REMOVED lines=45> */
.L_x_2788:
        /* <DEDUP_REMOVED lines=170> */
.L_x_2755:
[----:B------:R-:W-:Y:S05]  /*0d70*/  BSYNC B0 ;  /* 0x0000000000007941 */ /* 0x000fea0003800000 */
.L_x_2754:
        /* <DEDUP_REMOVED lines=29> */
.L_x_2756:
        /* <DEDUP_REMOVED lines=26> */
.L_x_2757:
        /* <DEDUP_REMOVED lines=31> */
.L_x_2758:
        /* <DEDUP_REMOVED lines=34> */
.L_x_2759:
        /* <DEDUP_REMOVED lines=115> */
.L_x_2761:
[----:B------:R-:W-:Y:S05]  /*1c30*/  BSYNC B0 ;  /* 0x0000000000007941 */ /* 0x000fea0003800000 */
.L_x_2760:
        /* <DEDUP_REMOVED lines=78> */
.L_x_2763:
[----:B------:R-:W-:Y:S05]  /*2120*/  BSYNC B0 ;  /* 0x0000000000007941 */ /* 0x000fea0003800000 */
.L_x_2762:
        /* <DEDUP_REMOVED lines=20> */
.L_x_2765:
[----:B------:R-:W-:Y:S05]  /*2270*/  BSYNC B0 ;  /* 0x0000000000007941 */ /* 0x000fea0003800000 */
.L_x_2764:
        /* <DEDUP_REMOVED lines=34> */
.L_x_2768:
[----:B------:R-:W2:Y:S04]  /*24a0*/  LDG.E.STRONG.GPU R16, desc[UR14][R14.64] ;  /* 0x0000000e0e107981 */ /* 0x000ea8000c1ef900 */
[----:B--2---:R-:W-:Y:S01]  /*24b0*/  CCTL.IVALL ;  /* 0x00000000ff00798f */ /* 0x004fe20002000000 */
[----:B------:R-:W-:Y:S05]  /*24c0*/  YIELD ;  /* 0x0000000000007946 */ /* 0x000fea0003800000 */
[----:B------:R-:W-:-:S13]  /*24d0*/  ISETP.NE.AND P0, PT, R16, R19, PT ;  /* 0x000000131000720c */ /* 0x000fda0003f05270 */
[----:B------:R-:W-:Y:S05]  /*24e0*/  @P0 BRA `(.L_x_2768) ;  /* 0xfffffffc00ec0947 */ /* 0x000fea000383ffff */
.L_x_2767:
        /* <DEDUP_REMOVED lines=17> */
.L_x_2772:
        /* <DEDUP_REMOVED lines=115> */
.L_x_2771:
        /* <DEDUP_REMOVED lines=61> */
.L_x_2773:
[----:B------:R-:W-:-:S13]  /*3100*/  ISETP.NE.OR P0, PT, R25, RZ, P0 ;  /* 0x000000ff1900720c */ /* 0x000fda0000705670 */
[----:B------:R-:W-:Y:S05]  /*3110*/  @!P0 BRA `(.L_x_2769) ;  /* 0x00000000007c8947 */ /* 0x000fea0003800000 */
.L_x_2770:
        /* <DEDUP_REMOVED lines=31> */
.L_x_2769:
        /* <DEDUP_REMOVED lines=11> */
.L_x_2775:
[----:B------:R-:W-:Y:S05]  /*33c0*/  BSYNC B0 ;  /* 0x0000000000007941 */ /* 0x000fea0003800000 */
.L_x_2774:
        /* <DEDUP_REMOVED lines=16> */
.L_x_2766:
        /* <DEDUP_REMOVED lines=44> */
.L_x_2776:
        /* <DEDUP_REMOVED lines=20> */
.L_x_2778:
[----:B------:R-:W-:Y:S05]  /*38d0*/  BSYNC B0 ;  /* 0x0000000000007941 */ /* 0x000fea0003800000 */
.L_x_2777:
        /* <DEDUP_REMOVED lines=19> */
.L_x_2779:
        /* <DEDUP_REMOVED lines=19> */
.L_x_2781:
[----:B------:R-:W-:Y:S05]  /*3b40*/  BSYNC B0 ;  /* 0x0000000000007941 */ /* 0x000fea0003800000 */
.L_x_2780:
        /* <DEDUP_REMOVED lines=19> */
.L_x_2782:
        /* <DEDUP_REMOVED lines=19> */
.L_x_2784:
[----:B------:R-:W-:Y:S05]  /*3db0*/  BSYNC B0 ;  /* 0x0000000000007941 */ /* 0x000fea0003800000 */
.L_x_2783:
        /* <DEDUP_REMOVED lines=19> */
.L_x_2785:
        /* <DEDUP_REMOVED lines=18> */
.L_x_2787:
[----:B------:R-:W-:Y:S05]  /*4010*/  BSYNC B0 ;  /* 0x0000000000007941 */ /* 0x000fea0003800000 */
.L_x_2786:
[----:B------:R-:W-:Y:S01]  /*4020*/  ULDC UR8, c[0x0][0x10] ;  /* 0x0000040000087ab9 */ /* 0x000fe20000000800 */
[----:B------:R-:W-:Y:S02]  /*4030*/  UIADD3 UR4, UR4, 0x1, URZ ;  /* 0x0000000104047890 */ /* 0x000fe4000fffe03f */
[----:B------:R-:W-:-:S04]  /*4040*/  UIADD3 UR7, UR8, UR7, URZ ;  /* 0x0000000708077290 */ /* 0x000fc8000fffe03f */
[----:B------:R-:W-:-:S06]  /*4050*/  UISETP.GE.AND UP0, UPT, UR7, UR5, UPT ;  /* 0x000000050700728c */ /* 0x000fcc000bf06270 */
[----:B------:R-:W-:-:S13]  /*4060*/  PLOP3.LUT P0, PT, PT, PT, UP0, 0x80, 0x0 ;  /* 0x000000000000781c */ /* 0x000fda0003f0f008 */
[----:B------:R-:W-:Y:S05]  /*4070*/  @!P0 BRA `(.L_x_2788) ;  /* 0xffffffc000948947 */ /* 0x000fea000383ffff */
.L_x_2753:
        /* <DEDUP_REMOVED lines=19> */
.L_x_2790:
[----:B------:R-:W-:Y:S05]  /*41b0*/  BSYNC B0 ;  /* 0x0000000000007941 */ /* 0x000fea0003800000 */
.L_x_2789:
        /* <DEDUP_REMOVED lines=11> */
.L_x_2792:
[----:B------:R-:W2:Y:S04]  /*4270*/  LDG.E.STRONG.GPU R5, desc[UR14][R2.64] ;  /* 0x0000000e02057981 */ /* 0x000ea8000c1ef900 */
[----:B--2---:R-:W-:Y:S01]  /*4280*/  CCTL.IVALL ;  /* 0x00000000ff00798f */ /* 0x004fe20002000000 */
[----:B------:R-:W-:Y:S05]  /*4290*/  YIELD ;  /* 0x0000000000007946 */ /* 0x000fea0003800000 */
[----:B------:R-:W-:-:S13]  /*42a0*/  ISETP.NE.AND P0, PT, R5, R0, PT ;  /* 0x000000000500720c */ /* 0x000fda0003f05270 */
[----:B------:R-:W-:Y:S05]  /*42b0*/  @P0 BRA `(.L_x_2792) ;  /* 0xfffffffc00ec0947 */ /* 0x000fea000383ffff */
.L_x_2791:
        /* <DEDUP_REMOVED lines=24> */
.L_x_2793:
        /* <DEDUP_REMOVED lines=25> */
.L_x_2794:
        /* <DEDUP_REMOVED lines=11> */
.L_x_5146:


//--------------------- .text._Z35group_norm_nhwc_bwd_one_pass_kernelI11Fp32IOFp16WLi128ELi70ELi560EEv26Group_norm_nhwc_bwd_params --------------------------
	.section	.text._Z35group_norm_nhwc_bwd_one_pass_kernelI11Fp32IOFp16WLi128ELi70ELi560EEv26Group_norm_nhwc_bwd_params,"ax",@progbits
	.align	128
        .global         _Z35group_norm_nhwc_bwd_one_pass_kernelI11Fp32IOFp16WLi128ELi70ELi560EEv26Group_norm_nhwc_bwd_params
        .type           _Z35group_norm_nhwc_bwd_one_pass_kernelI11Fp32IOFp16WLi128ELi70ELi560EEv26Group_norm_nhwc_bwd_params,@function
        .size           _Z35group_norm_nhwc_bwd_one_pass_kernelI11Fp32IOFp16WLi128ELi70ELi560EEv26Group_norm_nhwc_bwd_params,(.L_x_5147 - _Z35group_norm_nhwc_bwd_one_pass_kernelI11Fp32IOFp16WLi128ELi70ELi560EEv26Group_norm_nhwc_bwd_params)
        .other          _Z35group_norm_nhwc_bwd_one_pass_kernelI11Fp32IOFp16WLi128ELi70ELi560EEv26Group_norm_nhwc_bwd_params,@"STO_CUDA_ENTRY STV_DEFAULT"
_Z35group_norm_nhwc_bwd_one_pass_kernelI11Fp32IOFp16WLi128ELi70ELi560EEv26Group_norm_nhwc_bwd_params:
.text._Z35group_norm_nhwc_bwd_one_pass_kernelI11Fp32IOFp16WLi128ELi70ELi560EEv26Group_norm_nhwc_bwd_params:
        /* <DEDUP_REMOVED lines=50> */
.L_x_2846:
        /* <DEDUP_REMOVED lines=248> */
[----:B---3--:R-:W-:-:S02]  /*12a0*/  HADD2.F32 R69, -RZ, R69.H0_H0 ;  /* 0x20000045ff457230 */ /* 0x008fc40000004100 */
[----:B--2---:R-:W-:Y:S02]  /*12b0*/  HADD2.F32 R68, -RZ, R68.H0_H0 ;  /* 0x20000044ff447230 */ /* 0x004fe40000004100 */
[----:B----4-:R-:W-:Y:S02]  /*12c0*/  @P0 HADD2.F32 R54, -RZ, R70.H0_H0 ;  /* 0x20000046ff360230 */ /* 0x010fe40000004100 */
[----:B------:R-:W-:-:S07]  /*12d0*/  @P0 HADD2.F32 R53, -RZ, R39.H0_H0 ;  /* 0x20000027ff350230 */ /* 0x000fce0000004100 */
.L_x_2797:
[----:B------:R-:W-:Y:S05]  /*12e0*/  BSYNC B0 ;  /* 0x0000000000007941 */ /* 0x000fea0003800000 */
.L_x_2796:
        /* <DEDUP_REMOVED lines=29> */
.L_x_2798:
        /* <DEDUP_REMOVED lines=26> */
.L_x_2799:
        /* <DEDUP_REMOVED lines=31> */
.L_x_2800:
        /* <DEDUP_REMOVED lines=31> */
.L_x_2801:
        /* <DEDUP_REMOVED lines=31> */
.L_x_2802:
        /* <DEDUP_REMOVED lines=31> */
.L_x_2803:
        /* <DEDUP_REMOVED lines=33> */
.L_x_2804:
        /* <DEDUP_REMOVED lines=31> */
.L_x_2805:
        /* <DEDUP_REMOVED lines=130> */
.L_x_2807:
[----:B------:R-:W-:Y:S05]  /*2a40*/  BSYNC B0 ;  /* 0x0000000000007941 */ /* 0x000fea0003800000 */
.L_x_2806:
        /* <DEDUP_REMOVED lines=78> */
.L_x_2809:
[----:B------:R-:W-:Y:S05]  /*2f30*/  BSYNC B0 ;  /* 0x0000000000007941 */ /* 0x000fea0003800000 */
.L_x_2808:
        /* <DEDUP_REMOVED lines=18> */
.L_x_2811:
[----:B------:R-:W-:Y:S05]  /*3060*/  BSYNC B0 ;  /* 0x0000000000007941 */ /* 0x000fea0003800000 */
.L_x_2810:
        /* <DEDUP_REMOVED lines=32> */
.L_x_2814:
[----:B-1----:R-:W2:Y:S04]  /*3270*/  LDG.E.STRONG.GPU R30, desc[UR8][R28.64] ;  /* 0x000000081c1e7981 */ /* 0x002ea8000c1ef900 */
[----:B--2---:R-:W-:Y:S01]  /*3280*/  CCTL.IVALL ;  /* 0x00000000ff00798f */ /* 0x004fe20002000000 */
[----:B------:R-:W-:Y:S05]  /*3290*/  YIELD ;  /* 0x0000000000007946 */ /* 0x000fea0003800000 */
[----:B------:R-:W-:-:S13]  /*32a0*/  ISETP.NE.AND P0, PT, R30, R35, PT ;  /* 0x000000231e00720c */ /* 0x000fda0003f05270 */
[----:B------:R-:W-:Y:S05]  /*32b0*/  @P0 BRA `(.L_x_2814) ;  /* 0xfffffffc00ec0947 */ /* 0x000fea000383ffff */
.L_x_2813:
        /* <DEDUP_REMOVED lines=17> */
.L_x_2818:
        /* <DEDUP_REMOVED lines=115> */
.L_x_2817:
        /* <DEDUP_REMOVED lines=61> */
.L_x_2819:
[----:B------:R-:W-:-:S13]  /*3ed0*/  ISETP.NE.OR P0, PT, R39, RZ, P0 ;  /* 0x000000ff2700720c */ /* 0x000fda0000705670 */
[----:B------:R-:W-:Y:S05]  /*3ee0*/  @!P0 BRA `(.L_x_2815) ;  /* 0x00000000007c8947 */ /* 0x000fea0003800000 */
.L_x_2816:
        /* <DEDUP_REMOVED lines=31> */
.L_x_2815:
        /* <DEDUP_REMOVED lines=11> */
.L_x_2821:
[----:B------:R-:W-:Y:S05]  /*4190*/  BSYNC B0 ;  /* 0x0000000000007941 */ /* 0x000fea0003800000 */
.L_x_2820:
        /* <DEDUP_REMOVED lines=16> */
.L_x_2812:
        /* <DEDUP_REMOVED lines=37> */
.L_x_2822:
        /* <DEDUP_REMOVED lines=19> */
.L_x_2824:
[----:B------:R-:W-:Y:S05]  /*4620*/  BSYNC B0 ;  /* 0x0000000000007941 */ /* 0x000fea0003800000 */
.L_x_2823:
        /* <DEDUP_REMOVED lines=19> */
.L_x_2825:
        /* <DEDUP_REMOVED lines=19> */
.L_x_2827:
[----:B------:R-:W-:Y:S05]  /*4890*/  BSYNC B0 ;  /* 0x0000000000007941 */ /* 0x000fea0003800000 */
.L_x_2826:
        /* <DEDUP_REMOVED lines=19> */
.L_x_2828:
        /* <DEDUP_REMOVED lines=19> */
.L_x_2830:
[----:B------:R-:W-:Y:S05]  /*4b00*/  BSYNC B0 ;  /* 0x0000000000007941 */ /* 0x000fea0003800000 */
.L_x_2829:
        /* <DEDUP_REMOVED lines=32> */
.L_x_2831:
        /* <DEDUP_REMOVED lines=19> */
.L_x_2833:
[----:B------:R-:W-:Y:S05]  /*4e40*/  BSYNC B0 ;  /* 0x0000000000007941 */ /* 0x000fea0003800000 */
.L_x_2832:
        /* <DEDUP_REMOVED lines=19> */
.L_x_2834:
        /* <DEDUP_REMOVED lines=19> */
.L_x_2836:
[----:B------:R-:W-:Y:S05]  /*50b0*/  BSYNC B0 ;  /* 0x0000000000007941 */ /* 0x000fea0003800000 */
.L_x_2835:
        /* <DEDUP_REMOVED lines=19> */
.L_x_2837:
        /* <DEDUP_REMOVED lines=19> */
.L_x_2839:
[----:B------:R-:W-:Y:S05]  /*5320*/  BSYNC B0 ;  /* 0x0000000000007941 */ /* 0x000fea0003800000 */
.L_x_2838:
        /* <DEDUP_REMOVED lines=19> */
.L_x_2840:
        /* <DEDUP_REMOVED lines=19> */
.L_x_2842:
[----:B------:R-:W-:Y:S05]  /*5590*/  BSYNC B0 ;  /* 0x0000000000007941 */ /* 0x000fea0003800000 */
.L_x_2841:
        /* <DEDUP_REMOVED lines=19> */
.L_x_2843:
        /* <DEDUP_REMOVED lines=18> */
.L_x_2845:
[----:B------:R-:W-:Y:S05]  /*57f0*/  BSYNC B0 ;  /* 0x0000000000007941 */ /* 0x000fea0003800000 */
.L_x_2844:
[----:B0-----:R-:W0:Y:S01]  /*5800*/  LDC R7, c[0x0][0x10] ;  /* 0x00000400ff077b82 */ /* 0x001e220000000800 */
[----:B------:R-:W-:Y:S02]  /*5810*/  IADD3 R55, R55, 0x1, RZ ;  /* 0x0000000137377810 */ /* 0x000fe40007ffe0ff */
[----:B0-----:R-:W-:-:S04]  /*5820*/  IADD3 R64, R7, R64, RZ ;  /* 0x0000004007407210 */ /* 0x001fc80007ffe0ff */
[----:B------:R-:W-:-:S13]  /*5830*/  ISETP.GE.AND P0, PT, R64, UR4, PT ;  /* 0x0000000440007c0c */ /* 0x000fda000bf06270 */
[----:B------:R-:W-:Y:S05]  /*5840*/  @!P0 BRA `(.L_x_2846) ;  /* 0xffffffa800b48947 */ /* 0x000fea000383ffff */
.L_x_2795:
        /* <DEDUP_REMOVED lines=19> */
.L_x_2848:
[----:B------:R-:W-:Y:S05]  /*5980*/  BSYNC B0 ;  /* 0x0000000000007941 */ /* 0x000fea0003800000 */
.L_x_2847:
        /* <DEDUP_REMOVED lines=11> */
.L_x_2850:
[----:B------:R-:W5:Y:S04]  /*5a40*/  LDG.E.STRONG.GPU R5, desc[UR8][R2.64] ;  /* 0x0000000802057981 */ /* 0x000f68000c1ef900 */
[----:B-----5:R-:W-:Y:S01]  /*5a50*/  CCTL.IVALL ;  /* 0x00000000ff00798f */ /* 0x020fe20002000000 */
[----:B------:R-:W-:Y:S05]  /*5a60*/  YIELD ;  /* 0x0000000000007946 */ /* 0x000fea0003800000 */
[----:B------:R-:W-:-:S13]  /*5a70*/  ISETP.NE.AND P0, PT, R5, R0, PT ;  /* 0x000000000500720c */ /* 0x000fda0003f05270 */
[----:B------:R-:W-:Y:S05]  /*5a80*/  @P0 BRA `(.L_x_2850) ;  /* 0xfffffffc00ec0947 */ /* 0x000fea000383ffff */
.L_x_2849:
        /* <DEDUP_REMOVED lines=24> */
.L_x_2851:
        /* <DEDUP_REMOVED lines=23> */
[----:B---3--:R-:W-:Y:S05]  /*5d80*/  @P0 BRA `(.L_x_2851) ;  /* 0xfffffffc00a00947 */ /* 0x008fea000383ffff */
[----:B------:R-:W-:Y:S05]  /*5d90*/  EXIT ;  /* 0x000000000000794d */ /* 0x000fea0003800000 */
.L_x_2852:
        /* <DEDUP_REMOVED lines=14> */
.L_x_5147:


//--------------------- .text._Z35group_norm_nhwc_bwd_one_pass_kernelI11Fp32IOFp16WLi256ELi70ELi560EEv26Group_norm_nhwc_bwd_params --------------------------
	.section	.text._Z35group_norm_nhwc_bwd_one_pass_kernelI11Fp32IOFp16WLi256ELi70ELi560EEv26Group_norm_nhwc_bwd_params,"ax",@progbits
	.align	128
        .global         _Z35group_norm_nhwc_bwd_one_pass_kernelI11Fp32IOFp16WLi256ELi70ELi560EEv26Group_norm_nhwc_bwd_params
        .type           _Z35group_norm_nhwc_bwd_one_pass_kernelI11Fp32IOFp16WLi256ELi70ELi560EEv26Group_norm_nhwc_bwd_params,@function
        .size           _Z35group_norm_nhwc_bwd_one_pass_kernelI11Fp32IOFp16WLi256ELi70ELi560EEv26Group_norm_nhwc_bwd_params,(.L_x_5148 - _Z35group_norm_nhwc_bwd_one_pass_kernelI11Fp32IOFp16WLi256ELi70ELi560EEv26Group_norm_nhwc_bwd_params)
        .other          _Z35group_norm_nhwc_bwd_one_pass_kernelI11Fp32IOFp16WLi256ELi70ELi560EEv26Group_norm_nhwc_bwd_params,@"STO_CUDA_ENTRY STV_DEFAULT"
_Z35group_norm_nhwc_bwd_one_pass_kernelI11Fp32IOFp16WLi256ELi70ELi560EEv26Group_norm_nhwc_bwd_params:
.text._Z35group_norm_nhwc_bwd_one_pass_kernelI11Fp32IOFp16WLi256ELi70ELi560EEv26Group_norm_nhwc_bwd_params:
        /* <DEDUP_REMOVED lines=50> */
.L_x_2936:
        /* <DEDUP_REMOVED lines=472> */
.L_x_2855:
[----:B------:R-:W-:Y:S05]  /*20a0*/  BSYNC B0 ;  /* 0x0000000000007941 */ /* 0x000fea0003800000 */
.L_x_2854:
        /* <DEDUP_REMOVED lines=24> */
.L_x_2856:
        /* <DEDUP_REMOVED lines=26> */
.L_x_2857:
        /* <DEDUP_REMOVED lines=35> */
.L_x_2858:
        /* <DEDUP_REMOVED lines=37> */
.L_x_2859:
        /* <DEDUP_REMOVED lines=35> */
.L_x_2860:
        /* <DEDUP_REMOVED lines=35> */
.L_x_2861:
        /* <DEDUP_REMOVED lines=35> */
.L_x_2862:
        /* <DEDUP_REMOVED lines=35> */
.L_x_2863:
        /* <DEDUP_REMOVED lines=35> */
.L_x_2864:
        /* <DEDUP_REMOVED lines=35> */
.L_x_2865:
        /* <DEDUP_REMOVED lines=35> */
.L_x_2866:
        /* <DEDUP_REMOVED lines=35> */
.L_x_2867:
        /* <DEDUP_REMOVED lines=35> */
.L_x_2868:
        /* <DEDUP_REMOVED lines=33> */
.L_x_2869:
        /* <DEDUP_REMOVED lines=31> */
.L_x_2870:
        /* <DEDUP_REMOVED lines=31> */
.L_x_2871:
        /* <DEDUP_REMOVED lines=128> */
.L_x_2873:
[----:B------:R-:W-:Y:S05]  /*49f0*/  BSYNC B0 ;  /* 0x0000000000007941 */ /* 0x000fea0003800000 */
.L_x_2872:
        /* <DEDUP_REMOVED lines=78> */
.L_x_2875:
[----:B------:R-:W-:Y:S05]  /*4ee0*/  BSYNC B0 ;  /* 0x0000000000007941 */ /* 0x000fea0003800000 */
.L_x_2874:
        /* <DEDUP_REMOVED lines=20> */
.L_x_2877:
[----:B------:R-:W-:Y:S05]  /*5030*/  BSYNC B0 ;  /* 0x0000000000007941 */ /* 0x000fea0003800000 */
.L_x_2876:
        /* <DEDUP_REMOVED lines=40> */
.L_x_2880:
[----:B------:R-:W-:Y:S02]  /*52c0*/  MOV R36, UR18 ;  /* 0x0000001200247c02 */ /* 0x000fe40008000f00 */
[----:B------:R-:W-:-:S05]  /*52d0*/  MOV R37, UR19 ;  /* 0x0000001300257c02 */ /* 0x000fca0008000f00 */
[----:B------:R-:W2:Y:S04]  /*52e0*/  LDG.E.STRONG.GPU R36, desc[UR22][R36.64] ;  /* 0x0000001624247981 */ /* 0x000ea8000c1ef900 */
[----:B--2---:R-:W-:Y:S01]  /*52f0*/  CCTL.IVALL ;  /* 0x00000000ff00798f */ /* 0x004fe20002000000 */
[----:B------:R-:W-:Y:S05]  /*5300*/  YIELD ;  /* 0x0000000000007946 */ /* 0x000fea0003800000 */
[----:B------:R-:W-:-:S13]  /*5310*/  ISETP.NE.AND P0, PT, R36, R7, PT ;  /* 0x000000072400720c */ /* 0x000fda0003f05270 */
[----:B------:R-:W-:Y:S05]  /*5320*/  @P0 BRA `(.L_x_2880) ;  /* 0xfffffffc00e40947 */ /* 0x000fea000383ffff */
.L_x_2879:
        /* <DEDUP_REMOVED lines=19> */
.L_x_2884:
        /* <DEDUP_REMOVED lines=165> */
.L_x_2883:
        /* <DEDUP_REMOVED lines=87> */
.L_x_2885:
[----:B------:R-:W-:-:S13]  /*6420*/  ISETP.NE.OR P0, PT, RZ, UR16, P0 ;  /* 0x00000010ff007c0c */ /* 0x000fda0008705670 */
[----:B------:R-:W-:Y:S05]  /*6430*/  @!P0 BRA `(.L_x_2881) ;  /* 0x0000000000b08947 */ /* 0x000fea0003800000 */
.L_x_2882:
        /* <DEDUP_REMOVED lines=44> */
.L_x_2881:
        /* <DEDUP_REMOVED lines=14> */
.L_x_2887:
[----:B------:R-:W-:Y:S05]  /*67e0*/  BSYNC B0 ;  /* 0x0000000000007941 */ /* 0x000fea0003800000 */
.L_x_2886:
        /* <DEDUP_REMOVED lines=25> */
.L_x_2878:
        /* <DEDUP_REMOVED lines=30> */
.L_x_2888:
        /* <DEDUP_REMOVED lines=22> */
.L_x_2890:
[----:B------:R-:W-:Y:S05]  /*6cc0*/  BSYNC B0 ;  /* 0x0000000000007941 */ /* 0x000fea0003800000 */
.L_x_2889:
        /* <DEDUP_REMOVED lines=26> */
.L_x_2891:
        /* <DEDUP_REMOVED lines=21> */
.L_x_2893:
[----:B------:R-:W-:Y:S05]  /*6fc0*/  BSYNC B0 ;  /* 0x0000000000007941 */ /* 0x000fea0003800000 */
.L_x_2892:
        /* <DEDUP_REMOVED lines=45> */
.L_x_2894:
        /* <DEDUP_REMOVED lines=21> */
.L_x_2896:
[----:B------:R-:W-:Y:S05]  /*73f0*/  BSYNC B0 ;  /* 0x0000000000007941 */ /* 0x000fea0003800000 */
.L_x_2895:
        /* <DEDUP_REMOVED lines=19> */
.L_x_2897:
        /* <DEDUP_REMOVED lines=21> */
.L_x_2899:
[----:B------:R-:W-:Y:S05]  /*7680*/  BSYNC B0 ;  /* 0x0000000000007941 */ /* 0x000fea0003800000 */
.L_x_2898:
        /* <DEDUP_REMOVED lines=19> */
.L_x_2900:
        /* <DEDUP_REMOVED lines=21> */
.L_x_2902:
[----:B------:R-:W-:Y:S05]  /*7910*/  BSYNC B0 ;  /* 0x0000000000007941 */ /* 0x000fea0003800000 */
.L_x_2901:
        /* <DEDUP_REMOVED lines=19> */
.L_x_2903:
        /* <DEDUP_REMOVED lines=21> */
.L_x_2905:
[----:B------:R-:W-:Y:S05]  /*7ba0*/  BSYNC B0 ;  /* 0x0000000000007941 */ /* 0x000fea0003800000 */
.L_x_2904:
        /* <DEDUP_REMOVED lines=44> */
.L_x_2906:
        /* <DEDUP_REMOVED lines=21> */
.L_x_2908:
[----:B------:R-:W-:Y:S05]  /*7fc0*/  BSYNC B0 ;  /* 0x0000000000007941 */ /* 0x000fea0003800000 */
.L_x_2907:
        /* <DEDUP_REMOVED lines=19> */
.L_x_2909:
        /* <DEDUP_REMOVED lines=21> */
.L_x_2911:
[----:B------:R-:W-:Y:S05]  /*8250*/  BSYNC B0 ;  /* 0x0000000000007941 */ /* 0x000fea0003800000 */
.L_x_2910:
        /* <DEDUP_REMOVED lines=19> */
.L_x_2912:
        /* <DEDUP_REMOVED lines=21> */
.L_x_2914:
[----:B------:R-:W-:Y:S05]  /*84e0*/  BSYNC B0 ;  /* 0x0000000000007941 */ /* 0x000fea0003800000 */
.L_x_2913:
        /* <DEDUP_REMOVED lines=19> */
.L_x_2915:
        /* <DEDUP_REMOVED lines=21> */
.L_x_2917:
[----:B------:R-:W-:Y:S05]  /*8770*/  BSYNC B0 ;  /* 0x0000000000007941 */ /* 0x000fea0003800000 */
.L_x_2916:
        /* <DEDUP_REMOVED lines=19> */
.L_x_2918:
        /* <DEDUP_REMOVED lines=21> */
.L_x_2920:
[----:B------:R-:W-:Y:S05]  /*8a00*/  BSYNC B0 ;  /* 0x0000000000007941 */ /* 0x000fea0003800000 */
.L_x_2919:
        /* <DEDUP_REMOVED lines=44> */
.L_x_2921:
        /* <DEDUP_REMOVED lines=21> */
.L_x_2923:
[----:B------:R-:W-:Y:S05]  /*8e20*/  BSYNC B0 ;  /* 0x0000000000007941 */ /* 0x000fea0003800000 */
.L_x_2922:
        /* <DEDUP_REMOVED lines=19> */
.L_x_2924:
        /* <DEDUP_REMOVED lines=21> */
.L_x_2926:
[----:B------:R-:W-:Y:S05]  /*90b0*/  BSYNC B0 ;  /* 0x0000000000007941 */ /* 0x000fea0003800000 */
.L_x_2925:
        /* <DEDUP_REMOVED lines=19> */
.L_x_2927:
        /* <DEDUP_REMOVED lines=21> */
.L_x_2929:
[----:B------:R-:W-:Y:S05]  /*9340*/  BSYNC B0 ;  /* 0x0000000000007941 */ /* 0x000fea0003800000 */
.L_x_2928:
        /* <DEDUP_REMOVED lines=19> */
.L_x_2930:
        /* <DEDUP_REMOVED lines=21> */
.L_x_2932:
[----:B------:R-:W-:Y:S05]  /*95d0*/  BSYNC B0 ;  /* 0x0000000000007941 */ /* 0x000fea0003800000 */
.L_x_2931:
        /* <DEDUP_REMOVED lines=19> */
.L_x_2933:
        /* <DEDUP_REMOVED lines=20> */
.L_x_2935:
[----:B------:R-:W-:Y:S05]  /*9850*/  BSYNC B0 ;  /* 0x0000000000007941 */ /* 0x000fea0003800000 */
.L_x_2934:
        /* <DEDUP_REMOVED lines=9> */
.L_x_2853:
        /* <DEDUP_REMOVED lines=19> */
.L_x_2938:
[----:B------:R-:W-:Y:S05]  /*9a20*/  BSYNC B0 ;  /* 0x0000000000007941 */ /* 0x000fea0003800000 */
.L_x_2937:
        /* <DEDUP_REMOVED lines=11> */
.L_x_2940:
[----:B------:R-:W5:Y:S04]  /*9ae0*/  LDG.E.STRONG.GPU R5, desc[UR22][R2.64] ;  /* 0x0000001602057981 */ /* 0x000f68000c1ef900 */
[----:B-----5:R-:W-:Y:S01]  /*9af0*/  CCTL.IVALL ;  /* 0x00000000ff00798f */ /* 0x020fe20002000000 */
[----:B------:R-:W-:Y:S05]  /*9b00*/  YIELD ;  /* 0x0000000000007946 */ /* 0x000fea0003800000 */
[----:B------:R-:W-:-:S13]  /*9b10*/  ISETP.NE.AND P0, PT, R5, R4, PT ;  /* 0x000000040500720c */ /* 0x000fda0003f05270 */
[----:B------:R-:W-:Y:S05]  /*9b20*/  @P0 BRA `(.L_x_2940) ;  /* 0xfffffffc00ec0947 */ /* 0x000fea000383ffff */
.L_x_2939:
        /* <DEDUP_REMOVED lines=25> */
.L_x_2941:
        /* <DEDUP_REMOVED lines=25> */
.L_x_2942:
        /* <DEDUP_REMOVED lines=11> */
.L_x_5148:


//--------------------- .text._Z35group_norm_nhwc_bwd_one_pass_kernelI11Fp32IOFp16WLi512ELi70ELi560EEv26Group_norm_nhwc_bwd_params --------------------------
	.section	.text._Z35group_norm_nhwc_bwd_one_pass_kernelI11Fp32IOFp16WLi512ELi70ELi560EEv26Group_norm_nhwc_bwd_params,"ax",@progbits
	.align	128
        .global         _Z35group_norm_nhwc_bwd_one_pass_kernelI11Fp32IOFp16WLi512ELi70ELi560EEv26Group_norm_nhwc_bwd_params
        .type           _Z35group_norm_nhwc_bwd_one_pass_kernelI11Fp32IOFp16WLi512ELi70ELi560EEv26Group_norm_nhwc_bwd_params,@function
        .size           _Z35group_norm_nhwc_bwd_one_pass_kernelI11Fp32IOFp16WLi512ELi70ELi560EEv26Group_norm_nhwc_bwd_params,(.L_x_5149 - _Z35group_norm_nhwc_bwd_one_pass_kernelI11Fp32IOFp16WLi512ELi70ELi560EEv26Group_norm_nhwc_bwd_params)
        .other          _Z35group_norm_nhwc_bwd_one_pass_kernelI11Fp32IOFp16WLi512ELi70ELi560EEv26Group_norm_nhwc_bwd_params,@"STO_CUDA_ENTRY STV_DEFAULT"
_Z35group_norm_nhwc_bwd_one_pass_kernelI11Fp32IOFp16WLi512ELi70ELi560EEv26Group_norm_nhwc_bwd_params:
.text._Z35group_norm_nhwc_bwd_one_pass_kernelI11Fp32IOFp16WLi512ELi70ELi560EEv26Group_norm_nhwc_bwd_params:
        /* <DEDUP_REMOVED lines=57> */
.L_x_3090:
        /* <DEDUP_REMOVED lines=413> */
[----:B------:R0:W4:Y:S01]  /*1d60*/  @!P0 LDG.E.64 R30, desc[UR22][R22.64] ;  /* 0x00000016161e8981 */ /* 0x000122000c1e1b00 */
[----:B------:R-:W-:-:S04]  /*1d70*/  IADD3 R3, R2, 0x1b0, RZ ;  /* 0x000001b002037810 */ /* 0x000fc80007ffe0ff */
[----:B------:R-:W-:Y:S02]  /*1d80*/  ISETP.GE.U32.AND P3, PT, R3, UR18, PT ;  /* 0x0000001203007c0c */ /* 0x000fe4000bf66070 */
[----:B------:R-:W-:-:S06]  /*1d90*/  CS2R R36, SRZ ;  /* 0x0000000000247805 */ /* 0x000fcc000001ff00 */
[----:B------:R1:W4:Y:S01]  /*1da0*/  @!P2 LDG.E.64 R36, desc[UR22][R26.64] ;  /* 0x000000161a24a981 */ /* 0x000322000c1e1b00 */
[----:B0-----:R-:W-:-:S06]  /*1db0*/  CS2R R22, SRZ ;  /* 0x0000000000167805 */ /* 0x001fcc000001ff00 */
[----:B------:R-:W4:Y:S04]  /*1dc0*/  @!P4 LDG.E.64 R22, desc[UR22][R18.64] ;  /* 0x000000161216c981 */ /* 0x000f28000c1e1b00 */
[----:B--2---:R0:W-:Y:S02]  /*1dd0*/  STL.64 [R1+0x110], R32 ;  /* 0x0001102001007387 */ /* 0x0041e40000100a00 */
[----:B0-----:R-:W-:-:S04]  /*1de0*/  SHF.R.S32.HI R32, RZ, 0x1f, R3 ;  /* 0x0000001fff207819 */ /* 0x001fc80000011403 */
[----:B------:R-:W-:-:S04]  /*1df0*/  ISETP.GE.AND.EX P3, PT, R32, UR19, PT, P3 ;  /* 0x0000001320007c0c */ /* 0x000fc8000bf66330 */
[----:B------:R-:W-:-:S13]  /*1e00*/  ISETP.GT.U32.OR P3, PT, R0, 0x22f, P3 ;  /* 0x0000022f0000780c */ /* 0x000fda0001f64470 */
[----:B------:R-:W0:Y:S01]  /*1e10*/  @!P3 LDC.64 R24, c[0x0][0x288] ;  /* 0x0000a200ff18bb82 */ /* 0x000e220000000a00 */
[----:B-1----:R-:W-:Y:S02]  /*1e20*/  @!P3 MOV R26, R8 ;  /* 0x00000008001ab202 */ /* 0x002fe40000000f00 */
[----:B------:R-:W-:Y:S01]  /*1e30*/  @!P3 MOV R27, R11 ;  /* 0x0000000b001bb202 */ /* 0x000fe20000000f00 */
[----:B------:R-:W-:Y:S04]  /*1e40*/  STL.64 [R1+0x128], R38 ;  /* 0x0001282601007387 */ /* 0x000fe80000100a00 */
[----:B---3--:R-:W-:Y:S01]  /*1e50*/  STL.64 [R1+0xc8], R28 ;  /* 0x0000c81c01007387 */ /* 0x008fe20000100a00 */
[-C--:B0-----:R-:W-:Y:S02]  /*1e60*/  @!P3 IMAD R4, R32, R24.reuse, RZ ;  /* 0x000000182004b224 */ /* 0x081fe400078e02ff */
[----:B------:R-:W-:-:S04]  /*1e70*/  @!P3 IMAD.WIDE.U32 R26, R3, R24, R26 ;  /* 0x00000018031ab225 */ /* 0x000fc800078e001a */
[----:B------:R-:W-:Y:S01]  /*1e80*/  @!P3 IMAD R4, R3, R25, R4 ;  /* 0x000000190304b224 */ /* 0x000fe200078e0204 */
[----:B------:R-:W-:Y:S01]  /*1e90*/  CS2R R24, SRZ ;  /* 0x0000000000187805 */ /* 0x000fe2000001ff00 */
[----:B----4-:R0:W-:Y:S05]  /*1ea0*/  STL.64 [R1+0x148], R30 ;  /* 0x0001481e01007387 */ /* 0x0101ea0000100a00 */
[----:B------:R1:W2:Y:S01]  /*1eb0*/  @!P4 LDG.E.64 R24, desc[UR22][R20.64] ;  /* 0x000000161418c981 */ /* 0x0002a2000c1e1b00 */
[----:B0-----:R-:W-:Y:S02]  /*1ec0*/  CS2R R30, SRZ ;  /* 0x00000000001e7805 */ /* 0x001fe4000001ff00 */
[----:B------:R-:W-:-:S02]  /*1ed0*/  IADD3 R5, R2, 0x1c0, RZ ;  /* 0x000001c002057810 */ /* 0x000fc40007ffe0ff */
[----:B------:R-:W-:Y:S01]  /*1ee0*/  IADD3 R15, R2, 0x1d0, RZ ;  /* 0x000001d0020f7810 */ /* 0x000fe20007ffe0ff */
[----:B-1----:R-:W0:Y:S01]  /*1ef0*/  @!P3 LDC.64 R20, c[0x0][0x228] ;  /* 0x00008a00ff14bb82 */ /* 0x002e220000000a00 */
[----:B------:R1:W3:Y:S01]  /*1f00*/  @!P0 LDG.E.64 R30, desc[UR22][R6.64] ;  /* 0x00000016061e8981 */ /* 0x0002e2000c1e1b00 */
[----:B------:R-:W-:Y:S02]  /*1f10*/  ISETP.GE.U32.AND P2, PT, R5, UR18, PT ;  /* 0x0000001205007c0c */ /* 0x000fe4000bf46070 */
[----:B------:R-:W-:-:S04]  /*1f20*/  SHF.R.S32.HI R28, RZ, 0x1f, R5 ;  /* 0x0000001fff1c7819 */ /* 0x000fc80000011405 */
[----:B------:R-:W-:-:S04]  /*1f30*/  ISETP.GE.AND.EX P2, PT, R28, UR19, PT, P2 ;  /* 0x000000131c007c0c */ /* 0x000fc8000bf46320 */
[----:B------:R-:W-:Y:S01]  /*1f40*/  ISETP.GT.U32.OR P2, PT, R0, 0x22f, P2 ;  /* 0x0000022f0000780c */ /* 0x000fe20001744470 */
[----:B--2---:R2:W-:Y:S01]  /*1f50*/  STL.64 [R1+0x150], R24 ;  /* 0x0001501801007387 */ /* 0x0045e20000100a00 */
[----:B------:R-:W-:-:S11]  /*1f60*/  ISETP.GE.U32.AND P0, PT, R15, UR18, PT ;  /* 0x000000120f007c0c */ /* 0x000fd6000bf06070 */
[----:B-1----:R-:W1:Y:S01]  /*1f70*/  @!P2 LDC.64 R6, c[0x0][0x288] ;  /* 0x0000a200ff06ab82 */ /* 0x002e620000000a00 */
[----:B------:R-:W-:Y:S04]  /*1f80*/  STL.64 [R1+0x130], R36 ;  /* 0x0001302401007387 */ /* 0x000fe80000100a00 */
[----:B------:R4:W-:Y:S01]  /*1f90*/  STL.64 [R1+0xb8], R22 ;  /* 0x0000b81601007387 */ /* 0x0009e20000100a00 */
[----:B------:R-:W-:Y:S02]  /*1fa0*/  SHF.R.S32.HI R32, RZ, 0x1f, R15 ;  /* 0x0000001fff207819 */ /* 0x000fe4000001140f */
[----:B--2---:R-:W2:Y:S01]  /*1fb0*/  @!P3 LDC.64 R24, c[0x0][0x230] ;  /* 0x00008c00ff18bb82 */ /* 0x004ea20000000a00 */
[----:B---3--:R3:W-:Y:S01]  /*1fc0*/  STL.64 [R1+0xc0], R30 ;  /* 0x0000c01e01007387 */ /* 0x0087e20000100a00 */
[----:B----4-:R-:W-:-:S02]  /*1fd0*/  CS2R R22, SRZ ;  /* 0x0000000000167805 */ /* 0x010fc4000001ff00 */
[----:B---3--:R-:W-:-:S04]  /*1fe0*/  CS2R R30, SRZ ;  /* 0x00000000001e7805 */ /* 0x008fc8000001ff00 */
[----:B------:R3:W4:Y:S04]  /*1ff0*/  @!P5 LDG.E.64 R22, desc[UR22][R16.64] ;  /* 0x000000161016d981 */ /* 0x000728000c1e1b00 */
[----:B------:R0:W4:Y:S01]  /*2000*/  @!P5 LDG.E.64 R30, desc[UR22][R12.64] ;  /* 0x000000160c1ed981 */ /* 0x000122000c1e1b00 */
[----:B------:R-:W-:Y:S02]  /*2010*/  ISETP.GE.AND.EX P0, PT, R32, UR19, PT, P0 ;  /* 0x0000001320007c0c */ /* 0x000fe4000bf06300 */
[----:B------:R-:W-:Y:S02]  /*2020*/  IADD3 R36, R2, 0x1e0, RZ ;  /* 0x000001e002247810 */ /* 0x000fe40007ffe0ff */
[----:B------:R-:W-:Y:S02]  /*2030*/  ISETP.GT.U32.OR P0, PT, R0, 0x22f, P0 ;  /* 0x0000022f0000780c */ /* 0x000fe40000704470 */
[----:B------:R-:W-:Y:S01]  /*2040*/  @!P3 IADD3 R3, R27, R4, RZ ;  /* 0x000000041b03b210 */ /* 0x000fe20007ffe0ff */
[----:B-1----:R-:W-:Y:S01]  /*2050*/  @!P2 IMAD R14, R28, R6, RZ ;  /* 0x000000061c0ea224 */ /* 0x002fe200078e02ff */
[----:B------:R-:W-:Y:S01]  /*2060*/  ISETP.GE.U32.AND P4, PT, R36, UR18, PT ;  /* 0x0000001224007c0c */ /* 0x000fe2000bf86070 */
[----:B---3--:R-:W1:Y:S01]  /*2070*/  @!P2 LDC.64 R16, c[0x0][0x228] ;  /* 0x00008a00ff10ab82 */ /* 0x008e620000000a00 */
[----:B------:R-:W-:-:S04]  /*2080*/  SHF.R.S32.HI R29, RZ, 0x1f, R36 ;  /* 0x0000001fff1d7819 */ /* 0x000fc80000011424 */
[----:B------:R-:W-:Y:S02]  /*2090*/  ISETP.GE.AND.EX P4, PT, R29, UR19, PT, P4 ;  /* 0x000000131d007c0c */ /* 0x000fe4000bf86340 */
[----:B------:R-:W-:Y:S01]  /*20a0*/  @!P3 SHF.L.U32 R4, R26, 0x2, RZ ;  /* 0x000000021a04b819 */ /* 0x000fe200000006ff */
[----:B------:R-:W3:Y:S01]  /*20b0*/  @!P0 LDC.64 R18, c[0x0][0x228] ;  /* 0x00008a00ff128b82 */ /* 0x000ee20000000a00 */
[----:B------:R-:W-:Y:S02]  /*20c0*/  ISETP.GT.U32.OR P4, PT, R0, 0x22f, P4 ;  /* 0x0000022f0000780c */ /* 0x000fe40002784470 */
[----:B------:R-:W-:-:S05]  /*20d0*/  @!P3 SHF.L.U64.HI R3, R26, 0x2, R3 ;  /* 0x000000021a03b819 */ /* 0x000fca0000010203 */
[----:B------:R-:W1:Y:S01]  /*20e0*/  @!P0 LDC.64 R26, c[0x0][0x288] ;  /* 0x0000a200ff1a8b82 */ /* 0x000e620000000a00 */
[----:B0-----:R-:W-:Y:S02]  /*20f0*/  @!P2 MOV R12, R8 ;  /* 0x00000008000ca202 */ /* 0x001fe40000000f00 */
[----:B------:R-:W-:Y:S01]  /*2100*/  @!P2 MOV R13, R11 ;  /* 0x0000000b000da202 */ /* 0x000fe20000000f00 */
[C---:B------:R-:W-:Y:S01]  /*2110*/  @!P2 IMAD R14, R5.reuse, R7, R14 ;  /* 0x00000007050ea224 */ /* 0x040fe200078e020e */
[C---:B--2---:R-:W-:Y:S02]  /*2120*/  @!P3 IADD3 R24, P5, R4.reuse, R24, RZ ;  /* 0x000000180418b210 */ /* 0x044fe40007fbe0ff */
[----:B------:R-:W-:Y:S01]  /*2130*/  @!P3 IADD3 R20, P6, R4, R20, RZ ;  /* 0x000000140414b210 */ /* 0x000fe20007fde0ff */
[----:B------:R-:W-:Y:S01]  /*2140*/  @!P2 IMAD.WIDE.U32 R6, R5, R6, R12 ;  /* 0x000000060506a225 */ /* 0x000fe200078e000c */
[----:B------:R-:W-:Y:S01]  /*2150*/  IADD3 R4, R2, 0x160, RZ ;  /* 0x0000016002047810 */ /* 0x000fe20007ffe0ff */
[----:B------:R-:W0:Y:S01]  /*2160*/  @!P0 LDC.64 R12, c[0x0][0x230] ;  /* 0x00008c00ff0c8b82 */ /* 0x000e220000000a00 */
[----:B------:R-:W-:-:S02]  /*2170*/  @!P3 IADD3.X R25, R3, R25, RZ, P5, !PT ;  /* 0x000000190319b210 */ /* 0x000fc40002ffe4ff */
[----:B------:R-:W-:Y:S02]  /*2180*/  @!P3 IADD3.X R21, R3, R21, RZ, P6, !PT ;  /* 0x000000150315b210 */ /* 0x000fe400037fe4ff */
[----:B------:R-:W-:Y:S02]  /*2190*/  @!P2 IADD3 R3, R7, R14, RZ ;  /* 0x0000000e0703a210 */ /* 0x000fe40007ffe0ff */
[----:B------:R-:W-:Y:S02]  /*21a0*/  ISETP.GE.U32.AND P5, PT, R4, UR18, PT ;  /* 0x0000001204007c0c */ /* 0x000fe4000bfa6070 */
[----:B------:R-:W-:Y:S02]  /*21b0*/  SHF.R.S32.HI R28, RZ, 0x1f, R4 ;  /* 0x0000001fff1c7819 */ /* 0x000fe40000011404 */
[C---:B------:R-:W-:Y:S02]  /*21c0*/  @!P2 SHF.L.U32 R14, R6.reuse, 0x2, RZ ;  /* 0x00000002060ea819 */ /* 0x040fe400000006ff */
[----:B------:R-:W-:Y:S01]  /*21d0*/  @!P2 SHF.L.U64.HI R3, R6, 0x2, R3 ;  /* 0x000000020603a819 */ /* 0x000fe20000010203 */
[----:B-1----:R-:W-:Y:S01]  /*21e0*/  @!P0 IMAD R5, R32, R26, RZ ;  /* 0x0000001a20058224 */ /* 0x002fe200078e02ff */
[----:B------:R-:W-:-:S02]  /*21f0*/  ISETP.GE.AND.EX P5, PT, R28, UR19, PT, P5 ;  /* 0x000000131c007c0c */ /* 0x000fc4000bfa6350 */
[----:B------:R-:W-:Y:S02]  /*2200*/  @!P0 MOV R6, R8 ;  /* 0x0000000800068202 */ /* 0x000fe40000000f00 */
[----:B------:R-:W-:Y:S01]  /*2210*/  @!P0 MOV R7, R11 ;  /* 0x0000000b00078202 */ /* 0x000fe20000000f00 */
[C---:B------:R-:W-:Y:S01]  /*2220*/  @!P0 IMAD R5, R15.reuse, R27, R5 ;  /* 0x0000001b0f058224 */ /* 0x040fe200078e0205 */
[----:B------:R-:W-:Y:S01]  /*2230*/  ISETP.GT.U32.OR P5, PT, R0, 0x22f, P5 ;  /* 0x0000022f0000780c */ /* 0x000fe20002fa4470 */
[----:B------:R-:W-:-:S03]  /*2240*/  @!P0 IMAD.WIDE.U32 R26, R15, R26, R6 ;  /* 0x0000001a0f1a8225 */ /* 0x000fc600078e0006 */
[----:B------:R-:W1:Y:S02]  /*2250*/  @!P4 LDC.64 R6, c[0x0][0x230] ;  /* 0x00008c00ff06cb82 */ /* 0x000e640000000a00 */
[----:B------:R-:W-:Y:S02]  /*2260*/  @!P0 IADD3 R34, R27, R5, RZ ;  /* 0x000000051b228210 */ /* 0x000fe40007ffe0ff */
[----:B------:R-:W-:Y:S02]  /*2270*/  @!P0 SHF.L.U32 R5, R26, 0x2, RZ ;  /* 0x000000021a058819 */ /* 0x000fe400000006ff */
[----:B------:R-:W-:Y:S02]  /*2280*/  @!P4 MOV R35, R11 ;  /* 0x0000000b0023c202 */ /* 0x000fe40000000f00 */
[----:B------:R-:W-:-:S06]  /*2290*/  CS2R R32, SRZ ;  /* 0x0000000000207805 */ /* 0x000fcc000001ff00 */
[----:B------:R-:W2:Y:S04]  /*22a0*/  @!P3 LDG.E.64 R32, desc[UR22][R24.64] ;  /* 0x000000161820b981 */ /* 0x000ea8000c1e1b00 */
[----:B----4-:R4:W-:Y:S04]  /*22b0*/  STL.64 [R1+0x168], R22 ;  /* 0x0001681601007387 */ /* 0x0109e80000100a00 */
[----:B------:R3:W-:Y:S01]  /*22c0*/  STL.64 [R1+0xa0], R30 ;  /* 0x0000a01e01007387 */ /* 0x0007e20000100a00 */
[----:B----4-:R-:W4:Y:S08]  /*22d0*/  @!P2 LDC.64 R22, c[0x0][0x230] ;  /* 0x00008c00ff16ab82 */ /* 0x010f300000000a00 */
[----:B---3--:R-:W3:Y:S01]  /*22e0*/  @!P4 LDC.64 R30, c[0x0][0x288] ;  /* 0x0000a200ff1ecb82 */ /* 0x008ee20000000a00 */
[----:B----4-:R-:W-:-:S04]  /*22f0*/  @!P2 IADD3 R22, P6, R14, R22, RZ ;  /* 0x000000160e16a210 */ /* 0x010fc80007fde0ff */
[----:B------:R-:W-:Y:S02]  /*2300*/  @!P2 IADD3.X R23, R3, R23, RZ, P6, !PT ;  /* 0x000000170317a210 */ /* 0x000fe400037fe4ff */
[----:B------:R-:W-:Y:S01]  /*2310*/  @!P2 IADD3 R16, P6, R14, R16, RZ ;  /* 0x000000100e10a210 */ /* 0x000fe20007fde0ff */
[----:B---3--:R-:W-:Y:S01]  /*2320*/  @!P4 IMAD R27, R29, R30, RZ ;  /* 0x0000001e1d1bc224 */ /* 0x008fe200078e02ff */
[----:B------:R-:W3:Y:S02]  /*2330*/  @!P4 LDC.64 R14, c[0x0][0x228] ;  /* 0x00008a00ff0ecb82 */ /* 0x000ee40000000a00 */
[----:B------:R-:W-:Y:S02]  /*2340*/  @!P2 IADD3.X R17, R3, R17, RZ, P6, !PT ;  /* 0x000000110311a210 */ /* 0x000fe400037fe4ff */
[----:B------:R-:W-:Y:S01]  /*2350*/  @!P0 SHF.L.U64.HI R3, R26, 0x2, R34 ;  /* 0x000000021a038819 */ /* 0x000fe20000010222 */
[----:B------:R-:W-:Y:S01]  /*2360*/  @!P4 IMAD R31, R36, R31, R27 ;  /* 0x0000001f241fc224 */ /* 0x000fe200078e021b */
[----:B------:R-:W-:-:S02]  /*2370*/  @!P4 MOV R34, R8 ;  /* 0x000000080022c202 */ /* 0x000fc40000000f00 */
[----:B------:R-:W4:Y:S01]  /*2380*/  @!P5 LDC.64 R26, c[0x0][0x288] ;  /* 0x0000a200ff1adb82 */ /* 0x000f220000000a00 */
[----:B0-----:R-:W-:Y:S02]  /*2390*/  @!P0 IADD3 R12, P6, R5, R12, RZ ;  /* 0x0000000c050c8210 */ /* 0x001fe40007fde0ff */
[----:B------:R-:W-:Y:S02]  /*23a0*/  @!P4 IMAD.WIDE.U32 R34, R36, R30, R34 ;  /* 0x0000001e2422c225 */ /* 0x000fe400078e0022 */
[----:B------:R-:W-:Y:S02]  /*23b0*/  @!P0 IADD3.X R13, R3, R13, RZ, P6, !PT ;  /* 0x0000000d030d8210 */ /* 0x000fe400037fe4ff */
[----:B------:R-:W-:Y:S02]  /*23c0*/  @!P0 IADD3 R18, P6, R5, R18, RZ ;  /* 0x0000001205128210 */ /* 0x000fe40007fde0ff */
[----:B------:R-:W-:Y:S02]  /*23d0*/  @!P4 IADD3 R31, R35, R31, RZ ;  /* 0x0000001f231fc210 */ /* 0x000fe40007ffe0ff */
[----:B------:R-:W-:-:S02]  /*23e0*/  @!P4 SHF.L.U32 R5, R34, 0x2, RZ ;  /* 0x000000022205c819 */ /* 0x000fc400000006ff */
[----:B------:R-:W-:Y:S02]  /*23f0*/  @!P0 IADD3.X R19, R3, R19, RZ, P6, !PT ;  /* 0x0000001303138210 */ /* 0x000fe400037fe4ff */
[----:B------:R-:W-:Y:S02]  /*2400*/  @!P4 SHF.L.U64.HI R31, R34, 0x2, R31 ;  /* 0x00000002221fc819 */ /* 0x000fe4000001021f */
[----:B-1----:R-:W-:-:S04]  /*2410*/  @!P4 IADD3 R6, P6, R5, R6, RZ ;  /* 0x000000060506c210 */ /* 0x002fc80007fde0ff */
[----:B------:R-:W-:Y:S02]  /*2420*/  @!P4 IADD3.X R7, R31, R7, RZ, P6, !PT ;  /* 0x000000071f07c210 */ /* 0x000fe400037fe4ff */
[----:B---3--:R-:W-:Y:S01]  /*2430*/  @!P4 IADD3 R14, P6, R5, R14, RZ ;  /* 0x0000000e050ec210 */ /* 0x008fe20007fde0ff */
[----:B----4-:R-:W-:Y:S01]  /*2440*/  @!P5 IMAD R3, R28, R26, RZ ;  /* 0x0000001a1c03d224 */ /* 0x010fe200078e02ff */
[----:B------:R-:W-:Y:S02]  /*2450*/  CS2R R28, SRZ ;  /* 0x00000000001c7805 */ /* 0x000fe4000001ff00 */
[----:B------:R-:W-:Y:S02]  /*2460*/  @!P4 IADD3.X R15, R31, R15, RZ, P6, !PT ;  /* 0x0000000f1f0fc210 */ /* 0x000fe400037fe4ff */
[----:B------:R-:W-:Y:S02]  /*2470*/  CS2R R30, SRZ ;  /* 0x00000000001e7805 */ /* 0x000fe4000001ff00 */
[----:B------:R0:W3:Y:S04]  /*2480*/  @!P3 LDG.E.64 R28, desc[UR22][R20.64] ;  /* 0x00000016141cb981 */ /* 0x0000e8000c1e1b00 */
[----:B------:R-:W4:Y:S01]  /*2490*/  @!P2 LDG.E.64 R30, desc[UR22][R22.64] ;  /* 0x00000016161ea981 */ /* 0x000f22000c1e1b00 */
[----:B------:R-:W-:Y:S01]  /*24a0*/  @!P5 IMAD R3, R4, R27, R3 ;  /* 0x0000001b0403d224 */ /* 0x000fe200078e0203 */
[----:B0-----:R-:W-:-:S02]  /*24b0*/  @!P5 MOV R20, R8 ;  /* 0x000000080014d202 */ /* 0x001fc40000000f00 */
[----:B------:R-:W-:Y:S02]  /*24c0*/  @!P5 MOV R21, R11 ;  /* 0x0000000b0015d202 */ /* 0x000fe40000000f00 */
[----:B------:R-:W-:Y:S01]  /*24d0*/  CS2R R24, SRZ ;  /* 0x0000000000187805 */ /* 0x000fe2000001ff00 */
[----:B------:R-:W-:Y:S01]  /*24e0*/  @!P5 IMAD.WIDE.U32 R20, R4, R26, R20 ;  /* 0x0000001a0414d225 */ /* 0x000fe200078e0014 */
[----:B------:R-:W-:-:S04]  /*24f0*/  CS2R R26, SRZ ;  /* 0x00000000001a7805 */ /* 0x000fc8000001ff00 */
[----:B------:R0:W4:Y:S01]  /*2500*/  @!P2 LDG.E.64 R24, desc[UR22][R16.64] ;  /* 0x000000161018a981 */ /* 0x000122000c1e1b00 */
[----:B------:R-:W-:Y:S01]  /*2510*/  IADD3 R37, R2, 0x10, RZ ;  /* 0x0000001002257810 */ /* 0x000fe20007ffe0ff */
[----:B------:R-:W1:Y:S01]  /*2520*/  @!P5 LDC.64 R4, c[0x0][0x230] ;  /* 0x00008c00ff04db82 */ /* 0x000e620000000a00 */
[----:B------:R-:W-:Y:S01]  /*2530*/  @!P5 IADD3 R3, R21, R3, RZ ;  /* 0x000000031503d210 */ /* 0x000fe20007ffe0ff */
[----:B------:R-:W4:Y:S01]  /*2540*/  @!P0 LDG.E.64 R26, desc[UR22][R18.64] ;  /* 0x00000016121a8981 */ /* 0x000f22000c1e1b00 */
[C---:B0-----:R-:W-:Y:S02]  /*2550*/  @!P5 SHF.L.U32 R16, R20.reuse, 0x2, RZ ;  /* 0x000000021410d819 */ /* 0x041fe400000006ff */
[----:B------:R-:W-:Y:S02]  /*2560*/  @!P5 SHF.L.U64.HI R17, R20, 0x2, R3 ;  /* 0x000000021411d819 */ /* 0x000fe40000010203 */
[----:B------:R-:W-:-:S06]  /*2570*/  CS2R R20, SRZ ;  /* 0x0000000000147805 */ /* 0x000fcc000001ff00 */
[----:B------:R-:W4:Y:S04]  /*2580*/  @!P4 LDG.E.64 R20, desc[UR22][R6.64] ;  /* 0x000000160614c981 */ /* 0x000f28000c1e1b00 */
[----:B---3--:R-:W-:Y:S04]  /*2590*/  STL.64 [R1+0x98], R28 ;  /* 0x0000981c01007387 */ /* 0x008fe80000100a00 */
[----:B--2---:R-:W-:Y:S04]  /*25a0*/  STL.64 [R1+0x158], R32 ;  /* 0x0001582001007387 */ /* 0x004fe80000100a00 */
[----:B----4-:R0:W-:Y:S02]  /*25b0*/  STL.64 [R1+0x1d0], R30 ;  /* 0x0001d01e01007387 */ /* 0x0101e40000100a00 */
[----:B0-----:R-:W-:-:S06]  /*25c0*/  CS2R R30, SRZ ;  /* 0x00000000001e7805 */ /* 0x001fcc000001ff00 */
[----:B------:R0:W2:Y:S02]  /*25d0*/  @!P0 LDG.E.64 R30, desc[UR22][R12.64] ;  /* 0x000000160c1e8981 */ /* 0x0000a4000c1e1b00 */
[----:B0-----:R-:W-:-:S06]  /*25e0*/  CS2R R12, SRZ ;  /* 0x00000000000c7805 */ /* 0x001fcc000001ff00 */
[----:B------:R0:W3:Y:S01]  /*25f0*/  @!P4 LDG.E.64 R12, desc[UR22][R14.64] ;  /* 0x000000160e0cc981 */ /* 0x0000e2000c1e1b00 */
[----:B------:R-:W-:Y:S02]  /*2600*/  SHF.R.S32.HI R29, RZ, 0x1f, R37 ;  /* 0x0000001fff1d7819 */ /* 0x000fe40000011425 */
[----:B------:R-:W-:-:S04]  /*2610*/  ISETP.GE.U32.AND P3, PT, R37, UR18, PT ;  /* 0x0000001225007c0c */ /* 0x000fc8000bf66070 */
[----:B------:R-:W-:-:S04]  /*2620*/  ISETP.GE.AND.EX P3, PT, R29, UR19, PT, P3 ;  /* 0x000000131d007c0c */ /* 0x000fc8000bf66330 */
[----:B------:R-:W-:Y:S02]  /*2630*/  ISETP.GT.U32.OR P3, PT, R0, 0x22f, P3 ;  /* 0x0000022f0000780c */ /* 0x000fe40001f64470 */
[C---:B------:R-:W-:Y:S02]  /*2640*/  IADD3 R33, R2.reuse, 0x20, RZ ;  /* 0x0000002002217810 */ /* 0x040fe40007ffe0ff */
[----:B------:R-:W-:Y:S02]  /*2650*/  IADD3 R28, R2, 0x30, RZ ;  /* 0x00000030021c7810 */ /* 0x000fe40007ffe0ff */
[----:B------:R-:W-:Y:S02]  /*2660*/  SHF.R.S32.HI R34, RZ, 0x1f, R33 ;  /* 0x0000001fff227819 */ /* 0x000fe40000011421 */
[----:B------:R-:W-:-:S05]  /*2670*/  ISETP.GE.U32.AND P2, PT, R33, UR18, PT ;  /* 0x0000001221007c0c */ /* 0x000fca000bf46070 */
[----:B------:R-:W4:Y:S01]  /*2680*/  @!P3 LDC.64 R22, c[0x0][0x288] ;  /* 0x0000a200ff16bb82 */ /* 0x000f220000000a00 */
[----:B------:R-:W-:Y:S02]  /*2690*/  ISETP.GE.AND.EX P2, PT, R34, UR19, PT, P2 ;  /* 0x0000001322007c0c */ /* 0x000fe4000bf46320 */
[----:B------:R-:W-:Y:S02]  /*26a0*/  SHF.R.S32.HI R32, RZ, 0x1f, R28 ;  /* 0x0000001fff207819 */ /* 0x000fe4000001141c */
[----:B------:R-:W-:Y:S02]  /*26b0*/  ISETP.GE.U32.AND P0, PT, R28, UR18, PT ;  /* 0x000000121c007c0c */ /* 0x000fe4000bf06070 */
[----:B------:R-:W-:Y:S01]  /*26c0*/  ISETP.GT.U32.OR P2, PT, R0, 0x22f, P2 ;  /* 0x0000022f0000780c */ /* 0x000fe20001744470 */
[----:B------:R1:W-:Y:S01]  /*26d0*/  STL.64 [R1+0x80], R24 ;  /* 0x0000801801007387 */ /* 0x0003e20000100a00 */
[----:B------:R-:W-:Y:S01]  /*26e0*/  ISETP.GE.AND.EX P0, PT, R32, UR19, PT, P0 ;  /* 0x0000001320007c0c */ /* 0x000fe2000bf06300 */
[----:B------:R-:W4:Y:S03]  /*26f0*/  @!P3 LDC.64 R6, c[0x0][0x230] ;  /* 0x00008c00ff06bb82 */ /* 0x000f260000000a00 */
[----:B------:R-:W-:Y:S01]  /*2700*/  ISETP.GT.U32.OR P0, PT, R0, 0x22f, P0 ;  /* 0x0000022f0000780c */ /* 0x000fe20000704470 */
[----:B------:R-:W-:Y:S04]  /*2710*/  STL [R1+0x1f8], R27 ;  /* 0x0001f81b01007387 */ /* 0x000fe80000100800 */
[----:B-1----:R-:W1:Y:S01]  /*2720*/  @!P5 LDC.64 R24, c[0x0][0x228] ;  /* 0x00008a00ff18db82 */ /* 0x002e620000000a00 */
[----:B------:R-:W-:Y:S01]  /*2730*/  STL [R1+0x208], R26 ;  /* 0x0002081a01007387 */ /* 0x000fe20000100800 */
[----:B0-----:R-:W-:Y:S01]  /*2740*/  @!P3 MOV R14, R8 ;  /* 0x00000008000eb202 */ /* 0x001fe20000000f00 */
[----:B----4-:R-:W-:Y:S01]  /*2750*/  @!P3 IMAD R3, R29, R22, RZ ;  /* 0x000000161d03b224 */ /* 0x010fe200078e02ff */
[----:B------:R-:W-:-:S04]  /*2760*/  @!P3 MOV R15, R11 ;  /* 0x0000000b000fb202 */ /* 0x000fc80000000f00 */
[----:B------:R-:W0:Y:S01]  /*2770*/  @!P2 LDC.64 R18, c[0x0][0x288] ;  /* 0x0000a200ff12ab82 */ /* 0x000e220000000a00 */
[C---:B------:R-:W-:Y:S02]  /*2780*/  @!P3 IMAD R3, R37.reuse, R23, R3 ;  /* 0x000000172503b224 */ /* 0x040fe400078e0203 */
[----:B------:R-:W-:-:S05]  /*2790*/  @!P3 IMAD.WIDE.U32 R22, R37, R22, R14 ;  /* 0x000000162516b225 */ /* 0x000fca00078e000e */
[----:B------:R-:W4:Y:S01]  /*27a0*/  @!P0 LDC.64 R14, c[0x0][0x288] ;  /* 0x0000a200ff0e8b82 */ /* 0x000f220000000a00 */
[----:B------:R-:W-:Y:S02]  /*27b0*/  @!P5 IADD3 R4, P4, R16, R4, RZ ;  /* 0x000000041004d210 */ /* 0x000fe40007f9e0ff */
[----:B------:R-:W-:Y:S02]  /*27c0*/  @!P3 IADD3 R3, R23, R3, RZ ;  /* 0x000000031703b210 */ /* 0x000fe40007ffe0ff */
[----:B------:R-:W-:Y:S02]  /*27d0*/  @!P3 SHF.L.U32 R35, R22, 0x2, RZ ;  /* 0x000000021623b819 */ /* 0x000fe400000006ff */
[----:B-1----:R-:W-:Y:S02]  /*27e0*/  @!P5 IADD3 R16, P6, R16, R24, RZ ;  /* 0x000000181010d210 */ /* 0x002fe40007fde0ff */
[C---:B------:R-:W-:Y:S02]  /*27f0*/  @!P5 IADD3.X R5, R17.reuse, R5, RZ, P4, !PT ;  /* 0x000000051105d210 */ /* 0x040fe400027fe4ff */
[----:B------:R-:W-:-:S02]  /*2800*/  @!P5 IADD3.X R17, R17, R25, RZ, P6, !PT ;  /* 0x000000191111d210 */ /* 0x000fc400037fe4ff */
[----:B------:R-:W-:Y:S01]  /*2810*/  @!P3 SHF.L.U64.HI R3, R22, 0x2, R3 ;  /* 0x000000021603b819 */ /* 0x000fe20000010203 */
[----:B------:R-:W1:Y:S01]  /*2820*/  @!P2 LDC.64 R24, c[0x0][0x228] ;  /* 0x00008a00ff18ab82 */ /* 0x000e620000000a00 */
[----:B------:R-:W-:Y:S01]  /*2830*/  @!P3 IADD3 R6, P6, R35, R6, RZ ;  /* 0x000000062306b210 */ /* 0x000fe20007fde0ff */
[----:B0-----:R-:W-:Y:S01]  /*2840*/  @!P2 IMAD R34, R34, R18, RZ ;  /* 0x000000122222a224 */ /* 0x001fe200078e02ff */
[----:B------:R-:W-:Y:S02]  /*2850*/  @!P2 MOV R22, R8 ;  /* 0x000000080016a202 */ /* 0x000fe40000000f00 */
[----:B------:R-:W-:Y:S02]  /*2860*/  @!P3 IADD3.X R7, R3, R7, RZ, P6, !PT ;  /* 0x000000070307b210 */ /* 0x000fe400037fe4ff */
[----:B------:R-:W-:Y:S01]  /*2870*/  @!P2 MOV R23, R11 ;  /* 0x0000000b0017a202 */ /* 0x000fe20000000f00 */
[C---:B------:R-:W-:Y:S02]  /*2880*/  @!P2 IMAD R34, R33.reuse, R19, R34 ;  /* 0x000000132122a224 */ /* 0x040fe400078e0222 */
[----:B------:R-:W-:-:S05]  /*2890*/  @!P2 IMAD.WIDE.U32 R18, R33, R18, R22 ;  /* 0x000000122112a225 */ /* 0x000fca00078e0016 */
[----:B------:R-:W-:Y:S02]  /*28a0*/  @!P2 IADD3 R34, R19, R34, RZ ;  /* 0x000000221322a210 */ /* 0x000fe40007ffe0ff */
[C---:B------:R-:W-:Y:S02]  /*28b0*/  @!P2 SHF.L.U32 R19, R18.reuse, 0x2, RZ ;  /* 0x000000021213a819 */ /* 0x040fe400000006ff */
[----:B------:R-:W-:Y:S01]  /*28c0*/  @!P2 SHF.L.U64.HI R18, R18, 0x2, R34 ;  /* 0x000000021212a819 */ /* 0x000fe20000010222 */
[----:B---3--:R-:W-:Y:S04]  /*28d0*/  STL.64 [R1+0x200], R12 ;  /* 0x0002000c01007387 */ /* 0x008fe80000100a00 */
[----:B------:R0:W-:Y:S02]  /*28e0*/  STL.64 [R1+0x1e0], R20 ;  /* 0x0001e01401007387 */ /* 0x0001e40000100a00 */
[----:B0-----:R-:W0:Y:S01]  /*28f0*/  @!P3 LDC.64 R20, c[0x0][0x228] ;  /* 0x00008a00ff14bb82 */ /* 0x001e220000000a00 */
[----:B------:R-:W-:-:S06]  /*2900*/  CS2R R12, SRZ ;  /* 0x00000000000c7805 */ /* 0x000fcc000001ff00 */
[----:B------:R3:W4:Y:S04]  /*2910*/  @!P5 LDG.E.64 R12, desc[UR22][R16.64] ;  /* 0x00000016100cd981 */ /* 0x000728000c1e1b00 */
[----:B--2---:R2:W-:Y:S01]  /*2920*/  STL.64 [R1+0x1d8], R30 ;  /* 0x0001d81e01007387 */ /* 0x0045e20000100a00 */
[----:B------:R-:W-:Y:S02]  /*2930*/  IADD3 R29, R2, 0x40, RZ ;  /* 0x00000040021d7810 */ /* 0x000fe40007ffe0ff */
[----:B------:R-:W-:Y:S01]  /*2940*/  @!P0 MOV R34, R8 ;  /* 0x0000000800228202 */ /* 0x000fe20000000f00 */
[----:B---3--:R-:W3:Y:S01]  /*2950*/  @!P0 LDC.64 R16, c[0x0][0x228] ;  /* 0x00008a00ff108b82 */ /* 0x008ee20000000a00 */
[----:B0-----:R-:W-:-:S07]  /*2960*/  @!P3 IADD3 R20, P6, R35, R20, RZ ;  /* 0x000000142314b210 */ /* 0x001fce0007fde0ff */
[----:B--2---:R-:W0:Y:S01]  /*2970*/  @!P2 LDC.64 R30, c[0x0][0x230] ;  /* 0x00008c00ff1eab82 */ /* 0x004e220000000a00 */
[----:B------:R-:W-:Y:S01]  /*2980*/  @!P3 IADD3.X R21, R3, R21, RZ, P6, !PT ;  /* 0x000000150315b210 */ /* 0x000fe200037fe4ff */
[----:B----4-:R-:W-:Y:S01]  /*2990*/  @!P0 IMAD R3, R32, R14, RZ ;  /* 0x0000000e20038224 */ /* 0x010fe200078e02ff */
[----:B------:R-:W-:-:S06]  /*29a0*/  CS2R R32, SRZ ;  /* 0x0000000000207805 */ /* 0x000fcc000001ff00 */
[----:B------:R2:W4:Y:S01]  /*29b0*/  @!P5 LDG.E.64 R32, desc[UR22][R4.64] ;  /* 0x000000160420d981 */ /* 0x000522000c1e1b00 */
[----:B0-----:R-:W-:Y:S02]  /*29c0*/  @!P2 IADD3 R30, P6, R19, R30, RZ ;  /* 0x0000001e131ea210 */ /* 0x001fe40007fde0ff */
[----:B------:R-:W-:Y:S02]  /*29d0*/  SHF.R.S32.HI R26, RZ, 0x1f, R29 ;  /* 0x0000001fff1a7819 */ /* 0x000fe4000001141d */
[----:B------:R-:W-:Y:S02]  /*29e0*/  ISETP.GE.U32.AND P4, PT, R29, UR18, PT ;  /* 0x000000121d007c0c */ /* 0x000fe4000bf86070 */
[----:B------:R-:W-:Y:S01]  /*29f0*/  @!P0 MOV R35, R11 ;  /* 0x0000000b00238202 */ /* 0x000fe20000000f00 */
[----:B------:R-:W-:Y:S01]  /*2a00*/  @!P0 IMAD R3, R28, R15, R3 ;  /* 0x0000000f1c038224 */ /* 0x000fe200078e0203 */
[----:B------:R-:W-:Y:S01]  /*2a10*/  @!P2 IADD3.X R31, R18, R31, RZ, P6, !PT ;  /* 0x0000001f121fa210 */ /* 0x000fe200037fe4ff */
[----:B--2---:R-:W0:Y:S01]  /*2a20*/  @!P0 LDC.64 R4, c[0x0][0x230] ;  /* 0x00008c00ff048b82 */ /* 0x004e220000000a00 */
[----:B-1----:R-:W-:-:S04]  /*2a30*/  @!P2 IADD3 R24, P6, R19, R24, RZ ;  /* 0x000000181318a210 */ /* 0x002fc80007fde0ff */
[----:B------:R-:W-:Y:S02]  /*2a40*/  @!P2 IADD3.X R25, R18, R25, RZ, P6, !PT ;  /* 0x000000191219a210 */ /* 0x000fe400037fe4ff */
[----:B------:R-:W-:Y:S02]  /*2a50*/  CS2R R18, SRZ ;  /* 0x0000000000127805 */ /* 0x000fe4000001ff00 */
[----:B------:R-:W-:Y:S01]  /*2a60*/  ISETP.GE.AND.EX P4, PT, R26, UR19, PT, P4 ;  /* 0x000000131a007c0c */ /* 0x000fe2000bf86340 */
[----:B------:R-:W-:Y:S01]  /*2a70*/  @!P0 IMAD.WIDE.U32 R34, R28, R14, R34 ;  /* 0x0000000e1c228225 */ /* 0x000fe200078e0022 */
[----:B------:R-:W5:Y:S04]  /*2a80*/  @!P2 LDG.E.64 R52, desc[UR22][R24.64] ;  /* 0x000000161834a981 */ /* 0x000f68000c1e1b00 */
[----:B------:R1:W2:Y:S01]  /*2a90*/  @!P3 LDG.E.64 R18, desc[UR22][R6.64] ;  /* 0x000000160612b981 */ /* 0x0002a2000c1e1b00 */
[----:B------:R-:W-:-:S13]  /*2aa0*/  ISETP.GT.U32.OR P4, PT, R0, 0x22f, P4 ;  /* 0x0000022f0000780c */ /* 0x000fda0002784470 */
[----:B------:R-:W3:Y:S01]  /*2ab0*/  @!P4 LDC.64 R22, c[0x0][0x288] ;  /* 0x0000a200ff16cb82 */ /* 0x000ee20000000a00 */
[----:B------:R-:W-:-:S04]  /*2ac0*/  IADD3 R28, R2, 0x50, RZ ;  /* 0x00000050021c7810 */ /* 0x000fc80007ffe0ff */
[----:B------:R-:W-:Y:S02]  /*2ad0*/  ISETP.GE.U32.AND P5, PT, R28, UR18, PT ;  /* 0x000000121c007c0c */ /* 0x000fe4000bfa6070 */
[----:B------:R-:W-:Y:S01]  /*2ae0*/  @!P0 IADD3 R3, R35, R3, RZ ;  /* 0x0000000323038210 */ /* 0x000fe20007ffe0ff */
[----:B------:R-:W2:Y:S01]  /*2af0*/  @!P4 LDC.64 R40, c[0x0][0x230] ;  /* 0x00008c00ff28cb82 */ /* 0x000ea20000000a00 */
[----:B------:R-:W-:-:S07]  /*2b00*/  @!P0 SHF.L.U32 R14, R34, 0x2, RZ ;  /* 0x00000002220e8819 */ /* 0x000fce00000006ff */
[----:B------:R-:W2:Y:S01]  /*2b10*/  @!P4 LDC.64 R38, c[0x0][0x228] ;  /* 0x00008a00ff26cb82 */ /* 0x000ea20000000a00 */
[----:B---3--:R-:W-:Y:S01]  /*2b20*/  @!P4 IMAD R15, R26, R22, RZ ;  /* 0x000000161a0fc224 */ /* 0x008fe200078e02ff */
[----:B------:R-:W-:-:S04]  /*2b30*/  IADD3 R26, R2, 0x60, RZ ;  /* 0x00000060021a7810 */ /* 0x000fc80007ffe0ff */
[----:B------:R-:W-:Y:S02]  /*2b40*/  SHF.R.S32.HI R27, RZ, 0x1f, R26 ;  /* 0x0000001fff1b7819 */ /* 0x000fe4000001141a */
[----:B------:R-:W-:Y:S02]  /*2b50*/  @!P0 SHF.L.U64.HI R3, R34, 0x2, R3 ;  /* 0x0000000222038819 */ /* 0x000fe40000010203 */
[----:B------:R-:W-:Y:S02]  /*2b60*/  @!P4 MOV R34, R8 ;  /* 0x000000080022c202 */ /* 0x000fe40000000f00 */
[----:B------:R-:W-:Y:S01]  /*2b70*/  @!P4 MOV R35, R11 ;  /* 0x0000000b0023c202 */ /* 0x000fe20000000f00 */
[C---:B------:R-:W-:Y:S01]  /*2b80*/  @!P4 IMAD R15, R29.reuse, R23, R15 ;  /* 0x000000171d0fc224 */ /* 0x040fe200078e020f */
[----:B0-----:R-:W-:Y:S01]  /*2b90*/  @!P0 IADD3 R4, P6, R14, R4, RZ ;  /* 0x000000040e048210 */ /* 0x001fe20007fde0ff */
[----:B------:R-:W-:-:S03]  /*2ba0*/  @!P4 IMAD.WIDE.U32 R22, R29, R22, R34 ;  /* 0x000000161d16c225 */ /* 0x000fc600078e0022 */
[----:B------:R-:W-:Y:S02]  /*2bb0*/  @!P0 IADD3.X R5, R3, R5, RZ, P6, !PT ;  /* 0x0000000503058210 */ /* 0x000fe400037fe4ff */
[----:B------:R-:W-:Y:S01]  /*2bc0*/  @!P4 IADD3 R23, R23, R15, RZ ;  /* 0x0000000f1717c210 */ /* 0x000fe20007ffe0ff */
[----:B------:R0:W-:Y:S02]  /*2bd0*/  STL.64 [R1+0x90], R12 ;  /* 0x0000900c01007387 */ /* 0x0001e40000100a00 */
[----:B0-----:R-:W-:-:S04]  /*2be0*/  SHF.R.S32.HI R12, RZ, 0x1f, R28 ;  /* 0x0000001fff0c7819 */ /* 0x001fc8000001141c */
[----:B------:R-:W-:-:S04]  /*2bf0*/  ISETP.GE.AND.EX P5, PT, R12, UR19, PT, P5 ;  /* 0x000000130c007c0c */ /* 0x000fc8000bfa6350 */
[----:B------:R-:W-:Y:S01]  /*2c00*/  ISETP.GT.U32.OR P5, PT, R0, 0x22f, P5 ;  /* 0x0000022f0000780c */ /* 0x000fe20002fa4470 */
[----:B----4-:R0:W-:-:S12]  /*2c10*/  STL.64 [R1+0xe0], R32 ;  /* 0x0000e02001007387 */ /* 0x0101d80000100a00 */
[----:B-1----:R-:W1:Y:S01]  /*2c20*/  @!P5 LDC.64 R6, c[0x0][0x288] ;  /* 0x0000a200ff06db82 */ /* 0x002e620000000a00 */
[----:B0-----:R-:W-:Y:S02]  /*2c30*/  CS2R R32, SRZ ;  /* 0x0000000000207805 */ /* 0x001fe4000001ff00 */
[----:B------:R-:W-:-:S05]  /*2c40*/  @!P5 MOV R36, R8 ;  /* 0x000000080024d202 */ /* 0x000fca0000000f00 */
[----:B------:R-:W0:Y:S01]  /*2c50*/  @!P5 LDC.64 R34, c[0x0][0x230] ;  /* 0x00008c00ff22db82 */ /* 0x000e220000000a00 */
[----:B------:R3:W4:Y:S01]  /*2c60*/  @!P3 LDG.E.64 R32, desc[UR22][R20.64] ;  /* 0x000000161420b981 */ /* 0x000722000c1e1b00 */
[----:B------:R-:W-:-:S04]  /*2c70*/  ISETP.GE.U32.AND P3, PT, R26, UR18, PT ;  /* 0x000000121a007c0c */ /* 0x000fc8000bf66070 */
[----:B------:R-:W-:-:S04]  /*2c80*/  ISETP.GE.AND.EX P3, PT, R27, UR19, PT, P3 ;  /* 0x000000131b007c0c */ /* 0x000fc8000bf66330 */
[----:B------:R-:W-:Y:S02]  /*2c90*/  ISETP.GT.U32.OR P3, PT, R0, 0x22f, P3 ;  /* 0x0000022f0000780c */ /* 0x000fe40001f64470 */
[----:B---3--:R-:W-:-:S06]  /*2ca0*/  CS2R R20, SRZ ;  /* 0x0000000000147805 */ /* 0x008fcc000001ff00 */
[----:B------:R3:W5:Y:S05]  /*2cb0*/  @!P2 LDG.E.64 R20, desc[UR22][R30.64] ;  /* 0x000000161e14a981 */ /* 0x00076a000c1e1b00 */
[----:B------:R-:W0:Y:S01]  /*2cc0*/  @!P3 LDC.64 R24, c[0x0][0x288] ;  /* 0x0000a200ff18bb82 */ /* 0x000e220000000a00 */
[----:B------:R-:W-:Y:S02]  /*2cd0*/  @!P0 IADD3 R14, P2, R14, R16, RZ ;  /* 0x000000100e0e8210 */ /* 0x000fe40007f5e0ff */
[----:B------:R-:W-:Y:S02]  /*2ce0*/  @!P5 MOV R37, R11 ;  /* 0x0000000b0025d202 */ /* 0x000fe40000000f00 */
[----:B------:R-:W-:Y:S01]  /*2cf0*/  @!P0 IADD3.X R15, R3, R17, RZ, P2, !PT ;  /* 0x00000011030f8210 */ /* 0x000fe200017fe4ff */
[----:B-1----:R-:W-:Y:S01]  /*2d00*/  @!P5 IMAD R3, R12, R6, RZ ;  /* 0x000000060c03d224 */ /* 0x002fe200078e02ff */
[----:B------:R-:W-:Y:S01]  /*2d10*/  IADD3 R13, R2, 0x70, RZ ;  /* 0x00000070020d7810 */ /* 0x000fe20007ffe0ff */
[----:B--2---:R1:W-:Y:S01]  /*2d20*/  STL.64 [R1+0x210], R18 ;  /* 0x0002101201007387 */ /* 0x0043e20000100a00 */
[----:B---3--:R-:W2:Y:S01]  /*2d30*/  @!P5 LDC.64 R30, c[0x0][0x228] ;  /* 0x00008a00ff1edb82 */ /* 0x008ea20000000a00 */
[----:B------:R-:W-:-:S02]  /*2d40*/  @!P5 IMAD R3, R28, R7, R3 ;  /* 0x000000071c03d224 */ /* 0x000fc400078e0203 */
[----:B------:R-:W-:Y:S01]  /*2d50*/  @!P5 IMAD.WIDE.U32 R6, R28, R6, R36 ;  /* 0x000000061c06d225 */ /* 0x000fe200078e0024 */
[----:B------:R0:W5:Y:S04]  /*2d60*/  @!P0 LDG.E.64 R46, desc[UR22][R14.64] ;  /* 0x000000160e2e8981 */ /* 0x000168000c1e1b00 */
[----:B------:R-:W-:Y:S02]  /*2d70*/  @!P5 IADD3 R3, R7, R3, RZ ;  /* 0x000000030703d210 */ /* 0x000fe40007ffe0ff */
[----:B------:R-:W-:Y:S02]  /*2d80*/  ISETP.GE.U32.AND P6, PT, R13, UR18, PT ;  /* 0x000000120d007c0c */ /* 0x000fe4000bfc6070 */
[----:B-1----:R-:W-:Y:S01]  /*2d90*/  SHF.R.S32.HI R18, RZ, 0x1f, R13 ;  /* 0x0000001fff127819 */ /* 0x002fe2000001140d */
[----:B0-----:R-:W-:Y:S01]  /*2da0*/  @!P3 IMAD R14, R27, R24, RZ ;  /* 0x000000181b0eb224 */ /* 0x001fe200078e02ff */
[----:B------:R-:W-:-:S02]  /*2db0*/  @!P5 SHF.L.U32 R7, R6, 0x2, RZ ;  /* 0x000000020607d819 */ /* 0x000fc400000006ff */
[----:B------:R-:W-:Y:S01]  /*2dc0*/  @!P5 SHF.L.U64.HI R3, R6, 0x2, R3 ;  /* 0x000000020603d819 */ /* 0x000fe20000010203 */
[----:B------:R-:W-:Y:S01]  /*2dd0*/  @!P3 IMAD R6, R26, R25, R14 ;  /* 0x000000191a06b224 */ /* 0x000fe200078e020e */
[----:B------:R-:W-:Y:S02]  /*2de0*/  @!P4 SHF.L.U32 R16, R22, 0x2, RZ ;  /* 0x000000021610c819 */ /* 0x000fe400000006ff */
[----:B------:R-:W-:Y:S02]  /*2df0*/  @!P3 MOV R14, R8 ;  /* 0x00000008000eb202 */ /* 0x000fe40000000f00 */
[----:B------:R-:W-:Y:S02]  /*2e00*/  @!P3 MOV R15, R11 ;  /* 0x0000000b000fb202 */ /* 0x000fe40000000f00 */
[----:B------:R-:W-:Y:S02]  /*2e10*/  ISETP.GE.AND.EX P2, PT, R18, UR19, PT, P6 ;  /* 0x0000001312007c0c */ /* 0x000fe4000bf46360 */
[----:B------:R-:W-:-:S02]  /*2e20*/  @!P4 SHF.L.U64.HI R22, R22, 0x2, R23 ;  /* 0x000000021616c819 */ /* 0x000fc40000010217 */
[----:B------:R-:W-:Y:S01]  /*2e30*/  @!P4 IADD3 R40, P6, R16, R40, RZ ;  /* 0x000000281028c210 */ /* 0x000fe20007fde0ff */
[----:B------:R-:W-:Y:S01]  /*2e40*/  @!P3 IMAD.WIDE.U32 R24, R26, R24, R14 ;  /* 0x000000181a18b225 */ /* 0x000fe200078e000e */
[----:B------:R-:W-:Y:S01]  /*2e50*/  CS2R R26, SRZ ;  /* 0x00000000001a7805 */ /* 0x000fe2000001ff00 */
[----:B----4-:R-:W-:Y:S01]  /*2e60*/  STL.64 [R1+0x30], R32 ;  /* 0x0000302001007387 */ /* 0x010fe20000100a00 */
        /* <DEDUP_REMOVED lines=242> */
.L_x_2945:
[----:B------:R-:W-:Y:S05]  /*3d90*/  BSYNC B0 ;  /* 0x0000000000007941 */ /* 0x000fea0003800000 */
.L_x_2944:
        /* <DEDUP_REMOVED lines=28> */
.L_x_2946:
        /* <DEDUP_REMOVED lines=35> */
.L_x_2947:
        /* <DEDUP_REMOVED lines=46> */
.L_x_2948:
        /* <DEDUP_REMOVED lines=38> */
.L_x_2949:
        /* <DEDUP_REMOVED lines=39> */
.L_x_2950:
        /* <DEDUP_REMOVED lines=39> */
.L_x_2951:
        /* <DEDUP_REMOVED lines=39> */
.L_x_2952:
        /* <DEDUP_REMOVED lines=39> */
.L_x_2953:
        /* <DEDUP_REMOVED lines=37> */
.L_x_2954:
        /* <DEDUP_REMOVED lines=39> */
.L_x_2955:
        /* <DEDUP_REMOVED lines=39> */
.L_x_2956:
        /* <DEDUP_REMOVED lines=39> */
.L_x_2957:
        /* <DEDUP_REMOVED lines=41> */
.L_x_2958:
        /* <DEDUP_REMOVED lines=39> */
.L_x_2959:
        /* <DEDUP_REMOVED lines=41> */
.L_x_2960:
        /* <DEDUP_REMOVED lines=41> */
.L_x_2961:
        /* <DEDUP_REMOVED lines=41> */
.L_x_2962:
        /* <DEDUP_REMOVED lines=41> */
.L_x_2963:
        /* <DEDUP_REMOVED lines=41> */
.L_x_2964:
        /* <DEDUP_REMOVED lines=41> */
.L_x_2965:
        /* <DEDUP_REMOVED lines=41> */
.L_x_2966:
        /* <DEDUP_REMOVED lines=41> */
.L_x_2967:
        /* <DEDUP_REMOVED lines=41> */
.L_x_2968:
        /* <DEDUP_REMOVED lines=41> */
.L_x_2969:
        /* <DEDUP_REMOVED lines=41> */
.L_x_2970:
        /* <DEDUP_REMOVED lines=41> */
.L_x_2971:
        /* <DEDUP_REMOVED lines=41> */
.L_x_2972:
        /* <DEDUP_REMOVED lines=43> */
.L_x_2973:
        /* <DEDUP_REMOVED lines=41> */
.L_x_2974:
        /* <DEDUP_REMOVED lines=35> */
.L_x_2975:
        /* <DEDUP_REMOVED lines=35> */
.L_x_2976:
        /* <DEDUP_REMOVED lines=35> */
.L_x_2977:
        /* <DEDUP_REMOVED lines=150> */
.L_x_2979:
[----:B------:R-:W-:Y:S05]  /*95b0*/  BSYNC B0 ;  /* 0x0000000000007941 */ /* 0x000fea0003800000 */
.L_x_2978:
        /* <DEDUP_REMOVED lines=78> */
.L_x_2981:
[----:B------:R-:W-:Y:S05]  /*9aa0*/  BSYNC B0 ;  /* 0x0000000000007941 */ /* 0x000fea0003800000 */
.L_x_2980:
        /* <DEDUP_REMOVED lines=19> */
.L_x_2983:
[----:B------:R-:W-:Y:S05]  /*9be0*/  BSYNC B0 ;  /* 0x0000000000007941 */ /* 0x000fea0003800000 */
.L_x_2982:
        /* <DEDUP_REMOVED lines=41> */
.L_x_2986:
[----:B------:R-:W-:Y:S02]  /*9e80*/  MOV R16, UR18 ;  /* 0x0000001200107c02 */ /* 0x000fe40008000f00 */
[----:B------:R-:W-:-:S05]  /*9e90*/  MOV R17, UR19 ;  /* 0x0000001300117c02 */ /* 0x000fca0008000f00 */
[----:B------:R-:W2:Y:S04]  /*9ea0*/  LDG.E.STRONG.GPU R16, desc[UR22][R16.64] ;  /* 0x0000001610107981 */ /* 0x000ea8000c1ef900 */
[----:B--2---:R-:W-:Y:S01]  /*9eb0*/  CCTL.IVALL ;  /* 0x00000000ff00798f */ /* 0x004fe20002000000 */
[----:B------:R-:W-:Y:S05]  /*9ec0*/  YIELD ;  /* 0x0000000000007946 */ /* 0x000fea0003800000 */
[----:B------:R-:W-:-:S13]  /*9ed0*/  ISETP.NE.AND P0, PT, R16, R7, PT ;  /* 0x000000071000720c */ /* 0x000fda0003f05270 */
[----:B------:R-:W-:Y:S05]  /*9ee0*/  @P0 BRA `(.L_x_2986) ;  /* 0xfffffffc00e40947 */ /* 0x000fea000383ffff */
.L_x_2985:
        /* <DEDUP_REMOVED lines=19> */
.L_x_2990:
        /* <DEDUP_REMOVED lines=165> */
.L_x_2989:
        /* <DEDUP_REMOVED lines=87> */
.L_x_2991:
[----:B------:R-:W-:-:S13]  /*afe0*/  ISETP.NE.OR P0, PT, RZ, UR16, P0 ;  /* 0x00000010ff007c0c */ /* 0x000fda0008705670 */
[----:B------:R-:W-:Y:S05]  /*aff0*/  @!P0 BRA `(.L_x_2987) ;  /* 0x0000000000b08947 */ /* 0x000fea0003800000 */
.L_x_2988:
        /* <DEDUP_REMOVED lines=44> */
.L_x_2987:
        /* <DEDUP_REMOVED lines=14> */
.L_x_2993:
[----:B------:R-:W-:Y:S05]  /*b3a0*/  BSYNC B0 ;  /* 0x0000000000007941 */ /* 0x000fea0003800000 */
.L_x_2992:
        /* <DEDUP_REMOVED lines=25> */
.L_x_2984:
        /* <DEDUP_REMOVED lines=36> */
.L_x_2994:
        /* <DEDUP_REMOVED lines=22> */
.L_x_2996:
[----:B------:R-:W-:Y:S05]  /*b8e0*/  BSYNC B0 ;  /* 0x0000000000007941 */ /* 0x000fea0003800000 */
.L_x_2995:
        /* <DEDUP_REMOVED lines=32> */
.L_x_2997:
        /* <DEDUP_REMOVED lines=21> */
.L_x_2999:
[----:B------:R-:W-:Y:S05]  /*bc40*/  BSYNC B0 ;  /* 0x0000000000007941 */ /* 0x000fea0003800000 */
.L_x_2998:
        /* <DEDUP_REMOVED lines=37> */
.L_x_3000:
        /* <DEDUP_REMOVED lines=21> */
.L_x_3002:
[----:B------:R-:W-:Y:S05]  /*bff0*/  BSYNC B0 ;  /* 0x0000000000007941 */ /* 0x000fea0003800000 */
.L_x_3001:
        /* <DEDUP_REMOVED lines=21> */
.L_x_3003:
        /* <DEDUP_REMOVED lines=23> */
.L_x_3005:
[----:B------:R-:W-:Y:S05]  /*c2c0*/  BSYNC B0 ;  /* 0x0000000000007941 */ /* 0x000fea0003800000 */
.L_x_3004:
        /* <DEDUP_REMOVED lines=39> */
.L_x_3006:
        /* <DEDUP_REMOVED lines=21> */
.L_x_3008:
[----:B------:R-:W-:Y:S05]  /*c690*/  BSYNC B0 ;  /* 0x0000000000007941 */ /* 0x000fea0003800000 */
.L_x_3007:
        /* <DEDUP_REMOVED lines=21> */
.L_x_3009:
        /* <DEDUP_REMOVED lines=23> */
.L_x_3011:
[----:B------:R-:W-:Y:S05]  /*c960*/  BSYNC B0 ;  /* 0x0000000000007941 */ /* 0x000fea0003800000 */
.L_x_3010:
        /* <DEDUP_REMOVED lines=21> */
.L_x_3012:
        /* <DEDUP_REMOVED lines=23> */
.L_x_3014:
[----:B------:R-:W-:Y:S05]  /*cc30*/  BSYNC B0 ;  /* 0x0000000000007941 */ /* 0x000fea0003800000 */
.L_x_3013:
        /* <DEDUP_REMOVED lines=49> */
.L_x_3015:
        /* <DEDUP_REMOVED lines=21> */
.L_x_3017:
[----:B------:R-:W-:Y:S05]  /*d0a0*/  BSYNC B0 ;  /* 0x0000000000007941 */ /* 0x000fea0003800000 */
.L_x_3016:
        /* <DEDUP_REMOVED lines=21> */
.L_x_3018:
        /* <DEDUP_REMOVED lines=23> */
.L_x_3020:
[----:B------:R-:W-:Y:S05]  /*d370*/  BSYNC B0 ;  /* 0x0000000000007941 */ /* 0x000fea0003800000 */
.L_x_3019:
        /* <DEDUP_REMOVED lines=21> */
.L_x_3021:
        /* <DEDUP_REMOVED lines=23> */
.L_x_3023:
[----:B------:R-:W-:Y:S05]  /*d640*/  BSYNC B0 ;  /* 0x0000000000007941 */ /* 0x000fea0003800000 */
.L_x_3022:
        /* <DEDUP_REMOVED lines=21> */
.L_x_3024:
        /* <DEDUP_REMOVED lines=23> */
.L_x_3026:
[----:B------:R-:W-:Y:S05]  /*d910*/  BSYNC B0 ;  /* 0x0000000000007941 */ /* 0x000fea0003800000 */
.L_x_3025:
        /* <DEDUP_REMOVED lines=21> */
.L_x_3027:
        /* <DEDUP_REMOVED lines=23> */
.L_x_3029:
[----:B------:R-:W-:Y:S05]  /*dbe0*/  BSYNC B0 ;  /* 0x0000000000007941 */ /* 0x000fea0003800000 */
.L_x_3028:
        /* <DEDUP_REMOVED lines=50> */
.L_x_3030:
        /* <DEDUP_REMOVED lines=21> */
.L_x_3032:
[----:B------:R-:W-:Y:S05]  /*e060*/  BSYNC B0 ;  /* 0x0000000000007941 */ /* 0x000fea0003800000 */
.L_x_3031:
        /* <DEDUP_REMOVED lines=21> */
.L_x_3033:
        /* <DEDUP_REMOVED lines=23> */
.L_x_3035:
[----:B------:R-:W-:Y:S05]  /*e330*/  BSYNC B0 ;  /* 0x0000000000007941 */ /* 0x000fea0003800000 */
.L_x_3034:
        /* <DEDUP_REMOVED lines=25> */
.L_x_3036:
        /* <DEDUP_REMOVED lines=25> */
.L_x_3038:
[----:B------:R-:W-:Y:S05]  /*e660*/  BSYNC B0 ;  /* 0x0000000000007941 */ /* 0x000fea0003800000 */
.L_x_3037:
        /* <DEDUP_REMOVED lines=25> */
.L_x_3039:
        /* <DEDUP_REMOVED lines=25> */
.L_x_3041:
[----:B------:R-:W-:Y:S05]  /*e990*/  BSYNC B0 ;  /* 0x0000000000007941 */ /* 0x000fea0003800000 */
.L_x_3040:
        /* <DEDUP_REMOVED lines=25> */
.L_x_3042:
        /* <DEDUP_REMOVED lines=25> */
.L_x_3044:
[----:B------:R-:W-:Y:S05]  /*ecc0*/  BSYNC B0 ;  /* 0x0000000000007941 */ /* 0x000fea0003800000 */
.L_x_3043:
        /* <DEDUP_REMOVED lines=50> */
.L_x_3045:
        /* <DEDUP_REMOVED lines=21> */
.L_x_3047:
[----:B------:R-:W-:Y:S05]  /*f140*/  BSYNC B0 ;  /* 0x0000000000007941 */ /* 0x000fea0003800000 */
.L_x_3046:
        /* <DEDUP_REMOVED lines=25> */
.L_x_3048:
        /* <DEDUP_REMOVED lines=25> */
.L_x_3050:
[----:B------:R-:W-:Y:S05]  /*f470*/  BSYNC B0 ;  /* 0x0000000000007941 */ /* 0x000fea0003800000 */
.L_x_3049:
        /* <DEDUP_REMOVED lines=25> */
.L_x_3051:
        /* <DEDUP_REMOVED lines=25> */
.L_x_3053:
[----:B------:R-:W-:Y:S05]  /*f7a0*/  BSYNC B0 ;  /* 0x0000000000007941 */ /* 0x000fea0003800000 */
.L_x_3052:
        /* <DEDUP_REMOVED lines=25> */
.L_x_3054:
        /* <DEDUP_REMOVED lines=25> */
.L_x_3056:
[----:B------:R-:W-:Y:S05]  /*fad0*/  BSYNC B0 ;  /* 0x0000000000007941 */ /* 0x000fea0003800000 */
.L_x_3055:
        /* <DEDUP_REMOVED lines=25> */
.L_x_3057:
        /* <DEDUP_REMOVED lines=25> */
.L_x_3059:
[----:B------:R-:W-:Y:S05]  /*fe00*/  BSYNC B0 ;  /* 0x0000000000007941 */ /* 0x000fea0003800000 */
.L_x_3058:
        /* <DEDUP_REMOVED lines=55> */
.L_x_3060:
        /* <DEDUP_REMOVED lines=21> */
.L_x_3062:
[----:B------:R-:W-:Y:S05]  /*102d0*/  BSYNC B0 ;  /* 0x0000000000007941 */ /* 0x000fea0003800000 */
.L_x_3061:
        /* <DEDUP_REMOVED lines=25> */
.L_x_3063:
        /* <DEDUP_REMOVED lines=25> */
.L_x_3065:
[----:B------:R-:W-:Y:S05]  /*10600*/  BSYNC B0 ;  /* 0x0000000000007941 */ /* 0x000fea0003800000 */
.L_x_3064:
        /* <DEDUP_REMOVED lines=25> */
.L_x_3066:
        /* <DEDUP_REMOVED lines=25> */
.L_x_3068:
[----:B------:R-:W-:Y:S05]  /*10930*/  BSYNC B0 ;  /* 0x0000000000007941 */ /* 0x000fea0003800000 */
.L_x_3067:
        /* <DEDUP_REMOVED lines=25> */
.L_x_3069:
        /* <DEDUP_REMOVED lines=25> */
.L_x_3071:
[----:B------:R-:W-:Y:S05]  /*10c60*/  BSYNC B0 ;  /* 0x0000000000007941 */ /* 0x000fea0003800000 */
.L_x_3070:
        /* <DEDUP_REMOVED lines=25> */
.L_x_3072:
        /* <DEDUP_REMOVED lines=25> */
.L_x_3074:
[----:B------:R-:W-:Y:S05]  /*10f90*/  BSYNC B0 ;  /* 0x0000000000007941 */ /* 0x000fea0003800000 */
.L_x_3073:
        /* <DEDUP_REMOVED lines=53> */
.L_x_3075:
        /* <DEDUP_REMOVED lines=21> */
.L_x_3077:
[----:B------:R-:W-:Y:S05]  /*11440*/  BSYNC B0 ;  /* 0x0000000000007941 */ /* 0x000fea0003800000 */
.L_x_3076:
        /* <DEDUP_REMOVED lines=25> */
.L_x_3078:
        /* <DEDUP_REMOVED lines=25> */
.L_x_3080:
[----:B------:R-:W-:Y:S05]  /*11770*/  BSYNC B0 ;  /* 0x0000000000007941 */ /* 0x000fea0003800000 */
.L_x_3079:
        /* <DEDUP_REMOVED lines=21> */
.L_x_3081:
        /* <DEDUP_REMOVED lines=23> */
.L_x_3083:
[----:B------:R-:W-:Y:S05]  /*11a40*/  BSYNC B0 ;  /* 0x0000000000007941 */ /* 0x000fea0003800000 */
.L_x_3082:
        /* <DEDUP_REMOVED lines=21> */
.L_x_3084:
        /* <DEDUP_REMOVED lines=23> */
.L_x_3086:
[----:B------:R-:W-:Y:S05]  /*11d10*/  BSYNC B0 ;  /* 0x0000000000007941 */ /* 0x000fea0003800000 */
.L_x_3085:
        /* <DEDUP_REMOVED lines=21> */
.L_x_3087:
        /* <DEDUP_REMOVED lines=23> */
.L_x_3089:
[----:B------:R-:W-:Y:S05]  /*11fe0*/  BSYNC B0 ;  /* 0x0000000000007941 */ /* 0x000fea0003800000 */
.L_x_3088:
        /* <DEDUP_REMOVED lines=9> */
.L_x_2943:
        /* <DEDUP_REMOVED lines=19> */
.L_x_3092:
[----:B------:R-:W-:Y:S05]  /*121b0*/  BSYNC B0 ;  /* 0x0000000000007941 */ /* 0x000fea0003800000 */
.L_x_3091:
        /* <DEDUP_REMOVED lines=11> */
.L_x_3094:
[----:B------:R-:W5:Y:S04]  /*12270*/  LDG.E.STRONG.GPU R5, desc[UR22][R2.64] ;  /* 0x0000001602057981 */ /* 0x000f68000c1ef900 */
[----:B-----5:R-:W-:Y:S01]  /*12280*/  CCTL.IVALL ;  /* 0x00000000ff00798f */ /* 0x020fe20002000000 */
[----:B------:R-:W-:Y:S05]  /*12290*/  YIELD ;  /* 0x0000000000007946 */ /* 0x000fea0003800000 */
[----:B------:R-:W-:-:S13]  /*122a0*/  ISETP.NE.AND P0, PT, R5, R4, PT ;  /* 0x000000040500720c */ /* 0x000fda0003f05270 */
[----:B------:R-:W-:Y:S05]  /*122b0*/  @P0 BRA `(.L_x_3094) ;  /* 0xfffffffc00ec0947 */ /* 0x000fea000383ffff */
.L_x_3093:
        /* <DEDUP_REMOVED lines=25> */
.L_x_3095:
        /* <DEDUP_REMOVED lines=19> */
[----:B----4-:R-:W-:Y:S02]  /*12580*/  F2FP.F16.F32.PACK_AB R3, R14, R3 ;  /* 0x000000030e03723e */ /* 0x010fe400000000ff */
[----:B--2---:R-:W-:-:S03]  /*12590*/  F2FP.F16.F32.PACK_AB R21, R19, R16 ;  /* 0x000000101315723e */ /* 0x004fc600000000ff */
[----:B------:R3:W-:Y:S04]  /*125a0*/  STG.E desc[UR22][R8.64], R3 ;  /* 0x0000000308007986 */ /* 0x0007e8000c101916 */
[----:B------:R3:W-:Y:S02]  /*125b0*/  STG.E desc[UR22][R10.64], R21 ;  /* 0x000000150a007986 */ /* 0x0007e4000c101916 */
[----:B------:R-:W-:Y:S05]  /*125c0*/  @P0 BRA `(.L_x_3095) ;  /* 0xfffffffc00a00947 */ /* 0x000fea000383ffff */
[----:B------:R-:W-:Y:S05]  /*125d0*/  EXIT ;  /* 0x000000000000794d */ /* 0x000fea0003800000 */
.L_x_3096:
        /* <DEDUP_REMOVED lines=10> */
.L_x_5149:


//--------------------- .text._Z35group_norm_nhwc_fwd_one_pass_kernelI11Bf16IOFp32WLi64ELi70ELi560EEv26Group_norm_nhwc_fwd_params --------------------------
	.section	.text._Z35group_norm_nhwc_fwd_one_pass_kernelI11Bf16IOFp32WLi64ELi70ELi560EEv26Group_norm_nhwc_fwd_params,"ax",@progbits
	.align	128
        .global         _Z35group_norm_nhwc_fwd_one_pass_kernelI11Bf16IOFp32WLi64ELi70ELi560EEv26Group_norm_nhwc_fwd_params
        .type           _Z35group_norm_nhwc_fwd_one_pass_kernelI11Bf16IOFp32WLi64ELi70ELi560EEv26Group_norm_nhwc_fwd_params,@function
        .size           _Z35group_norm_nhwc_fwd_one_pass_kernelI11Bf16IOFp32WLi64ELi70ELi560EEv26Group_norm_nhwc_fwd_params,(.L_x_5150 - _Z35group_norm_nhwc_fwd_one_pass_kernelI11Bf16IOFp32WLi64ELi70ELi560EEv26Group_norm_nhwc_fwd_params)
        .other          _Z35group_norm_nhwc_fwd_one_pass_kernelI11Bf16IOFp32WLi64ELi70ELi560EEv26Group_norm_nhwc_fwd_params,@"STO_CUDA_ENTRY STV_DEFAULT"
_Z35group_norm_nhwc_fwd_one_pass_kernelI11Bf16IOFp32WLi64ELi70ELi560EEv26Group_norm_nhwc_fwd_params:
.text._Z35group_norm_nhwc_fwd_one_pass_kernelI11Bf16IOFp32WLi64ELi70ELi560EEv26Group_norm_nhwc_fwd_params:
[----:B------:R-:W-:Y:S01]  /*0000*/  LDC R1, c[0x0][0x28] ;  /* 0x00000a00ff017b82 */ /* 0x000fe20000000800 */
[----:B------:R-:W0:Y:S01]  /*0010*/  S2R R43, SR_CTAID.Y ;  /* 0x00000000002b7919 */ /* 0x000e220000002600 */
[----:B------:R-:W-:Y:S01]  /*0020*/  ULDC UR4, c[0x0][0x288] ;  /* 0x0000a20000047ab9 */ /* 0x000fe20000000800 */
[----:B------:R-:W-:Y:S02]  /*0030*/  ULDC UR5, c[0x0][0x258] ;  /* 0x0000960000057ab9 */ /* 0x000fe40000000800 */
[----:B------:R-:W-:Y:S01]  /*0040*/  UIMAD UR4, UR4, UR5, URZ ;  /* 0x00000005040472a4 */ /* 0x000fe2000f8e023f */
[----:B------:R-:W1:Y:S05]  /*0050*/  S2R R4, SR_TID.X ;  /* 0x0000000000047919 */ /* 0x000e6a0000002100 */
[----:B0-----:R-:W-:-:S13]  /*0060*/  ISETP.GE.AND P0, PT, R43, UR4, PT ;  /* 0x000000042b007c0c */ /* 0x001fda000bf06270 */
[----:B-1----:R-:W-:Y:S05]  /*0070*/  @P0 EXIT ;  /* 0x000000000000094d */ /* 0x002fea0003800000 */
[----:B------:R-:W0:Y:S01]  /*0080*/  S2UR UR7, SR_CTAID.X ;  /* 0x00000000000779c3 */ /* 0x000e220000002500 */
[----:B------:R-:W-:Y:S01]  /*0090*/  IMAD.WIDE.U32 R2, R4, -0x2be2be2b, RZ ;  /* 0xd41d41d504027825 */ /* 0x000fe200078e00ff */
[----:B------:R-:W-:Y:S01]  /*00a0*/  ULDC.64 UR8, c[0x0][0x278] ;  /* 0x00009e0000087ab9 */ /* 0x000fe20000000a00 */
[----:B------:R-:W-:Y:S01]  /*00b0*/  SHF.R.S32.HI R7, RZ, 0x1f, R4 ;  /* 0x0000001fff077819 */ /* 0x000fe20000011404 */
[----:B------:R-:W-:Y:S01]  /*00c0*/  HFMA2.MMA R0, -RZ, RZ, 0, 0 ;  /* 0x00000000ff007435 */ /* 0x000fe200000001ff */
[----:B------:R-:W-:Y:S01]  /*00d0*/  ULDC.U8 UR10, c[0x0][0x28c] ;  /* 0x0000a300000a7ab9 */ /* 0x000fe20000000000 */
[-C--:B------:R-:W-:Y:S02]  /*00e0*/  IADD3 R2, -R3, R4.reuse, RZ ;  /* 0x0000000403027210 */ /* 0x080fe40007ffe1ff */
[----:B------:R-:W0:Y:S01]  /*00f0*/  LDC R42, c[0x0][0x294] ;  /* 0x0000a500ff2a7b82 */ /* 0x000e220000000800 */
[----:B------:R-:W-:Y:S02]  /*0100*/  LEA.HI R7, R7, R4, RZ, 0x5 ;  /* 0x0000000407077211 */ /* 0x000fe400078f28ff */
[----:B------:R-:W-:-:S02]  /*0110*/  LEA.HI R2, R2, R3, RZ, 0x1f ;  /* 0x0000000302027211 */ /* 0x000fc400078ff8ff */
[----:B------:R-:W-:Y:S02]  /*0120*/  SHF.R.S32.HI R41, RZ, 0x5, R7 ;  /* 0x00000005ff297819 */ /* 0x000fe40000011407 */
[----:B------:R-:W-:Y:S02]  /*0130*/  SHF.R.U32.HI R5, RZ, 0x5, R2 ;  /* 0x00000005ff057819 */ /* 0x000fe40000011602 */
[----:B------:R-:W1:Y:S03]  /*0140*/  S2R R2, SR_LANEID ;  /* 0x0000000000027919 */ /* 0x000e660000000000 */
[----:B------:R-:W-:-:S05]  /*0150*/  IMAD R45, R5, -0x23, R4 ;  /* 0xffffffdd052d7824 */ /* 0x000fca00078e0204 */
[----:B------:R-:W-:Y:S01]  /*0160*/  SHF.L.U32 R45, R45, 0x1, RZ ;  /* 0x000000012d2d7819 */ /* 0x000fe200000006ff */
[----:B0-----:R-:W-:-:S05]  /*0170*/  IMAD R42, R42, UR7, R5 ;  /* 0x000000072a2a7c24 */ /* 0x001fca000f8e0205 */
[C---:B------:R-:W-:Y:S02]  /*0180*/  ISETP.GE.U32.AND P0, PT, R42.reuse, UR8, PT ;  /* 0x000000082a007c0c */ /* 0x040fe4000bf06070 */
[----:B------:R-:W-:Y:S02]  /*0190*/  SHF.R.S32.HI R3, RZ, 0x1f, R42 ;  /* 0x0000001fff037819 */ /* 0x000fe4000001142a */
[C---:B------:R-:W-:Y:S02]  /*01a0*/  IADD3 R40, R42.reuse, 0x10, RZ ;  /* 0x000000102a287810 */ /* 0x040fe40007ffe0ff */
[----:B------:R-:W-:Y:S01]  /*01b0*/  ISETP.GE.AND.EX P0, PT, R3, UR9, PT, P0 ;  /* 0x0000000903007c0c */ /* 0x000fe2000bf06300 */
[----:B------:R-:W-:Y:S01]  /*01c0*/  ULDC.64 UR8, c[0x0][0x208] ;  /* 0x0000820000087ab9 */ /* 0x000fe20000000a00 */
[----:B------:R-:W-:Y:S02]  /*01d0*/  IADD3 R5, R42, 0x20, RZ ;  /* 0x000000202a057810 */ /* 0x000fe40007ffe0ff */
[----:B------:R-:W-:-:S02]  /*01e0*/  ISETP.LT.U32.AND P0, PT, R4, 0x230, !P0 ;  /* 0x000002300400780c */ /* 0x000fc40004701070 */
[----:B-1----:R-:W-:-:S11]  /*01f0*/  IADD3 R6, R42, 0x30, RZ ;  /* 0x000000302a067810 */ /* 0x002fd60007ffe0ff */
.L_x_3118:
[----:B0-----:R-:W0:Y:S01]  /*0200*/  LDC R12, c[0x0][0x288] ;  /* 0x0000a200ff0c7b82 */ /* 0x001e220000000800 */
[----:B---3--:R-:W-:Y:S01]  /*0210*/  IABS R13, R43 ;  /* 0x0000002b000d7213 */ /* 0x008fe20000000000 */
[----:B------:R-:W-:Y:S01]  /*0220*/  ULDC.64 UR14, c[0x0][0x278] ;  /* 0x00009e00000e7ab9 */ /* 0x000fe20000000a00 */
[----:B------:R-:W-:Y:S01]  /*0230*/  SHF.R.S32.HI R29, RZ, 0x1f, R5 ;  /* 0x0000001fff1d7819 */ /* 0x000fe20000011405 */
[----:B------:R-:W-:Y:S01]  /*0240*/  ULDC.64 UR12, c[0x0][0x280] ;  /* 0x0000a000000c7ab9 */ /* 0x000fe20000000a00 */
[----:B------:R-:W-:Y:S02]  /*0250*/  SHF.R.S32.HI R31, RZ, 0x1f, R6 ;  /* 0x0000001fff1f7819 */ /* 0x000fe40000011406 */
[----:B------:R-:W-:Y:S01]  /*0260*/  MOV R30, RZ ;  /* 0x000000ff001e7202 */ /* 0x000fe20000000f00 */
[----:B-1----:R-:W1:Y:S01]  /*0270*/  @P0 LDC.64 R22, c[0x0][0x220] ;  /* 0x00008800ff160b82 */ /* 0x002e620000000a00 */
[----:B0-2---:R-:W-:-:S04]  /*0280*/  IABS R10, R12 ;  /* 0x0000000c000a7213 */ /* 0x005fc80000000000 */
[----:B------:R-:W0:Y:S08]  /*0290*/  I2F.RP R7, R10 ;  /* 0x0000000a00077306 */ /* 0x000e300000209400 */
[----:B0-----:R-:W0:Y:S02]  /*02a0*/  MUFU.RCP R7, R7 ;  /* 0x0000000700077308 */ /* 0x001e240000001000 */
[----:B0-----:R-:W-:-:S06]  /*02b0*/  IADD3 R8, R7, 0xffffffe, RZ ;  /* 0x0ffffffe07087810 */ /* 0x001fcc0007ffe0ff */
[----:B------:R0:W2:Y:S02]  /*02c0*/  F2I.FTZ.U32.TRUNC.NTZ R9, R8 ;  /* 0x0000000800097305 */ /* 0x0000a4000021f000 */
[----:B0-----:R-:W-:Y:S02]  /*02d0*/  MOV R8, RZ ;  /* 0x000000ff00087202 */ /* 0x001fe40000000f00 */
[----:B--2---:R-:W-:-:S05]  /*02e0*/  IADD3 R11, RZ, -R9, RZ ;  /* 0x80000009ff0b7210 */ /* 0x004fca0007ffe0ff */
[----:B------:R-:W-:-:S04]  /*02f0*/  IMAD R11, R11, R10, RZ ;  /* 0x0000000a0b0b7224 */ /* 0x000fc800078e02ff */
[----:B------:R-:W-:Y:S01]  /*0300*/  IMAD.HI.U32 R9, R9, R11, R8 ;  /* 0x0000000b09097227 */ /* 0x000fe200078e0008 */
[----:B------:R-:W-:Y:S02]  /*0310*/  MOV R11, R13 ;  /* 0x0000000d000b7202 */ /* 0x000fe40000000f00 */
[----:B------:R-:W-:-:S03]  /*0320*/  SHF.R.S32.HI R13, RZ, 0x1f, R45 ;  /* 0x0000001fff0d7819 */ /* 0x000fc6000001142d */
[----:B------:R-:W-:-:S05]  /*0330*/  IMAD.HI.U32 R9, R9, R11, RZ ;  /* 0x0000000b09097227 */ /* 0x000fca00078e00ff */
[----:B------:R-:W-:-:S05]  /*0340*/  IADD3 R7, -R9, RZ, RZ ;  /* 0x000000ff09077210 */ /* 0x000fca0007ffe1ff */
[----:B------:R-:W-:-:S05]  /*0350*/  IMAD R7, R10, R7, R11 ;  /* 0x000000070a077224 */ /* 0x000fca00078e020b */
[----:B------:R-:W-:-:S13]  /*0360*/  ISETP.GT.U32.AND P2, PT, R10, R7, PT ;  /* 0x000000070a00720c */ /* 0x000fda0003f44070 */
[-C--:B------:R-:W-:Y:S02]  /*0370*/  @!P2 IADD3 R7, R7, -R10.reuse, RZ ;  /* 0x8000000a0707a210 */ /* 0x080fe40007ffe0ff */
[----:B------:R-:W-:Y:S02]  /*0380*/  @!P2 IADD3 R9, R9, 0x1, RZ ;  /* 0x000000010909a810 */ /* 0x000fe40007ffe0ff */
[----:B------:R-:W-:Y:S02]  /*0390*/  ISETP.GE.U32.AND P1, PT, R7, R10, PT ;  /* 0x0000000a0700720c */ /* 0x000fe40003f26070 */
[----:B------:R-:W-:Y:S02]  /*03a0*/  LOP3.LUT R7, R43, R12, RZ, 0x3c, !PT ;  /* 0x0000000c2b077212 */ /* 0x000fe400078e3cff */
[----:B------:R-:W-:Y:S02]  /*03b0*/  ISETP.NE.AND P2, PT, R12, RZ, PT ;  /* 0x000000ff0c00720c */ /* 0x000fe40003f45270 */
[----:B------:R-:W-:-:S02]  /*03c0*/  ISETP.GE.AND P3, PT, R7, RZ, PT ;  /* 0x000000ff0700720c */ /* 0x000fc40003f66270 */
[----:B------:R-:W-:-:S05]  /*03d0*/  SHF.R.S32.HI R7, RZ, 0x1f, R40 ;  /* 0x0000001fff077819 */ /* 0x000fca0000011428 */
[----:B------:R-:W-:Y:S02]  /*03e0*/  @P1 IADD3 R9, R9, 0x1, RZ ;  /* 0x0000000109091810 */ /* 0x000fe40007ffe0ff */
[----:B------:R-:W-:Y:S02]  /*03f0*/  ISETP.GE.U32.AND P1, PT, R40, UR14, PT ;  /* 0x0000000e28007c0c */ /* 0x000fe4000bf26070 */
[----:B------:R-:W-:Y:S02]  /*0400*/  MOV R11, R9 ;  /* 0x00000009000b7202 */ /* 0x000fe40000000f00 */
[----:B------:R-:W-:Y:S01]  /*0410*/  ISETP.GE.AND.EX P1, PT, R7, UR15, PT, P1 ;  /* 0x0000000f07007c0c */ /* 0x000fe2000bf26310 */
[----:B------:R-:W0:Y:S01]  /*0420*/  @P0 LDC.64 R8, c[0x0][0x270] ;  /* 0x00009c00ff080b82 */ /* 0x000e220000000a00 */
[----:B------:R-:W-:Y:S02]  /*0430*/  @!P3 IADD3 R11, -R11, RZ, RZ ;  /* 0x000000ff0b0bb210 */ /* 0x000fe40007ffe1ff */
[----:B------:R-:W-:-:S02]  /*0440*/  @!P2 LOP3.LUT R11, RZ, R12, RZ, 0x33, !PT ;  /* 0x0000000cff0ba212 */ /* 0x000fc400078e33ff */
[----:B------:R-:W-:Y:S02]  /*0450*/  ISETP.GE.U32.AND P2, PT, R5, UR14, PT ;  /* 0x0000000e05007c0c */ /* 0x000fe4000bf46070 */
[----:B------:R-:W-:Y:S02]  /*0460*/  IADD3 R28, -R11, RZ, RZ ;  /* 0x000000ff0b1c7210 */ /* 0x000fe40007ffe1ff */
[----:B------:R-:W-:Y:S02]  /*0470*/  ISETP.GT.U32.OR P1, PT, R4, 0x22f, P1 ;  /* 0x0000022f0400780c */ /* 0x000fe40000f24470 */
[----:B------:R-:W-:Y:S01]  /*0480*/  ISETP.GE.AND.EX P2, PT, R29, UR15, PT, P2 ;  /* 0x0000000f1d007c0c */ /* 0x000fe2000bf46320 */
[----:B------:R-:W-:Y:S01]  /*0490*/  IMAD R28, R12, R28, R43 ;  /* 0x0000001c0c1c7224 */ /* 0x000fe200078e022b */
[----:B------:R-:W-:Y:S02]  /*04a0*/  SHF.R.S32.HI R10, RZ, 0x1f, R11 ;  /* 0x0000001fff0a7819 */ /* 0x000fe4000001140b */
[----:B------:R-:W-:Y:S01]  /*04b0*/  ISETP.GT.U32.OR P2, PT, R4, 0x22f, P2 ;  /* 0x0000022f0400780c */ /* 0x000fe20001744470 */
[----:B------:R-:W-:Y:S01]  /*04c0*/  IMAD R28, R28, 0x46, RZ ;  /* 0x000000461c1c7824 */ /* 0x000fe200078e02ff */
[----:B------:R-:W-:Y:S01]  /*04d0*/  ISETP.GE.U32.AND P3, PT, R6, UR14, PT ;  /* 0x0000000e06007c0c */ /* 0x000fe2000bf66070 */
[----:B------:R-:W-:-:S03]  /*04e0*/  IMAD R10, R10, UR12, RZ ;  /* 0x0000000c0a0a7c24 */ /* 0x000fc6000f8e02ff */
[----:B------:R-:W-:Y:S01]  /*04f0*/  IADD3 R46, P4, R45, R28, RZ ;  /* 0x0000001c2d2e7210 */ /* 0x000fe20007f9e0ff */
[----:B------:R-:W2:Y:S01]  /*0500*/  @!P1 LDC.64 R18, c[0x0][0x270] ;  /* 0x00009c00ff129b82 */ /* 0x000ea20000000a00 */
[----:B------:R-:W-:Y:S01]  /*0510*/  ISETP.GE.AND.EX P3, PT, R31, UR15, PT, P3 ;  /* 0x0000000f1f007c0c */ /* 0x000fe2000bf66330 */
[----:B------:R-:W-:Y:S01]  /*0520*/  IMAD R49, R11, UR13, R10 ;  /* 0x0000000d0b317c24 */ /* 0x000fe2000f8e020a */
[----:B------:R-:W-:Y:S01]  /*0530*/  LEA.HI.X.SX32 R47, R28, R13, 0x1, P4 ;  /* 0x0000000d1c2f7211 */ /* 0x000fe200020f0eff */
[----:B0-----:R-:W-:Y:S01]  /*0540*/  @P0 IMAD R10, R3, R8, RZ ;  /* 0x00000008030a0224 */ /* 0x001fe200078e02ff */
[----:B------:R-:W-:Y:S01]  /*0550*/  ISETP.GT.U32.OR P3, PT, R4, 0x22f, P3 ;  /* 0x0000022f0400780c */ /* 0x000fe20001f64470 */
[----:B------:R-:W-:Y:S02]  /*0560*/  IMAD.WIDE.U32 R46, R11, UR12, R46 ;  /* 0x0000000c0b2e7c25 */ /* 0x000fe4000f8e002e */
[----:B------:R-:W0:Y:S02]  /*0570*/  @!P2 LDC.64 R16, c[0x0][0x270] ;  /* 0x00009c00ff10ab82 */ /* 0x000e240000000a00 */
[----:B------:R-:W-:Y:S01]  /*0580*/  @P0 IMAD R21, R42, R9, R10 ;  /* 0x000000092a150224 */ /* 0x000fe200078e020a */
[----:B------:R-:W-:-:S02]  /*0590*/  IADD3 R49, R47, R49, RZ ;  /* 0x000000312f317210 */ /* 0x000fc40007ffe0ff */
[----:B------:R-:W-:-:S03]  /*05a0*/  @P0 MOV R48, R46 ;  /* 0x0000002e00300202 */ /* 0x000fc60000000f00 */
[----:B------:R-:W3:Y:S02]  /*05b0*/  @!P1 LDC.64 R14, c[0x0][0x220] ;  /* 0x00008800ff0e9b82 */ /* 0x000ee40000000a00 */
[----:B------:R-:W-:-:S04]  /*05c0*/  @P0 IMAD.WIDE.U32 R10, R42, R8, R48 ;  /* 0x000000082a0a0225 */ /* 0x000fc800078e0030 */
[----:B--2---:R-:W-:Y:S01]  /*05d0*/  @!P1 IMAD R20, R7, R18, RZ ;  /* 0x0000001207149224 */ /* 0x004fe200078e02ff */
[----:B------:R-:W-:Y:S01]  /*05e0*/  @P0 IADD3 R11, R11, R21, RZ ;  /* 0x000000150b0b0210 */ /* 0x000fe20007ffe0ff */
[----:B------:R-:W2:Y:S01]  /*05f0*/  @!P3 LDC.64 R8, c[0x0][0x270] ;  /* 0x00009c00ff08bb82 */ /* 0x000ea20000000a00 */
[----:B-1----:R-:W-:Y:S01]  /*0600*/  @P0 LEA R22, P4, R10, R22, 0x1 ;  /* 0x000000160a160211 */ /* 0x002fe200078808ff */
[----:B------:R-:W-:Y:S01]  /*0610*/  @!P1 IMAD R25, R40, R19, R20 ;  /* 0x0000001328199224 */ /* 0x000fe200078e0214 */
[-C--:B------:R-:W-:Y:S02]  /*0620*/  @!P2 MOV R20, R46.reuse ;  /* 0x0000002e0014a202 */ /* 0x080fe40000000f00 */
[----:B------:R-:W-:Y:S02]  /*0630*/  @P0 LEA.HI.X R23, R10, R23, R11, 0x1, P4 ;  /* 0x000000170a170211 */ /* 0x000fe400020f0c0b */
[----:B------:R-:W-:Y:S01]  /*0640*/  @!P1 MOV R10, R46 ;  /* 0x0000002e000a9202 */ /* 0x000fe20000000f00 */
[----:B------:R-:W1:Y:S01]  /*0650*/  @!P2 LDC.64 R12, c[0x0][0x220] ;  /* 0x00008800ff0cab82 */ /* 0x000e620000000a00 */
[-C--:B------:R-:W-:Y:S01]  /*0660*/  @!P1 MOV R11, R49.reuse ;  /* 0x00000031000b9202 */ /* 0x080fe20000000f00 */
[----:B0-----:R-:W-:Y:S01]  /*0670*/  @!P2 IMAD R24, R29, R16, RZ ;  /* 0x000000101d18a224 */ /* 0x001fe200078e02ff */
[----:B------:R-:W-:-:S02]  /*0680*/  @!P2 MOV R21, R49 ;  /* 0x000000310015a202 */ /* 0x000fc40000000f00 */
[----:B------:R-:W-:Y:S01]  /*0690*/  CS2R R32, SRZ ;  /* 0x0000000000207805 */ /* 0x000fe2000001ff00 */
[----:B------:R-:W4:Y:S01]  /*06a0*/  @P0 LDG.E R30, desc[UR8][R22.64] ;  /* 0x00000008161e0981 */ /* 0x000f22000c1e1900 */
[----:B------:R-:W-:Y:S02]  /*06b0*/  @!P1 IMAD.WIDE.U32 R18, R40, R18, R10 ;  /* 0x0000001228129225 */ /* 0x000fe400078e000a */
[----:B------:R-:W0:Y:S02]  /*06c0*/  @!P3 LDC.64 R10, c[0x0][0x220] ;  /* 0x00008800ff0abb82 */ /* 0x000e240000000a00 */
[----:B------:R-:W-:Y:S01]  /*06d0*/  @!P2 IMAD R27, R5, R17, R24 ;  /* 0x00000011051ba224 */ /* 0x000fe200078e0218 */
[----:B------:R-:W-:Y:S01]  /*06e0*/  @!P1 IADD3 R17, R19, R25, RZ ;  /* 0x0000001913119210 */ /* 0x000fe20007ffe0ff */
[----:B------:R-:W-:Y:S01]  /*06f0*/  @!P2 IMAD.WIDE.U32 R20, R5, R16, R20 ;  /* 0x000000100514a225 */ /* 0x000fe200078e0014 */
[----:B---3--:R-:W-:-:S04]  /*0700*/  @!P1 LEA R14, P4, R18, R14, 0x1 ;  /* 0x0000000e120e9211 */ /* 0x008fc800078808ff */
[----:B------:R-:W-:Y:S01]  /*0710*/  @!P1 LEA.HI.X R15, R18, R15, R17, 0x1, P4 ;  /* 0x0000000f120f9211 */ /* 0x000fe200020f0c11 */
[----:B--2---:R-:W-:-:S04]  /*0720*/  @!P3 IMAD R17, R31, R8, RZ ;  /* 0x000000081f11b224 */ /* 0x004fc800078e02ff */
[----:B------:R2:W3:Y:S01]  /*0730*/  @!P1 LDG.E R32, desc[UR8][R14.64] ;  /* 0x000000080e209981 */ /* 0x0004e2000c1e1900 */
[----:B------:R-:W-:Y:S01]  /*0740*/  @!P2 IADD3 R16, R21, R27, RZ ;  /* 0x0000001b1510a210 */ /* 0x000fe20007ffe0ff */
[----:B------:R-:W-:Y:S01]  /*0750*/  @!P3 IMAD R17, R6, R9, R17 ;  /* 0x000000090611b224 */ /* 0x000fe200078e0211 */
[C---:B-1----:R-:W-:Y:S02]  /*0760*/  @!P2 LEA R12, P4, R20.reuse, R12, 0x1 ;  /* 0x0000000c140ca211 */ /* 0x042fe400078808ff */
[----:B--2---:R-:W-:Y:S02]  /*0770*/  @!P3 MOV R14, R46 ;  /* 0x0000002e000eb202 */ /* 0x004fe40000000f00 */
[----:B------:R-:W-:Y:S02]  /*0780*/  @!P3 MOV R15, R49 ;  /* 0x00000031000fb202 */ /* 0x000fe40000000f00 */
[----:B------:R-:W-:Y:S01]  /*0790*/  @!P2 LEA.HI.X R13, R20, R13, R16, 0x1, P4 ;  /* 0x0000000d140da211 */ /* 0x000fe200020f0c10 */
[----:B------:R-:W-:Y:S01]  /*07a0*/  @!P3 IMAD.WIDE.U32 R8, R6, R8, R14 ;  /* 0x000000080608b225 */ /* 0x000fe200078e000e */
[----:B------:R-:W-:-:S03]  /*07b0*/  MOV R34, RZ ;  /* 0x000000ff00227202 */ /* 0x000fc60000000f00 */
[----:B------:R1:W2:Y:S01]  /*07c0*/  @!P2 LDG.E R33, desc[UR8][R12.64] ;  /* 0x000000080c21a981 */ /* 0x0002a2000c1e1900 */
[----:B------:R-:W-:Y:S02]  /*07d0*/  @!P3 IADD3 R9, R9, R17, RZ ;  /* 0x000000110909b210 */ /* 0x000fe40007ffe0ff */
[----:B0-----:R-:W-:-:S04]  /*07e0*/  @!P3 LEA R10, P1, R8, R10, 0x1 ;  /* 0x0000000a080ab211 */ /* 0x001fc800078208ff */
[----:B------:R-:W-:-:S05]  /*07f0*/  @!P3 LEA.HI.X R11, R8, R11, R9, 0x1, P1 ;  /* 0x0000000b080bb211 */ /* 0x000fca00008f0c09 */
[----:B------:R0:W5:Y:S01]  /*0800*/  @!P3 LDG.E R34, desc[UR8][R10.64] ;  /* 0x000000080a22b981 */ /* 0x000162000c1e1900 */
[----:B------:R-:W-:Y:S02]  /*0810*/  ISETP.GT.AND P1, PT, R4, 0x21f, PT ;  /* 0x0000021f0400780c */ /* 0x000fe40003f24270 */
[----:B------:R-:W-:Y:S01]  /*0820*/  ISETP.NE.AND P2, PT, R2, RZ, PT ;  /* 0x000000ff0200720c */ /* 0x000fe20003f45270 */
[----:B------:R-:W5:Y:S01]  /*0830*/  LDC R35, c[0x0][0xc] ;  /* 0x00000300ff237b82 */ /* 0x000f620000000800 */
[----:B------:R-:W-:Y:S01]  /*0840*/  ISETP.NE.AND P3, PT, R4, RZ, PT ;  /* 0x000000ff0400720c */ /* 0x000fe20003f65270 */
[----:B------:R-:W-:Y:S01]  /*0850*/  BSSY B0, `(.L_x_3097) ;  /* 0x000007b000007945 */ /* 0x000fe20003800000 */
[----:B----4-:R-:W-:-:S04]  /*0860*/  PRMT R8, R30, 0x7632, R8 ;  /* 0x000076321e087816 */ /* 0x010fc80000000008 */
[----:B------:R-:W-:Y:S02]  /*0870*/  SHF.L.U32 R9, R8, 0x10, RZ ;  /* 0x0000001008097819 */ /* 0x000fe400000006ff */
[----:B------:R-:W-:-:S03]  /*0880*/  SHF.L.U32 R8, R30, 0x10, RZ ;  /* 0x000000101e087819 */ /* 0x000fc600000006ff */
[----:B-1----:R-:W-:Y:S01]  /*0890*/  FMUL.FTZ R13, R9, R9 ;  /* 0x00000009090d7220 */ /* 0x002fe20000410000 */
[----:B---3--:R-:W-:Y:S01]  /*08a0*/  PRMT R14, R32, 0x7632, R14 ;  /* 0x00007632200e7816 */ /* 0x008fe2000000000e */
[----:B------:R-:W-:Y:S01]  /*08b0*/  FADD.FTZ R9, R8, R9 ;  /* 0x0000000908097221 */ /* 0x000fe20000010000 */
[----:B------:R-:W-:Y:S02]  /*08c0*/  SHF.L.U32 R12, R32, 0x10, RZ ;  /* 0x00000010200c7819 */ /* 0x000fe400000006ff */
[----:B------:R-:W-:Y:S01]  /*08d0*/  SHF.L.U32 R15, R14, 0x10, RZ ;  /* 0x000000100e0f7819 */ /* 0x000fe200000006ff */
[----:B------:R-:W-:Y:S01]  /*08e0*/  FFMA.FTZ R13, R8, R8, R13 ;  /* 0x00000008080d7223 */ /* 0x000fe2000001000d */
[----:B------:R-:W-:-:S03]  /*08f0*/  FADD.FTZ R9, RZ, R9 ;  /* 0x00000009ff097221 */ /* 0x000fc60000010000 */
[----:B0-----:R-:W-:Y:S01]  /*0900*/  FMUL.FTZ R11, R15, R15 ;  /* 0x0000000f0f0b7220 */ /* 0x001fe20000410000 */
[----:B------:R-:W-:-:S03]  /*0910*/  FADD.FTZ R8, R12, R15 ;  /* 0x0000000f0c087221 */ /* 0x000fc60000010000 */
[----:B------:R-:W-:Y:S01]  /*0920*/  FFMA.FTZ R12, R12, R12, R11 ;  /* 0x0000000c0c0c7223 */ /* 0x000fe2000001000b */
[----:B--2---:R-:W-:-:S04]  /*0930*/  PRMT R14, R33, 0x7632, R14 ;  /* 0x00007632210e7816 */ /* 0x004fc8000000000e */
[----:B------:R-:W-:Y:S01]  /*0940*/  SHF.L.U32 R17, R14, 0x10, RZ ;  /* 0x000000100e117819 */ /* 0x000fe200000006ff */
[----:B------:R-:W-:Y:S01]  /*0950*/  FADD.FTZ R8, R9, R8 ;  /* 0x0000000809087221 */ /* 0x000fe20000010000 */
[----:B------:R-:W-:Y:S01]  /*0960*/  SHF.L.U32 R10, R33, 0x10, RZ ;  /* 0x00000010210a7819 */ /* 0x000fe200000006ff */
[----:B------:R-:W-:Y:S02]  /*0970*/  FADD.FTZ R13, RZ, R13 ;  /* 0x0000000dff0d7221 */ /* 0x000fe40000010000 */
[----:B------:R-:W-:Y:S01]  /*0980*/  FMUL.FTZ R9, R17, R17 ;  /* 0x0000001111097220 */ /* 0x000fe20000410000 */
[----:B-----5:R-:W-:Y:S01]  /*0990*/  PRMT R11, R34, 0x7632, R11 ;  /* 0x00007632220b7816 */ /* 0x020fe2000000000b */
[C---:B------:R-:W-:Y:S02]  /*09a0*/  FADD.FTZ R17, R10.reuse, R17 ;  /* 0x000000110a117221 */ /* 0x040fe40000010000 */
[----:B------:R-:W-:Y:S01]  /*09b0*/  FFMA.FTZ R9, R10, R10, R9 ;  /* 0x0000000a0a097223 */ /* 0x000fe20000010009 */
[----:B------:R-:W-:Y:S01]  /*09c0*/  SHF.L.U32 R11, R11, 0x10, RZ ;  /* 0x000000100b0b7819 */ /* 0x000fe200000006ff */
[----:B------:R-:W-:Y:S01]  /*09d0*/  FADD.FTZ R12, R13, R12 ;  /* 0x0000000c0d0c7221 */ /* 0x000fe20000010000 */
[----:B------:R-:W-:-:S02]  /*09e0*/  MOV R14, 0xffffffe0 ;  /* 0xffffffe0000e7802 */ /* 0x000fc40000000f00 */
[----:B------:R-:W-:Y:S01]  /*09f0*/  SHF.L.U32 R10, R34, 0x10, RZ ;  /* 0x00000010220a7819 */ /* 0x000fe200000006ff */
[----:B------:R-:W-:Y:S01]  /*0a00*/  FMUL.FTZ R13, R11, R11 ;  /* 0x0000000b0b0d7220 */ /* 0x000fe20000410000 */
[----:B------:R-:W-:Y:S01]  /*0a10*/  FADD.FTZ R9, R12, R9 ;  /* 0x000000090c097221 */ /* 0x000fe20000010000 */
[----:B------:R-:W-:Y:S01]  /*0a20*/  FADD.FTZ R8, R8, R17 ;  /* 0x0000001108087221 */ /* 0x000fe20000010000 */
[----:B------:R-:W-:Y:S02]  /*0a30*/  IMAD R12, R41, R14, 0x22f ;  /* 0x0000022f290c7424 */ /* 0x000fe400078e020e */
[C---:B------:R-:W-:Y:S01]  /*0a40*/  FADD.FTZ R11, R10.reuse, R11 ;  /* 0x0000000b0a0b7221 */ /* 0x040fe20000010000 */
[----:B------:R-:W-:-:S03]  /*0a50*/  FFMA.FTZ R10, R10, R10, R13 ;  /* 0x0000000a0a0a7223 */ /* 0x000fc6000001000d */
[----:B------:R-:W-:Y:S01]  /*0a60*/  FADD.FTZ R8, R8, R11 ;  /* 0x0000000b08087221 */ /* 0x000fe20000010000 */
[----:B------:R-:W-:Y:S01]  /*0a70*/  SEL R11, R12, 0x1f, P1 ;  /* 0x0000001f0c0b7807 */ /* 0x000fe20000800000 */
[----:B------:R-:W-:-:S04]  /*0a80*/  FADD.FTZ R9, R9, R10 ;  /* 0x0000000a09097221 */ /* 0x000fc80000010000 */
[----:B------:R-:W0:Y:S04]  /*0a90*/  SHFL.DOWN PT, R13, R8, 0x1, R11 ;  /* 0x08200000080d7989 */ /* 0x000e2800000e000b */
[----:B------:R-:W1:Y:S01]  /*0aa0*/  SHFL.DOWN PT, R10, R9, 0x1, R11 ;  /* 0x08200000090a7989 */ /* 0x000e6200000e000b */
[C---:B------:R-:W-:Y:S02]  /*0ab0*/  ISETP.GE.AND P1, PT, R2.reuse, R11, PT ;  /* 0x0000000b0200720c */ /* 0x040fe40003f26270 */
[----:B------:R-:W-:-:S11]  /*0ac0*/  IADD3 R12, R2, 0x2, RZ ;  /* 0x00000002020c7810 */ /* 0x000fd60007ffe0ff */
[----:B0-----:R-:W-:Y:S01]  /*0ad0*/  @!P1 FADD.FTZ R8, R8, R13 ;  /* 0x0000000d08089221 */ /* 0x001fe20000010000 */
[----:B-1----:R-:W-:-:S04]  /*0ae0*/  @!P1 FADD.FTZ R9, R9, R10 ;  /* 0x0000000a09099221 */ /* 0x002fc80000010000 */
[----:B------:R-:W0:Y:S04]  /*0af0*/  SHFL.DOWN PT, R13, R8, 0x2, R11 ;  /* 0x08400000080d7989 */ /* 0x000e2800000e000b */
[----:B------:R-:W1:Y:S01]  /*0b00*/  SHFL.DOWN PT, R10, R9, 0x2, R11 ;  /* 0x08400000090a7989 */ /* 0x000e6200000e000b */
[----:B------:R-:W-:Y:S02]  /*0b10*/  ISETP.GT.AND P1, PT, R12, R11, PT ;  /* 0x0000000b0c00720c */ /* 0x000fe40003f24270 */
        /* <DEDUP_REMOVED lines=11> */
[----:B------:R-:W-:Y:S01]  /*0bd0*/  ISETP.GT.AND P1, PT, R12, R11, PT ;  /* 0x0000000b0c00720c */ /* 0x000fe20003f24270 */
[----:B------:R-:W2:Y:S01]  /*0be0*/  @!P2 S2R R15, SR_CgaCtaId ;  /* 0x00000000000fa919 */ /* 0x000ea20000008800 */
[----:B------:R-:W-:-:S11]  /*0bf0*/  IADD3 R12, R2, 0x10, RZ ;  /* 0x00000010020c7810 */ /* 0x000fd60007ffe0ff */
[----:B0-----:R-:W-:Y:S01]  /*0c00*/  @!P1 FADD.FTZ R8, R8, R13 ;  /* 0x0000000d08089221 */ /* 0x001fe20000010000 */
[----:B-1----:R-:W-:-:S04]  /*0c10*/  @!P1 FADD.FTZ R9, R9, R10 ;  /* 0x0000000a09099221 */ /* 0x002fc80000010000 */
[----:B------:R-:W0:Y:S04]  /*0c20*/  SHFL.DOWN PT, R13, R8, 0x10, R11 ;  /* 0x0a000000080d7989 */ /* 0x000e2800000e000b */
[----:B------:R-:W1:Y:S01]  /*0c30*/  SHFL.DOWN PT, R10, R9, 0x10, R11 ;  /* 0x0a000000090a7989 */ /* 0x000e6200000e000b */
[----:B------:R-:W-:Y:S02]  /*0c40*/  ISETP.GT.AND P1, PT, R12, R11, PT ;  /* 0x0000000b0c00720c */ /* 0x000fe40003f24270 */
[----:B------:R-:W-:-:S04]  /*0c50*/  @!P2 MOV R12, 0x400 ;  /* 0x00000400000ca802 */ /* 0x000fc80000000f00 */
[----:B--2---:R-:W-:-:S04]  /*0c60*/  @!P2 LEA R12, R15, R12, 0x18 ;  /* 0x0000000c0f0ca211 */ /* 0x004fc800078ec0ff */
[----:B------:R-:W-:-:S03]  /*0c70*/  @!P2 LEA R12, R41, R12, 0x3 ;  /* 0x0000000c290ca211 */ /* 0x000fc600078e18ff */
[----:B0-----:R-:W-:Y:S01]  /*0c80*/  @!P1 FADD.FTZ R8, R8, R13 ;  /* 0x0000000d08089221 */ /* 0x001fe20000010000 */
[----:B-1----:R-:W-:-:S04]  /*0c90*/  @!P1 FADD.FTZ R9, R9, R10 ;  /* 0x0000000a09099221 */ /* 0x002fc80000010000 */
[----:B------:R-:W-:Y:S02]  /*0ca0*/  MOV R36, R8 ;  /* 0x0000000800247202 */ /* 0x000fe40000000f00 */
[----:B------:R-:W-:-:S05]  /*0cb0*/  MOV R37, R9 ;  /* 0x0000000900257202 */ /* 0x000fca0000000f00 */
[----:B------:R0:W-:Y:S01]  /*0cc0*/  @!P2 STS.64 [R12+0x18], R36 ;  /* 0x000018240c00a388 */ /* 0x0001e20000000a00 */
[----:B------:R-:W-:Y:S01]  /*0cd0*/  BAR.SYNC.DEFER_BLOCKING 0x0 ;  /* 0x0000000000007b1d */ /* 0x000fe20000010000 */
[----:B------:R-:W-:Y:S02]  /*0ce0*/  ISETP.GE.U32.AND P1, PT, R35, 0x2, PT ;  /* 0x000000022300780c */ /* 0x000fe40003f26070 */
[----:B------:R-:W-:Y:S02]  /*0cf0*/  PRMT R38, R32, 0x7632, R38 ;  /* 0x0000763220267816 */ /* 0x000fe40000000026 */
[----:B------:R-:W-:Y:S01]  /*0d00*/  PRMT R39, R30, 0x7632, R39 ;  /* 0x000076321e277816 */ /* 0x000fe20000000027 */
[----:B------:R-:W-:Y:S08]  /*0d10*/  @P3 BRA `(.L_x_3098) ;  /* 0x0000000000b83947 */ /* 0x000ff00003800000 */
[----:B------:R-:W1:Y:S01]  /*0d20*/  S2UR UR6, SR_CgaCtaId ;  /* 0x00000000000679c3 */ /* 0x000e620000008800 */
[----:B------:R-:W-:Y:S02]  /*0d30*/  UMOV UR5, 0x400 ;  /* 0x0000040000057882 */ /* 0x000fe40000000000 */
[----:B-1----:R-:W-:-:S09]  /*0d40*/  ULEA UR5, UR6, UR5, 0x18 ;  /* 0x0000000506057291 */ /* 0x002fd2000f8ec03f */
[----:B------:R-:W1:Y:S04]  /*0d50*/  LDS.128 R16, [UR5+0x20] ;  /* 0x00002005ff107984 */ /* 0x000e680008000c00 */
[----:B------:R-:W2:Y:S04]  /*0d60*/  LDS.128 R24, [UR5+0x30] ;  /* 0x00003005ff187984 */ /* 0x000ea80008000c00 */
[----:B------:R-:W3:Y:S04]  /*0d70*/  LDS.128 R20, [UR5+0x40] ;  /* 0x00004005ff147984 */ /* 0x000ee80008000c00 */
[----:B0-----:R-:W0:Y:S04]  /*0d80*/  LDS.128 R12, [UR5+0x50] ;  /* 0x00005005ff0c7984 */ /* 0x001e280008000c00 */
[----:B------:R-:W4:Y:S01]  /*0d90*/  LDS.128 R8, [UR5+0x60] ;  /* 0x00006005ff087984 */ /* 0x000f220008000c00 */
[----:B-1----:R-:W-:Y:S01]  /*0da0*/  FADD.FTZ R51, R36, R16 ;  /* 0x0000001024337221 */ /* 0x002fe20000010000 */
[----:B------:R-:W-:-:S03]  /*0db0*/  FADD.FTZ R16, R37, R17 ;  /* 0x0000001125107221 */ /* 0x000fc60000010000 */
[----:B------:R-:W-:Y:S01]  /*0dc0*/  FADD.FTZ R51, R51, R18 ;  /* 0x0000001233337221 */ /* 0x000fe20000010000 */
[----:B------:R-:W-:Y:S02]  /*0dd0*/  FADD.FTZ R36, R16, R19 ;  /* 0x0000001310247221 */ /* 0x000fe40000010000 */
[----:B------:R-:W1:Y:S01]  /*0de0*/  LDS.128 R16, [UR5+0x70] ;  /* 0x00007005ff107984 */ /* 0x000e620008000c00 */
[----:B--2---:R-:W-:Y:S01]  /*0df0*/  FADD.FTZ R51, R51, R24 ;  /* 0x0000001833337221 */ /* 0x004fe20000010000 */
[----:B------:R-:W-:-:S03]  /*0e00*/  FADD.FTZ R36, R36, R25 ;  /* 0x0000001924247221 */ /* 0x000fc60000010000 */
[----:B------:R-:W-:Y:S01]  /*0e10*/  FADD.FTZ R51, R51, R26 ;  /* 0x0000001a33337221 */ /* 0x000fe20000010000 */
[----:B------:R-:W-:Y:S02]  /*0e20*/  FADD.FTZ R36, R36, R27 ;  /* 0x0000001b24247221 */ /* 0x000fe40000010000 */
[----:B------:R-:W2:Y:S01]  /*0e30*/  LDS.128 R24, [UR5+0x80] ;  /* 0x00008005ff187984 */ /* 0x000ea20008000c00 */
[----:B---3--:R-:W-:Y:S01]  /*0e40*/  FADD.FTZ R51, R51, R20 ;  /* 0x0000001433337221 */ /* 0x008fe20000010000 */
[----:B------:R-:W-:-:S03]  /*0e50*/  FADD.FTZ R36, R36, R21 ;  /* 0x0000001524247221 */ /* 0x000fc60000010000 */
[----:B------:R-:W-:Y:S01]  /*0e60*/  FADD.FTZ R51, R51, R22 ;  /* 0x0000001633337221 */ /* 0x000fe20000010000 */
[----:B------:R-:W-:Y:S02]  /*0e70*/  FADD.FTZ R36, R36, R23 ;  /* 0x0000001724247221 */ /* 0x000fe40000010000 */
[----:B------:R-:W3:Y:S01]  /*0e80*/  LDS.128 R20, [UR5+0x90] ;  /* 0x00009005ff147984 */ /* 0x000ee20008000c00 */
[----:B0-----:R-:W-:Y:S01]  /*0e90*/  FADD.FTZ R51, R51, R12 ;  /* 0x0000000c33337221 */ /* 0x001fe20000010000 */
[----:B------:R-:W-:Y:S02]  /*0ea0*/  FADD.FTZ R12, R36, R13 ;  /* 0x0000000d240c7221 */ /* 0x000fe40000010000 */
[----:B------:R-:W0:Y:S01]  /*0eb0*/  LDS.64 R36, [UR5+0xa0] ;  /* 0x0000a005ff247984 */ /* 0x000e220008000a00 */
[----:B------:R-:W-:Y:S01]  /*0ec0*/  FADD.FTZ R51, R51, R14 ;  /* 0x0000000e33337221 */ /* 0x000fe20000010000 */
[----:B------:R-:W-:-:S03]  /*0ed0*/  FADD.FTZ R12, R12, R15 ;  /* 0x0000000f0c0c7221 */ /* 0x000fc60000010000 */
[----:B----4-:R-:W-:Y:S01]  /*0ee0*/  FADD.FTZ R51, R51, R8 ;  /* 0x0000000833337221 */ /* 0x010fe20000010000 */
        /* <DEDUP_REMOVED lines=17> */
.L_x_3098:
[----:B------:R-:W-:Y:S05]  /*1000*/  BSYNC B0 ;  /* 0x0000000000007941 */ /* 0x000fea0003800000 */
.L_x_3097:
[----:B------:R-:W-:Y:S02]  /*1010*/  PRMT R16, R33, 0x7632, R16 ;  /* 0x0000763221107816 */ /* 0x000fe40000000010 */
[----:B------:R-:W-:Y:S01]  /*1020*/  PRMT R17, R34, 0x7632, R17 ;  /* 0x0000763222117816 */ /* 0x000fe20000000011 */
[----:B------:R-:W-:Y:S06]  /*1030*/  @!P1 BRA `(.L_x_3099) ;  /* 0x0000000800709947 */ /* 0x000fec0003800000 */
[----:B------:R-:W-:Y:S05]  /*1040*/  @P3 BRA `(.L_x_3100) ;  /* 0x0000000000743947 */ /* 0x000fea0003800000 */
[----:B------:R-:W1:Y:S01]  /*1050*/  LDC R15, c[0x0][0x10] ;  /* 0x00000400ff0f7b82 */ /* 0x000e620000000800 */
[----:B------:R-:W2:Y:S01]  /*1060*/  S2R R14, SR_CTAID.Y ;  /* 0x00000000000e7919 */ /* 0x000ea20000002600 */
[C---:B0-----:R-:W-:Y:S02]  /*1070*/  LOP3.LUT R12, R0.reuse, 0x1, RZ, 0xc0, !PT ;  /* 0x00000001000c7812 */ /* 0x041fe400078ec0ff */
[----:B------:R-:W-:-:S04]  /*1080*/  LOP3.LUT P1, RZ, R0, 0x2, RZ, 0xc0, !PT ;  /* 0x0000000200ff7812 */ /* 0x000fc8000782c0ff */
[----:B------:R-:W0:Y:S08]  /*1090*/  LDC.64 R10, c[0x0][0x248] ;  /* 0x00009200ff0a7b82 */ /* 0x000e300000000a00 */
[----:B------:R-:W3:Y:S01]  /*10a0*/  LDC.64 R8, c[0x0][0x240] ;  /* 0x00009000ff087b82 */ /* 0x000ee20000000a00 */
[----:B-1----:R-:W-:-:S04]  /*10b0*/  IMAD R12, R12, R15, RZ ;  /* 0x0000000f0c0c7224 */ /* 0x002fc800078e02ff */
[----:B------:R-:W-:-:S05]  /*10c0*/  IMAD R13, R12, R35, RZ ;  /* 0x000000230c0d7224 */ /* 0x000fca00078e02ff */
[----:B------:R-:W-:Y:S01]  /*10d0*/  SHF.L.U32 R13, R13, 0x1, RZ ;  /* 0x000000010d0d7819 */ /* 0x000fe200000006ff */
[----:B--2---:R-:W-:-:S04]  /*10e0*/  IMAD R15, R15, UR7, R14 ;  /* 0x000000070f0f7c24 */ /* 0x004fc8000f8e020e */
[----:B0-----:R-:W-:Y:S01]  /*10f0*/  IMAD.WIDE R10, R13, 0x4, R10 ;  /* 0x000000040d0a7825 */ /* 0x001fe200078e020a */
[----:B------:R-:W-:Y:S02]  /*1100*/  IADD3 R13, R12, R14, RZ ;  /* 0x0000000e0c0d7210 */ /* 0x000fe40007ffe0ff */
[----:B------:R-:W-:-:S03]  /*1110*/  MOV R12, 0xffffffff ;  /* 0xffffffff000c7802 */ /* 0x000fc60000000f00 */
[----:B---3--:R-:W-:Y:S01]  /*1120*/  IMAD.WIDE.U32 R8, R13, 0x4, R8 ;  /* 0x000000040d087825 */ /* 0x008fe200078e0008 */
[----:B------:R-:W-:-:S03]  /*1130*/  SEL R13, R35, RZ, !P1 ;  /* 0x000000ff230d7207 */ /* 0x000fc60004800000 */
[----:B------:R-:W-:Y:S01]  /*1140*/  IMAD.WIDE.U32 R10, R15, 0x8, R10 ;  /* 0x000000080f0a7825 */ /* 0x000fe200078e000a */
[----:B------:R-:W-:Y:S02]  /*1150*/  SEL R15, R12, 0x1, P1 ;  /* 0x000000010c0f7807 */ /* 0x000fe40000800000 */
[----:B------:R-:W-:Y:S02]  /*1160*/  ISETP.NE.AND P1, PT, R13, -0x1, PT ;  /* 0xffffffff0d00780c */ /* 0x000fe40003f25270 */
[----:B------:R1:W-:Y:S01]  /*1170*/  STG.E.64 desc[UR8][R10.64], R36 ;  /* 0x000000240a007986 */ /* 0x0003e2000c101b08 */
[----:B------:R-:W-:Y:S06]  /*1180*/  MEMBAR.ALL.GPU ;  /* 0x0000000000007992 */ /* 0x000fec000000a000 */
[----:B------:R-:W-:-:S00]  /*1190*/  ERRBAR ;  /* 0x00000000000079ab */ /* 0x000fc00000000000 */
[----:B------:R-:W-:Y:S06]  /*11a0*/  CGAERRBAR ;  /* 0x00000000000075ab */ /* 0x000fec0000000000 */
[----:B------:R1:W-:Y:S01]  /*11b0*/  REDG.E.ADD.S32.STRONG.GPU desc[UR8][R8.64], R15 ;  /* 0x0000000f0800798e */ /* 0x0003e2000c10e388 */
[----:B------:R-:W-:Y:S05]  /*11c0*/  @!P1 BRA `(.L_x_3100) ;  /* 0x0000000000149947 */ /* 0x000fea0003800000 */
.L_x_3101:
[----:B-1----:R-:W2:Y:S04]  /*11d0*/  LDG.E.STRONG.GPU R10, desc[UR8][R8.64] ;  /* 0x00000008080a7981 */ /* 0x002ea8000c1ef900 */
[----:B--2---:R-:W-:Y:S01]  /*11e0*/  CCTL.IVALL ;  /* 0x00000000ff00798f */ /* 0x004fe20002000000 */
[----:B------:R-:W-:Y:S05]  /*11f0*/  YIELD ;  /* 0x0000000000007946 */ /* 0x000fea0003800000 */
[----:B------:R-:W-:-:S13]  /*1200*/  ISETP.NE.AND P1, PT, R10, R13, PT ;  /* 0x0000000d0a00720c */ /* 0x000fda0003f25270 */
[----:B------:R-:W-:Y:S05]  /*1210*/  @P1 BRA `(.L_x_3101) ;  /* 0xfffffffc00ec1947 */ /* 0x000fea000383ffff */
.L_x_3100:
[----:B------:R-:W-:Y:S01]  /*1220*/  ISETP.NE.AND P1, PT, R35, RZ, PT ;  /* 0x000000ff2300720c */ /* 0x000fe20003f25270 */
[----:B------:R-:W-:Y:S05]  /*1230*/  WARPSYNC.ALL ;  /* 0x0000000000007948 */ /* 0x000fea0003800000 */
[----:B------:R-:W-:Y:S07]  /*1240*/  BAR.SYNC.DEFER_BLOCKING 0x0 ;  /* 0x0000000000007b1d */ /* 0x000fee0000010000 */
[----:B------:R-:W-:Y:S05]  /*1250*/  @!P1 BRA `(.L_x_3099) ;  /* 0x0000000400e89947 */ /* 0x000fea0003800000 */
[C---:B-1----:R-:W-:Y:S01]  /*1260*/  IADD3 R8, R35.reuse, -0x1, RZ ;  /* 0xffffffff23087810 */ /* 0x042fe20007ffe0ff */
[----:B------:R-:W-:Y:S01]  /*1270*/  HFMA2.MMA R21, -RZ, RZ, 0, 0 ;  /* 0x00000000ff157435 */ /* 0x000fe200000001ff */
[----:B------:R-:W-:Y:S02]  /*1280*/  LOP3.LUT P1, R20, R35, 0x3, RZ, 0xc0, !PT ;  /* 0x0000000323147812 */ /* 0x000fe4000782c0ff */
[----:B------:R-:W-:-:S13]  /*1290*/  ISETP.GE.U32.AND P2, PT, R8, 0x3, PT ;  /* 0x000000030800780c */ /* 0x000fda0003f46070 */
[----:B------:R-:W-:Y:S05]  /*12a0*/  @!P2 BRA `(.L_x_3102) ;  /* 0x000000040008a947 */ /* 0x000fea0003800000 */
[----:B------:R-:W-:Y:S02]  /*12b0*/  LOP3.LUT R22, R35, 0x3, RZ, 0xc0, !PT ;  /* 0x0000000323167812 */ /* 0x000fe400078ec0ff */
[----:B------:R-:W-:Y:S02]  /*12c0*/  MOV R21, RZ ;  /* 0x000000ff00157202 */ /* 0x000fe40000000f00 */
[----:B------:R-:W-:-:S07]  /*12d0*/  IADD3 R22, -R22, R35, RZ ;  /* 0x0000002316167210 */ /* 0x000fce0007ffe1ff */
.L_x_3103:
[C---:B------:R-:W-:Y:S02]  /*12e0*/  ISETP.EQ.OR P5, PT, R21.reuse, UR7, P3 ;  /* 0x0000000715007c0c */ /* 0x040fe40009fa2670 */
[C---:B------:R-:W-:Y:S02]  /*12f0*/  IADD3 R27, R21.reuse, 0x1, RZ ;  /* 0x00000001151b7810 */ /* 0x040fe40007ffe0ff */
[----:B------:R-:W-:Y:S02]  /*1300*/  IADD3 R25, R21, 0x2, RZ ;  /* 0x0000000215197810 */ /* 0x000fe40007ffe0ff */
[----:B------:R-:W-:Y:S02]  /*1310*/  ISETP.EQ.OR P6, PT, R27, UR7, P3 ;  /* 0x000000071b007c0c */ /* 0x000fe40009fc2670 */
[----:B------:R-:W-:Y:S02]  /*1320*/  ISETP.EQ.OR P4, PT, R25, UR7, P3 ;  /* 0x0000000719007c0c */ /* 0x000fe40009f82670 */
[----:B------:R-:W-:-:S03]  /*1330*/  IADD3 R14, R21, 0x3, RZ ;  /* 0x00000003150e7810 */ /* 0x000fc60007ffe0ff */
[----:B------:R-:W1:Y:S01]  /*1340*/  @!P5 S2R R51, SR_CTAID.Y ;  /* 0x000000000033d919 */ /* 0x000e620000002600 */
[----:B------:R-:W2:Y:S01]  /*1350*/  @!P5 LDC R8, c[0x0][0x10] ;  /* 0x00000400ff08db82 */ /* 0x000ea20000000800 */
[----:B------:R-:W-:Y:S02]  /*1360*/  ISETP.EQ.OR P2, PT, R14, UR7, P3 ;  /* 0x000000070e007c0c */ /* 0x000fe40009f42670 */
[C---:B------:R-:W-:Y:S02]  /*1370*/  @!P5 LOP3.LUT R9, R0.reuse, 0x1, RZ, 0xc0, !PT ;  /* 0x000000010009d812 */ /* 0x040fe400078ec0ff */
[----:B0-----:R-:W0:Y:S01]  /*1380*/  @!P6 S2R R12, SR_CTAID.Y ;  /* 0x00000000000ce919 */ /* 0x001e220000002600 */
[C---:B------:R-:W-:Y:S02]  /*1390*/  @!P6 LOP3.LUT R13, R0.reuse, 0x1, RZ, 0xc0, !PT ;  /* 0x00000001000de812 */ /* 0x040fe400078ec0ff */
[----:B------:R-:W0:Y:S01]  /*13a0*/  @!P6 LDC R26, c[0x0][0x10] ;  /* 0x00000400ff1aeb82 */ /* 0x000e220000000800 */
[----:B------:R-:W3:Y:S01]  /*13b0*/  @!P4 S2R R11, SR_CTAID.Y ;  /* 0x00000000000bc919 */ /* 0x000ee20000002600 */
[----:B------:R-:W-:-:S04]  /*13c0*/  @!P4 LOP3.LUT R53, R0, 0x1, RZ, 0xc0, !PT ;  /* 0x000000010035c812 */ /* 0x000fc800078ec0ff */
[----:B------:R-:W4:Y:S02]  /*13d0*/  @!P2 S2R R23, SR_CTAID.Y ;  /* 0x000000000017a919 */ /* 0x000f240000002600 */
[----:B------:R-:W3:Y:S08]  /*13e0*/  @!P4 LDC R24, c[0x0][0x10] ;  /* 0x00000400ff18cb82 */ /* 0x000ef00000000800 */
[----:B------:R-:W5:Y:S01]  /*13f0*/  @!P2 LDC R15, c[0x0][0x10] ;  /* 0x00000400ff0fab82 */ /* 0x000f620000000800 */
[----:B--2---:R-:W-:-:S04]  /*1400*/  @!P5 IMAD R10, R9, R8, RZ ;  /* 0x00000008090ad224 */ /* 0x004fc800078e02ff */
[----:B------:R-:W-:Y:S02]  /*1410*/  @!P5 IMAD R44, R10, R35, RZ ;  /* 0x000000230a2cd224 */ /* 0x000fe400078e02ff */
[----:B-1----:R-:W-:Y:S01]  /*1420*/  @!P5 IMAD R51, R8, R21, R51 ;  /* 0x000000150833d224 */ /* 0x002fe200078e0233 */
[----:B------:R-:W1:Y:S02]  /*1430*/  @!P5 LDC.64 R18, c[0x0][0x248] ;  /* 0x00009200ff12db82 */ /* 0x000e640000000a00 */
[----:B------:R-:W-:Y:S01]  /*1440*/  @!P5 SHF.L.U32 R44, R44, 0x1, RZ ;  /* 0x000000012c2cd819 */ /* 0x000fe200000006ff */
[-C--:B0-----:R-:W-:Y:S02]  /*1450*/  @!P6 IMAD R27, R27, R26.reuse, R12 ;  /* 0x0000001a1b1be224 */ /* 0x081fe400078e020c */
[----:B------:R-:W-:-:S03]  /*1460*/  @!P6 IMAD R26, R13, R26, RZ ;  /* 0x0000001a0d1ae224 */ /* 0x000fc600078e02ff */
[----:B------:R-:W0:Y:S01]  /*1470*/  @!P6 LDC.64 R8, c[0x0][0x248] ;  /* 0x00009200ff08eb82 */ /* 0x000e220000000a00 */
[-C--:B---3--:R-:W-:Y:S02]  /*1480*/  @!P4 IMAD R25, R25, R24.reuse, R11 ;  /* 0x000000181919c224 */ /* 0x088fe400078e020b */
[----:B------:R-:W-:Y:S02]  /*1490*/  @!P4 IMAD R24, R53, R24, RZ ;  /* 0x000000183518c224 */ /* 0x000fe400078e02ff */
[-C--:B------:R-:W-:Y:S01]  /*14a0*/  @!P6 IMAD R53, R26, R35.reuse, RZ ;  /* 0x000000231a35e224 */ /* 0x080fe200078e02ff */
[----:B------:R-:W-:Y:S01]  /*14b0*/  @!P2 LOP3.LUT R26, R0, 0x1, RZ, 0xc0, !PT ;  /* 0x00000001001aa812 */ /* 0x000fe200078ec0ff */
[----:B------:R-:W-:Y:S01]  /*14c0*/  @!P4 IMAD R24, R24, R35, RZ ;  /* 0x000000231818c224 */ /* 0x000fe200078e02ff */
[----:B------:R-:W2:Y:S02]  /*14d0*/  @!P4 LDC.64 R12, c[0x0][0x248] ;  /* 0x00009200ff0ccb82 */ /* 0x000ea40000000a00 */
[----:B------:R-:W-:Y:S01]  /*14e0*/  @!P6 SHF.L.U32 R53, R53, 0x1, RZ ;  /* 0x000000013535e819 */ /* 0x000fe200000006ff */
[----:B-----5:R-:W-:-:S04]  /*14f0*/  @!P2 IMAD R26, R26, R15, RZ ;  /* 0x0000000f1a1aa224 */ /* 0x020fc800078e02ff */
[----:B------:R-:W-:Y:S01]  /*1500*/  @!P2 IMAD R26, R26, R35, RZ ;  /* 0x000000231a1aa224 */ /* 0x000fe200078e02ff */
[----:B------:R-:W3:Y:S01]  /*1510*/  @!P2 LDC.64 R10, c[0x0][0x248] ;  /* 0x00009200ff0aab82 */ /* 0x000ee20000000a00 */
[----:B-1----:R-:W-:-:S04]  /*1520*/  @!P5 IMAD.WIDE R18, R44, 0x4, R18 ;  /* 0x000000042c12d825 */ /* 0x002fc800078e0212 */
[----:B------:R-:W-:Y:S01]  /*1530*/  @!P5 IMAD.WIDE.U32 R18, R51, 0x8, R18 ;  /* 0x000000083312d825 */ /* 0x000fe200078e0012 */
[----:B------:R-:W-:-:S03]  /*1540*/  @!P2 SHF.L.U32 R51, R26, 0x1, RZ ;  /* 0x000000011a33a819 */ /* 0x000fc600000006ff */
[----:B0-----:R-:W-:Y:S01]  /*1550*/  @!P6 IMAD.WIDE R8, R53, 0x4, R8 ;  /* 0x000000043508e825 */ /* 0x001fe200078e0208 */
[----:B------:R-:W-:-:S03]  /*1560*/  @!P4 SHF.L.U32 R53, R24, 0x1, RZ ;  /* 0x000000011835c819 */ /* 0x000fc600000006ff */
[----:B------:R-:W-:Y:S02]  /*1570*/  @!P6 IMAD.WIDE.U32 R26, R27, 0x8, R8 ;  /* 0x000000081b1ae825 */ /* 0x000fe400078e0008 */
[----:B------:R-:W5:Y:S02]  /*1580*/  @!P5 LDG.E.64 R8, desc[UR8][R18.64] ;  /* 0x000000081208d981 */ /* 0x000f64000c1e1b00 */
[----:B--2---:R-:W-:-:S04]  /*1590*/  @!P4 IMAD.WIDE R12, R53, 0x4, R12 ;  /* 0x00000004350cc825 */ /* 0x004fc800078e020c */
[----:B---3--:R-:W-:Y:S02]  /*15a0*/  @!P2 IMAD.WIDE R50, R51, 0x4, R10 ;  /* 0x000000043332a825 */ /* 0x008fe400078e020a */
[----:B------:R-:W2:Y:S02]  /*15b0*/  @!P6 LDG.E.64 R10, desc[UR8][R26.64] ;  /* 0x000000081a0ae981 */ /* 0x000ea4000c1e1b00 */
[----:B----4-:R-:W-:Y:S02]  /*15c0*/  @!P2 IMAD R15, R14, R15, R23 ;  /* 0x0000000f0e0fa224 */ /* 0x010fe400078e0217 */
[----:B------:R-:W-:-:S04]  /*15d0*/  @!P4 IMAD.WIDE.U32 R12, R25, 0x8, R12 ;  /* 0x00000008190cc825 */ /* 0x000fc800078e000c */
[----:B------:R-:W-:Y:S02]  /*15e0*/  @!P2 IMAD.WIDE.U32 R14, R15, 0x8, R50 ;  /* 0x000000080f0ea825 */ /* 0x000fe400078e0032 */
[----:B------:R-:W3:Y:S04]  /*15f0*/  @!P4 LDG.E.64 R12, desc[UR8][R12.64] ;  /* 0x000000080c0cc981 */ /* 0x000ee8000c1e1b00 */
[----:B------:R-:W4:Y:S01]  /*1600*/  @!P2 LDG.E.64 R14, desc[UR8][R14.64] ;  /* 0x000000080e0ea981 */ /* 0x000f22000c1e1b00 */
[----:B------:R-:W-:Y:S02]  /*1610*/  IADD3 R22, R22, -0x4, RZ ;  /* 0xfffffffc16167810 */ /* 0x000fe40007ffe0ff */
[----:B------:R-:W-:Y:S01]  /*1620*/  IADD3 R21, R21, 0x4, RZ ;  /* 0x0000000415157810 */ /* 0x000fe20007ffe0ff */
[----:B-----5:R-:W-:Y:S01]  /*1630*/  @!P5 FADD.FTZ R36, R36, R8 ;  /* 0x000000082424d221 */ /* 0x020fe20000010000 */
[----:B------:R-:W-:Y:S01]  /*1640*/  @!P5 FADD.FTZ R37, R37, R9 ;  /* 0x000000092525d221 */ /* 0x000fe20000010000 */
[----:B------:R-:W-:-:S02]  /*1650*/  ISETP.NE.AND P5, PT, R22, RZ, PT ;  /* 0x000000ff1600720c */ /* 0x000fc40003fa5270 */
[----:B--2---:R-:W-:Y:S01]  /*1660*/  @!P6 FADD.FTZ R36, R36, R10 ;  /* 0x0000000a2424e221 */ /* 0x004fe20000010000 */
[----:B------:R-:W-:-:S03]  /*1670*/  @!P6 FADD.FTZ R37, R37, R11 ;  /* 0x0000000b2525e221 */ /* 0x000fc60000010000 */
[----:B---3--:R-:W-:Y:S01]  /*1680*/  @!P4 FADD.FTZ R36, R36, R12 ;  /* 0x0000000c2424c221 */ /* 0x008fe20000010000 */
[----:B------:R-:W-:-:S03]  /*1690*/  @!P4 FADD.FTZ R37, R37, R13 ;  /* 0x0000000d2525c221 */ /* 0x000fc60000010000 */
[----:B----4-:R-:W-:Y:S01]  /*16a0*/  @!P2 FADD.FTZ R36, R36, R14 ;  /* 0x0000000e2424a221 */ /* 0x010fe20000010000 */
[----:B------:R-:W-:Y:S02]  /*16b0*/  @!P2 FADD.FTZ R37, R37, R15 ;  /* 0x0000000f2525a221 */ /* 0x000fe40000010000 */
[----:B------:R-:W-:Y:S05]  /*16c0*/  @P5 BRA `(.L_x_3103) ;  /* 0xfffffffc00045947 */ /* 0x000fea000383ffff */
.L_x_3102:
[----:B------:R-:W-:Y:S05]  /*16d0*/  @!P1 BRA `(.L_x_3099) ;  /* 0x0000000000c89947 */ /* 0x000fea0003800000 */
[----:B------:R-:W-:Y:S01]  /*16e0*/  ISETP.EQ.OR P1, PT, R21, UR7, P3 ;  /* 0x0000000715007c0c */ /* 0x000fe20009f22670 */
[----:B------:R-:W-:Y:S01]  /*16f0*/  BSSY B0, `(.L_x_3104) ;  /* 0x0000010000007945 */ /* 0x000fe20003800000 */
[----:B------:R-:W-:-:S11]  /*1700*/  ISETP.NE.AND P2, PT, R20, 0x1, PT ;  /* 0x000000011400780c */ /* 0x000fd60003f45270 */
[----:B------:R-:W-:Y:S05]  /*1710*/  @P1 BRA `(.L_x_3105) ;  /* 0x0000000000341947 */ /* 0x000fea0003800000 */
[----:B0-----:R-:W0:Y:S01]  /*1720*/  S2R R12, SR_CTAID.Y ;  /* 0x00000000000c7919 */ /* 0x001e220000002600 */
[----:B------:R-:W1:Y:S01]  /*1730*/  LDC.64 R8, c[0x0][0x248] ;  /* 0x00009200ff087b82 */ /* 0x000e620000000a00 */
[----:B------:R-:W-:Y:S01]  /*1740*/  LOP3.LUT R10, R0, 0x1, RZ, 0xc0, !PT ;  /* 0x00000001000a7812 */ /* 0x000fe200078ec0ff */
[----:B------:R-:W-:-:S04]  /*1750*/  ULDC UR5, c[0x0][0x10] ;  /* 0x0000040000057ab9 */ /* 0x000fc80000000800 */
[----:B------:R-:W-:-:S04]  /*1760*/  IMAD R10, R10, UR5, RZ ;  /* 0x000000050a0a7c24 */ /* 0x000fc8000f8e02ff */
[----:B------:R-:W-:-:S05]  /*1770*/  IMAD R10, R10, R35, RZ ;  /* 0x000000230a0a7224 */ /* 0x000fca00078e02ff */
[----:B------:R-:W-:-:S05]  /*1780*/  SHF.L.U32 R11, R10, 0x1, RZ ;  /* 0x000000010a0b7819 */ /* 0x000fca00000006ff */
[----:B-1----:R-:W-:-:S04]  /*1790*/  IMAD.WIDE R8, R11, 0x4, R8 ;  /* 0x000000040b087825 */ /* 0x002fc800078e0208 */
[----:B0-----:R-:W-:-:S04]  /*17a0*/  IMAD R11, R21, UR5, R12 ;  /* 0x00000005150b7c24 */ /* 0x001fc8000f8e020c */
[----:B------:R-:W-:-:S06]  /*17b0*/  IMAD.WIDE.U32 R8, R11, 0x8, R8 ;  /* 0x000000080b087825 */ /* 0x000fcc00078e0008 */
[----:B------:R-:W2:Y:S02]  /*17c0*/  LDG.E.64 R8, desc[UR8][R8.64] ;  /* 0x0000000808087981 */ /* 0x000ea4000c1e1b00 */
[----:B--2---:R-:W-:Y:S01]  /*17d0*/  FADD.FTZ R36, R36, R8 ;  /* 0x0000000824247221 */ /* 0x004fe20000010000 */
[----:B------:R-:W-:-:S07]  /*17e0*/  FADD.FTZ R37, R37, R9 ;  /* 0x0000000925257221 */ /* 0x000fce0000010000 */
.L_x_3105:
[----:B------:R-:W-:Y:S05]  /*17f0*/  BSYNC B0 ;  /* 0x0000000000007941 */ /* 0x000fea0003800000 */
.L_x_3104:
[----:B------:R-:W-:Y:S05]  /*1800*/  @!P2 BRA `(.L_x_3099) ;  /* 0x00000000007ca947 */ /* 0x000fea0003800000 */
[C---:B------:R-:W-:Y:S02]  /*1810*/  IADD3 R22, R21.reuse, 0x1, RZ ;  /* 0x0000000115167810 */ /* 0x040fe40007ffe0ff */
[----:B------:R-:W-:Y:S02]  /*1820*/  IADD3 R21, R21, 0x2, RZ ;  /* 0x0000000215157810 */ /* 0x000fe40007ffe0ff */
[----:B------:R-:W-:Y:S02]  /*1830*/  ISETP.EQ.OR P2, PT, R22, UR7, P3 ;  /* 0x0000000716007c0c */ /* 0x000fe40009f42670 */
[----:B------:R-:W-:-:S04]  /*1840*/  ISETP.EQ.OR P1, PT, R21, UR7, P3 ;  /* 0x0000000715007c0c */ /* 0x000fc80009f22670 */
[----:B------:R-:W-:-:S07]  /*1850*/  ISETP.EQ.OR P1, PT, R20, 0x2, P1 ;  /* 0x000000021400780c */ /* 0x000fce0000f22670 */
[----:B------:R-:W1:Y:S01]  /*1860*/  @!P2 LDC R15, c[0x0][0x10] ;  /* 0x00000400ff0fab82 */ /* 0x000e620000000800 */
[----:B------:R-:W2:Y:S01]  /*1870*/  @!P2 S2R R20, SR_CTAID.Y ;  /* 0x000000000014a919 */ /* 0x000ea20000002600 */
[----:B0-----:R-:W-:-:S04]  /*1880*/  @!P2 LOP3.LUT R12, R0, 0x1, RZ, 0xc0, !PT ;  /* 0x00000001000ca812 */ /* 0x001fc800078ec0ff */
[----:B------:R-:W0:Y:S01]  /*1890*/  @!P1 S2R R23, SR_CTAID.Y ;  /* 0x0000000000179919 */ /* 0x000e220000002600 */
[----:B------:R-:W-:Y:S01]  /*18a0*/  @!P1 LOP3.LUT R13, R0, 0x1, RZ, 0xc0, !PT ;  /* 0x00000001000d9812 */ /* 0x000fe200078ec0ff */
[----:B------:R-:W3:Y:S08]  /*18b0*/  @!P1 LDC R18, c[0x0][0x10] ;  /* 0x00000400ff129b82 */ /* 0x000ef00000000800 */
[----:B------:R-:W4:Y:S08]  /*18c0*/  @!P2 LDC.64 R10, c[0x0][0x248] ;  /* 0x00009200ff0aab82 */ /* 0x000f300000000a00 */
[----:B------:R-:W5:Y:S01]  /*18d0*/  @!P1 LDC.64 R8, c[0x0][0x248] ;  /* 0x00009200ff089b82 */ /* 0x000f620000000a00 */
[----:B-1----:R-:W-:-:S04]  /*18e0*/  @!P2 IMAD R12, R12, R15, RZ ;  /* 0x0000000f0c0ca224 */ /* 0x002fc800078e02ff */
[----:B------:R-:W-:Y:S02]  /*18f0*/  @!P2 IMAD R12, R12, R35, RZ ;  /* 0x000000230c0ca224 */ /* 0x000fe400078e02ff */
[----:B---3--:R-:W-:-:S03]  /*1900*/  @!P1 IMAD R14, R13, R18, RZ ;  /* 0x000000120d0e9224 */ /* 0x008fc600078e02ff */
[----:B------:R-:W-:Y:S01]  /*1910*/  @!P2 SHF.L.U32 R13, R12, 0x1, RZ ;  /* 0x000000010c0da819 */ /* 0x000fe200000006ff */
[----:B--2---:R-:W-:Y:S02]  /*1920*/  @!P2 IMAD R15, R22, R15, R20 ;  /* 0x0000000f160fa224 */ /* 0x004fe400078e0214 */
[----:B------:R-:W-:Y:S02]  /*1930*/  @!P1 IMAD R14, R14, R35, RZ ;  /* 0x000000230e0e9224 */ /* 0x000fe400078e02ff */
[----:B0-----:R-:W-:Y:S02]  /*1940*/  @!P1 IMAD R21, R21, R18, R23 ;  /* 0x0000001215159224 */ /* 0x001fe400078e0217 */
[----:B----4-:R-:W-:Y:S01]  /*1950*/  @!P2 IMAD.WIDE R12, R13, 0x4, R10 ;  /* 0x000000040d0ca825 */ /* 0x010fe200078e020a */
[----:B------:R-:W-:-:S05]  /*1960*/  @!P1 SHF.L.U32 R19, R14, 0x1, RZ ;  /* 0x000000010e139819 */ /* 0x000fca00000006ff */
[----:B-----5:R-:W-:-:S04]  /*1970*/  @!P1 IMAD.WIDE R10, R19, 0x4, R8 ;  /* 0x00000004130a9825 */ /* 0x020fc800078e0208 */
        /* <DEDUP_REMOVED lines=8> */
.L_x_3099:
[----:B------:R-:W-:Y:S01]  /*1a00*/  ULDC.64 UR12, c[0x0][0x218] ;  /* 0x00008600000c7ab9 */ /* 0x000fe20000000a00 */
[----:B------:R-:W-:Y:S01]  /*1a10*/  LOP3.LUT P1, RZ, R4, UR7, RZ, 0xfc, !PT ;  /* 0x0000000704ff7c12 */ /* 0x000fe2000f82fcff */
[----:B------:R-:W2:Y:S01]  /*1a20*/  S2UR UR6, SR_CgaCtaId ;  /* 0x00000000000679c3 */ /* 0x000ea20000008800 */
[----:B------:R-:W-:Y:S01]  /*1a30*/  ISETP.EQ.U32.AND P2, PT, RZ, UR12, PT ;  /* 0x0000000cff007c0c */ /* 0x000fe2000bf42070 */
[----:B------:R-:W-:Y:S01]  /*1a40*/  UMOV UR5, 0x400 ;  /* 0x0000040000057882 */ /* 0x000fe20000000000 */
[----:B------:R-:W-:Y:S02]  /*1a50*/  IADD3 R23, R45, R28, RZ ;  /* 0x0000001c2d177210 */ /* 0x000fe40007ffe0ff */
[----:B------:R-:W-:Y:S01]  /*1a60*/  ISETP.EQ.OR.EX P1, PT, RZ, UR13, P1, P2 ;  /* 0x0000000dff007c0c */ /* 0x000fe20008f22720 */
[----:B------:R-:W-:Y:S02]  /*1a70*/  ULDC.64 UR12, c[0x0][0x278] ;  /* 0x00009e00000c7ab9 */ /* 0x000fe40000000a00 */
[----:B-1----:R-:W1:Y:S08]  /*1a80*/  LDC.64 R10, c[0x0][0x228] ;  /* 0x00008a00ff0a7b82 */ /* 0x002e700000000a00 */
[----:B------:R-:W3:Y:S08]  /*1a90*/  LDC.64 R8, c[0x0][0x230] ;  /* 0x00008c00ff087b82 */ /* 0x000ef00000000a00 */
[----:B0-----:R-:W0:Y:S01]  /*1aa0*/  @!P1 LDC.64 R12, c[0x0][0x218] ;  /* 0x00008600ff0c9b82 */ /* 0x001e220000000a00 */
[----:B--2---:R-:W-:-:S03]  /*1ab0*/  ULEA UR5, UR6, UR5, 0x18 ;  /* 0x0000000506057291 */ /* 0x004fc6000f8ec03f */
[----:B------:R-:W-:Y:S02]  /*1ac0*/  ULDC UR6, c[0x0][0x2a4] ;  /* 0x0000a90000067ab9 */ /* 0x000fe40000000800 */
[----:B------:R-:W-:Y:S01]  /*1ad0*/  @!P1 FMUL.FTZ R15, R37, UR6 ;  /* 0x00000006250f9c20 */ /* 0x000fe20008410000 */
[----:B------:R-:W-:Y:S01]  /*1ae0*/  @!P1 FMUL.FTZ R14, R36, UR6 ;  /* 0x00000006240e9c20 */ /* 0x000fe20008410000 */
[C---:B-1----:R-:W-:Y:S02]  /*1af0*/  IMAD.WIDE R20, R23.reuse, 0x4, R10 ;  /* 0x0000000417147825 */ /* 0x042fe400078e020a */
[----:B------:R-:W-:Y:S02]  /*1b00*/  @!P3 STS.64 [UR5+0xb0], R36 ;  /* 0x0000b024ff00b988 */ /* 0x000fe40008000a05 */
[----:B---3--:R-:W-:-:S04]  /*1b10*/  IMAD.WIDE R10, R23, 0x4, R8 ;  /* 0x00000004170a7825 */ /* 0x008fc800078e0208 */
[----:B0-----:R-:W-:-:S05]  /*1b20*/  @!P1 IMAD.WIDE R18, R43, 0x8, R12 ;  /* 0x000000082b129825 */ /* 0x001fca00078e020c */
[----:B------:R0:W-:Y:S01]  /*1b30*/  @!P1 STG.E.64 desc[UR8][R18.64], R14 ;  /* 0x0000000e12009986 */ /* 0x0001e2000c101b08 */
[----:B------:R-:W-:Y:S06]  /*1b40*/  BAR.SYNC.DEFER_BLOCKING 0x0 ;  /* 0x0000000000007b1d */ /* 0x000fec0000010000 */
[----:B------:R1:W2:Y:S04]  /*1b50*/  LDG.E.64 R8, desc[UR8][R20.64] ;  /* 0x0000000814087981 */ /* 0x0002a8000c1e1b00 */
[----:B------:R-:W2:Y:S01]  /*1b60*/  LDG.E.64 R10, desc[UR8][R10.64] ;  /* 0x000000080a0a7981 */ /* 0x000ea2000c1e1b00 */
[----:B0-----:R-:W-:-:S02]  /*1b70*/  SHF.L.U32 R15, R30, 0x10, RZ ;  /* 0x000000101e0f7819 */ /* 0x001fc400000006ff */
[----:B------:R-:W-:Y:S01]  /*1b80*/  SHF.L.U32 R25, R32, 0x10, RZ ;  /* 0x0000001020197819 */ /* 0x000fe200000006ff */
[----:B------:R-:W0:Y:S01]  /*1b90*/  LDS.64 R12, [UR5+0xb0] ;  /* 0x0000b005ff0c7984 */ /* 0x000e220008000a00 */
[----:B------:R-:W-:Y:S02]  /*1ba0*/  SHF.L.U32 R33, R33, 0x10, RZ ;  /* 0x0000001021217819 */ /* 0x000fe400000006ff */
[----:B------:R-:W-:Y:S02]  /*1bb0*/  ISETP.NE.AND P4, PT, RZ, UR10, PT ;  /* 0x0000000aff007c0c */ /* 0x000fe4000bf85270 */
[----:B------:R-:W-:Y:S02]  /*1bc0*/  SHF.L.U32 R19, R38, 0x10, RZ ;  /* 0x0000001026137819 */ /* 0x000fe400000006ff */
[----:B-1----:R-:W-:Y:S02]  /*1bd0*/  SHF.L.U32 R21, R16, 0x10, RZ ;  /* 0x0000001010157819 */ /* 0x002fe400000006ff */
[----:B------:R-:W-:-:S02]  /*1be0*/  SHF.L.U32 R23, R17, 0x10, RZ ;  /* 0x0000001011177819 */ /* 0x000fc400000006ff */
[----:B------:R-:W-:Y:S02]  /*1bf0*/  SHF.L.U32 R39, R39, 0x10, RZ ;  /* 0x0000001027277819 */ /* 0x000fe400000006ff */
[----:B------:R-:W-:Y:S02]  /*1c00*/  SHF.L.U32 R27, R34, 0x10, RZ ;  /* 0x00000010221b7819 */ /* 0x000fe400000006ff */
[----:B------:R-:W-:Y:S02]  /*1c10*/  ISETP.GE.U32.AND P2, PT, R5, UR12, PT ;  /* 0x0000000c05007c0c */ /* 0x000fe4000bf46070 */
[----:B------:R-:W-:Y:S02]  /*1c20*/  ISETP.GE.U32.AND P3, PT, R6, UR12, PT ;  /* 0x0000000c06007c0c */ /* 0x000fe4000bf66070 */
[----:B------:R-:W-:Y:S02]  /*1c30*/  ISETP.GE.AND.EX P2, PT, R29, UR13, PT, P2 ;  /* 0x0000000d1d007c0c */ /* 0x000fe4000bf46320 */
[----:B------:R-:W-:-:S02]  /*1c40*/  ISETP.GE.AND.EX P3, PT, R31, UR13, PT, P3 ;  /* 0x0000000d1f007c0c */ /* 0x000fc4000bf66330 */
[C---:B------:R-:W-:Y:S02]  /*1c50*/  ISETP.GT.U32.OR P2, PT, R4.reuse, 0x22f, P2 ;  /* 0x0000022f0400780c */ /* 0x040fe40001744470 */
[----:B------:R-:W-:Y:S01]  /*1c60*/  ISETP.GT.U32.OR P3, PT, R4, 0x22f, P3 ;  /* 0x0000022f0400780c */ /* 0x000fe20001f64470 */
[----:B0-----:R-:W-:-:S04]  /*1c70*/  FMUL.FTZ R22, R12, UR6 ;  /* 0x000000060c167c20 */ /* 0x001fc80008410000 */
[C---:B------:R-:W-:Y:S01]  /*1c80*/  FMUL.FTZ R12, R22.reuse, R22 ;  /* 0x00000016160c7220 */ /* 0x040fe20000410000 */
[--C-:B------:R-:W-:Y:S01]  /*1c90*/  FADD.FTZ R15, R15, -R22.reuse ;  /* 0x800000160f0f7221 */ /* 0x100fe20000010000 */
[----:B------:R-:W-:Y:S01]  /*1ca0*/  FADD.FTZ R17, R33, -R22 ;  /* 0x8000001621117221 */ /* 0x000fe20000010000 */
[C---:B------:R-:W-:Y:S01]  /*1cb0*/  FADD.FTZ R19, -R22.reuse, R19 ;  /* 0x0000001316137221 */ /* 0x040fe20000010100 */
[----:B------:R-:W-:Y:S01]  /*1cc0*/  FFMA.FTZ R12, R13, UR6, -R12 ;  /* 0x000000060d0c7c23 */ /* 0x000fe2000801080c */
[C---:B------:R-:W-:Y:S01]  /*1cd0*/  FADD.FTZ R21, -R22.reuse, R21 ;  /* 0x0000001516157221 */ /* 0x040fe20000010100 */
[C---:B------:R-:W-:Y:S01]  /*1ce0*/  FADD.FTZ R23, -R22.reuse, R23 ;  /* 0x0000001716177221 */ /* 0x040fe20000010100 */
[----:B------:R-:W-:Y:S02]  /*1cf0*/  FADD.FTZ R39, -R22, R39 ;  /* 0x0000002716277221 */ /* 0x000fe40000010100 */
[----:B------:R-:W-:-:S13]  /*1d00*/  FSETP.GTU.FTZ.AND P1, PT, R12, RZ, PT ;  /* 0x000000ff0c00720b */ /* 0x000fda0003f3c000 */
[----:B------:R-:W0:Y:S02]  /*1d10*/  @P1 LDC R13, c[0x0][0x238] ;  /* 0x00008e00ff0d1b82 */ /* 0x000e240000000800 */
[----:B0-----:R-:W-:Y:S01]  /*1d20*/  @P1 FADD.FTZ R13, R12, R13 ;  /* 0x0000000d0c0d1221 */ /* 0x001fe20000010000 */
[----:B------:R-:W-:-:S06]  /*1d30*/  MOV R12, 0x3f800000 ;  /* 0x3f800000000c7802 */ /* 0x000fcc0000000f00 */
[----:B------:R0:W1:Y:S01]  /*1d40*/  @P1 MUFU.RSQ R12, R13 ;  /* 0x0000000d000c1308 */ /* 0x0000620000001400 */
[----:B------:R-:W-:-:S04]  /*1d50*/  ISETP.GE.U32.AND P1, PT, R40, UR12, PT ;  /* 0x0000000c28007c0c */ /* 0x000fc8000bf26070 */
[----:B------:R-:W-:Y:S01]  /*1d60*/  ISETP.GE.AND.EX P1, PT, R7, UR13, PT, P1 ;  /* 0x0000000d07007c0c */ /* 0x000fe2000bf26310 */
[--C-:B0-----:R-:W-:Y:S01]  /*1d70*/  FADD.FTZ R13, R25, -R22.reuse ;  /* 0x80000016190d7221 */ /* 0x101fe20000010000 */
[----:B------:R-:W-:Y:S02]  /*1d80*/  FADD.FTZ R25, R27, -R22 ;  /* 0x800000161b197221 */ /* 0x000fe40000010000 */
[----:B------:R-:W-:Y:S01]  /*1d90*/  ISETP.GT.U32.OR P1, PT, R4, 0x22f, P1 ;  /* 0x0000022f0400780c */ /* 0x000fe20000f24470 */
[-C--:B-1----:R-:W-:Y:S01]  /*1da0*/  FMUL.FTZ R15, R15, R12.reuse ;  /* 0x0000000c0f0f7220 */ /* 0x082fe20000410000 */
[-C--:B------:R-:W-:Y:S01]  /*1db0*/  FMUL.FTZ R13, R13, R12.reuse ;  /* 0x0000000c0d0d7220 */ /* 0x080fe20000410000 */
[-C--:B------:R-:W-:Y:S01]  /*1dc0*/  FMUL.FTZ R17, R17, R12.reuse ;  /* 0x0000000c11117220 */ /* 0x080fe20000410000 */
[-C--:B------:R-:W-:Y:S01]  /*1dd0*/  FMUL.FTZ R20, R19, R12.reuse ;  /* 0x0000000c13147220 */ /* 0x080fe20000410000 */
[-C--:B------:R-:W-:Y:S01]  /*1de0*/  FMUL.FTZ R22, R21, R12.reuse ;  /* 0x0000000c15167220 */ /* 0x080fe20000410000 */
[-C--:B------:R-:W-:Y:S01]  /*1df0*/  FMUL.FTZ R24, R23, R12.reuse ;  /* 0x0000000c17187220 */ /* 0x080fe20000410000 */
[-C--:B------:R-:W-:Y:S01]  /*1e00*/  FMUL.FTZ R18, R39, R12.reuse ;  /* 0x0000000c27127220 */ /* 0x080fe20000410000 */
[----:B------:R-:W-:Y:S01]  /*1e10*/  FMUL.FTZ R25, R25, R12 ;  /* 0x0000000c19197220 */ /* 0x000fe20000410000 */
[C-C-:B--2---:R-:W-:Y:S01]  /*1e20*/  FFMA.FTZ R16, R8.reuse, R15, R10.reuse ;  /* 0x0000000f08107223 */ /* 0x144fe2000001000a */
[C-C-:B------:R-:W-:Y:S01]  /*1e30*/  FFMA.FTZ R14, R8.reuse, R13, R10.reuse ;  /* 0x0000000d080e7223 */ /* 0x140fe2000001000a */
[C-C-:B------:R-:W-:Y:S01]  /*1e40*/  FFMA.FTZ R12, R8.reuse, R17, R10.reuse ;  /* 0x00000011080c7223 */ /* 0x140fe2000001000a */
[C-C-:B------:R-:W-:Y:S01]  /*1e50*/  FFMA.FTZ R17, R9.reuse, R20, R11.reuse ;  /* 0x0000001409117223 */ /* 0x140fe2000001000b */
[C-C-:B------:R-:W-:Y:S01]  /*1e60*/  FFMA.FTZ R15, R9.reuse, R22, R11.reuse ;  /* 0x00000016090f7223 */ /* 0x140fe2000001000b */
[C-C-:B------:R-:W-:Y:S01]  /*1e70*/  FFMA.FTZ R13, R9.reuse, R24, R11.reuse ;  /* 0x00000018090d7223 */ /* 0x140fe2000001000b */
[----:B------:R-:W-:Y:S01]  /*1e80*/  FFMA.FTZ R8, R8, R25, R10 ;  /* 0x0000001908087223 */ /* 0x000fe2000001000a */
[----:B------:R-:W-:Y:S01]  /*1e90*/  FFMA.FTZ R9, R9, R18, R11 ;  /* 0x0000001209097223 */ /* 0x000fe2000001000b */
[----:B------:R-:W-:Y:S06]  /*1ea0*/  @!P4 BRA `(.L_x_3106) ;  /* 0x000000000028c947 */ /* 0x000fec0003800000 */
        /* <DEDUP_REMOVED lines=9> */
[----:B-1----:R-:W-:-:S07]  /*1f40*/  FMUL.FTZ R9, R9, R20 ;  /* 0x0000001409097220 */ /* 0x002fce0000410000 */
.L_x_3106:
[----:B------:R-:W-:Y:S04]  /*1f50*/  BSSY B0, `(.L_x_3107) ;  /* 0x000000e000007945 */ /* 0x000fe80003800000 */
[----:B------:R-:W-:Y:S05]  /*1f60*/  @!P0 BRA `(.L_x_3108) ;  /* 0x0000000000308947 */ /* 0x000fea0003800000 */
[----:B------:R-:W-:Y:S01]  /*1f70*/  ULDC.64 UR12, c[0x0][0x270] ;  /* 0x00009c00000c7ab9 */ /* 0x000fe20000000a00 */
[----:B------:R-:W-:Y:S01]  /*1f80*/  MOV R18, R46 ;  /* 0x0000002e00127202 */ /* 0x000fe20000000f00 */
[----:B------:R-:W-:Y:S01]  /*1f90*/  IMAD R11, R3, UR12, RZ ;  /* 0x0000000c030b7c24 */ /* 0x000fe2000f8e02ff */
[----:B------:R-:W-:Y:S02]  /*1fa0*/  MOV R19, R49 ;  /* 0x0000003100137202 */ /* 0x000fe40000000f00 */
[----:B------:R-:W-:Y:S01]  /*1fb0*/  F2FP.BF16.F32.PACK_AB R9, R9, R16 ;  /* 0x000000100909723e */ /* 0x000fe200000010ff */
[C---:B------:R-:W-:Y:S02]  /*1fc0*/  IMAD R11, R42.reuse, UR13, R11 ;  /* 0x0000000d2a0b7c24 */ /* 0x040fe4000f8e020b */
[----:B------:R-:W-:Y:S01]  /*1fd0*/  IMAD.WIDE.U32 R18, R42, UR12, R18 ;  /* 0x0000000c2a127c25 */ /* 0x000fe2000f8e0012 */
[----:B------:R-:W-:Y:S02]  /*1fe0*/  ULDC.64 UR12, c[0x0][0x210] ;  /* 0x00008400000c7ab9 */ /* 0x000fe40000000a00 */
[----:B------:R-:W-:-:S02]  /*1ff0*/  LEA R10, P5, R18, UR12, 0x1 ;  /* 0x0000000c120a7c11 */ /* 0x000fc4000f8a08ff */
[----:B------:R-:W-:-:S04]  /*2000*/  IADD3 R11, R19, R11, RZ ;  /* 0x0000000b130b7210 */ /* 0x000fc80007ffe0ff */
[----:B------:R-:W-:-:S05]  /*2010*/  LEA.HI.X R11, R18, UR13, R11, 0x1, P5 ;  /* 0x0000000d120b7c11 */ /* 0x000fca000a8f0c0b */
[----:B------:R0:W-:Y:S02]  /*2020*/  STG.E desc[UR8][R10.64], R9 ;  /* 0x000000090a007986 */ /* 0x0001e4000c101908 */
.L_x_3108:
[----:B------:R-:W-:Y:S05]  /*2030*/  BSYNC B0 ;  /* 0x0000000000007941 */ /* 0x000fea0003800000 */
.L_x_3107:
[----:B------:R-:W-:Y:S05]  /*2040*/  @!P4 BRA `(.L_x_3109) ;  /* 0x000000000028c947 */ /* 0x000fea0003800000 */
        /* <DEDUP_REMOVED lines=10> */
.L_x_3109:
[----:B------:R-:W-:Y:S04]  /*20f0*/  BSSY B0, `(.L_x_3110) ;  /* 0x000000e000007945 */ /* 0x000fe80003800000 */
[----:B------:R-:W-:Y:S05]  /*2100*/  @P1 BRA `(.L_x_3111) ;  /* 0x0000000000301947 */ /* 0x000fea0003800000 */
[----:B------:R-:W-:Y:S01]  /*2110*/  ULDC.64 UR12, c[0x0][0x270] ;  /* 0x00009c00000c7ab9 */ /* 0x000fe20000000a00 */
[----:B0-----:R-:W-:Y:S01]  /*2120*/  MOV R10, R46 ;  /* 0x0000002e000a7202 */ /* 0x001fe20000000f00 */
        /* <DEDUP_REMOVED lines=10> */
.L_x_3111:
[----:B------:R-:W-:Y:S05]  /*21d0*/  BSYNC B0 ;  /* 0x0000000000007941 */ /* 0x000fea0003800000 */
.L_x_3110:
[----:B------:R-:W-:Y:S05]  /*21e0*/  @!P4 BRA `(.L_x_3112) ;  /* 0x000000000028c947 */ /* 0x000fea0003800000 */
        /* <DEDUP_REMOVED lines=10> */
.L_x_3112:
[----:B------:R-:W-:Y:S04]  /*2290*/  BSSY B0, `(.L_x_3113) ;  /* 0x000000e000007945 */ /* 0x000fe80003800000 */
[----:B------:R-:W-:Y:S05]  /*22a0*/  @P2 BRA `(.L_x_3114) ;  /* 0x0000000000302947 */ /* 0x000fea0003800000 */
[----:B------:R-:W-:Y:S01]  /*22b0*/  ULDC.64 UR12, c[0x0][0x270] ;  /* 0x00009c00000c7ab9 */ /* 0x000fe20000000a00 */
[----:B01----:R-:W-:Y:S01]  /*22c0*/  MOV R10, R46 ;  /* 0x0000002e000a7202 */ /* 0x003fe20000000f00 */
        /* <DEDUP_REMOVED lines=10> */
.L_x_3114:
[----:B------:R-:W-:Y:S05]  /*2370*/  BSYNC B0 ;  /* 0x0000000000007941 */ /* 0x000fea0003800000 */
.L_x_3113:
[----:B------:R-:W-:Y:S05]  /*2380*/  @!P4 BRA `(.L_x_3115) ;  /* 0x000000000028c947 */ /* 0x000fea0003800000 */
        /* <DEDUP_REMOVED lines=10> */
.L_x_3115:
[----:B------:R-:W-:Y:S04]  /*2430*/  BSSY B0, `(.L_x_3116) ;  /* 0x000000d000007945 */ /* 0x000fe80003800000 */
[----:B------:R-:W-:Y:S05]  /*2440*/  @P3 BRA `(.L_x_3117) ;  /* 0x00000000002c3947 */ /* 0x000fea0003800000 */
[----:B------:R-:W-:Y:S01]  /*2450*/  ULDC.64 UR12, c[0x0][0x270] ;  /* 0x00009c00000c7ab9 */ /* 0x000fe20000000a00 */
[----:B------:R-:W-:Y:S01]  /*2460*/  MOV R47, R49 ;  /* 0x00000031002f7202 */ /* 0x000fe20000000f00 */
[----:B------:R-:W-:Y:S01]  /*2470*/  IMAD R31, R31, UR12, RZ ;  /* 0x0000000c1f1f7c24 */ /* 0x000fe2000f8e02ff */
[----:B------:R-:W-:Y:S01]  /*2480*/  F2FP.BF16.F32.PACK_AB R13, R13, R8 ;  /* 0x000000080d0d723e */ /* 0x000fe200000010ff */
[----:B------:R-:W-:-:S04]  /*2490*/  IMAD.WIDE.U32 R46, R6, UR12, R46 ;  /* 0x0000000c062e7c25 */ /* 0x000fc8000f8e002e */
[----:B------:R-:W-:Y:S01]  /*24a0*/  IMAD R31, R6, UR13, R31 ;  /* 0x0000000d061f7c24 */ /* 0x000fe2000f8e021f */
[----:B------:R-:W-:Y:S02]  /*24b0*/  ULDC.64 UR12, c[0x0][0x210] ;  /* 0x00008400000c7ab9 */ /* 0x000fe40000000a00 */
[----:B012---:R-:W-:Y:S02]  /*24c0*/  LEA R10, P1, R46, UR12, 0x1 ;  /* 0x0000000c2e0a7c11 */ /* 0x007fe4000f8208ff */
[----:B------:R-:W-:-:S04]  /*24d0*/  IADD3 R31, R47, R31, RZ ;  /* 0x0000001f2f1f7210 */ /* 0x000fc80007ffe0ff */
[----:B------:R-:W-:-:S05]  /*24e0*/  LEA.HI.X R11, R46, UR13, R31, 0x1, P1 ;  /* 0x0000000d2e0b7c11 */ /* 0x000fca00088f0c1f */
[----:B------:R3:W-:Y:S02]  /*24f0*/  STG.E desc[UR8][R10.64], R13 ;  /* 0x0000000d0a007986 */ /* 0x0007e4000c101908 */
.L_x_3117:
[----:B------:R-:W-:Y:S05]  /*2500*/  BSYNC B0 ;  /* 0x0000000000007941 */ /* 0x000fea0003800000 */
.L_x_3116:
[----:B------:R-:W4:Y:S01]  /*2510*/  LDC R8, c[0x0][0x10] ;  /* 0x00000400ff087b82 */ /* 0x000f220000000800 */
[----:B------:R-:W-:Y:S02]  /*2520*/  IADD3 R0, R0, 0x1, RZ ;  /* 0x0000000100007810 */ /* 0x000fe40007ffe0ff */
[----:B----4-:R-:W-:-:S04]  /*2530*/  IADD3 R43, R8, R43, RZ ;  /* 0x0000002b082b7210 */ /* 0x010fc80007ffe0ff */
[----:B------:R-:W-:-:S13]  /*2540*/  ISETP.GE.AND P1, PT, R43, UR4, PT ;  /* 0x000000042b007c0c */ /* 0x000fda000bf26270 */
[----:B------:R-:W-:Y:S05]  /*2550*/  @!P1 BRA `(.L_x_3118) ;  /* 0xffffffdc00289947 */ /* 0x000fea000383ffff */
[----:B------:R-:W-:Y:S05]  /*2560*/  EXIT ;  /* 0x000000000000794d */ /* 0x000fea0003800000 */
.L_x_3119:
        /* <DEDUP_REMOVED lines=9> */
.L_x_5150:


//--------------------- .text._Z35group_norm_nhwc_fwd_one_pass_kernelI11Bf16IOFp32WLi128ELi70ELi560EEv26Group_norm_nhwc_fwd_params --------------------------
	.section	.text._Z35group_norm_nhwc_fwd_one_pass_kernelI11Bf16IOFp32WLi128ELi70ELi560EEv26Group_norm_nhwc_fwd_params,"ax",@progbits
	.align	128
        .global         _Z35group_norm_nhwc_fwd_one_pass_kernelI11Bf16IOFp32WLi128ELi70ELi560EEv26Group_norm_nhwc_fwd_params
        .type           _Z35group_norm_nhwc_fwd_one_pass_kernelI11Bf16IOFp32WLi128ELi70ELi560EEv26Group_norm_nhwc_fwd_params,@function
        .size           _Z35group_norm_nhwc_fwd_one_pass_kernelI11Bf16IOFp32WLi128ELi70ELi560EEv26Group_norm_nhwc_fwd_params,(.L_x_5151 - _Z35group_norm_nhwc_fwd_one_pass_kernelI11Bf16IOFp32WLi128ELi70ELi560EEv26Group_norm_nhwc_fwd_params)
        .other          _Z35group_norm_nhwc_fwd_one_pass_kernelI11Bf16IOFp32WLi128ELi70ELi560EEv26Group_norm_nhwc_fwd_params,@"STO_CUDA_ENTRY STV_DEFAULT"
_Z35group_norm_nhwc_fwd_one_pass_kernelI11Bf16IOFp32WLi128ELi70ELi560EEv26Group_norm_nhwc_fwd_params:
.text._Z35group_norm_nhwc_fwd_one_pass_kernelI11Bf16IOFp32WLi128ELi70ELi560EEv26Group_norm_nhwc_fwd_params:
        /* <DEDUP_REMOVED lines=12> */
[----:B------:R-:W-:Y:S02]  /*00c0*/  ULDC.U8 UR10, c[0x0][0x28c] ;  /* 0x0000a300000a7ab9 */ /* 0x000fe40000000000 */
        /* <DEDUP_REMOVED lines=9> */
[----:B0-----:R-:W-:Y:S01]  /*0160*/  IMAD R39, R0, UR7, R5 ;  /* 0x0000000700277c24 */ /* 0x001fe2000f8e0205 */
[----:B------:R-:W-:-:S04]  /*0170*/  HFMA2.MMA R0, -RZ, RZ, 0, 0 ;  /* 0x00000000ff007435 */ /* 0x000fc800000001ff */
[C---:B------:R-:W-:Y:S02]  /*0180*/  ISETP.GE.U32.AND P0, PT, R39.reuse, UR8, PT ;  /* 0x0000000827007c0c */ /* 0x040fe4000bf06070 */
[----:B------:R-:W-:Y:S02]  /*0190*/  SHF.R.S32.HI R3, RZ, 0x1f, R39 ;  /* 0x0000001fff037819 */ /* 0x000fe40000011427 */
[----:B------:R-:W-:Y:S02]  /*01a0*/  IADD3 R5, R39, 0x10, RZ ;  /* 0x0000001027057810 */ /* 0x000fe40007ffe0ff */
[----:B------:R-:W-:Y:S01]  /*01b0*/  ISETP.GE.AND.EX P0, PT, R3, UR9, PT, P0 ;  /* 0x0000000903007c0c */ /* 0x000fe2000bf06300 */
[----:B------:R-:W-:Y:S01]  /*01c0*/  ULDC.64 UR8, c[0x0][0x208] ;  /* 0x0000820000087ab9 */ /* 0x000fe20000000a00 */
[----:B------:R-:W-:Y:S02]  /*01d0*/  IADD3 R6, R39, 0x20, RZ ;  /* 0x0000002027067810 */ /* 0x000fe40007ffe0ff */
[----:B------:R-:W-:-:S02]  /*01e0*/  ISETP.LT.U32.AND P0, PT, R4, 0x230, !P0 ;  /* 0x000002300400780c */ /* 0x000fc40004701070 */
[C---:B------:R-:W-:Y:S02]  /*01f0*/  IADD3 R7, R39.reuse, 0x30, RZ ;  /* 0x0000003027077810 */ /* 0x040fe40007ffe0ff */
[C---:B------:R-:W-:Y:S02]  /*0200*/  IADD3 R28, R39.reuse, 0x40, RZ ;  /* 0x00000040271c7810 */ /* 0x040fe40007ffe0ff */
[C---:B------:R-:W-:Y:S02]  /*0210*/  IADD3 R29, R39.reuse, 0x50, RZ ;  /* 0x00000050271d7810 */ /* 0x040fe40007ffe0ff */
[C---:B------:R-:W-:Y:S02]  /*0220*/  IADD3 R30, R39.reuse, 0x60, RZ ;  /* 0x00000060271e7810 */ /* 0x040fe40007ffe0ff */
[----:B-1----:R-:W-:-:S07]  /*0230*/  IADD3 R31, R39, 0x70, RZ ;  /* 0x00000070271f7810 */ /* 0x002fce0007ffe0ff */
.L_x_3153:
[----:B0-----:R-:W0:Y:S01]  /*0240*/  LDC R17, c[0x0][0x288] ;  /* 0x0000a200ff117b82 */ /* 0x001e220000000800 */
[----:B------:R-:W-:Y:S01]  /*0250*/  ULDC.64 UR14, c[0x0][0x278] ;  /* 0x00009e00000e7ab9 */ /* 0x000fe20000000a00 */
[----:B------:R-:W-:Y:S01]  /*0260*/  SHF.R.S32.HI R15, RZ, 0x1f, R5 ;  /* 0x0000001fff0f7819 */ /* 0x000fe20000011405 */
[----:B------:R-:W-:Y:S01]  /*0270*/  ULDC.64 UR12, c[0x0][0x280] ;  /* 0x0000a000000c7ab9 */ /* 0x000fe20000000a00 */
[----:B------:R-:W-:Y:S02]  /*0280*/  ISETP.GE.U32.AND P4, PT, R5, UR14, PT ;  /* 0x0000000e05007c0c */ /* 0x000fe4000bf86070 */
[----:B------:R-:W-:Y:S02]  /*0290*/  SHF.R.S32.HI R19, RZ, 0x1f, R6 ;  /* 0x0000001fff137819 */ /* 0x000fe40000011406 */
[----:B------:R-:W-:Y:S01]  /*02a0*/  ISETP.GE.AND.EX P4, PT, R15, UR15, PT, P4 ;  /* 0x0000000f0f007c0c */ /* 0x000fe2000bf86340 */
[----:B-1----:R-:W1:Y:S01]  /*02b0*/  @P0 LDC.64 R46, c[0x0][0x220] ;  /* 0x00008800ff2e0b82 */ /* 0x002e620000000a00 */
[----:B------:R-:W-:-:S02]  /*02c0*/  SHF.R.S32.HI R21, RZ, 0x1f, R7 ;  /* 0x0000001fff157819 */ /* 0x000fc40000011407 */
[----:B------:R-:W-:Y:S02]  /*02d0*/  ISETP.GT.U32.OR P4, PT, R4, 0x22f, P4 ;  /* 0x0000022f0400780c */ /* 0x000fe40002784470 */
[----:B------:R-:W-:Y:S02]  /*02e0*/  MOV R33, RZ ;  /* 0x000000ff00217202 */ /* 0x000fe40000000f00 */
[----:B0-2---:R-:W-:-:S04]  /*02f0*/  IABS R11, R17 ;  /* 0x00000011000b7213 */ /* 0x005fc80000000000 */
        /* <DEDUP_REMOVED lines=18> */
[----:B------:R-:W-:Y:S02]  /*0420*/  ISETP.GE.U32.AND P1, PT, R10, R11, PT ;  /* 0x0000000b0a00720c */ /* 0x000fe40003f26070 */
[----:B------:R-:W-:Y:S01]  /*0430*/  ISETP.NE.AND P2, PT, R17, RZ, PT ;  /* 0x000000ff1100720c */ /* 0x000fe20003f45270 */
[----:B0-----:R-:W-:-:S04]  /*0440*/  @P0 IMAD R14, R3, R12, RZ ;  /* 0x0000000c030e0224 */ /* 0x001fc800078e02ff */
[----:B------:R-:W-:-:S06]  /*0450*/  @P0 IMAD R23, R39, R13, R14 ;  /* 0x0000000d27170224 */ /* 0x000fcc00078e020e */
[----:B------:R-:W-:Y:S02]  /*0460*/  @P1 IADD3 R9, R9, 0x1, RZ ;  /* 0x0000000109091810 */ /* 0x000fe40007ffe0ff */
[----:B------:R-:W-:Y:S02]  /*0470*/  ISETP.GE.U32.AND P1, PT, R6, UR14, PT ;  /* 0x0000000e06007c0c */ /* 0x000fe4000bf26070 */
[----:B------:R-:W-:Y:S02]  /*0480*/  @!P3 IADD3 R9, -R9, RZ, RZ ;  /* 0x000000ff0909b210 */ /* 0x000fe40007ffe1ff */
[----:B------:R-:W-:Y:S02]  /*0490*/  @!P2 LOP3.LUT R9, RZ, R17, RZ, 0x33, !PT ;  /* 0x00000011ff09a212 */ /* 0x000fe400078e33ff */
[----:B------:R-:W-:Y:S02]  /*04a0*/  ISETP.GE.AND.EX P1, PT, R19, UR15, PT, P1 ;  /* 0x0000000f13007c0c */ /* 0x000fe4000bf26310 */
[----:B------:R-:W-:-:S02]  /*04b0*/  IADD3 R11, -R9, RZ, RZ ;  /* 0x000000ff090b7210 */ /* 0x000fc40007ffe1ff */
[----:B------:R-:W-:Y:S02]  /*04c0*/  SHF.R.S32.HI R8, RZ, 0x1f, R9 ;  /* 0x0000001fff087819 */ /* 0x000fe40000011409 */
[----:B------:R-:W-:Y:S01]  /*04d0*/  ISETP.GT.U32.OR P1, PT, R4, 0x22f, P1 ;  /* 0x0000022f0400780c */ /* 0x000fe20000f24470 */
[----:B------:R-:W-:Y:S01]  /*04e0*/  IMAD R32, R17, R11, R40 ;  /* 0x0000000b11207224 */ /* 0x000fe200078e0228 */
[----:B------:R-:W-:Y:S01]  /*04f0*/  SHF.R.S32.HI R11, RZ, 0x1f, R41 ;  /* 0x0000001fff0b7819 */ /* 0x000fe20000011429 */
[----:B------:R-:W0:Y:S01]  /*0500*/  @!P4 LDC.64 R16, c[0x0][0x270] ;  /* 0x00009c00ff10cb82 */ /* 0x000e220000000a00 */
[----:B------:R-:W-:Y:S01]  /*0510*/  IMAD R8, R8, UR12, RZ ;  /* 0x0000000c08087c24 */ /* 0x000fe2000f8e02ff */
[----:B------:R-:W-:Y:S01]  /*0520*/  ISETP.GE.U32.AND P3, PT, R7, UR14, PT ;  /* 0x0000000e07007c0c */ /* 0x000fe2000bf66070 */
[----:B------:R-:W-:Y:S02]  /*0530*/  IMAD R32, R32, 0x46, RZ ;  /* 0x0000004620207824 */ /* 0x000fe400078e02ff */
[----:B------:R-:W-:Y:S01]  /*0540*/  IMAD R49, R9, UR13, R8 ;  /* 0x0000000d09317c24 */ /* 0x000fe2000f8e0208 */
[----:B------:R-:W-:-:S02]  /*0550*/  ISETP.GE.AND.EX P3, PT, R21, UR15, PT, P3 ;  /* 0x0000000f15007c0c */ /* 0x000fc4000bf66330 */
[----:B------:R-:W-:Y:S02]  /*0560*/  IADD3 R50, P2, R41, R32, RZ ;  /* 0x0000002029327210 */ /* 0x000fe40007f5e0ff */
[----:B------:R-:W-:Y:S01]  /*0570*/  ISETP.GT.U32.OR P3, PT, R4, 0x22f, P3 ;  /* 0x0000022f0400780c */ /* 0x000fe20001f64470 */
[----:B------:R-:W2:Y:S01]  /*0580*/  @!P1 LDC.64 R44, c[0x0][0x220] ;  /* 0x00008800ff2c9b82 */ /* 0x000ea20000000a00 */
[----:B------:R-:W-:Y:S02]  /*0590*/  LEA.HI.X.SX32 R51, R32, R11, 0x1, P2 ;  /* 0x0000000b20337211 */ /* 0x000fe400010f0eff */
[----:B------:R-:W-:Y:S01]  /*05a0*/  ISETP.GE.U32.AND P2, PT, R28, UR14, PT ;  /* 0x0000000e1c007c0c */ /* 0x000fe2000bf46070 */
[----:B------:R-:W-:-:S04]  /*05b0*/  IMAD.WIDE.U32 R50, R9, UR12, R50 ;  /* 0x0000000c09327c25 */ /* 0x000fc8000f8e0032 */
[----:B------:R-:W3:Y:S01]  /*05c0*/  @!P4 LDC.64 R10, c[0x0][0x220] ;  /* 0x00008800ff0acb82 */ /* 0x000ee20000000a00 */
[----:B------:R-:W-:Y:S01]  /*05d0*/  IADD3 R49, R51, R49, RZ ;  /* 0x0000003133317210 */ /* 0x000fe20007ffe0ff */
[----:B0-----:R-:W-:Y:S01]  /*05e0*/  @!P4 IMAD R18, R15, R16, RZ ;  /* 0x000000100f12c224 */ /* 0x001fe200078e02ff */
[----:B------:R-:W-:-:S05]  /*05f0*/  @P0 MOV R14, R50 ;  /* 0x00000032000e0202 */ /* 0x000fca0000000f00 */
[----:B------:R-:W0:Y:S01]  /*0600*/  @!P1 LDC.64 R8, c[0x0][0x270] ;  /* 0x00009c00ff089b82 */ /* 0x000e220000000a00 */
[----:B------:R-:W-:Y:S01]  /*0610*/  @P0 MOV R15, R49 ;  /* 0x00000031000f0202 */ /* 0x000fe20000000f00 */
[----:B------:R-:W-:Y:S01]  /*0620*/  @!P4 IMAD R25, R5, R17, R18 ;  /* 0x000000110519c224 */ /* 0x000fe200078e0212 */
[----:B------:R-:W-:Y:S01]  /*0630*/  @!P4 MOV R48, R50 ;  /* 0x000000320030c202 */ /* 0x000fe20000000f00 */
[----:B------:R-:W-:Y:S01]  /*0640*/  @P0 IMAD.WIDE.U32 R12, R39, R12, R14 ;  /* 0x0000000c270c0225 */ /* 0x000fe200078e000e */
[----:B------:R-:W-:-:S03]  /*0650*/  SHF.R.S32.HI R15, RZ, 0x1f, R28 ;  /* 0x0000001fff0f7819 */ /* 0x000fc6000001141c */
[----:B------:R-:W-:Y:S01]  /*0660*/  @!P4 IMAD.WIDE.U32 R16, R5, R16, R48 ;  /* 0x000000100510c225 */ /* 0x000fe200078e0030 */
[----:B------:R-:W-:Y:S02]  /*0670*/  ISETP.GE.AND.EX P2, PT, R15, UR15, PT, P2 ;  /* 0x0000000f0f007c0c */ /* 0x000fe4000bf46320 */
[----:B------:R-:W-:Y:S02]  /*0680*/  @P0 IADD3 R13, R13, R23, RZ ;  /* 0x000000170d0d0210 */ /* 0x000fe40007ffe0ff */
[----:B------:R-:W-:Y:S02]  /*0690*/  @!P4 IADD3 R14, R17, R25, RZ ;  /* 0x00000019110ec210 */ /* 0x000fe40007ffe0ff */
[----:B---3--:R-:W-:Y:S01]  /*06a0*/  @!P4 LEA R10, P5, R16, R10, 0x1 ;  /* 0x0000000a100ac211 */ /* 0x008fe200078a08ff */
[----:B------:R-:W3:Y:S01]  /*06b0*/  @!P3 LDC.64 R24, c[0x0][0x270] ;  /* 0x00009c00ff18bb82 */ /* 0x000ee20000000a00 */
[----:B------:R-:W-:Y:S02]  /*06c0*/  ISETP.GT.U32.OR P2, PT, R4, 0x22f, P2 ;  /* 0x0000022f0400780c */ /* 0x000fe40001744470 */
[----:B------:R-:W-:-:S02]  /*06d0*/  @!P4 LEA.HI.X R11, R16, R11, R14, 0x1, P5 ;  /* 0x0000000b100bc211 */ /* 0x000fc400028f0c0e */
[----:B-1----:R-:W-:Y:S01]  /*06e0*/  @P0 LEA R46, P5, R12, R46, 0x1 ;  /* 0x0000002e0c2e0211 */ /* 0x002fe200078a08ff */
[----:B0-----:R-:W-:Y:S01]  /*06f0*/  @!P1 IMAD R19, R19, R8, RZ ;  /* 0x0000000813139224 */ /* 0x001fe200078e02ff */
[----:B------:R-:W-:Y:S01]  /*0700*/  SHF.R.S32.HI R27, RZ, 0x1f, R29 ;  /* 0x0000001fff1b7819 */ /* 0x000fe2000001141d */
[----:B------:R0:W4:Y:S01]  /*0710*/  @!P4 LDG.E R33, desc[UR8][R10.64] ;  /* 0x000000080a21c981 */ /* 0x000122000c1e1900 */
[----:B------:R-:W-:Y:S01]  /*0720*/  ISETP.GE.U32.AND P4, PT, R29, UR14, PT ;  /* 0x0000000e1d007c0c */ /* 0x000fe2000bf86070 */
[----:B------:R-:W-:Y:S01]  /*0730*/  @!P1 IMAD R19, R6, R9, R19 ;  /* 0x0000000906139224 */ /* 0x000fe200078e0213 */
[----:B------:R-:W-:Y:S02]  /*0740*/  @P0 LEA.HI.X R47, R12, R47, R13, 0x1, P5 ;  /* 0x0000002f0c2f0211 */ /* 0x000fe400028f0c0d */
[----:B------:R-:W-:Y:S01]  /*0750*/  ISETP.GE.AND.EX P4, PT, R27, UR15, PT, P4 ;  /* 0x0000000f1b007c0c */ /* 0x000fe2000bf86340 */
[----:B------:R-:W1:Y:S01]  /*0760*/  @!P2 LDC.64 R16, c[0x0][0x270] ;  /* 0x00009c00ff10ab82 */ /* 0x000e620000000a00 */
[----:B0-----:R-:W-:-:S02]  /*0770*/  @!P1 MOV R10, R50 ;  /* 0x00000032000a9202 */ /* 0x001fc40000000f00 */
[----:B------:R-:W-:Y:S02]  /*0780*/  @!P1 MOV R11, R49 ;  /* 0x00000031000b9202 */ /* 0x000fe40000000f00 */
[----:B------:R-:W-:-:S03]  /*0790*/  SHF.R.S32.HI R35, RZ, 0x1f, R30 ;  /* 0x0000001fff237819 */ /* 0x000fc6000001141e */
[----:B------:R-:W0:Y:S01]  /*07a0*/  @!P2 LDC.64 R12, c[0x0][0x220] ;  /* 0x00008800ff0cab82 */ /* 0x000e220000000a00 */
[----:B------:R-:W-:Y:S01]  /*07b0*/  ISETP.GE.U32.AND P5, PT, R30, UR14, PT ;  /* 0x0000000e1e007c0c */ /* 0x000fe2000bfa6070 */
[----:B------:R-:W-:Y:S01]  /*07c0*/  @!P1 IMAD.WIDE.U32 R8, R6, R8, R10 ;  /* 0x0000000806089225 */ /* 0x000fe200078e000a */
[----:B------:R-:W-:Y:S02]  /*07d0*/  ISETP.GT.U32.OR P4, PT, R4, 0x22f, P4 ;  /* 0x0000022f0400780c */ /* 0x000fe40002784470 */
[----:B------:R-:W-:Y:S02]  /*07e0*/  ISETP.GE.AND.EX P5, PT, R35, UR15, PT, P5 ;  /* 0x0000000f23007c0c */ /* 0x000fe4000bfa6350 */
[----:B------:R-:W-:Y:S02]  /*07f0*/  @!P1 IADD3 R9, R9, R19, RZ ;  /* 0x0000001309099210 */ /* 0x000fe40007ffe0ff */
[----:B--2---:R-:W-:Y:S01]  /*0800*/  @!P1 LEA R44, P6, R8, R44, 0x1 ;  /* 0x0000002c082c9211 */ /* 0x004fe200078c08ff */
[----:B------:R-:W2:Y:S01]  /*0810*/  @!P3 LDC.64 R18, c[0x0][0x220] ;  /* 0x00008800ff12bb82 */ /* 0x000ea20000000a00 */
[----:B------:R-:W-:-:S02]  /*0820*/  ISETP.GT.U32.OR P5, PT, R4, 0x22f, P5 ;  /* 0x0000022f0400780c */ /* 0x000fc40002fa4470 */
[----:B------:R-:W-:Y:S01]  /*0830*/  @!P1 LEA.HI.X R45, R8, R45, R9, 0x1, P6 ;  /* 0x0000002d082d9211 */ /* 0x000fe200030f0c09 */
[----:B---3--:R-:W-:Y:S01]  /*0840*/  @!P3 IMAD R8, R21, R24, RZ ;  /* 0x000000181508b224 */ /* 0x008fe200078e02ff */
[----:B------:R-:W-:Y:S02]  /*0850*/  @!P3 MOV R10, R50 ;  /* 0x00000032000ab202 */ /* 0x000fe40000000f00 */
[----:B------:R-:W-:Y:S01]  /*0860*/  @!P3 MOV R11, R49 ;  /* 0x00000031000bb202 */ /* 0x000fe20000000f00 */
[C---:B------:R-:W-:Y:S02]  /*0870*/  @!P3 IMAD R21, R7.reuse, R25, R8 ;  /* 0x000000190715b224 */ /* 0x040fe400078e0208 */
[----:B------:R-:W3:Y:S01]  /*0880*/  @!P4 LDC.64 R8, c[0x0][0x270] ;  /* 0x00009c00ff08cb82 */ /* 0x000ee20000000a00 */
[----:B------:R-:W-:Y:S01]  /*0890*/  SHF.R.S32.HI R37, RZ, 0x1f, R31 ;  /* 0x0000001fff257819 */ /* 0x000fe2000001141f */
[----:B------:R-:W-:Y:S01]  /*08a0*/  @!P3 IMAD.WIDE.U32 R24, R7, R24, R10 ;  /* 0x000000180718b225 */ /* 0x000fe200078e000a */
[----:B------:R-:W-:-:S02]  /*08b0*/  ISETP.GE.U32.AND P6, PT, R31, UR14, PT ;  /* 0x0000000e1f007c0c */ /* 0x000fc4000bfc6070 */
[----:B------:R-:W-:-:S03]  /*08c0*/  MOV R34, RZ ;  /* 0x000000ff00227202 */ /* 0x000fc60000000f00 */
[----:B------:R-:W5:Y:S01]  /*08d0*/  @!P5 LDC.64 R10, c[0x0][0x270] ;  /* 0x00009c00ff0adb82 */ /* 0x000f620000000a00 */
[----:B------:R-:W-:Y:S01]  /*08e0*/  ISETP.GE.AND.EX P6, PT, R37, UR15, PT, P6 ;  /* 0x0000000f25007c0c */ /* 0x000fe2000bfc6360 */
[----:B-1----:R-:W-:Y:S01]  /*08f0*/  @!P2 IMAD R15, R15, R16, RZ ;  /* 0x000000100f0fa224 */ /* 0x002fe200078e02ff */
[----:B------:R-:W4:Y:S01]  /*0900*/  @!P1 LDG.E R34, desc[UR8][R44.64] ;  /* 0x000000082c229981 */ /* 0x000f22000c1e1900 */
[----:B------:R-:W-:Y:S02]  /*0910*/  @!P2 MOV R22, R50 ;  /* 0x000000320016a202 */ /* 0x000fe40000000f00 */
[----:B------:R-:W-:Y:S01]  /*0920*/  ISETP.GT.U32.OR P6, PT, R4, 0x22f, P6 ;  /* 0x0000022f0400780c */ /* 0x000fe200037c4470 */
[----:B------:R-:W-:Y:S01]  /*0930*/  @!P2 IMAD R43, R28, R17, R15 ;  /* 0x000000111c2ba224 */ /* 0x000fe200078e020f */
[----:B------:R-:W-:Y:S01]  /*0940*/  @!P2 MOV R23, R49 ;  /* 0x000000310017a202 */ /* 0x000fe20000000f00 */
[----:B------:R-:W-:Y:S01]  /*0950*/  @!P3 IMAD.IADD R17, R25, 0x1, R21 ;  /* 0x000000011911b824 */ /* 0x000fe200078e0215 */
[----:B--2---:R-:W-:Y:S01]  /*0960*/  @!P3 LEA R20, P1, R24, R18, 0x1 ;  /* 0x000000121814b211 */ /* 0x004fe200078208ff */
[----:B------:R-:W1:Y:S01]  /*0970*/  @!P4 LDC.64 R14, c[0x0][0x220] ;  /* 0x00008800ff0ecb82 */ /* 0x000e620000000a00 */
[----:B------:R-:W-:-:S02]  /*0980*/  @!P2 IMAD.WIDE.U32 R22, R28, R16, R22 ;  /* 0x000000101c16a225 */ /* 0x000fc400078e0016 */
[----:B------:R-:W-:-:S05]  /*0990*/  @!P3 LEA.HI.X R21, R24, R19, R17, 0x1, P1 ;  /* 0x000000131815b211 */ /* 0x000fca00008f0c11 */
[----:B------:R-:W2:Y:S01]  /*09a0*/  @!P5 LDC.64 R16, c[0x0][0x220] ;  /* 0x00008800ff10db82 */ /* 0x000ea20000000a00 */
[----:B------:R-:W-:Y:S01]  /*09b0*/  @!P2 IADD3 R23, R23, R43, RZ ;  /* 0x0000002b1717a210 */ /* 0x000fe20007ffe0ff */
[----:B---3--:R-:W-:Y:S01]  /*09c0*/  @!P4 IMAD R24, R27, R8, RZ ;  /* 0x000000081b18c224 */ /* 0x008fe200078e02ff */
[C---:B0-----:R-:W-:Y:S02]  /*09d0*/  @!P2 LEA R12, P1, R22.reuse, R12, 0x1 ;  /* 0x0000000c160ca211 */ /* 0x041fe400078208ff */
[----:B------:R-:W-:Y:S01]  /*09e0*/  MOV R36, RZ ;  /* 0x000000ff00247202 */ /* 0x000fe20000000f00 */
[----:B------:R-:W-:Y:S01]  /*09f0*/  @!P4 IMAD R25, R29, R9, R24 ;  /* 0x000000091d19c224 */ /* 0x000fe200078e0218 */
[----:B------:R-:W-:Y:S01]  /*0a00*/  MOV R43, RZ ;  /* 0x000000ff002b7202 */ /* 0x000fe20000000f00 */
[----:B------:R-:W0:Y:S01]  /*0a10*/  @!P6 LDC.64 R18, c[0x0][0x270] ;  /* 0x00009c00ff12eb82 */ /* 0x000e220000000a00 */
[----:B------:R-:W-:Y:S01]  /*0a20*/  @!P2 LEA.HI.X R13, R22, R13, R23, 0x1, P1 ;  /* 0x0000000d160da211 */ /* 0x000fe200008f0c17 */
[----:B-----5:R-:W-:Y:S01]  /*0a30*/  @!P5 IMAD R9, R35, R10, RZ ;  /* 0x0000000a2309d224 */ /* 0x020fe200078e02ff */
[----:B------:R-:W-:Y:S01]  /*0a40*/  @!P4 MOV R22, R50 ;  /* 0x000000320016c202 */ /* 0x000fe20000000f00 */
[----:B------:R-:W3:Y:S01]  /*0a50*/  @P0 LDG.E R36, desc[UR8][R46.64] ;  /* 0x000000082e240981 */ /* 0x000ee2000c1e1900 */
[----:B------:R-:W-:-:S02]  /*0a60*/  @!P4 MOV R23, R49 ;  /* 0x000000310017c202 */ /* 0x000fc40000000f00 */
[----:B------:R-:W-:Y:S01]  /*0a70*/  MOV R42, RZ ;  /* 0x000000ff002a7202 */ /* 0x000fe20000000f00 */
[----:B------:R5:W3:Y:S01]  /*0a80*/  @!P2 LDG.E R43, desc[UR8][R12.64] ;  /* 0x000000080c2ba981 */ /* 0x000ae2000c1e1900 */
[----:B------:R-:W-:Y:S02]  /*0a90*/  @!P5 IMAD R27, R30, R11, R9 ;  /* 0x0000000b1e1bd224 */ /* 0x000fe400078e0209 */
[----:B------:R-:W-:Y:S02]  /*0aa0*/  @!P4 IMAD.WIDE.U32 R22, R29, R8, R22 ;  /* 0x000000081d16c225 */ /* 0x000fe400078e0016 */
[----:B------:R-:W0:Y:S01]  /*0ab0*/  @!P6 LDC.64 R8, c[0x0][0x220] ;  /* 0x00008800ff08eb82 */ /* 0x000e220000000a00 */
[----:B------:R1:W3:Y:S01]  /*0ac0*/  @!P3 LDG.E R42, desc[UR8][R20.64] ;  /* 0x00000008142ab981 */ /* 0x0002e2000c1e1900 */
[----:B-----5:R-:W-:Y:S02]  /*0ad0*/  @!P5 MOV R12, R50 ;  /* 0x00000032000cd202 */ /* 0x020fe40000000f00 */
[----:B------:R-:W-:-:S02]  /*0ae0*/  @!P5 MOV R13, R49 ;  /* 0x00000031000dd202 */ /* 0x000fc40000000f00 */
[----:B-1----:R-:W-:Y:S02]  /*0af0*/  @!P4 LEA R14, P1, R22, R14, 0x1 ;  /* 0x0000000e160ec211 */ /* 0x002fe400078208ff */
[----:B------:R-:W-:Y:S01]  /*0b00*/  @!P4 IADD3 R20, R23, R25, RZ ;  /* 0x000000191714c210 */ /* 0x000fe20007ffe0ff */
[----:B------:R-:W-:-:S03]  /*0b10*/  @!P5 IMAD.WIDE.U32 R10, R30, R10, R12 ;  /* 0x0000000a1e0ad225 */ /* 0x000fc600078e000c */
[----:B------:R-:W-:Y:S02]  /*0b20*/  @!P4 LEA.HI.X R15, R22, R15, R20, 0x1, P1 ;  /* 0x0000000f160fc211 */ /* 0x000fe400008f0c14 */
[----:B------:R-:W-:Y:S02]  /*0b30*/  @!P5 IADD3 R11, R11, R27, RZ ;  /* 0x0000001b0b0bd210 */ /* 0x000fe40007ffe0ff */
[C---:B--2---:R-:W-:Y:S02]  /*0b40*/  @!P5 LEA R16, P1, R10.reuse, R16, 0x1 ;  /* 0x000000100a10d211 */ /* 0x044fe400078208ff */
[----:B------:R-:W-:Y:S01]  /*0b50*/  CS2R R44, SRZ ;  /* 0x00000000002c7805 */ /* 0x000fe2000001ff00 */
[----:B0-----:R-:W-:Y:S01]  /*0b60*/  @!P6 IMAD R12, R37, R18, RZ ;  /* 0x00000012250ce224 */ /* 0x001fe200078e02ff */
[----:B------:R-:W-:Y:S02]  /*0b70*/  @!P5 LEA.HI.X R17, R10, R17, R11, 0x1, P1 ;  /* 0x000000110a11d211 */ /* 0x000fe400008f0c0b */
[----:B------:R-:W-:-:S02]  /*0b80*/  @!P6 MOV R10, R50 ;  /* 0x00000032000ae202 */ /* 0x000fc40000000f00 */
[----:B------:R0:W2:Y:S01]  /*0b90*/  @!P4 LDG.E R44, desc[UR8][R14.64] ;  /* 0x000000080e2cc981 */ /* 0x0000a2000c1e1900 */
[----:B------:R-:W-:Y:S01]  /*0ba0*/  @!P6 MOV R11, R49 ;  /* 0x00000031000be202 */ /* 0x000fe20000000f00 */
[C---:B------:R-:W-:Y:S01]  /*0bb0*/  @!P6 IMAD R19, R31.reuse, R19, R12 ;  /* 0x000000131f13e224 */ /* 0x040fe200078e020c */
[----:B------:R-:W-:Y:S01]  /*0bc0*/  MOV R46, RZ ;  /* 0x000000ff002e7202 */ /* 0x000fe20000000f00 */
[----:B------:R-:W5:Y:S01]  /*0bd0*/  @!P5 LDG.E R45, desc[UR8][R16.64] ;  /* 0x00000008102dd981 */ /* 0x000f62000c1e1900 */
[----:B------:R-:W-:-:S05]  /*0be0*/  @!P6 IMAD.WIDE.U32 R10, R31, R18, R10 ;  /* 0x000000121f0ae225 */ /* 0x000fca00078e000a */
[----:B------:R-:W-:Y:S02]  /*0bf0*/  @!P6 IADD3 R11, R11, R19, RZ ;  /* 0x000000130b0be210 */ /* 0x000fe40007ffe0ff */
[----:B------:R-:W-:-:S04]  /*0c00*/  @!P6 LEA R8, P1, R10, R8, 0x1 ;  /* 0x000000080a08e211 */ /* 0x000fc800078208ff */
[----:B------:R-:W-:-:S05]  /*0c10*/  @!P6 LEA.HI.X R9, R10, R9, R11, 0x1, P1 ;  /* 0x000000090a09e211 */ /* 0x000fca00008f0c0b */
[----:B------:R1:W5:Y:S01]  /*0c20*/  @!P6 LDG.E R46, desc[UR8][R8.64] ;  /* 0x00000008082ee981 */ /* 0x000362000c1e1900 */
[----:B------:R-:W-:Y:S02]  /*0c30*/  ISETP.GT.AND P1, PT, R4, 0x21f, PT ;  /* 0x0000021f0400780c */ /* 0x000fe40003f24270 */
[----:B------:R-:W-:Y:S02]  /*0c40*/  ISETP.NE.AND P2, PT, R2, RZ, PT ;  /* 0x000000ff0200720c */ /* 0x000fe40003f45270 */
[----:B----4-:R-:W-:-:S04]  /*0c50*/  PRMT R10, R33, 0x7632, R10 ;  /* 0x00007632210a7816 */ /* 0x010fc8000000000a */
[----:B------:R-:W-:Y:S02]  /*0c60*/  SHF.L.U32 R13, R10, 0x10, RZ ;  /* 0x000000100a0d7819 */ /* 0x000fe400000006ff */
[----:B------:R-:W-:-:S03]  /*0c70*/  SHF.L.U32 R12, R33, 0x10, RZ ;  /* 0x00000010210c7819 */ /* 0x000fc600000006ff */
[----:B0-----:R-:W-:Y:S02]  /*0c80*/  FMUL.FTZ R15, R13, R13 ;  /* 0x0000000d0d0f7220 */ /* 0x001fe40000410000 */
[C---:B------:R-:W-:Y:S02]  /*0c90*/  FADD.FTZ R10, R12.reuse, R13 ;  /* 0x0000000d0c0a7221 */ /* 0x040fe40000010000 */
[----:B-1----:R-:W-:Y:S01]  /*0ca0*/  FFMA.FTZ R8, R12, R12, R15 ;  /* 0x0000000c0c087223 */ /* 0x002fe2000001000f */
[----:B------:R-:W-:-:S04]  /*0cb0*/  PRMT R11, R34, 0x7632, R11 ;  /* 0x00007632220b7816 */ /* 0x000fc8000000000b */
[----:B------:R-:W-:Y:S02]  /*0cc0*/  SHF.L.U32 R19, R11, 0x10, RZ ;  /* 0x000000100b137819 */ /* 0x000fe400000006ff */
[----:B------:R-:W-:-:S03]  /*0cd0*/  SHF.L.U32 R14, R34, 0x10, RZ ;  /* 0x00000010220e7819 */ /* 0x000fc600000006ff */
[----:B------:R-:W-:Y:S02]  /*0ce0*/  FMUL.FTZ R17, R19, R19 ;  /* 0x0000001313117220 */ /* 0x000fe40000410000 */
[----:B------:R-:W-:Y:S01]  /*0cf0*/  FADD.FTZ R9, R14, R19 ;  /* 0x000000130e097221 */ /* 0x000fe20000010000 */
[C---:B---3--:R-:W-:Y:S02]  /*0d00*/  PRMT R11, R36.reuse, 0x7632, R11 ;  /* 0x00007632240b7816 */ /* 0x048fe4000000000b */
[----:B------:R-:W-:Y:S02]  /*0d10*/  SHF.L.U32 R12, R36, 0x10, RZ ;  /* 0x00000010240c7819 */ /* 0x000fe400000006ff */
[----:B------:R-:W-:Y:S01]  /*0d20*/  SHF.L.U32 R13, R11, 0x10, RZ ;  /* 0x000000100b0d7819 */ /* 0x000fe200000006ff */
[----:B------:R-:W-:-:S04]  /*0d30*/  FFMA.FTZ R11, R14, R14, R17 ;  /* 0x0000000e0e0b7223 */ /* 0x000fc80000010011 */
[----:B------:R-:W-:Y:S01]  /*0d40*/  FMUL.FTZ R15, R13, R13 ;  /* 0x0000000d0d0f7220 */ /* 0x000fe20000410000 */
[----:B------:R-:W-:Y:S01]  /*0d50*/  FADD.FTZ R13, R12, R13 ;  /* 0x0000000d0c0d7221 */ /* 0x000fe20000010000 */
[----:B------:R-:W-:Y:S02]  /*0d60*/  PRMT R14, R42, 0x7632, R14 ;  /* 0x000076322a0e7816 */ /* 0x000fe4000000000e */
[----:B------:R-:W-:Y:S01]  /*0d70*/  FFMA.FTZ R15, R12, R12, R15 ;  /* 0x0000000c0c0f7223 */ /* 0x000fe2000001000f */
[----:B------:R-:W-:Y:S01]  /*0d80*/  FADD.FTZ R13, RZ, R13 ;  /* 0x0000000dff0d7221 */ /* 0x000fe20000010000 */
[----:B------:R-:W-:Y:S02]  /*0d90*/  SHF.L.U32 R17, R14, 0x10, RZ ;  /* 0x000000100e117819 */ /* 0x000fe400000006ff */
[----:B------:R-:W-:Y:S01]  /*0da0*/  PRMT R16, R43, 0x7632, R16 ;  /* 0x000076322b107816 */ /* 0x000fe20000000010 */
[----:B------:R-:W-:Y:S01]  /*0db0*/  FADD.FTZ R10, R13, R10 ;  /* 0x0000000a0d0a7221 */ /* 0x000fe20000010000 */
[----:B------:R-:W-:Y:S01]  /*0dc0*/  SHF.L.U32 R14, R42, 0x10, RZ ;  /* 0x000000102a0e7819 */ /* 0x000fe200000006ff */
[----:B------:R-:W-:Y:S01]  /*0dd0*/  FADD.FTZ R15, RZ, R15 ;  /* 0x0000000fff0f7221 */ /* 0x000fe20000010000 */
[----:B------:R-:W-:Y:S01]  /*0de0*/  SHF.L.U32 R16, R16, 0x10, RZ ;  /* 0x0000001010107819 */ /* 0x000fe200000006ff */
[----:B------:R-:W-:Y:S01]  /*0df0*/  FMUL.FTZ R19, R17, R17 ;  /* 0x0000001111137220 */ /* 0x000fe20000410000 */
[----:B------:R-:W-:Y:S01]  /*0e00*/  FADD.FTZ R9, R10, R9 ;  /* 0x000000090a097221 */ /* 0x000fe20000010000 */
[----:B------:R-:W-:Y:S01]  /*0e10*/  FADD.FTZ R8, R15, R8 ;  /* 0x000000080f087221 */ /* 0x000fe20000010000 */
[C---:B------:R-:W-:Y:S01]  /*0e20*/  FADD.FTZ R12, R14.reuse, R17 ;  /* 0x000000110e0c7221 */ /* 0x040fe20000010000 */
[----:B------:R-:W-:Y:S01]  /*0e30*/  SHF.L.U32 R13, R43, 0x10, RZ ;  /* 0x000000102b0d7819 */ /* 0x000fe200000006ff */
[----:B------:R-:W-:Y:S01]  /*0e40*/  FFMA.FTZ R19, R14, R14, R19 ;  /* 0x0000000e0e137223 */ /* 0x000fe20000010013 */
[----:B------:R-:W-:Y:S01]  /*0e50*/  FMUL.FTZ R14, R16, R16 ;  /* 0x00000010100e7220 */ /* 0x000fe20000410000 */
[----:B------:R-:W-:Y:S01]  /*0e60*/  FADD.FTZ R8, R8, R11 ;  /* 0x0000000b08087221 */ /* 0x000fe20000010000 */
[----:B------:R-:W-:Y:S01]  /*0e70*/  FADD.FTZ R9, R9, R12 ;  /* 0x0000000c09097221 */ /* 0x000fe20000010000 */
[----:B--2---:R-:W-:Y:S01]  /*0e80*/  PRMT R10, R44, 0x7632, R10 ;  /* 0x000076322c0a7816 */ /* 0x004fe2000000000a */
[C---:B------:R-:W-:Y:S01]  /*0e90*/  FADD.FTZ R16, R13.reuse, R16 ;  /* 0x000000100d107221 */ /* 0x040fe20000010000 */
[----:B------:R-:W-:Y:S01]  /*0ea0*/  FFMA.FTZ R13, R13, R13, R14 ;  /* 0x0000000d0d0d7223 */ /* 0x000fe2000001000e */
[----:B-----5:R-:W-:-:S02]  /*0eb0*/  PRMT R12, R45, 0x7632, R12 ;  /* 0x000076322d0c7816 */ /* 0x020fc4000000000c */
[----:B------:R-:W-:Y:S01]  /*0ec0*/  IMAD.U32 R11, R10, 0x10000, RZ ;  /* 0x000100000a0b7824 */ /* 0x000fe200078e00ff */
[----:B------:R-:W-:Y:S01]  /*0ed0*/  SHF.L.U32 R10, R44, 0x10, RZ ;  /* 0x000000102c0a7819 */ /* 0x000fe200000006ff */
[----:B------:R-:W-:Y:S01]  /*0ee0*/  FADD.FTZ R8, R8, R19 ;  /* 0x0000001308087221 */ /* 0x000fe20000010000 */
[----:B------:R-:W-:Y:S01]  /*0ef0*/  SHF.L.U32 R17, R12, 0x10, RZ ;  /* 0x000000100c117819 */ /* 0x000fe200000006ff */
[----:B------:R-:W-:Y:S02]  /*0f00*/  FMUL.FTZ R15, R11, R11 ;  /* 0x0000000b0b0f7220 */ /* 0x000fe40000410000 */
[----:B------:R-:W-:Y:S01]  /*0f10*/  FADD.FTZ R8, R8, R13 ;  /* 0x0000000d08087221 */ /* 0x000fe20000010000 */
[C---:B------:R-:W-:Y:S01]  /*0f20*/  FADD.FTZ R12, R10.reuse, R11 ;  /* 0x0000000b0a0c7221 */ /* 0x040fe20000010000 */
[----:B------:R-:W-:Y:S01]  /*0f30*/  FFMA.FTZ R15, R10, R10, R15 ;  /* 0x0000000a0a0f7223 */ /* 0x000fe2000001000f */
[----:B------:R-:W-:Y:S01]  /*0f40*/  FADD.FTZ R9, R9, R16 ;  /* 0x0000001009097221 */ /* 0x000fe20000010000 */
[----:B------:R-:W-:Y:S01]  /*0f50*/  SHF.L.U32 R10, R45, 0x10, RZ ;  /* 0x000000102d0a7819 */ /* 0x000fe200000006ff */
[----:B------:R-:W-:Y:S01]  /*0f60*/  FMUL.FTZ R11, R17, R17 ;  /* 0x00000011110b7220 */ /* 0x000fe20000410000 */
[----:B------:R-:W-:Y:S01]  /*0f70*/  PRMT R13, R46, 0x7632, R13 ;  /* 0x000076322e0d7816 */ /* 0x000fe2000000000d */
[----:B------:R-:W-:-:S02]  /*0f80*/  FADD.FTZ R9, R9, R12 ;  /* 0x0000000c09097221 */ /* 0x000fc40000010000 */
[C---:B------:R-:W-:Y:S01]  /*0f90*/  FADD.FTZ R12, R10.reuse, R17 ;  /* 0x000000110a0c7221 */ /* 0x040fe20000010000 */
[----:B------:R-:W-:Y:S01]  /*0fa0*/  SHF.L.U32 R13, R13, 0x10, RZ ;  /* 0x000000100d0d7819 */ /* 0x000fe200000006ff */
[----:B------:R-:W-:Y:S01]  /*0fb0*/  FFMA.FTZ R11, R10, R10, R11 ;  /* 0x0000000a0a0b7223 */ /* 0x000fe2000001000b */
[----:B------:R-:W-:Y:S01]  /*0fc0*/  FADD.FTZ R8, R8, R15 ;  /* 0x0000000f08087221 */ /* 0x000fe20000010000 */
[----:B------:R-:W-:Y:S02]  /*0fd0*/  MOV R17, 0xffffffe0 ;  /* 0xffffffe000117802 */ /* 0x000fe40000000f00 */
[----:B------:R-:W-:Y:S01]  /*0fe0*/  SHF.L.U32 R10, R46, 0x10, RZ ;  /* 0x000000102e0a7819 */ /* 0x000fe200000006ff */
[----:B------:R-:W-:Y:S01]  /*0ff0*/  FMUL.FTZ R15, R13, R13 ;  /* 0x0000000d0d0f7220 */ /* 0x000fe20000410000 */
[----:B------:R-:W-:Y:S01]  /*1000*/  FADD.FTZ R9, R9, R12 ;  /* 0x0000000c09097221 */ /* 0x000fe20000010000 */
[----:B------:R-:W-:Y:S01]  /*1010*/  FADD.FTZ R11, R8, R11 ;  /* 0x0000000b080b7221 */ /* 0x000fe20000010000 */
[----:B------:R-:W-:-:S02]  /*1020*/  IMAD R12, R38, R17, 0x22f ;  /* 0x0000022f260c7424 */ /* 0x000fc400078e0211 */
        /* <DEDUP_REMOVED lines=33> */
[----:B------:R-:W-:Y:S02]  /*1240*/  @!P2 MOV R12, 0x400 ;  /* 0x00000400000ca802 */ /* 0x000fe40000000f00 */
[----:B------:R-:W-:Y:S02]  /*1250*/  ISETP.NE.AND P3, PT, R4, RZ, PT ;  /* 0x000000ff0400720c */ /* 0x000fe40003f65270 */
[----:B--2---:R-:W-:-:S04]  /*1260*/  @!P2 LEA R15, R15, R12, 0x18 ;  /* 0x0000000c0f0fa211 */ /* 0x004fc800078ec0ff */
[----:B------:R-:W-:-:S03]  /*1270*/  @!P2 LEA R15, R38, R15, 0x3 ;  /* 0x0000000f260fa211 */ /* 0x000fc600078e18ff */
[----:B0-----:R-:W-:Y:S01]  /*1280*/  @!P1 FADD.FTZ R8, R8, R11 ;  /* 0x0000000b08089221 */ /* 0x001fe20000010000 */
[----:B-1----:R-:W-:-:S04]  /*1290*/  @!P1 FADD.FTZ R10, R10, R13 ;  /* 0x0000000d0a0a9221 */ /* 0x002fc80000010000 */
[----:B------:R-:W-:Y:S02]  /*12a0*/  MOV R24, R8 ;  /* 0x0000000800187202 */ /* 0x000fe40000000f00 */
[----:B------:R-:W-:Y:S01]  /*12b0*/  MOV R25, R10 ;  /* 0x0000000a00197202 */ /* 0x000fe20000000f00 */
[----:B------:R-:W-:Y:S04]  /*12c0*/  BSSY B0, `(.L_x_3120) ;  /* 0x0000032000007945 */ /* 0x000fe80003800000 */
[----:B------:R0:W-:Y:S01]  /*12d0*/  @!P2 STS.64 [R15+0x18], R24 ;  /* 0x000018180f00a388 */ /* 0x0001e20000000a00 */
[----:B------:R-:W-:Y:S06]  /*12e0*/  BAR.SYNC.DEFER_BLOCKING 0x0 ;  /* 0x0000000000007b1d */ /* 0x000fec0000010000 */
[----:B------:R-:W-:Y:S05]  /*12f0*/  @P3 BRA `(.L_x_3121) ;  /* 0x0000000000b83947 */ /* 0x000fea0003800000 */
[----:B------:R-:W1:Y:S01]  /*1300*/  S2UR UR6, SR_CgaCtaId ;  /* 0x00000000000679c3 */ /* 0x000e620000008800 */
[----:B------:R-:W-:Y:S02]  /*1310*/  UMOV UR5, 0x400 ;  /* 0x0000040000057882 */ /* 0x000fe40000000000 */
[----:B-1----:R-:W-:-:S09]  /*1320*/  ULEA UR5, UR6, UR5, 0x18 ;  /* 0x0000000506057291 */ /* 0x002fd2000f8ec03f */
[----:B0-----:R-:W0:Y:S04]  /*1330*/  LDS.128 R12, [UR5+0x20] ;  /* 0x00002005ff0c7984 */ /* 0x001e280008000c00 */
[----:B------:R-:W1:Y:S04]  /*1340*/  LDS.128 R16, [UR5+0x30] ;  /* 0x00003005ff107984 */ /* 0x000e680008000c00 */
[----:B------:R-:W2:Y:S04]  /*1350*/  LDS.128 R20, [UR5+0x40] ;  /* 0x00004005ff147984 */ /* 0x000ea80008000c00 */
[----:B------:R-:W3:Y:S01]  /*1360*/  LDS.128 R8, [UR5+0x50] ;  /* 0x00005005ff087984 */ /* 0x000ee20008000c00 */
[----:B0-----:R-:W-:Y:S01]  /*1370*/  FADD.FTZ R27, R24, R12 ;  /* 0x0000000c181b7221 */ /* 0x001fe20000010000 */
[----:B------:R-:W-:-:S03]  /*1380*/  FADD.FTZ R12, R25, R13 ;  /* 0x0000000d190c7221 */ /* 0x000fc60000010000 */
[----:B------:R-:W-:Y:S01]  /*1390*/  FADD.FTZ R27, R27, R14 ;  /* 0x0000000e1b1b7221 */ /* 0x000fe20000010000 */
[----:B------:R-:W-:Y:S02]  /*13a0*/  FADD.FTZ R24, R12, R15 ;  /* 0x0000000f0c187221 */ /* 0x000fe40000010000 */
[----:B------:R-:W0:Y:S01]  /*13b0*/  LDS.128 R12, [UR5+0x60] ;  /* 0x00006005ff0c7984 */ /* 0x000e220008000c00 */
        /* <DEDUP_REMOVED lines=11> */
[----:B------:R-:W-:Y:S02]  /*1470*/  FADD.FTZ R8, R24, R9 ;  /* 0x0000000918087221 */ /* 0x000fe40000010000 */
[----:B------:R-:W3:Y:S01]  /*1480*/  LDS.128 R24, [UR5+0x90] ;  /* 0x00009005ff187984 */ /* 0x000ee20008000c00 */
[----:B------:R-:W-:Y:S01]  /*1490*/  FADD.FTZ R47, R47, R10 ;  /* 0x0000000a2f2f7221 */ /* 0x000fe20000010000 */
[----:B------:R-:W-:Y:S02]  /*14a0*/  FADD.FTZ R10, R8, R11 ;  /* 0x0000000b080a7221 */ /* 0x000fe40000010000 */
[----:B------:R-:W4:Y:S01]  /*14b0*/  LDS.64 R8, [UR5+0xa0] ;  /* 0x0000a005ff087984 */ /* 0x000f220008000a00 */
        /* <DEDUP_REMOVED lines=16> */
[----:B----4-:R-:W-:Y:S01]  /*15c0*/  FADD.FTZ R24, R47, R8 ;  /* 0x000000082f187221 */ /* 0x010fe20000010000 */
[----:B------:R-:W-:-:S07]  /*15d0*/  FADD.FTZ R25, R10, R9 ;  /* 0x000000090a197221 */ /* 0x000fce0000010000 */
.L_x_3121:
[----:B------:R-:W-:Y:S05]  /*15e0*/  BSYNC B0 ;  /* 0x0000000000007941 */ /* 0x000fea0003800000 */
.L_x_3120:
[----:B------:R-:W1:Y:S01]  /*15f0*/  LDC R14, c[0x0][0xc] ;  /* 0x00000300ff0e7b82 */ /* 0x000e620000000800 */
        /* <DEDUP_REMOVED lines=8> */
[----:B-1----:R-:W-:-:S13]  /*1680*/  ISETP.GE.U32.AND P1, PT, R14, 0x2, PT ;  /* 0x000000020e00780c */ /* 0x002fda0003f26070 */
[----:B------:R-:W-:Y:S05]  /*1690*/  @!P1 BRA `(.L_x_3122) ;  /* 0x0000000800789947 */ /* 0x000fea0003800000 */
[----:B------:R-:W-:Y:S05]  /*16a0*/  @P3 BRA `(.L_x_3123) ;  /* 0x00000000007c3947 */ /* 0x000fea0003800000 */
[----:B0-----:R-:W0:Y:S01]  /*16b0*/  LDC R15, c[0x0][0x10] ;  /* 0x00000400ff0f7b82 */ /* 0x001e220000000800 */
[----:B------:R-:W1:Y:S01]  /*16c0*/  S2R R26, SR_CTAID.Y ;  /* 0x00000000001a7919 */ /* 0x000e620000002600 */
[C---:B------:R-:W-:Y:S02]  /*16d0*/  LOP3.LUT R52, R0.reuse, 0x1, RZ, 0xc0, !PT ;  /* 0x0000000100347812 */ /* 0x040fe400078ec0ff */
[----:B------:R-:W-:-:S04]  /*16e0*/  LOP3.LUT P1, RZ, R0, 0x2, RZ, 0xc0, !PT ;  /* 0x0000000200ff7812 */ /* 0x000fc8000782c0ff */
[----:B------:R-:W2:Y:S01]  /*16f0*/  LDC.64 R10, c[0x0][0x248] ;  /* 0x00009200ff0a7b82 */ /* 0x000ea20000000a00 */
[----:B0-----:R-:W-:-:S04]  /*1700*/  IMAD R27, R52, R15, RZ ;  /* 0x0000000f341b7224 */ /* 0x001fc800078e02ff */
[----:B------:R-:W-:-:S05]  /*1710*/  IMAD R8, R27, R14, RZ ;  /* 0x0000000e1b087224 */ /* 0x000fca00078e02ff */
[----:B------:R-:W-:Y:S02]  /*1720*/  SHF.L.U32 R13, R8, 0x1, RZ ;  /* 0x00000001080d7819 */ /* 0x000fe400000006ff */
[----:B------:R-:W0:Y:S03]  /*1730*/  LDC.64 R8, c[0x0][0x240] ;  /* 0x00009000ff087b82 */ /* 0x000e260000000a00 */
[----:B--2---:R-:W-:-:S04]  /*1740*/  IMAD.WIDE R10, R13, 0x4, R10 ;  /* 0x000000040d0a7825 */ /* 0x004fc800078e020a */
[----:B-1----:R-:W-:Y:S01]  /*1750*/  IMAD R13, R15, UR7, R26 ;  /* 0x000000070f0d7c24 */ /* 0x002fe2000f8e021a */
[----:B------:R-:W-:-:S03]  /*1760*/  SEL R47, R14, RZ, !P1 ;  /* 0x000000ff0e2f7207 */ /* 0x000fc60004800000 */
[----:B------:R-:W-:Y:S01]  /*1770*/  IMAD.WIDE.U32 R12, R13, 0x8, R10 ;  /* 0x000000080d0c7825 */ /* 0x000fe200078e000a */
[----:B------:R-:W-:Y:S02]  /*1780*/  IADD3 R11, R27, R26, RZ ;  /* 0x0000001a1b0b7210 */ /* 0x000fe40007ffe0ff */
[----:B------:R-:W-:Y:S02]  /*1790*/  MOV R27, 0x1 ;  /* 0x00000001001b7802 */ /* 0x000fe40000000f00 */
[----:B------:R1:W-:Y:S02]  /*17a0*/  STG.E.64 desc[UR8][R12.64], R24 ;  /* 0x000000180c007986 */ /* 0x0003e4000c101b08 */
[----:B------:R-:W-:Y:S02]  /*17b0*/  SEL R27, R27, 0xffffffff, !P1 ;  /* 0xffffffff1b1b7807 */ /* 0x000fe40004800000 */
[----:B------:R-:W-:Y:S01]  /*17c0*/  ISETP.NE.AND P1, PT, R47, -0x1, PT ;  /* 0xffffffff2f00780c */ /* 0x000fe20003f25270 */
[----:B0-----:R-:W-:Y:S01]  /*17d0*/  IMAD.WIDE.U32 R10, R11, 0x4, R8 ;  /* 0x000000040b0a7825 */ /* 0x001fe200078e0008 */
[----:B------:R-:W-:Y:S06]  /*17e0*/  MEMBAR.ALL.GPU ;  /* 0x0000000000007992 */ /* 0x000fec000000a000 */
[----:B------:R-:W-:-:S00]  /*17f0*/  ERRBAR ;  /* 0x00000000000079ab */ /* 0x000fc00000000000 */
[----:B------:R-:W-:Y:S06]  /*1800*/  CGAERRBAR ;  /* 0x00000000000075ab */ /* 0x000fec0000000000 */
[----:B------:R1:W-:Y:S01]  /*1810*/  REDG.E.ADD.S32.STRONG.GPU desc[UR8][R10.64], R27 ;  /* 0x0000001b0a00798e */ /* 0x0003e2000c10e388 */
[----:B------:R-:W-:Y:S05]  /*1820*/  @!P1 BRA `(.L_x_3123) ;  /* 0x00000000001c9947 */ /* 0x000fea0003800000 */
[----:B------:R-:W-:-:S04]  /*1830*/  IMAD R15, R52, R15, R26 ;  /* 0x0000000f340f7224 */ /* 0x000fc800078e021a */
[----:B------:R-:W-:-:S07]  /*1840*/  IMAD.WIDE.U32 R8, R15, 0x4, R8 ;  /* 0x000000040f087825 */ /* 0x000fce00078e0008 */
.L_x_3124:
[----:B-1----:R-:W2:Y:S04]  /*1850*/  LDG.E.STRONG.GPU R10, desc[UR8][R8.64] ;  /* 0x00000008080a7981 */ /* 0x002ea8000c1ef900 */
[----:B--2---:R-:W-:Y:S01]  /*1860*/  CCTL.IVALL ;  /* 0x00000000ff00798f */ /* 0x004fe20002000000 */
[----:B------:R-:W-:Y:S05]  /*1870*/  YIELD ;  /* 0x0000000000007946 */ /* 0x000fea0003800000 */
[----:B------:R-:W-:-:S13]  /*1880*/  ISETP.NE.AND P1, PT, R10, R47, PT ;  /* 0x0000002f0a00720c */ /* 0x000fda0003f25270 */
[----:B------:R-:W-:Y:S05]  /*1890*/  @P1 BRA `(.L_x_3124) ;  /* 0xfffffffc00ec1947 */ /* 0x000fea000383ffff */
.L_x_3123:
[----:B------:R-:W-:Y:S01]  /*18a0*/  ISETP.NE.AND P1, PT, R14, RZ, PT ;  /* 0x000000ff0e00720c */ /* 0x000fe20003f25270 */
[----:B------:R-:W-:Y:S05]  /*18b0*/  WARPSYNC.ALL ;  /* 0x0000000000007948 */ /* 0x000fea0003800000 */
[----:B------:R-:W-:Y:S07]  /*18c0*/  BAR.SYNC.DEFER_BLOCKING 0x0 ;  /* 0x0000000000007b1d */ /* 0x000fee0000010000 */
[----:B------:R-:W-:Y:S05]  /*18d0*/  @!P1 BRA `(.L_x_3122) ;  /* 0x0000000400e89947 */ /* 0x000fea0003800000 */
[----:B------:R-:W-:Y:S01]  /*18e0*/  IADD3 R8, R14, -0x1, RZ ;  /* 0xffffffff0e087810 */ /* 0x000fe20007ffe0ff */
[----:B0-----:R-:W-:-:S03]  /*18f0*/  HFMA2.MMA R15, -RZ, RZ, 0, 0 ;  /* 0x00000000ff0f7435 */ /* 0x001fc600000001ff */
[----:B------:R-:W-:-:S13]  /*1900*/  ISETP.GE.U32.AND P1, PT, R8, 0x3, PT ;  /* 0x000000030800780c */ /* 0x000fda0003f26070 */
[----:B------:R-:W-:Y:S05]  /*1910*/  @!P1 BRA `(.L_x_3125) ;  /* 0x0000000400089947 */ /* 0x000fea0003800000 */
[----:B------:R-:W-:Y:S02]  /*1920*/  LOP3.LUT R9, R14, 0x3, RZ, 0xc0, !PT ;  /* 0x000000030e097812 */ /* 0x000fe400078ec0ff */
[----:B------:R-:W-:Y:S02]  /*1930*/  MOV R15, RZ ;  /* 0x000000ff000f7202 */ /* 0x000fe40000000f00 */
[----:B------:R-:W-:-:S07]  /*1940*/  IADD3 R26, -R9, R14, RZ ;  /* 0x0000000e091a7210 */ /* 0x000fce0007ffe1ff */
.L_x_3126:
[----:B------:R-:W-:-:S13]  /*1950*/  ISETP.EQ.OR P1, PT, R15, UR7, P3 ;  /* 0x000000070f007c0c */ /* 0x000fda0009f22670 */
[----:B-1----:R-:W0:Y:S01]  /*1960*/  @!P1 LDC R10, c[0x0][0x10] ;  /* 0x00000400ff0a9b82 */ /* 0x002e220000000800 */
[----:B------:R-:W1:Y:S01]  /*1970*/  @!P1 S2R R12, SR_CTAID.Y ;  /* 0x00000000000c9919 */ /* 0x000e620000002600 */
[----:B------:R-:W-:-:S06]  /*1980*/  @!P1 LOP3.LUT R11, R0, 0x1, RZ, 0xc0, !PT ;  /* 0x00000001000b9812 */ /* 0x000fcc00078ec0ff */
[----:B------:R-:W2:Y:S01]  /*1990*/  @!P1 LDC.64 R8, c[0x0][0x248] ;  /* 0x00009200ff089b82 */ /* 0x000ea20000000a00 */
[----:B0-----:R-:W-:-:S04]  /*19a0*/  @!P1 IMAD R11, R10, R11, RZ ;  /* 0x0000000b0a0b9224 */ /* 0x001fc800078e02ff */
[----:B------:R-:W-:-:S05]  /*19b0*/  @!P1 IMAD R11, R11, R14, RZ ;  /* 0x0000000e0b0b9224 */ /* 0x000fca00078e02ff */
[----:B------:R-:W-:-:S05]  /*19c0*/  @!P1 SHF.L.U32 R11, R11, 0x1, RZ ;  /* 0x000000010b0b9819 */ /* 0x000fca00000006ff */
[----:B--2---:R-:W-:-:S04]  /*19d0*/  @!P1 IMAD.WIDE R8, R11, 0x4, R8 ;  /* 0x000000040b089825 */ /* 0x004fc800078e0208 */
[----:B-1----:R-:W-:-:S04]  /*19e0*/  @!P1 IMAD R11, R10, R15, R12 ;  /* 0x0000000f0a0b9224 */ /* 0x002fc800078e020c */
[----:B------:R-:W-:-:S06]  /*19f0*/  @!P1 IMAD.WIDE.U32 R8, R11, 0x8, R8 ;  /* 0x000000080b089825 */ /* 0x000fcc00078e0008 */
[----:B------:R-:W2:Y:S01]  /*1a00*/  @!P1 LDG.E.64 R8, desc[UR8][R8.64] ;  /* 0x0000000808089981 */ /* 0x000ea2000c1e1b00 */
[C---:B------:R-:W-:Y:S02]  /*1a10*/  IADD3 R10, R15.reuse, 0x1, RZ ;  /* 0x000000010f0a7810 */ /* 0x040fe40007ffe0ff */
[----:B------:R-:W-:Y:S02]  /*1a20*/  IADD3 R12, R15, 0x2, RZ ;  /* 0x000000020f0c7810 */ /* 0x000fe40007ffe0ff */
[----:B------:R-:W-:Y:S02]  /*1a30*/  ISETP.EQ.OR P2, PT, R10, UR7, P3 ;  /* 0x000000070a007c0c */ /* 0x000fe40009f42670 */
[----:B------:R-:W-:-:S11]  /*1a40*/  ISETP.EQ.OR P4, PT, R12, UR7, P3 ;  /* 0x000000070c007c0c */ /* 0x000fd60009f82670 */
[----:B------:R-:W0:Y:S01]  /*1a50*/  @!P2 S2R R53, SR_CTAID.Y ;  /* 0x000000000035a919 */ /* 0x000e220000002600 */
[----:B------:R-:W0:Y:S01]  /*1a60*/  @!P2 LDC R47, c[0x0][0x10] ;  /* 0x00000400ff2fab82 */ /* 0x000e220000000800 */
[----:B------:R-:W-:Y:S01]  /*1a70*/  @!P2 LOP3.LUT R52, R0, 0x1, RZ, 0xc0, !PT ;  /* 0x000000010034a812 */ /* 0x000fe200078ec0ff */
[----:B------:R-:W1:Y:S06]  /*1a80*/  @!P4 S2R R27, SR_CTAID.Y ;  /* 0x00000000001bc919 */ /* 0x000e6c0000002600 */
[----:B------:R-:W1:Y:S01]  /*1a90*/  @!P4 LDC R13, c[0x0][0x10] ;  /* 0x00000400ff0dcb82 */ /* 0x000e620000000800 */
[----:B0-----:R-:W-:-:S07]  /*1aa0*/  @!P2 IMAD R53, R10, R47, R53 ;  /* 0x0000002f0a35a224 */ /* 0x001fce00078e0235 */
[----:B------:R-:W0:Y:S01]  /*1ab0*/  @!P2 LDC.64 R10, c[0x0][0x248] ;  /* 0x00009200ff0aab82 */ /* 0x000e220000000a00 */
[----:B------:R-:W-:Y:S02]  /*1ac0*/  @!P2 IMAD R47, R47, R52, RZ ;  /* 0x000000342f2fa224 */ /* 0x000fe400078e02ff */
[----:B-1----:R-:W-:Y:S01]  /*1ad0*/  @!P4 IMAD R12, R12, R13, R27 ;  /* 0x0000000d0c0cc224 */ /* 0x002fe200078e021b */
[----:B------:R-:W-:Y:S01]  /*1ae0*/  IADD3 R27, R15, 0x3, RZ ;  /* 0x000000030f1b7810 */ /* 0x000fe20007ffe0ff */
[----:B------:R-:W-:-:S05]  /*1af0*/  @!P2 IMAD R47, R47, R14, RZ ;  /* 0x0000000e2f2fa224 */ /* 0x000fca00078e02ff */
[----:B------:R-:W-:-:S05]  /*1b00*/  @!P2 SHF.L.U32 R47, R47, 0x1, RZ ;  /* 0x000000012f2fa819 */ /* 0x000fca00000006ff */
[----:B0-----:R-:W-:-:S04]  /*1b10*/  @!P2 IMAD.WIDE R10, R47, 0x4, R10 ;  /* 0x000000042f0aa825 */ /* 0x001fc800078e020a */
[----:B------:R-:W-:-:S04]  /*1b20*/  @!P2 IMAD.WIDE.U32 R52, R53, 0x8, R10 ;  /* 0x000000083534a825 */ /* 0x000fc800078e000a */
[----:B--2---:R-:W-:Y:S01]  /*1b30*/  @!P1 FADD.FTZ R24, R24, R8 ;  /* 0x0000000818189221 */ /* 0x004fe20000010000 */
[----:B------:R-:W-:Y:S01]  /*1b40*/  @!P1 FADD.FTZ R25, R25, R9 ;  /* 0x0000000919199221 */ /* 0x000fe20000010000 */
[----:B------:R-:W-:Y:S02]  /*1b50*/  ISETP.EQ.OR P1, PT, R27, UR7, P3 ;  /* 0x000000071b007c0c */ /* 0x000fe40009f22670 */
[----:B------:R-:W-:-:S05]  /*1b60*/  @!P4 LOP3.LUT R8, R0, 0x1, RZ, 0xc0, !PT ;  /* 0x000000010008c812 */ /* 0x000fca00078ec0ff */
[----:B------:R-:W-:Y:S02]  /*1b70*/  @!P4 IMAD R13, R13, R8, RZ ;  /* 0x000000080d0dc224 */ /* 0x000fe400078e02ff */
[----:B------:R-:W0:Y:S02]  /*1b80*/  @!P4 LDC.64 R8, c[0x0][0x248] ;  /* 0x00009200ff08cb82 */ /* 0x000e240000000a00 */
[----:B------:R-:W-:Y:S02]  /*1b90*/  @!P4 IMAD R10, R13, R14, RZ ;  /* 0x0000000e0d0ac224 */ /* 0x000fe400078e02ff */
[----:B------:R-:W1:Y:S02]  /*1ba0*/  @!P1 S2R R13, SR_CTAID.Y ;  /* 0x00000000000d9919 */ /* 0x000e640000002600 */
[----:B------:R-:W-:Y:S02]  /*1bb0*/  @!P4 IMAD.SHL.U32 R11, R10, 0x2, RZ ;  /* 0x000000020a0bc824 */ /* 0x000fe400078e00ff */
[----:B------:R-:W1:Y:S02]  /*1bc0*/  @!P1 LDC R47, c[0x0][0x10] ;  /* 0x00000400ff2f9b82 */ /* 0x000e640000000800 */
[----:B0-----:R-:W-:-:S04]  /*1bd0*/  @!P4 IMAD.WIDE R8, R11, 0x4, R8 ;  /* 0x000000040b08c825 */ /* 0x001fc800078e0208 */
[----:B------:R-:W-:Y:S01]  /*1be0*/  @!P4 IMAD.WIDE.U32 R10, R12, 0x8, R8 ;  /* 0x000000080c0ac825 */ /* 0x000fe200078e0008 */
[----:B------:R-:W-:-:S03]  /*1bf0*/  @!P1 LOP3.LUT R8, R0, 0x1, RZ, 0xc0, !PT ;  /* 0x0000000100089812 */ /* 0x000fc600078ec0ff */
[----:B-1----:R-:W-:Y:S02]  /*1c00*/  @!P1 IMAD R27, R27, R47, R13 ;  /* 0x0000002f1b1b9224 */ /* 0x002fe400078e020d */
[----:B------:R-:W2:Y:S01]  /*1c10*/  @!P4 LDG.E.64 R10, desc[UR8][R10.64] ;  /* 0x000000080a0ac981 */ /* 0x000ea2000c1e1b00 */
[----:B------:R-:W0:Y:S01]  /*1c20*/  @!P1 LDC.64 R12, c[0x0][0x248] ;  /* 0x00009200ff0c9b82 */ /* 0x000e220000000a00 */
[----:B------:R-:W-:Y:S02]  /*1c30*/  @!P1 IMAD R47, R47, R8, RZ ;  /* 0x000000082f2f9224 */ /* 0x000fe400078e02ff */
[----:B------:R-:W3:Y:S02]  /*1c40*/  @!P2 LDG.E.64 R8, desc[UR8][R52.64] ;  /* 0x000000083408a981 */ /* 0x000ee4000c1e1b00 */
[----:B------:R-:W-:-:S05]  /*1c50*/  @!P1 IMAD R47, R47, R14, RZ ;  /* 0x0000000e2f2f9224 */ /* 0x000fca00078e02ff */
[----:B------:R-:W-:-:S05]  /*1c60*/  @!P1 SHF.L.U32 R47, R47, 0x1, RZ ;  /* 0x000000012f2f9819 */ /* 0x000fca00000006ff */
[----:B0-----:R-:W-:-:S04]  /*1c70*/  @!P1 IMAD.WIDE R12, R47, 0x4, R12 ;  /* 0x000000042f0c9825 */ /* 0x001fc800078e020c */
[----:B------:R-:W-:-:S06]  /*1c80*/  @!P1 IMAD.WIDE.U32 R12, R27, 0x8, R12 ;  /* 0x000000081b0c9825 */ /* 0x000fcc00078e000c */
[----:B------:R-:W4:Y:S01]  /*1c90*/  @!P1 LDG.E.64 R12, desc[UR8][R12.64] ;  /* 0x000000080c0c9981 */ /* 0x000f22000c1e1b00 */
[----:B------:R-:W-:Y:S02]  /*1ca0*/  IADD3 R26, R26, -0x4, RZ ;  /* 0xfffffffc1a1a7810 */ /* 0x000fe40007ffe0ff */
[----:B------:R-:W-:Y:S01]  /*1cb0*/  IADD3 R15, R15, 0x4, RZ ;  /* 0x000000040f0f7810 */ /* 0x000fe20007ffe0ff */
[----:B---3--:R-:W-:Y:S01]  /*1cc0*/  @!P2 FADD.FTZ R24, R24, R8 ;  /* 0x000000081818a221 */ /* 0x008fe20000010000 */
[----:B------:R-:W-:Y:S01]  /*1cd0*/  @!P2 FADD.FTZ R25, R25, R9 ;  /* 0x000000091919a221 */ /* 0x000fe20000010000 */
[----:B------:R-:W-:Y:S02]  /*1ce0*/  ISETP.NE.AND P2, PT, R26, RZ, PT ;  /* 0x000000ff1a00720c */ /* 0x000fe40003f45270 */
[----:B--2---:R-:W-:Y:S01]  /*1cf0*/  @!P4 FADD.FTZ R24, R24, R10 ;  /* 0x0000000a1818c221 */ /* 0x004fe20000010000 */
[----:B------:R-:W-:-:S03]  /*1d00*/  @!P4 FADD.FTZ R25, R25, R11 ;  /* 0x0000000b1919c221 */ /* 0x000fc60000010000 */
[----:B----4-:R-:W-:Y:S01]  /*1d10*/  @!P1 FADD.FTZ R24, R24, R12 ;  /* 0x0000000c18189221 */ /* 0x010fe20000010000 */
[----:B------:R-:W-:-:S06]  /*1d20*/  @!P1 FADD.FTZ R25, R25, R13 ;  /* 0x0000000d19199221 */ /* 0x000fcc0000010000 */
[----:B------:R-:W-:Y:S05]  /*1d30*/  @P2 BRA `(.L_x_3126) ;  /* 0xfffffffc00042947 */ /* 0x000fea000383ffff */
.L_x_3125:
[----:B-1----:R-:W-:-:S13]  /*1d40*/  LOP3.LUT P1, R10, R14, 0x3, RZ, 0xc0, !PT ;  /* 0x000000030e0a7812 */ /* 0x002fda000782c0ff */
[----:B------:R-:W-:Y:S05]  /*1d50*/  @!P1 BRA `(.L_x_3122) ;  /* 0x0000000000c89947 */ /* 0x000fea0003800000 */
[----:B------:R-:W-:Y:S01]  /*1d60*/  ISETP.EQ.OR P1, PT, R15, UR7, P3 ;  /* 0x000000070f007c0c */ /* 0x000fe20009f22670 */
[----:B------:R-:W-:Y:S01]  /*1d70*/  BSSY B0, `(.L_x_3127) ;  /* 0x0000010000007945 */ /* 0x000fe20003800000 */
[----:B------:R-:W-:-:S11]  /*1d80*/  ISETP.NE.AND P2, PT, R10, 0x1, PT ;  /* 0x000000010a00780c */ /* 0x000fd60003f45270 */
[----:B------:R-:W-:Y:S05]  /*1d90*/  @P1 BRA `(.L_x_3128) ;  /* 0x0000000000341947 */ /* 0x000fea0003800000 */
[----:B------:R-:W0:Y:S01]  /*1da0*/  S2R R12, SR_CTAID.Y ;  /* 0x00000000000c7919 */ /* 0x000e220000002600 */
        /* <DEDUP_REMOVED lines=12> */
.L_x_3128:
[----:B------:R-:W-:Y:S05]  /*1e70*/  BSYNC B0 ;  /* 0x0000000000007941 */ /* 0x000fea0003800000 */
.L_x_3127:
[----:B------:R-:W-:Y:S05]  /*1e80*/  @!P2 BRA `(.L_x_3122) ;  /* 0x00000000007ca947 */ /* 0x000fea0003800000 */
[C---:B------:R-:W-:Y:S02]  /*1e90*/  IADD3 R8, R15.reuse, 0x1, RZ ;  /* 0x000000010f087810 */ /* 0x040fe40007ffe0ff */
[----:B------:R-:W-:Y:S02]  /*1ea0*/  IADD3 R26, R15, 0x2, RZ ;  /* 0x000000020f1a7810 */ /* 0x000fe40007ffe0ff */
[----:B------:R-:W-:Y:S02]  /*1eb0*/  ISETP.EQ.OR P2, PT, R8, UR7, P3 ;  /* 0x0000000708007c0c */ /* 0x000fe40009f42670 */
[----:B------:R-:W-:-:S04]  /*1ec0*/  ISETP.EQ.OR P1, PT, R26, UR7, P3 ;  /* 0x000000071a007c0c */ /* 0x000fc80009f22670 */
[----:B------:R-:W-:-:S07]  /*1ed0*/  ISETP.EQ.OR P1, PT, R10, 0x2, P1 ;  /* 0x000000020a00780c */ /* 0x000fce0000f22670 */
[----:B------:R-:W0:Y:S01]  /*1ee0*/  @!P2 S2R R9, SR_CTAID.Y ;  /* 0x000000000009a919 */ /* 0x000e220000002600 */
[----:B------:R-:W0:Y:S05]  /*1ef0*/  @!P2 LDC R13, c[0x0][0x10] ;  /* 0x00000400ff0dab82 */ /* 0x000e2a0000000800 */
[----:B------:R-:W1:Y:S01]  /*1f00*/  @!P1 S2R R27, SR_CTAID.Y ;  /* 0x00000000001b9919 */ /* 0x000e620000002600 */
[----:B------:R-:W-:Y:S02]  /*1f10*/  @!P1 LOP3.LUT R12, R0, 0x1, RZ, 0xc0, !PT ;  /* 0x00000001000c9812 */ /* 0x000fe400078ec0ff */
[----:B------:R-:W2:Y:S08]  /*1f20*/  @!P1 LDC R47, c[0x0][0x10] ;  /* 0x00000400ff2f9b82 */ /* 0x000eb00000000800 */
[----:B------:R-:W3:Y:S01]  /*1f30*/  @!P2 LDC.64 R10, c[0x0][0x248] ;  /* 0x00009200ff0aab82 */ /* 0x000ee20000000a00 */
[----:B0-----:R-:W-:Y:S01]  /*1f40*/  @!P2 IMAD R15, R8, R13, R9 ;  /* 0x0000000d080fa224 */ /* 0x001fe200078e0209 */
[----:B------:R-:W-:Y:S01]  /*1f50*/  @!P2 LOP3.LUT R8, R0, 0x1, RZ, 0xc0, !PT ;  /* 0x000000010008a812 */ /* 0x000fe200078ec0ff */
[----:B--2---:R-:W-:-:S04]  /*1f60*/  @!P1 IMAD R53, R47, R12, RZ ;  /* 0x0000000c2f359224 */ /* 0x004fc800078e02ff */
[----:B------:R-:W-:Y:S02]  /*1f70*/  @!P2 IMAD R13, R13, R8, RZ ;  /* 0x000000080d0da224 */ /* 0x000fe400078e02ff */
[----:B------:R-:W0:Y:S01]  /*1f80*/  @!P1 LDC.64 R8, c[0x0][0x248] ;  /* 0x00009200ff089b82 */ /* 0x000e220000000a00 */
[-C--:B------:R-:W-:Y:S02]  /*1f90*/  @!P1 IMAD R53, R53, R14.reuse, RZ ;  /* 0x0000000e35359224 */ /* 0x080fe400078e02ff */
[----:B------:R-:W-:Y:S02]  /*1fa0*/  @!P2 IMAD R13, R13, R14, RZ ;  /* 0x0000000e0d0da224 */ /* 0x000fe400078e02ff */
[----:B-1----:R-:W-:-:S03]  /*1fb0*/  @!P1 IMAD R27, R26, R47, R27 ;  /* 0x0000002f1a1b9224 */ /* 0x002fc600078e021b */
[----:B------:R-:W-:-:S05]  /*1fc0*/  @!P2 SHF.L.U32 R13, R13, 0x1, RZ ;  /* 0x000000010d0da819 */ /* 0x000fca00000006ff */
[----:B---3--:R-:W-:Y:S01]  /*1fd0*/  @!P2 IMAD.WIDE R12, R13, 0x4, R10 ;  /* 0x000000040d0ca825 */ /* 0x008fe200078e020a */
[----:B------:R-:W-:-:S05]  /*1fe0*/  @!P1 SHF.L.U32 R11, R53, 0x1, RZ ;  /* 0x00000001350b9819 */ /* 0x000fca00000006ff */
[----:B0-----:R-:W-:-:S04]  /*1ff0*/  @!P1 IMAD.WIDE R10, R11, 0x4, R8 ;  /* 0x000000040b0a9825 */ /* 0x001fc800078e0208 */
        /* <DEDUP_REMOVED lines=8> */
.L_x_3122:
[----:B------:R-:W-:Y:S01]  /*2080*/  ULDC.64 UR12, c[0x0][0x218] ;  /* 0x00008600000c7ab9 */ /* 0x000fe20000000a00 */
[----:B------:R-:W-:Y:S01]  /*2090*/  LOP3.LUT P1, RZ, R4, UR7, RZ, 0xfc, !PT ;  /* 0x0000000704ff7c12 */ /* 0x000fe2000f82fcff */
[----:B------:R-:W2:Y:S01]  /*20a0*/  S2UR UR6, SR_CgaCtaId ;  /* 0x00000000000679c3 */ /* 0x000ea20000008800 */
[----:B------:R-:W-:Y:S01]  /*20b0*/  ISETP.EQ.U32.AND P2, PT, RZ, UR12, PT ;  /* 0x0000000cff007c0c */ /* 0x000fe2000bf42070 */
[----:B------:R-:W-:Y:S01]  /*20c0*/  UMOV UR5, 0x400 ;  /* 0x0000040000057882 */ /* 0x000fe20000000000 */
[----:B------:R-:W-:Y:S01]  /*20d0*/  IADD3 R47, R41, R32, RZ ;  /* 0x00000020292f7210 */ /* 0x000fe20007ffe0ff */
[----:B------:R-:W-:Y:S01]  /*20e0*/  ULDC.64 UR14, c[0x0][0x278] ;  /* 0x00009e00000e7ab9 */ /* 0x000fe20000000a00 */
[----:B------:R-:W-:-:S03]  /*20f0*/  ISETP.EQ.OR.EX P1, PT, RZ, UR13, P1, P2 ;  /* 0x0000000dff007c0c */ /* 0x000fc60008f22720 */
[----:B-1----:R-:W1:Y:S08]  /*2100*/  LDC.64 R10, c[0x0][0x228] ;  /* 0x00008a00ff0a7b82 */ /* 0x002e700000000a00 */
[----:B------:R-:W3:Y:S08]  /*2110*/  LDC.64 R8, c[0x0][0x230] ;  /* 0x00008c00ff087b82 */ /* 0x000ef00000000a00 */
[----:B------:R-:W4:Y:S01]  /*2120*/  @!P1 LDC.64 R12, c[0x0][0x218] ;  /* 0x00008600ff0c9b82 */ /* 0x000f220000000a00 */
[----:B--2---:R-:W-:-:S03]  /*2130*/  ULEA UR5, UR6, UR5, 0x18 ;  /* 0x0000000506057291 */ /* 0x004fc6000f8ec03f */
[----:B------:R-:W-:Y:S02]  /*2140*/  ULDC UR6, c[0x0][0x2a4] ;  /* 0x0000a90000067ab9 */ /* 0x000fe40000000800 */
[----:B0-----:R-:W-:Y:S01]  /*2150*/  @!P1 FMUL.FTZ R15, R25, UR6 ;  /* 0x00000006190f9c20 */ /* 0x001fe20008410000 */
[----:B------:R-:W-:Y:S01]  /*2160*/  @!P1 FMUL.FTZ R14, R24, UR6 ;  /* 0x00000006180e9c20 */ /* 0x000fe20008410000 */
[C---:B-1----:R-:W-:Y:S02]  /*2170*/  IMAD.WIDE R52, R47.reuse, 0x4, R10 ;  /* 0x000000042f347825 */ /* 0x042fe400078e020a */
[----:B------:R-:W-:Y:S02]  /*2180*/  @!P3 STS.64 [UR5+0xb0], R24 ;  /* 0x0000b018ff00b988 */ /* 0x000fe40008000a05 */
[----:B---3--:R-:W-:-:S04]  /*2190*/  IMAD.WIDE R10, R47, 0x4, R8 ;  /* 0x000000042f0a7825 */ /* 0x008fc800078e0208 */
[----:B----4-:R-:W-:-:S05]  /*21a0*/  @!P1 IMAD.WIDE R26, R40, 0x8, R12 ;  /* 0x00000008281a9825 */ /* 0x010fca00078e020c */
[----:B------:R0:W-:Y:S01]  /*21b0*/  @!P1 STG.E.64 desc[UR8][R26.64], R14 ;  /* 0x0000000e1a009986 */ /* 0x0001e2000c101b08 */
[----:B------:R-:W-:Y:S06]  /*21c0*/  BAR.SYNC.DEFER_BLOCKING 0x0 ;  /* 0x0000000000007b1d */ /* 0x000fec0000010000 */
[----:B------:R1:W2:Y:S04]  /*21d0*/  LDG.E.64 R8, desc[UR8][R52.64] ;  /* 0x0000000834087981 */ /* 0x0002a8000c1e1b00 */
[----:B------:R-:W2:Y:S01]  /*21e0*/  LDG.E.64 R10, desc[UR8][R10.64] ;  /* 0x000000080a0a7981 */ /* 0x000ea2000c1e1b00 */
[----:B------:R-:W-:Y:S01]  /*21f0*/  ISETP.NE.AND P6, PT, RZ, UR10, PT ;  /* 0x0000000aff007c0c */ /* 0x000fe2000bfc5270 */
[----:B------:R-:W-:Y:S01]  /*2200*/  IMAD.U32 R16, R16, 0x10000, RZ ;  /* 0x0001000010107824 */ /* 0x000fe200078e00ff */
[----:B0-----:R-:W-:Y:S01]  /*2210*/  SHF.L.U32 R15, R36, 0x10, RZ ;  /* 0x00000010240f7819 */ /* 0x001fe200000006ff */
[----:B------:R-:W0:Y:S01]  /*2220*/  LDS.64 R12, [UR5+0xb0] ;  /* 0x0000b005ff0c7984 */ /* 0x000e220008000a00 */
[----:B------:R-:W-:-:S02]  /*2230*/  SHF.L.U32 R23, R23, 0x10, RZ ;  /* 0x0000001017177819 */ /* 0x000fc400000006ff */
[----:B------:R-:W-:Y:S02]  /*2240*/  SHF.L.U32 R33, R33, 0x10, RZ ;  /* 0x0000001021217819 */ /* 0x000fe400000006ff */
[----:B------:R-:W-:Y:S02]  /*2250*/  SHF.L.U32 R25, R22, 0x10, RZ ;  /* 0x0000001016197819 */ /* 0x000fe400000006ff */
[----:B-1----:R-:W-:Y:S02]  /*2260*/  SHF.L.U32 R53, R20, 0x10, RZ ;  /* 0x0000001014357819 */ /* 0x002fe400000006ff */
[----:B------:R-:W-:Y:S02]  /*2270*/  SHF.L.U32 R27, R34, 0x10, RZ ;  /* 0x00000010221b7819 */ /* 0x000fe400000006ff */
[----:B------:R-:W-:Y:S02]  /*2280*/  SHF.L.U32 R21, R21, 0x10, RZ ;  /* 0x0000001015157819 */ /* 0x000fe400000006ff */
[----:B------:R-:W-:-:S02]  /*2290*/  SHF.L.U32 R47, R42, 0x10, RZ ;  /* 0x000000102a2f7819 */ /* 0x000fc400000006ff */
[----:B------:R-:W-:Y:S02]  /*22a0*/  SHF.L.U32 R43, R43, 0x10, RZ ;  /* 0x000000102b2b7819 */ /* 0x000fe400000006ff */
[----:B------:R-:W-:Y:S02]  /*22b0*/  SHF.L.U32 R19, R19, 0x10, RZ ;  /* 0x0000001013137819 */ /* 0x000fe400000006ff */
[----:B------:R-:W-:Y:S02]  /*22c0*/  SHF.L.U32 R44, R44, 0x10, RZ ;  /* 0x000000102c2c7819 */ /* 0x000fe400000006ff */
[----:B------:R-:W-:Y:S02]  /*22d0*/  SHF.L.U32 R18, R18, 0x10, RZ ;  /* 0x0000001012127819 */ /* 0x000fe400000006ff */
[----:B------:R-:W-:Y:S02]  /*22e0*/  SHF.L.U32 R45, R45, 0x10, RZ ;  /* 0x000000102d2d7819 */ /* 0x000fe400000006ff */
[----:B------:R-:W-:-:S02]  /*22f0*/  SHF.L.U32 R20, R17, 0x10, RZ ;  /* 0x0000001011147819 */ /* 0x000fc400000006ff */
[----:B------:R-:W-:Y:S02]  /*2300*/  SHF.L.U32 R46, R46, 0x10, RZ ;  /* 0x000000102e2e7819 */ /* 0x000fe400000006ff */
[----:B------:R-:W-:Y:S02]  /*2310*/  SHF.R.S32.HI R14, RZ, 0x1f, R5 ;  /* 0x0000001fff0e7819 */ /* 0x000fe40000011405 */
[----:B------:R-:W-:Y:S02]  /*2320*/  SHF.R.S32.HI R17, RZ, 0x1f, R6 ;  /* 0x0000001fff117819 */ /* 0x000fe40000011406 */
[----:B------:R-:W-:-:S04]  /*2330*/  ISETP.GE.U32.AND P2, PT, R6, UR14, PT ;  /* 0x0000000e06007c0c */ /* 0x000fc8000bf46070 */
[----:B------:R-:W-:Y:S01]  /*2340*/  ISETP.GE.AND.EX P2, PT, R17, UR15, PT, P2 ;  /* 0x0000000f11007c0c */ /* 0x000fe2000bf46320 */
[----:B0-----:R-:W-:-:S03]  /*2350*/  FMUL.FTZ R12, R12, UR6 ;  /* 0x000000060c0c7c20 */ /* 0x001fc60008410000 */
[----:B------:R-:W-:Y:S01]  /*2360*/  ISETP.GT.U32.OR P2, PT, R4, 0x22f, P2 ;  /* 0x0000022f0400780c */ /* 0x000fe20001744470 */
[C---:B------:R-:W-:Y:S01]  /*2370*/  FMUL.FTZ R32, R12.reuse, R12 ;  /* 0x0000000c0c207220 */ /* 0x040fe20000410000 */
[--C-:B------:R-:W-:Y:S01]  /*2380*/  FADD.FTZ R22, R15, -R12.reuse ;  /* 0x8000000c0f167221 */ /* 0x100fe20000010000 */
[--C-:B------:R-:W-:Y:S01]  /*2390*/  FADD.FTZ R26, R33, -R12.reuse ;  /* 0x8000000c211a7221 */ /* 0x100fe20000010000 */
[----:B------:R-:W-:Y:S01]  /*23a0*/  FADD.FTZ R34, R27, -R12 ;  /* 0x8000000c1b227221 */ /* 0x000fe20000010000 */
[----:B------:R-:W-:Y:S01]  /*23b0*/  FFMA.FTZ R13, R13, UR6, -R32 ;  /* 0x000000060d0d7c23 */ /* 0x000fe20008010820 */
[C---:B------:R-:W-:Y:S01]  /*23c0*/  FADD.FTZ R36, -R12.reuse, R21 ;  /* 0x000000150c247221 */ /* 0x040fe20000010100 */
[--C-:B------:R-:W-:Y:S01]  /*23d0*/  FADD.FTZ R42, R47, -R12.reuse ;  /* 0x8000000c2f2a7221 */ /* 0x100fe20000010000 */
[C---:B------:R-:W-:Y:S01]  /*23e0*/  FADD.FTZ R52, -R12.reuse, R53 ;  /* 0x000000350c347221 */ /* 0x040fe20000010100 */
[--C-:B------:R-:W-:Y:S01]  /*23f0*/  FADD.FTZ R43, R43, -R12.reuse ;  /* 0x8000000c2b2b7221 */ /* 0x100fe20000010000 */
[----:B------:R-:W-:Y:S01]  /*2400*/  FSETP.GTU.FTZ.AND P1, PT, R13, RZ, PT ;  /* 0x000000ff0d00720b */ /* 0x000fe20003f3c000 */
[----:B------:R-:W-:Y:S01]  /*2410*/  FADD.FTZ R19, -R12, R19 ;  /* 0x000000130c137221 */ /* 0x000fe20000010100 */
[----:B------:R-:W-:Y:S01]  /*2420*/  FADD.FTZ R44, R44, -R12 ;  /* 0x8000000c2c2c7221 */ /* 0x000fe20000010000 */
[C---:B------:R-:W-:Y:S01]  /*2430*/  FADD.FTZ R18, -R12.reuse, R18 ;  /* 0x000000120c127221 */ /* 0x040fe20000010100 */
[----:B------:R-:W-:Y:S01]  /*2440*/  FADD.FTZ R45, R45, -R12 ;  /* 0x8000000c2d2d7221 */ /* 0x000fe20000010000 */
[----:B------:R-:W-:Y:S01]  /*2450*/  FADD.FTZ R20, -R12, R20 ;  /* 0x000000140c147221 */ /* 0x000fe20000010100 */
[----:B------:R-:W-:Y:S01]  /*2460*/  FADD.FTZ R46, R46, -R12 ;  /* 0x8000000c2e2e7221 */ /* 0x000fe20000010000 */
[----:B------:R-:W-:-:S06]  /*2470*/  FADD.FTZ R16, -R12, R16 ;  /* 0x000000100c107221 */ /* 0x000fcc0000010100 */
[----:B------:R-:W0:Y:S02]  /*2480*/  @P1 LDC R32, c[0x0][0x238] ;  /* 0x00008e00ff201b82 */ /* 0x000e240000000800 */
[----:B0-----:R-:W-:Y:S01]  /*2490*/  @P1 FADD.FTZ R24, R13, R32 ;  /* 0x000000200d181221 */ /* 0x001fe20000010000 */
[----:B------:R-:W-:Y:S01]  /*24a0*/  MOV R13, 0x3f800000 ;  /* 0x3f800000000d7802 */ /* 0x000fe20000000f00 */
[----:B------:R-:W-:-:S05]  /*24b0*/  FADD.FTZ R32, -R12, R25 ;  /* 0x000000190c207221 */ /* 0x000fca0000010100 */
[----:B------:R0:W1:Y:S01]  /*24c0*/  @P1 MUFU.RSQ R13, R24 ;  /* 0x00000018000d1308 */ /* 0x0000620000001400 */
[----:B------:R-:W-:-:S04]  /*24d0*/  ISETP.GE.U32.AND P1, PT, R5, UR14, PT ;  /* 0x0000000e05007c0c */ /* 0x000fc8000bf26070 */
[----:B------:R-:W-:Y:S01]  /*24e0*/  ISETP.GE.AND.EX P1, PT, R14, UR15, PT, P1 ;  /* 0x0000000f0e007c0c */ /* 0x000fe2000bf26310 */
[----:B0-----:R-:W-:-:S03]  /*24f0*/  FADD.FTZ R24, -R12, R23 ;  /* 0x000000170c187221 */ /* 0x001fc60000010100 */
        /* <DEDUP_REMOVED lines=16> */
[----:B------:R-:W-:Y:S01]  /*2600*/  FMUL.FTZ R16, R16, R13 ;  /* 0x0000000d10107220 */ /* 0x000fe20000410000 */
[----:B--2---:R-:W-:Y:S01]  /*2610*/  FFMA.FTZ R25, R8, R25, R10 ;  /* 0x0000001908197223 */ /* 0x004fe2000001000a */
        /* <DEDUP_REMOVED lines=12> */
.L_x_3129:
        /* <DEDUP_REMOVED lines=14> */
.L_x_3131:
[----:B------:R-:W-:Y:S05]  /*27c0*/  BSYNC B0 ;  /* 0x0000000000007941 */ /* 0x000fea0003800000 */
.L_x_3130:
[----:B0-----:R-:W-:Y:S01]  /*27d0*/  FFMA.FTZ R18, R8, R15, R10 ;  /* 0x0000000f08127223 */ /* 0x001fe2000001000a */
        /* <DEDUP_REMOVED lines=12> */
.L_x_3132:
[----:B------:R-:W-:Y:S04]  /*28a0*/  BSSY B0, `(.L_x_3133) ;  /* 0x000000e000007945 */ /* 0x000fe80003800000 */
[----:B------:R-:W-:Y:S05]  /*28b0*/  @P1 BRA `(.L_x_3134) ;  /* 0x0000000000301947 */ /* 0x000fea0003800000 */
        /* <DEDUP_REMOVED lines=12> */
.L_x_3134:
[----:B------:R-:W-:Y:S05]  /*2980*/  BSYNC B0 ;  /* 0x0000000000007941 */ /* 0x000fea0003800000 */
.L_x_3133:
[----:B------:R-:W-:Y:S01]  /*2990*/  FFMA.FTZ R21, R8, R21, R10 ;  /* 0x0000001508157223 */ /* 0x000fe2000001000a */
[----:B------:R-:W-:Y:S01]  /*29a0*/  FFMA.FTZ R36, R9, R36, R11 ;  /* 0x0000002409247223 */ /* 0x000fe2000001000b */
[----:B------:R-:W-:Y:S06]  /*29b0*/  @!P6 BRA `(.L_x_3135) ;  /* 0x000000000028e947 */ /* 0x000fec0003800000 */
        /* <DEDUP_REMOVED lines=10> */
.L_x_3135:
        /* <DEDUP_REMOVED lines=10> */
[----:B0-----:R-:W-:-:S02]  /*2b00*/  LEA R14, P1, R12, UR12, 0x1 ;  /* 0x0000000c0c0e7c11 */ /* 0x001fc4000f8208ff */
[----:B------:R-:W-:-:S04]  /*2b10*/  IADD3 R17, R13, R17, RZ ;  /* 0x000000110d117210 */ /* 0x000fc80007ffe0ff */
[----:B------:R-:W-:-:S05]  /*2b20*/  LEA.HI.X R15, R12, UR13, R17, 0x1, P1 ;  /* 0x0000000d0c0f7c11 */ /* 0x000fca00088f0c11 */
[----:B------:R1:W-:Y:S02]  /*2b30*/  STG.E desc[UR8][R14.64], R21 ;  /* 0x000000150e007986 */ /* 0x0003e4000c101908 */
.L_x_3137:
[----:B------:R-:W-:Y:S05]  /*2b40*/  BSYNC B0 ;  /* 0x0000000000007941 */ /* 0x000fea0003800000 */
.L_x_3136:
[----:B01----:R-:W-:Y:S01]  /*2b50*/  SHF.R.S32.HI R14, RZ, 0x1f, R7 ;  /* 0x0000001fff0e7819 */ /* 0x003fe20000011407 */
[C---:B------:R-:W-:Y:S01]  /*2b60*/  FFMA.FTZ R23, R8.reuse, R23, R10 ;  /* 0x0000001708177223 */ /* 0x040fe2000001000a */
[----:B------:R-:W-:Y:S01]  /*2b70*/  SHF.R.S32.HI R13, RZ, 0x1f, R28 ;  /* 0x0000001fff0d7819 */ /* 0x000fe2000001141c */
[C-C-:B------:R-:W-:Y:S01]  /*2b80*/  FFMA.FTZ R43, R8.reuse, R43, R10.reuse ;  /* 0x0000002b082b7223 */ /* 0x140fe2000001000a */
[----:B------:R-:W-:Y:S01]  /*2b90*/  SHF.R.S32.HI R12, RZ, 0x1f, R29 ;  /* 0x0000001fff0c7819 */ /* 0x000fe2000001141d */
[C-C-:B------:R-:W-:Y:S01]  /*2ba0*/  FFMA.FTZ R27, R8.reuse, R27, R10.reuse ;  /* 0x0000001b081b7223 */ /* 0x140fe2000001000a */
[----:B------:R-:W-:Y:S01]  /*2bb0*/  ISETP.GE.U32.AND P5, PT, R7, UR14, PT ;  /* 0x0000000e07007c0c */ /* 0x000fe2000bfa6070 */
[--C-:B------:R-:W-:Y:S01]  /*2bc0*/  FFMA.FTZ R45, R8, R45, R10.reuse ;  /* 0x0000002d082d7223 */ /* 0x100fe2000001000a */
[----:B------:R-:W-:Y:S01]  /*2bd0*/  ISETP.GE.U32.AND P1, PT, R28, UR14, PT ;  /* 0x0000000e1c007c0c */ /* 0x000fe2000bf26070 */
[----:B------:R-:W-:Y:S01]  /*2be0*/  FFMA.FTZ R33, R8, R33, R10 ;  /* 0x0000002108217223 */ /* 0x000fe2000001000a */
[----:B------:R-:W-:Y:S01]  /*2bf0*/  ISETP.GE.U32.AND P2, PT, R29, UR14, PT ;  /* 0x0000000e1d007c0c */ /* 0x000fe2000bf46070 */
[C-C-:B------:R-:W-:Y:S01]  /*2c00*/  FFMA.FTZ R22, R9.reuse, R22, R11.reuse ;  /* 0x0000001609167223 */ /* 0x140fe2000001000b */
[----:B------:R-:W-:Y:S01]  /*2c10*/  ISETP.GE.U32.AND P3, PT, R30, UR14, PT ;  /* 0x0000000e1e007c0c */ /* 0x000fe2000bf66070 */
[--C-:B------:R-:W-:Y:S01]  /*2c20*/  FFMA.FTZ R26, R9, R26, R11.reuse ;  /* 0x0000001a091a7223 */ /* 0x100fe2000001000b */
[----:B------:R-:W-:Y:S01]  /*2c30*/  ISETP.GE.U32.AND P4, PT, R31, UR14, PT ;  /* 0x0000000e1f007c0c */ /* 0x000fe2000bf86070 */
[C-C-:B------:R-:W-:Y:S01]  /*2c40*/  FFMA.FTZ R20, R9.reuse, R20, R11.reuse ;  /* 0x0000001409147223 */ /* 0x140fe2000001000b */
[----:B------:R-:W-:Y:S01]  /*2c50*/  ISETP.GE.AND.EX P5, PT, R14, UR15, PT, P5 ;  /* 0x0000000f0e007c0c */ /* 0x000fe2000bfa6350 */
[--C-:B------:R-:W-:Y:S01]  /*2c60*/  FFMA.FTZ R16, R9, R16, R11.reuse ;  /* 0x0000001009107223 */ /* 0x100fe2000001000b */
[----:B------:R-:W-:Y:S01]  /*2c70*/  ISETP.GE.AND.EX P1, PT, R13, UR15, PT, P1 ;  /* 0x0000000f0d007c0c */ /* 0x000fe2000bf26310 */
[----:B------:R-:W-:Y:S01]  /*2c80*/  FFMA.FTZ R52, R9, R52, R11 ;  /* 0x0000003409347223 */ /* 0x000fe2000001000b */
        /* <DEDUP_REMOVED lines=19> */
.L_x_3138:
        /* <DEDUP_REMOVED lines=14> */
.L_x_3140:
[----:B------:R-:W-:Y:S05]  /*2ea0*/  BSYNC B0 ;  /* 0x0000000000007941 */ /* 0x000fea0003800000 */
.L_x_3139:
        /* <DEDUP_REMOVED lines=11> */
.L_x_3141:
        /* <DEDUP_REMOVED lines=14> */
.L_x_3143:
[----:B------:R-:W-:Y:S05]  /*3040*/  BSYNC B0 ;  /* 0x0000000000007941 */ /* 0x000fea0003800000 */
.L_x_3142:
[----:B------:R-:W-:Y:S05]  /*3050*/  @!P6 BRA `(.L_x_3144) ;  /* 0x000000000028e947 */ /* 0x000fea0003800000 */
[----:B01----:R-:W-:Y:S01]  /*3060*/  FMUL.FTZ R11, R26, -1.4426950216293334961 ;  /* 0xbfb8aa3b1a0b7820 */ /* 0x003fe20000410000 */
        /* <DEDUP_REMOVED lines=9> */
.L_x_3144:
[----:B------:R-:W-:Y:S04]  /*3100*/  BSSY B0, `(.L_x_3145) ;  /* 0x000000e000007945 */ /* 0x000fe80003800000 */
[----:B------:R-:W-:Y:S05]  /*3110*/  @P2 BRA `(.L_x_3146) ;  /* 0x0000000000302947 */ /* 0x000fea0003800000 */
[----:B------:R-:W-:Y:S01]  /*3120*/  ULDC.64 UR12, c[0x0][0x270] ;  /* 0x00009c00000c7ab9 */ /* 0x000fe20000000a00 */
[----:B------:R-:W-:Y:S01]  /*3130*/  MOV R8, R50 ;  /* 0x0000003200087202 */ /* 0x000fe20000000f00 */
[----:B------:R-:W-:Y:S01]  /*3140*/  IMAD R12, R12, UR12, RZ ;  /* 0x0000000c0c0c7c24 */ /* 0x000fe2000f8e02ff */
[----:B------:R-:W-:Y:S02]  /*3150*/  MOV R9, R49 ;  /* 0x0000003100097202 */ /* 0x000fe40000000f00 */
[----:B------:R-:W-:Y:S01]  /*3160*/  F2FP.BF16.F32.PACK_AB R27, R26, R27 ;  /* 0x0000001b1a1b723e */ /* 0x000fe200000010ff */
[C---:B01----:R-:W-:Y:S02]  /*3170*/  IMAD R11, R29.reuse, UR13, R12 ;  /* 0x0000000d1d0b7c24 */ /* 0x043fe4000f8e020c */
[----:B------:R-:W-:Y:S01]  /*3180*/  IMAD.WIDE.U32 R8, R29, UR12, R8 ;  /* 0x0000000c1d087c25 */ /* 0x000fe2000f8e0008 */
[----:B------:R-:W-:Y:S02]  /*3190*/  ULDC.64 UR12, c[0x0][0x210] ;  /* 0x00008400000c7ab9 */ /* 0x000fe40000000a00 */
[----:B------:R-:W-:-:S02]  /*31a0*/  LEA R10, P1, R8, UR12, 0x1 ;  /* 0x0000000c080a7c11 */ /* 0x000fc4000f8208ff */
[----:B------:R-:W-:-:S04]  /*31b0*/  IADD3 R11, R9, R11, RZ ;  /* 0x0000000b090b7210 */ /* 0x000fc80007ffe0ff */
[----:B------:R-:W-:-:S05]  /*31c0*/  LEA.HI.X R11, R8, UR13, R11, 0x1, P1 ;  /* 0x0000000d080b7c11 */ /* 0x000fca00088f0c0b */
[----:B------:R2:W-:Y:S02]  /*31d0*/  STG.E desc[UR8][R10.64], R27 ;  /* 0x0000001b0a007986 */ /* 0x0005e4000c101908 */
.L_x_3146:
[----:B------:R-:W-:Y:S05]  /*31e0*/  BSYNC B0 ;  /* 0x0000000000007941 */ /* 0x000fea0003800000 */
.L_x_3145:
        /* <DEDUP_REMOVED lines=11> */
.L_x_3147:
[----:B------:R-:W-:Y:S04]  /*32a0*/  BSSY B0, `(.L_x_3148) ;  /* 0x000000e000007945 */ /* 0x000fe80003800000 */
[----:B------:R-:W-:Y:S05]  /*32b0*/  @P3 BRA `(.L_x_3149) ;  /* 0x0000000000303947 */ /* 0x000fea0003800000 */
[----:B------:R-:W-:Y:S01]  /*32c0*/  ULDC.64 UR12, c[0x0][0x270] ;  /* 0x00009c00000c7ab9 */ /* 0x000fe20000000a00 */
[----:B012---:R-:W-:Y:S01]  /*32d0*/  MOV R10, R50 ;  /* 0x00000032000a7202 */ /* 0x007fe20000000f00 */
        /* <DEDUP_REMOVED lines=10> */
.L_x_3149:
[----:B------:R-:W-:Y:S05]  /*3380*/  BSYNC B0 ;  /* 0x0000000000007941 */ /* 0x000fea0003800000 */
.L_x_3148:
[----:B------:R-:W-:Y:S05]  /*3390*/  @!P6 BRA `(.L_x_3150) ;  /* 0x000000000028e947 */ /* 0x000fea0003800000 */
[----:B---3--:R-:W-:Y:S01]  /*33a0*/  FMUL.FTZ R8, R33, -1.4426950216293334961 ;  /* 0xbfb8aa3b21087820 */ /* 0x008fe20000410000 */
        /* <DEDUP_REMOVED lines=9> */
.L_x_3150:
[----:B------:R-:W-:Y:S04]  /*3440*/  BSSY B0, `(.L_x_3151) ;  /* 0x000000d000007945 */ /* 0x000fe80003800000 */
[----:B------:R-:W-:Y:S05]  /*3450*/  @P4 BRA `(.L_x_3152) ;  /* 0x00000000002c4947 */ /* 0x000fea0003800000 */
[----:B------:R-:W-:Y:S01]  /*3460*/  ULDC.64 UR12, c[0x0][0x270] ;  /* 0x00009c00000c7ab9 */ /* 0x000fe20000000a00 */
[----:B------:R-:W-:Y:S01]  /*3470*/  MOV R48, R50 ;  /* 0x0000003200307202 */ /* 0x000fe20000000f00 */
[----:B---3--:R-:W-:Y:S01]  /*3480*/  IMAD R8, R37, UR12, RZ ;  /* 0x0000000c25087c24 */ /* 0x008fe2000f8e02ff */
[----:B------:R-:W-:-:S03]  /*3490*/  F2FP.BF16.F32.PACK_AB R33, R16, R33 ;  /* 0x000000211021723e */ /* 0x000fc600000010ff */
[----:B------:R-:W-:-:S04]  /*34a0*/  IMAD.WIDE.U32 R48, R31, UR12, R48 ;  /* 0x0000000c1f307c25 */ /* 0x000fc8000f8e0030 */
[----:B------:R-:W-:Y:S01]  /*34b0*/  IMAD R9, R31, UR13, R8 ;  /* 0x0000000d1f097c24 */ /* 0x000fe2000f8e0208 */
[----:B------:R-:W-:Y:S02]  /*34c0*/  ULDC.64 UR12, c[0x0][0x210] ;  /* 0x00008400000c7ab9 */ /* 0x000fe40000000a00 */
[----:B------:R-:W-:Y:S02]  /*34d0*/  LEA R8, P1, R48, UR12, 0x1 ;  /* 0x0000000c30087c11 */ /* 0x000fe4000f8208ff */
[----:B------:R-:W-:-:S04]  /*34e0*/  IADD3 R9, R49, R9, RZ ;  /* 0x0000000931097210 */ /* 0x000fc80007ffe0ff */
[----:B------:R-:W-:-:S05]  /*34f0*/  LEA.HI.X R9, R48, UR13, R9, 0x1, P1 ;  /* 0x0000000d30097c11 */ /* 0x000fca00088f0c09 */
[----:B------:R4:W-:Y:S02]  /*3500*/  STG.E desc[UR8][R8.64], R33 ;  /* 0x0000002108007986 */ /* 0x0009e4000c101908 */
.L_x_3152:
[----:B------:R-:W-:Y:S05]  /*3510*/  BSYNC B0 ;  /* 0x0000000000007941 */ /* 0x000fea0003800000 */
.L_x_3151:
[----:B---34-:R-:W3:Y:S01]  /*3520*/  LDC R9, c[0x0][0x10] ;  /* 0x00000400ff097b82 */ /* 0x018ee20000000800 */
[----:B------:R-:W-:Y:S02]  /*3530*/  IADD3 R0, R0, 0x1, RZ ;  /* 0x0000000100007810 */ /* 0x000fe40007ffe0ff */
[----:B---3--:R-:W-:-:S04]  /*3540*/  IADD3 R40, R9, R40, RZ ;  /* 0x0000002809287210 */ /* 0x008fc80007ffe0ff */
[----:B------:R-:W-:-:S13]  /*3550*/  ISETP.GE.AND P1, PT, R40, UR4, PT ;  /* 0x0000000428007c0c */ /* 0x000fda000bf26270 */
[----:B------:R-:W-:Y:S05]  /*3560*/  @!P1 BRA `(.L_x_3153) ;  /* 0xffffffcc00349947 */ /* 0x000fea000383ffff */
[----:B------:R-:W-:Y:S05]  /*3570*/  EXIT ;  /* 0x000000000000794d */ /* 0x000fea0003800000 */
.L_x_3154:
        /* <DEDUP_REMOVED lines=16> */
.L_x_5151:


//--------------------- .text._Z35group_norm_nhwc_fwd_one_pass_kernelI11Bf16IOFp32WLi256ELi70ELi560EEv26Group_norm_nhwc_fwd_params --------------------------
	.section	.text._Z35group_norm_nhwc_fwd_one_pass_kernelI11Bf16IOFp32WLi256ELi70ELi560EEv26Group_norm_nhwc_fwd_params,"ax",@progbits
	.align	128
        .global         _Z35group_norm_nhwc_fwd_one_pass_kernelI11Bf16IOFp32WLi256ELi70ELi560EEv26Group_norm_nhwc_fwd_params
        .type           _Z35group_norm_nhwc_fwd_one_pass_kernelI11Bf16IOFp32WLi256ELi70ELi560EEv26Group_norm_nhwc_fwd_params,@function
        .size           _Z35group_norm_nhwc_fwd_one_pass_kernelI11Bf16IOFp32WLi256ELi70ELi560EEv26Group_norm_nhwc_fwd_params,(.L_x_5152 - _Z35group_norm_nhwc_fwd_one_pass_kernelI11Bf16IOFp32WLi256ELi70ELi560EEv26Group_norm_nhwc_fwd_params)
        .other          _Z35group_norm_nhwc_fwd_one_pass_kernelI11Bf16IOFp32WLi256ELi70ELi560EEv26Group_norm_nhwc_fwd_params,@"STO_CUDA_ENTRY STV_DEFAULT"
_Z35group_norm_nhwc_fwd_one_pass_kernelI11Bf16IOFp32WLi256ELi70ELi560EEv26Group_norm_nhwc_fwd_params:
.text._Z35group_norm_nhwc_fwd_one_pass_kernelI11Bf16IOFp32WLi256ELi70ELi560EEv26Group_norm_nhwc_fwd_params:
        /* <DEDUP_REMOVED lines=23> */
[----:B0-----:R-:W-:-:S04]  /*0170*/  IMAD R60, R60, UR7, R5 ;  /* 0x000000073c3c7c24 */ /* 0x001fc8000f8e0205 */
[C---:B------:R-:W-:Y:S01]  /*0180*/  VIADD R17, R60.reuse, 0xd0 ;  /* 0x000000d03c117836 */ /* 0x040fe20000000000 */
[C---:B------:R-:W-:Y:S02]  /*0190*/  ISETP.GE.U32.AND P0, PT, R60.reuse, UR8, PT ;  /* 0x000000083c007c0c */ /* 0x040fe4000bf06070 */
[----:B------:R-:W-:Y:S02]  /*01a0*/  SHF.R.S32.HI R3, RZ, 0x1f, R60 ;  /* 0x0000001fff037819 */ /* 0x000fe4000001143c */
[C---:B------:R-:W-:Y:S02]  /*01b0*/  IADD3 R5, R60.reuse, 0x10, RZ ;  /* 0x000000103c057810 */ /* 0x040fe40007ffe0ff */
[----:B------:R-:W-:Y:S01]  /*01c0*/  ISETP.GE.AND.EX P0, PT, R3, UR9, PT, P0 ;  /* 0x0000000903007c0c */ /* 0x000fe2000bf06300 */
[----:B------:R-:W-:Y:S01]  /*01d0*/  ULDC.64 UR8, c[0x0][0x208] ;  /* 0x0000820000087ab9 */ /* 0x000fe20000000a00 */
        /* <DEDUP_REMOVED lines=11> */
[C---:B------:R-:W-:Y:S02]  /*0290*/  IADD3 R16, R60.reuse, 0xc0, RZ ;  /* 0x000000c03c107810 */ /* 0x040fe40007ffe0ff */
[C---:B------:R-:W-:Y:S02]  /*02a0*/  IADD3 R18, R60.reuse, 0xe0, RZ ;  /* 0x000000e03c127810 */ /* 0x040fe40007ffe0ff */
[----:B-1----:R-:W-:-:S07]  /*02b0*/  IADD3 R19, R60, 0xf0, RZ ;  /* 0x000000f03c137810 */ /* 0x002fce0007ffe0ff */
.L_x_3212:
[----:B0123--:R-:W0:Y:S01]  /*02c0*/  LDC R27, c[0x0][0x288] ;  /* 0x0000a200ff1b7b82 */ /* 0x00fe220000000800 */
[----:B------:R-:W-:Y:S01]  /*02d0*/  ULDC.64 UR14, c[0x0][0x278] ;  /* 0x00009e00000e7ab9 */ /* 0x000fe20000000a00 */
[----:B------:R-:W-:Y:S01]  /*02e0*/  SHF.R.S32.HI R41, RZ, 0x1f, R5 ;  /* 0x0000001fff297819 */ /* 0x000fe20000011405 */
[----:B------:R-:W-:Y:S01]  /*02f0*/  ULDC.64 UR12, c[0x0][0x280] ;  /* 0x0000a000000c7ab9 */ /* 0x000fe20000000a00 */
[----:B------:R-:W-:Y:S02]  /*0300*/  SHF.R.S32.HI R43, RZ, 0x1f, R6 ;  /* 0x0000001fff2b7819 */ /* 0x000fe40000011406 */
[----:B------:R-:W-:Y:S02]  /*0310*/  SHF.R.S32.HI R45, RZ, 0x1f, R7 ;  /* 0x0000001fff2d7819 */ /* 0x000fe40000011407 */
[----:B------:R-:W1:Y:S01]  /*0320*/  @P0 LDC.64 R32, c[0x0][0x270] ;  /* 0x00009c00ff200b82 */ /* 0x000e620000000a00 */
[----:B------:R-:W-:Y:S02]  /*0330*/  SHF.R.S32.HI R47, RZ, 0x1f, R8 ;  /* 0x0000001fff2f7819 */ /* 0x000fe40000011408 */
[----:B------:R-:W-:-:S02]  /*0340*/  ISETP.GE.U32.AND P5, PT, R8, UR14, PT ;  /* 0x0000000e08007c0c */ /* 0x000fc4000bfa6070 */
[----:B------:R-:W-:Y:S02]  /*0350*/  SHF.R.S32.HI R49, RZ, 0x1f, R9 ;  /* 0x0000001fff317819 */ /* 0x000fe40000011409 */
[----:B------:R-:W-:Y:S01]  /*0360*/  ISETP.GE.AND.EX P5, PT, R47, UR15, PT, P5 ;  /* 0x0000000f2f007c0c */ /* 0x000fe2000bfa6350 */
[----:B------:R-:W2:Y:S01]  /*0370*/  @P0 LDC.64 R36, c[0x0][0x220] ;  /* 0x00008800ff240b82 */ /* 0x000ea20000000a00 */
[----:B------:R-:W-:Y:S02]  /*0380*/  MOV R40, RZ ;  /* 0x000000ff00287202 */ /* 0x000fe40000000f00 */
[----:B------:R-:W-:Y:S02]  /*0390*/  ISETP.GT.U32.OR P5, PT, R0, 0x22f, P5 ;  /* 0x0000022f0000780c */ /* 0x000fe40002fa4470 */
[----:B------:R-:W-:Y:S02]  /*03a0*/  MOV R42, RZ ;  /* 0x000000ff002a7202 */ /* 0x000fe40000000f00 */
[----:B0---4-:R-:W-:-:S04]  /*03b0*/  IABS R23, R27 ;  /* 0x0000001b00177213 */ /* 0x011fc80000000000 */
[----:B------:R-:W0:Y:S08]  /*03c0*/  I2F.RP R22, R23 ;  /* 0x0000001700167306 */ /* 0x000e300000209400 */
[----:B0-----:R-:W0:Y:S02]  /*03d0*/  MUFU.RCP R22, R22 ;  /* 0x0000001600167308 */ /* 0x001e240000001000 */
[----:B0-----:R-:W-:-:S06]  /*03e0*/  IADD3 R20, R22, 0xffffffe, RZ ;  /* 0x0ffffffe16147810 */ /* 0x001fcc0007ffe0ff */
[----:B------:R0:W3:Y:S02]  /*03f0*/  F2I.FTZ.U32.TRUNC.NTZ R21, R20 ;  /* 0x0000001400157305 */ /* 0x0000e4000021f000 */
[----:B0-----:R-:W-:Y:S02]  /*0400*/  MOV R20, RZ ;  /* 0x000000ff00147202 */ /* 0x001fe40000000f00 */
[----:B---3--:R-:W-:-:S05]  /*0410*/  IADD3 R24, RZ, -R21, RZ ;  /* 0x80000015ff187210 */ /* 0x008fca0007ffe0ff */
[----:B------:R-:W-:Y:S01]  /*0420*/  IMAD R25, R24, R23, RZ ;  /* 0x0000001718197224 */ /* 0x000fe200078e02ff */
[----:B------:R-:W-:-:S03]  /*0430*/  IABS R24, R62 ;  /* 0x0000003e00187213 */ /* 0x000fc60000000000 */
[----:B------:R-:W-:Y:S01]  /*0440*/  IMAD.HI.U32 R21, R21, R25, R20 ;  /* 0x0000001915157227 */ /* 0x000fe200078e0014 */
[----:B------:R-:W-:-:S04]  /*0450*/  LOP3.LUT R20, R62, R27, RZ, 0x3c, !PT ;  /* 0x0000001b3e147212 */ /* 0x000fc800078e3cff */
        /* <DEDUP_REMOVED lines=8> */
[----:B------:R-:W-:Y:S02]  /*04e0*/  ISETP.GE.U32.AND P1, PT, R22, R23, PT ;  /* 0x000000171600720c */ /* 0x000fe40003f26070 */
[----:B------:R-:W-:-:S11]  /*04f0*/  ISETP.NE.AND P2, PT, R27, RZ, PT ;  /* 0x000000ff1b00720c */ /* 0x000fd60003f45270 */
[----:B------:R-:W-:Y:S02]  /*0500*/  @P1 IADD3 R21, R21, 0x1, RZ ;  /* 0x0000000115151810 */ /* 0x000fe40007ffe0ff */
[----:B------:R-:W-:Y:S02]  /*0510*/  ISETP.GE.U32.AND P1, PT, R5, UR14, PT ;  /* 0x0000000e05007c0c */ /* 0x000fe4000bf26070 */
[----:B------:R-:W-:Y:S02]  /*0520*/  @!P3 IADD3 R21, -R21, RZ, RZ ;  /* 0x000000ff1515b210 */ /* 0x000fe40007ffe1ff */
[----:B------:R-:W-:Y:S02]  /*0530*/  ISETP.GE.AND.EX P1, PT, R41, UR15, PT, P1 ;  /* 0x0000000f29007c0c */ /* 0x000fe4000bf26310 */
[----:B------:R-:W-:Y:S02]  /*0540*/  @!P2 LOP3.LUT R21, RZ, R27, RZ, 0x33, !PT ;  /* 0x0000001bff15a212 */ /* 0x000fe400078e33ff */
[----:B------:R-:W-:-:S02]  /*0550*/  ISETP.GT.U32.OR P1, PT, R0, 0x22f, P1 ;  /* 0x0000022f0000780c */ /* 0x000fc40000f24470 */
[----:B------:R-:W-:Y:S02]  /*0560*/  ISETP.GE.U32.AND P2, PT, R6, UR14, PT ;  /* 0x0000000e06007c0c */ /* 0x000fe4000bf46070 */
[----:B------:R-:W-:Y:S02]  /*0570*/  IADD3 R69, -R21, RZ, RZ ;  /* 0x000000ff15457210 */ /* 0x000fe40007ffe1ff */
[----:B------:R-:W-:Y:S02]  /*0580*/  ISETP.GE.AND.EX P2, PT, R43, UR15, PT, P2 ;  /* 0x0000000f2b007c0c */ /* 0x000fe4000bf46320 */
[----:B------:R-:W-:Y:S01]  /*0590*/  SHF.R.S32.HI R20, RZ, 0x1f, R21 ;  /* 0x0000001fff147819 */ /* 0x000fe20000011415 */
[----:B------:R-:W-:Y:S01]  /*05a0*/  IMAD R69, R27, R69, R62 ;  /* 0x000000451b457224 */ /* 0x000fe200078e023e */
[----:B------:R-:W-:-:S03]  /*05b0*/  ISETP.GT.U32.OR P2, PT, R0, 0x22f, P2 ;  /* 0x0000022f0000780c */ /* 0x000fc60001744470 */
[----:B------:R-:W0:Y:S01]  /*05c0*/  @!P1 LDC.64 R22, c[0x0][0x270] ;  /* 0x00009c00ff169b82 */ /* 0x000e220000000a00 */
[----:B------:R-:W-:Y:S02]  /*05d0*/  IMAD R69, R69, 0x46, RZ ;  /* 0x0000004645457824 */ /* 0x000fe400078e02ff */
[----:B------:R-:W-:-:S03]  /*05e0*/  IMAD R20, R20, UR12, RZ ;  /* 0x0000000c14147c24 */ /* 0x000fc6000f8e02ff */
[----:B------:R-:W-:Y:S01]  /*05f0*/  IADD3 R86, P3, R64, R69, RZ ;  /* 0x0000004540567210 */ /* 0x000fe20007f7e0ff */
[----:B------:R-:W-:Y:S01]  /*0600*/  IMAD R89, R21, UR13, R20 ;  /* 0x0000000d15597c24 */ /* 0x000fe2000f8e0214 */
[----:B------:R-:W3:Y:S01]  /*0610*/  @!P1 LDC.64 R28, c[0x0][0x220] ;  /* 0x00008800ff1c9b82 */ /* 0x000ee20000000a00 */
[----:B-1----:R-:W-:Y:S01]  /*0620*/  @P0 IMAD R20, R3, R32, RZ ;  /* 0x0000002003140224 */ /* 0x002fe200078e02ff */
[----:B------:R-:W-:Y:S02]  /*0630*/  LEA.HI.X.SX32 R87, R69, R24, 0x1, P3 ;  /* 0x0000001845577211 */ /* 0x000fe400018f0eff */
[----:B------:R-:W-:Y:S01]  /*0640*/  ISETP.GE.U32.AND P3, PT, R7, UR14, PT ;  /* 0x0000000e07007c0c */ /* 0x000fe2000bf66070 */
[----:B------:R-:W-:Y:S02]  /*0650*/  @P0 IMAD R33, R60, R33, R20 ;  /* 0x000000213c210224 */ /* 0x000fe400078e0214 */
[----:B------:R-:W-:Y:S01]  /*0660*/  IMAD.WIDE.U32 R86, R21, UR12, R86 ;  /* 0x0000000c15567c25 */ /* 0x000fe2000f8e0056 */
[----:B------:R-:W1:Y:S01]  /*0670*/  @!P2 LDC.64 R24, c[0x0][0x270] ;  /* 0x00009c00ff18ab82 */ /* 0x000e620000000a00 */
[----:B------:R-:W-:-:S03]  /*0680*/  ISETP.GE.AND.EX P3, PT, R45, UR15, PT, P3 ;  /* 0x0000000f2d007c0c */ /* 0x000fc6000bf66330 */
[----:B------:R-:W-:Y:S02]  /*0690*/  IADD3 R89, R87, R89, RZ ;  /* 0x0000005957597210 */ /* 0x000fe40007ffe0ff */
[----:B------:R-:W-:Y:S01]  /*06a0*/  ISETP.GT.U32.OR P3, PT, R0, 0x22f, P3 ;  /* 0x0000022f0000780c */ /* 0x000fe20001f64470 */
[----:B0-----:R-:W-:Y:S01]  /*06b0*/  @!P1 IMAD R26, R41, R22, RZ ;  /* 0x00000016291a9224 */ /* 0x001fe200078e02ff */
[-C--:B------:R-:W-:Y:S01]  /*06c0*/  @P0 MOV R88, R86.reuse ;  /* 0x0000005600580202 */ /* 0x080fe20000000f00 */
[----:B------:R-:W0:Y:S01]  /*06d0*/  @!P2 LDC.64 R20, c[0x0][0x220] ;  /* 0x00008800ff14ab82 */ /* 0x000e220000000a00 */
[--C-:B------:R-:W-:Y:S02]  /*06e0*/  @!P1 IMAD.MOV.U32 R27, RZ, RZ, R89.reuse ;  /* 0x000000ffff1b9224 */ /* 0x100fe400078e0059 */
[----:B------:R-:W-:Y:S01]  /*06f0*/  @!P1 IMAD R35, R5, R23, R26 ;  /* 0x0000001705239224 */ /* 0x000fe200078e021a */
[----:B------:R-:W-:Y:S01]  /*0700*/  @!P1 MOV R26, R86 ;  /* 0x00000056001a9202 */ /* 0x000fe20000000f00 */
[----:B------:R-:W-:-:S04]  /*0710*/  @P0 IMAD.WIDE.U32 R30, R60, R32, R88 ;  /* 0x000000203c1e0225 */ /* 0x000fc800078e0058 */
[----:B------:R-:W-:Y:S01]  /*0720*/  @!P1 IMAD.WIDE.U32 R26, R5, R22, R26 ;  /* 0x00000016051a9225 */ /* 0x000fe200078e001a */
[----:B------:R-:W-:Y:S01]  /*0730*/  @P0 IADD3 R31, R31, R33, RZ ;  /* 0x000000211f1f0210 */ /* 0x000fe20007ffe0ff */
[----:B------:R-:W4:Y:S01]  /*0740*/  @!P3 LDC.64 R22, c[0x0][0x270] ;  /* 0x00009c00ff16bb82 */ /* 0x000f220000000a00 */
[----:B--2---:R-:W-:Y:S01]  /*0750*/  @P0 LEA R36, P4, R30, R36, 0x1 ;  /* 0x000000241e240211 */ /* 0x004fe200078808ff */
[----:B-1----:R-:W-:Y:S01]  /*0760*/  @!P2 IMAD R32, R43, R24, RZ ;  /* 0x000000182b20a224 */ /* 0x002fe200078e02ff */
[----:B---3--:R-:W-:Y:S02]  /*0770*/  @!P1 LEA R28, P6, R26, R28, 0x1 ;  /* 0x0000001c1a1c9211 */ /* 0x008fe400078c08ff */
[----:B------:R-:W-:Y:S01]  /*0780*/  @P0 LEA.HI.X R37, R30, R37, R31, 0x1, P4 ;  /* 0x000000251e250211 */ /* 0x000fe200020f0c1f */
[----:B------:R-:W-:Y:S01]  /*0790*/  @!P2 IMAD R33, R6, R25, R32 ;  /* 0x000000190621a224 */ /* 0x000fe200078e0220 */
[----:B------:R-:W-:Y:S02]  /*07a0*/  @!P1 IADD3 R25, R27, R35, RZ ;  /* 0x000000231b199210 */ /* 0x000fe40007ffe0ff */
[----:B------:R-:W-:-:S02]  /*07b0*/  @!P2 MOV R30, R86 ;  /* 0x00000056001ea202 */ /* 0x000fc40000000f00 */
[----:B------:R-:W-:Y:S02]  /*07c0*/  @!P2 MOV R31, R89 ;  /* 0x00000059001fa202 */ /* 0x000fe40000000f00 */
[----:B------:R-:W-:Y:S02]  /*07d0*/  ISETP.GE.U32.AND P4, PT, R9, UR14, PT ;  /* 0x0000000e09007c0c */ /* 0x000fe4000bf86070 */
[----:B------:R-:W-:Y:S01]  /*07e0*/  @!P1 LEA.HI.X R29, R26, R29, R25, 0x1, P6 ;  /* 0x0000001d1a1d9211 */ /* 0x000fe200030f0c19 */
[----:B------:R-:W-:Y:S01]  /*07f0*/  @!P2 IMAD.WIDE.U32 R30, R6, R24, R30 ;  /* 0x00000018061ea225 */ /* 0x000fe200078e001e */
[----:B------:R-:W-:Y:S01]  /*0800*/  ISETP.GE.AND.EX P4, PT, R49, UR15, PT, P4 ;  /* 0x0000000f31007c0c */ /* 0x000fe2000bf86340 */
[----:B------:R-:W1:Y:S01]  /*0810*/  @!P3 LDC.64 R24, c[0x0][0x220] ;  /* 0x00008800ff18bb82 */ /* 0x000e620000000a00 */
[----:B------:R-:W-:Y:S01]  /*0820*/  SHF.R.S32.HI R51, RZ, 0x1f, R10 ;  /* 0x0000001fff337819 */ /* 0x000fe2000001140a */
[----:B------:R1:W2:Y:S01]  /*0830*/  @!P1 LDG.E R40, desc[UR8][R28.64] ;  /* 0x000000081c289981 */ /* 0x0002a2000c1e1900 */
[----:B------:R-:W-:-:S02]  /*0840*/  ISETP.GT.U32.OR P4, PT, R0, 0x22f, P4 ;  /* 0x0000022f0000780c */ /* 0x000fc40002784470 */
[----:B------:R-:W-:Y:S02]  /*0850*/  @!P2 IADD3 R31, R31, R33, RZ ;  /* 0x000000211f1fa210 */ /* 0x000fe40007ffe0ff */
[C---:B0-----:R-:W-:Y:S01]  /*0860*/  @!P2 LEA R32, P6, R30.reuse, R20, 0x1 ;  /* 0x000000141e20a211 */ /* 0x041fe200078c08ff */
[----:B------:R-:W0:Y:S01]  /*0870*/  @!P5 LDC.64 R26, c[0x0][0x270] ;  /* 0x00009c00ff1adb82 */ /* 0x000e220000000a00 */
[----:B----4-:R-:W-:Y:S02]  /*0880*/  @!P3 IMAD R20, R45, R22, RZ ;  /* 0x000000162d14b224 */ /* 0x010fe400078e02ff */
[----:B------:R-:W-:Y:S02]  /*0890*/  @!P2 LEA.HI.X R33, R30, R21, R31, 0x1, P6 ;  /* 0x000000151e21a211 */ /* 0x000fe400030f0c1f */
[----:B------:R-:W-:Y:S02]  /*08a0*/  @!P3 MOV R30, R86 ;  /* 0x00000056001eb202 */ /* 0x000fe40000000f00 */
[----:B------:R-:W-:Y:S01]  /*08b0*/  @!P3 MOV R31, R89 ;  /* 0x00000059001fb202 */ /* 0x000fe20000000f00 */
[C---:B------:R-:W-:Y:S01]  /*08c0*/  @!P3 IMAD R35, R7.reuse, R23, R20 ;  /* 0x000000170723b224 */ /* 0x040fe200078e0214 */
[----:B------:R-:W-:Y:S01]  /*08d0*/  ISETP.GE.U32.AND P1, PT, R10, UR14, PT ;  /* 0x0000000e0a007c0c */ /* 0x000fe2000bf26070 */
[----:B------:R-:W3:Y:S01]  /*08e0*/  @!P4 LDC.64 R20, c[0x0][0x270] ;  /* 0x00009c00ff14cb82 */ /* 0x000ee20000000a00 */
[----:B------:R4:W5:Y:S01]  /*08f0*/  @!P2 LDG.E R42, desc[UR8][R32.64] ;  /* 0x00000008202aa981 */ /* 0x000962000c1e1900 */
[----:B------:R-:W-:-:S06]  /*0900*/  @!P3 IMAD.WIDE.U32 R30, R7, R22, R30 ;  /* 0x00000016071eb225 */ /* 0x000fcc00078e001e */
[----:B------:R-:W4:Y:S01]  /*0910*/  @!P5 LDC.64 R22, c[0x0][0x220] ;  /* 0x00008800ff16db82 */ /* 0x000f220000000a00 */
[----:B------:R-:W-:Y:S02]  /*0920*/  @!P3 IADD3 R31, R31, R35, RZ ;  /* 0x000000231f1fb210 */ /* 0x000fe40007ffe0ff */
[C---:B-1----:R-:W-:Y:S02]  /*0930*/  @!P3 LEA R28, P6, R30.reuse, R24, 0x1 ;  /* 0x000000181e1cb211 */ /* 0x042fe400078c08ff */
[----:B------:R-:W-:Y:S01]  /*0940*/  ISETP.GE.AND.EX P1, PT, R51, UR15, PT, P1 ;  /* 0x0000000f33007c0c */ /* 0x000fe2000bf26310 */
[----:B0-----:R-:W-:Y:S01]  /*0950*/  @!P5 IMAD R24, R47, R26, RZ ;  /* 0x0000001a2f18d224 */ /* 0x001fe200078e02ff */
[----:B------:R-:W-:Y:S02]  /*0960*/  SHF.R.S32.HI R53, RZ, 0x1f, R11 ;  /* 0x0000001fff357819 */ /* 0x000fe4000001140b */
[----:B------:R-:W-:Y:S02]  /*0970*/  ISETP.GE.U32.AND P2, PT, R11, UR14, PT ;  /* 0x0000000e0b007c0c */ /* 0x000fe4000bf46070 */
[----:B------:R-:W-:-:S02]  /*0980*/  @!P3 LEA.HI.X R29, R30, R25, R31, 0x1, P6 ;  /* 0x000000191e1db211 */ /* 0x000fc400030f0c1f */
[----:B------:R-:W-:Y:S01]  /*0990*/  ISETP.GT.U32.OR P1, PT, R0, 0x22f, P1 ;  /* 0x0000022f0000780c */ /* 0x000fe20000f24470 */
[C---:B------:R-:W-:Y:S01]  /*09a0*/  @!P5 IMAD R27, R8.reuse, R27, R24 ;  /* 0x0000001b081bd224 */ /* 0x040fe200078e0218 */
[----:B------:R-:W-:Y:S01]  /*09b0*/  @!P5 MOV R30, R86 ;  /* 0x00000056001ed202 */ /* 0x000fe20000000f00 */
[----:B------:R-:W0:Y:S01]  /*09c0*/  @!P4 LDC.64 R24, c[0x0][0x220] ;  /* 0x00008800ff18cb82 */ /* 0x000e220000000a00 */
[----:B------:R-:W-:Y:S02]  /*09d0*/  @!P5 MOV R31, R89 ;  /* 0x00000059001fd202 */ /* 0x000fe40000000f00 */
[----:B------:R-:W-:Y:S02]  /*09e0*/  ISETP.GE.AND.EX P2, PT, R53, UR15, PT, P2 ;  /* 0x0000000f35007c0c */ /* 0x000fe4000bf46320 */
[----:B------:R-:W-:Y:S01]  /*09f0*/  MOV R44, RZ ;  /* 0x000000ff002c7202 */ /* 0x000fe20000000f00 */
[----:B------:R-:W-:Y:S01]  /*0a00*/  @!P5 IMAD.WIDE.U32 R30, R8, R26, R30 ;  /* 0x0000001a081ed225 */ /* 0x000fe200078e001e */
[----:B------:R-:W-:-:S02]  /*0a10*/  ISETP.GT.U32.OR P2, PT, R0, 0x22f, P2 ;  /* 0x0000022f0000780c */ /* 0x000fc40001744470 */
[----:B------:R-:W-:Y:S01]  /*0a20*/  SHF.R.S32.HI R55, RZ, 0x1f, R12 ;  /* 0x0000001fff377819 */ /* 0x000fe2000001140c */
[----:B------:R-:W1:Y:S01]  /*0a30*/  @!P1 LDC.64 R34, c[0x0][0x270] ;  /* 0x00009c00ff229b82 */ /* 0x000e620000000a00 */
[----:B----4-:R-:W-:Y:S01]  /*0a40*/  @!P5 LEA R26, P6, R30, R22, 0x1 ;  /* 0x000000161e1ad211 */ /* 0x010fe200078c08ff */
[----:B------:R4:W5:Y:S01]  /*0a50*/  @!P3 LDG.E R44, desc[UR8][R28.64] ;  /* 0x000000081c2cb981 */ /* 0x000962000c1e1900 */
[----:B------:R-:W-:Y:S01]  /*0a60*/  @!P5 IADD3 R27, R31, R27, RZ ;  /* 0x0000001b1f1bd210 */ /* 0x000fe20007ffe0ff */
[----:B---3--:R-:W-:Y:S01]  /*0a70*/  @!P4 IMAD R22, R49, R20, RZ ;  /* 0x000000143116c224 */ /* 0x008fe200078e02ff */
[----:B------:R-:W-:Y:S02]  /*0a80*/  ISETP.GE.U32.AND P3, PT, R12, UR14, PT ;  /* 0x0000000e0c007c0c */ /* 0x000fe4000bf66070 */
[----:B------:R-:W-:Y:S01]  /*0a90*/  @!P5 LEA.HI.X R27, R30, R23, R27, 0x1, P6 ;  /* 0x000000171e1bd211 */ /* 0x000fe200030f0c1b */
[----:B------:R-:W-:Y:S01]  /*0aa0*/  @!P4 IMAD R33, R9, R21, R22 ;  /* 0x000000150921c224 */ /* 0x000fe200078e0216 */
[----:B------:R-:W-:Y:S01]  /*0ab0*/  ISETP.GE.AND.EX P3, PT, R55, UR15, PT, P3 ;  /* 0x0000000f37007c0c */ /* 0x000fe2000bf66330 */
[----:B------:R-:W3:Y:S01]  /*0ac0*/  @!P2 LDC.64 R30, c[0x0][0x270] ;  /* 0x00009c00ff1eab82 */ /* 0x000ee20000000a00 */
[----:B------:R-:W-:-:S02]  /*0ad0*/  @!P4 MOV R22, R86 ;  /* 0x000000560016c202 */ /* 0x000fc40000000f00 */
[----:B------:R-:W-:Y:S01]  /*0ae0*/  @!P4 MOV R23, R89 ;  /* 0x000000590017c202 */ /* 0x000fe20000000f00 */
[----:B------:R-:W-:Y:S01]  /*0af0*/  IMAD.MOV.U32 R46, RZ, RZ, RZ ;  /* 0x000000ffff2e7224 */ /* 0x000fe200078e00ff */
[----:B------:R-:W-:Y:S01]  /*0b00*/  ISETP.GT.U32.OR P3, PT, R0, 0x22f, P3 ;  /* 0x0000022f0000780c */ /* 0x000fe20001f64470 */
[----:B------:R-:W-:Y:S02]  /*0b10*/  @!P4 IMAD.WIDE.U32 R20, R9, R20, R22 ;  /* 0x000000140914c225 */ /* 0x000fe400078e0016 */
[----:B----4-:R-:W4:Y:S02]  /*0b20*/  @!P1 LDC.64 R28, c[0x0][0x220] ;  /* 0x00008800ff1c9b82 */ /* 0x010f240000000a00 */
[----:B------:R1:W5:Y:S01]  /*0b30*/  @!P5 LDG.E R46, desc[UR8][R26.64] ;  /* 0x000000081a2ed981 */ /* 0x000362000c1e1900 */
[----:B------:R-:W-:Y:S02]  /*0b40*/  SHF.R.S32.HI R57, RZ, 0x1f, R13 ;  /* 0x0000001fff397819 */ /* 0x000fe4000001140d */
[----:B------:R-:W-:-:S02]  /*0b50*/  @!P4 IADD3 R21, R21, R33, RZ ;  /* 0x000000211515c210 */ /* 0x000fc40007ffe0ff */
[C---:B0-----:R-:W-:Y:S02]  /*0b60*/  @!P4 LEA R24, P6, R20.reuse, R24, 0x1 ;  /* 0x000000181418c211 */ /* 0x041fe400078c08ff */
[----:B------:R-:W-:Y:S01]  /*0b70*/  ISETP.GE.U32.AND P5, PT, R13, UR14, PT ;  /* 0x0000000e0d007c0c */ /* 0x000fe2000bfa6070 */
[----:B------:R-:W0:Y:S01]  /*0b80*/  @!P2 LDC.64 R22, c[0x0][0x220] ;  /* 0x00008800ff16ab82 */ /* 0x000e220000000a00 */
[----:B------:R-:W-:Y:S02]  /*0b90*/  MOV R48, RZ ;  /* 0x000000ff00307202 */ /* 0x000fe40000000f00 */
[----:B------:R-:W-:Y:S02]  /*0ba0*/  @!P4 LEA.HI.X R25, R20, R25, R21, 0x1, P6 ;  /* 0x000000191419c211 */ /* 0x000fe400030f0c15 */
[----:B------:R-:W-:-:S03]  /*0bb0*/  ISETP.GE.AND.EX P5, PT, R57, UR15, PT, P5 ;  /* 0x0000000f39007c0c */ /* 0x000fc6000bfa6350 */
[----:B------:R-:W0:Y:S01]  /*0bc0*/  @!P3 LDC.64 R20, c[0x0][0x270] ;  /* 0x00009c00ff14bb82 */ /* 0x000e220000000a00 */
[----:B------:R3:W5:Y:S01]  /*0bd0*/  @!P4 LDG.E R48, desc[UR8][R24.64] ;  /* 0x000000081830c981 */ /* 0x000762000c1e1900 */
[----:B------:R-:W-:Y:S01]  /*0be0*/  ISETP.GT.U32.OR P5, PT, R0, 0x22f, P5 ;  /* 0x0000022f0000780c */ /* 0x000fe20002fa4470 */
[----:B-1----:R-:W-:Y:S02]  /*0bf0*/  @!P1 IMAD R26, R51, R34, RZ ;  /* 0x00000022331a9224 */ /* 0x002fe400078e02ff */
[----:B---3--:R-:W-:Y:S02]  /*0c00*/  @!P2 IMAD R32, R53, R30, RZ ;  /* 0x0000001e3520a224 */ /* 0x008fe400078e02ff */
[----:B------:R-:W-:Y:S01]  /*0c10*/  @!P1 IMAD R33, R10, R35, R26 ;  /* 0x000000230a219224 */ /* 0x000fe200078e021a */
[----:B------:R-:W-:Y:S02]  /*0c20*/  @!P1 MOV R24, R86 ;  /* 0x0000005600189202 */ /* 0x000fe40000000f00 */
[----:B------:R-:W-:Y:S01]  /*0c30*/  @!P1 MOV R25, R89 ;  /* 0x0000005900199202 */ /* 0x000fe20000000f00 */
[----:B------:R-:W-:Y:S01]  /*0c40*/  @!P2 IMAD R39, R11, R31, R32 ;  /* 0x0000001f0b27a224 */ /* 0x000fe200078e0220 */
[----:B------:R-:W-:-:S03]  /*0c50*/  SHF.R.S32.HI R59, RZ, 0x1f, R14 ;  /* 0x0000001fff3b7819 */ /* 0x000fc6000001140e */
[----:B------:R-:W1:Y:S01]  /*0c60*/  @!P5 LDC.64 R26, c[0x0][0x270] ;  /* 0x00009c00ff1adb82 */ /* 0x000e620000000a00 */
[----:B------:R-:W-:Y:S01]  /*0c70*/  @!P1 IMAD.WIDE.U32 R34, R10, R34, R24 ;  /* 0x000000220a229225 */ /* 0x000fe200078e0018 */
[----:B------:R-:W-:Y:S02]  /*0c80*/  @!P2 MOV R24, R86 ;  /* 0x000000560018a202 */ /* 0x000fe40000000f00 */
[----:B------:R-:W-:Y:S02]  /*0c90*/  @!P2 MOV R25, R89 ;  /* 0x000000590019a202 */ /* 0x000fe40000000f00 */
[----:B------:R-:W-:Y:S01]  /*0ca0*/  ISETP.GE.U32.AND P4, PT, R14, UR14, PT ;  /* 0x0000000e0e007c0c */ /* 0x000fe2000bf86070 */
[----:B------:R-:W-:-:S03]  /*0cb0*/  @!P2 IMAD.WIDE.U32 R30, R11, R30, R24 ;  /* 0x0000001e0b1ea225 */ /* 0x000fc600078e0018 */
[----:B------:R-:W3:Y:S01]  /*0cc0*/  @!P3 LDC.64 R24, c[0x0][0x220] ;  /* 0x00008800ff18bb82 */ /* 0x000ee20000000a00 */
[----:B------:R-:W-:Y:S02]  /*0cd0*/  @!P1 IADD3 R33, R35, R33, RZ ;  /* 0x0000002123219210 */ /* 0x000fe40007ffe0ff */
[C---:B----4-:R-:W-:Y:S02]  /*0ce0*/  @!P1 LEA R32, P6, R34.reuse, R28, 0x1 ;  /* 0x0000001c22209211 */ /* 0x050fe400078c08ff */
[----:B------:R-:W-:Y:S02]  /*0cf0*/  ISETP.GE.AND.EX P4, PT, R59, UR15, PT, P4 ;  /* 0x0000000f3b007c0c */ /* 0x000fe4000bf86340 */
[----:B------:R-:W-:Y:S02]  /*0d00*/  @!P1 LEA.HI.X R33, R34, R29, R33, 0x1, P6 ;  /* 0x0000001d22219211 */ /* 0x000fe400030f0c21 */
[----:B------:R-:W-:Y:S01]  /*0d10*/  @!P2 IADD3 R29, R31, R39, RZ ;  /* 0x000000271f1da210 */ /* 0x000fe20007ffe0ff */
[----:B0-----:R-:W-:Y:S01]  /*0d20*/  @!P3 IMAD R31, R55, R20, RZ ;  /* 0x00000014371fb224 */ /* 0x001fe200078e02ff */
[----:B------:R-:W-:-:S02]  /*0d30*/  ISETP.GT.U32.OR P4, PT, R0, 0x22f, P4 ;  /* 0x0000022f0000780c */ /* 0x000fc40002784470 */
[----:B------:R-:W-:Y:S01]  /*0d40*/  @!P2 LEA R28, P6, R30, R22, 0x1 ;  /* 0x000000161e1ca211 */ /* 0x000fe200078c08ff */
[----:B------:R-:W-:Y:S01]  /*0d50*/  @!P3 IMAD R35, R12, R21, R31 ;  /* 0x000000150c23b224 */ /* 0x000fe200078e021f */
[----:B------:R-:W-:Y:S02]  /*0d60*/  MOV R52, RZ ;  /* 0x000000ff00347202 */ /* 0x000fe40000000f00 */
[----:B------:R-:W-:Y:S02]  /*0d70*/  @!P2 LEA.HI.X R29, R30, R23, R29, 0x1, P6 ;  /* 0x000000171e1da211 */ /* 0x000fe400030f0c1d */
[----:B------:R-:W-:Y:S01]  /*0d80*/  @!P3 MOV R30, R86 ;  /* 0x00000056001eb202 */ /* 0x000fe20000000f00 */
[----:B------:R-:W0:Y:S01]  /*0d90*/  @!P5 LDC.64 R22, c[0x0][0x220] ;  /* 0x00008800ff16db82 */ /* 0x000e220000000a00 */
[----:B------:R-:W-:Y:S01]  /*0da0*/  @!P3 MOV R31, R89 ;  /* 0x00000059001fb202 */ /* 0x000fe20000000f00 */
[----:B------:R3:W4:Y:S01]  /*0db0*/  @!P1 LDG.E R52, desc[UR8][R32.64] ;  /* 0x0000000820349981 */ /* 0x000722000c1e1900 */
[----:B------:R-:W-:Y:S01]  /*0dc0*/  SHF.R.S32.HI R61, RZ, 0x1f, R15 ;  /* 0x0000001fff3d7819 */ /* 0x000fe2000001140f */
[----:B------:R-:W-:Y:S01]  /*0dd0*/  @!P3 IMAD.WIDE.U32 R30, R12, R20, R30 ;  /* 0x000000140c1eb225 */ /* 0x000fe200078e001e */
[----:B------:R-:W-:-:S03]  /*0de0*/  ISETP.GE.U32.AND P1, PT, R15, UR14, PT ;  /* 0x0000000e0f007c0c */ /* 0x000fc6000bf26070 */
[----:B------:R-:W0:Y:S01]  /*0df0*/  @!P4 LDC.64 R20, c[0x0][0x270] ;  /* 0x00009c00ff14cb82 */ /* 0x000e220000000a00 */
[----:B------:R-:W-:Y:S01]  /*0e00*/  IMAD.MOV.U32 R54, RZ, RZ, RZ ;  /* 0x000000ffff367224 */ /* 0x000fe200078e00ff */
[----:B------:R-:W-:Y:S02]  /*0e10*/  @!P3 IADD3 R31, R31, R35, RZ ;  /* 0x000000231f1fb210 */ /* 0x000fe40007ffe0ff */
[C---:B---3--:R-:W-:Y:S01]  /*0e20*/  @!P3 LEA R32, P6, R30.reuse, R24, 0x1 ;  /* 0x000000181e20b211 */ /* 0x048fe200078c08ff */
[----:B-1----:R-:W-:Y:S01]  /*0e30*/  @!P5 IMAD R24, R57, R26, RZ ;  /* 0x0000001a3918d224 */ /* 0x002fe200078e02ff */
[----:B------:R-:W-:Y:S01]  /*0e40*/  ISETP.GE.AND.EX P1, PT, R61, UR15, PT, P1 ;  /* 0x0000000f3d007c0c */ /* 0x000fe2000bf26310 */
[----:B------:R0:W3:Y:S01]  /*0e50*/  @!P2 LDG.E R54, desc[UR8][R28.64] ;  /* 0x000000081c36a981 */ /* 0x0000e2000c1e1900 */
[----:B------:R-:W-:Y:S02]  /*0e60*/  MOV R50, RZ ;  /* 0x000000ff00327202 */ /* 0x000fe40000000f00 */
[----:B------:R-:W-:Y:S01]  /*0e70*/  @!P3 LEA.HI.X R33, R30, R25, R31, 0x1, P6 ;  /* 0x000000191e21b211 */ /* 0x000fe200030f0c1f */
[----:B------:R-:W-:Y:S01]  /*0e80*/  @!P5 IMAD R31, R13, R27, R24 ;  /* 0x0000001b0d1fd224 */ /* 0x000fe200078e0218 */
[----:B------:R-:W-:-:S02]  /*0e90*/  ISETP.GT.U32.OR P1, PT, R0, 0x22f, P1 ;  /* 0x0000022f0000780c */ /* 0x000fc40000f24470 */
[----:B------:R-:W-:Y:S01]  /*0ea0*/  @!P5 MOV R24, R86 ;  /* 0x000000560018d202 */ /* 0x000fe20000000f00 */
[----:B------:R-:W4:Y:S01]  /*0eb0*/  @P0 LDG.E R50, desc[UR8][R36.64] ;  /* 0x0000000824320981 */ /* 0x000f22000c1e1900 */
[----:B------:R-:W-:Y:S02]  /*0ec0*/  @!P5 MOV R25, R89 ;  /* 0x000000590019d202 */ /* 0x000fe40000000f00 */
[----:B------:R-:W-:Y:S02]  /*0ed0*/  SHF.R.S32.HI R63, RZ, 0x1f, R16 ;  /* 0x0000001fff3f7819 */ /* 0x000fe40000011410 */
[----:B------:R-:W-:Y:S01]  /*0ee0*/  ISETP.GE.U32.AND P2, PT, R16, UR14, PT ;  /* 0x0000000e10007c0c */ /* 0x000fe2000bf46070 */
[----:B------:R-:W-:Y:S02]  /*0ef0*/  @!P5 IMAD.WIDE.U32 R26, R13, R26, R24 ;  /* 0x0000001a0d1ad225 */ /* 0x000fe400078e0018 */
[----:B------:R-:W1:Y:S01]  /*0f00*/  @!P4 LDC.64 R24, c[0x0][0x220] ;  /* 0x00008800ff18cb82 */ /* 0x000e620000000a00 */
[----:B------:R-:W-:-:S02]  /*0f10*/  ISETP.GE.AND.EX P2, PT, R63, UR15, PT, P2 ;  /* 0x0000000f3f007c0c */ /* 0x000fc4000bf46320 */
[----:B------:R-:W-:Y:S02]  /*0f20*/  @!P5 IADD3 R27, R27, R31, RZ ;  /* 0x0000001f1b1bd210 */ /* 0x000fe40007ffe0ff */
[----:B------:R-:W-:Y:S02]  /*0f30*/  ISETP.GT.U32.OR P2, PT, R0, 0x22f, P2 ;  /* 0x0000022f0000780c */ /* 0x000fe40001744470 */
[C---:B0-----:R-:W-:Y:S01]  /*0f40*/  @!P5 LEA R28, P6, R26.reuse, R22, 0x1 ;  /* 0x000000161a1cd211 */ /* 0x041fe200078c08ff */
[----:B------:R-:W0:Y:S01]  /*0f50*/  @!P1 LDC.64 R30, c[0x0][0x270] ;  /* 0x00009c00ff1e9b82 */ /* 0x000e220000000a00 */
[----:B------:R-:W-:Y:S02]  /*0f60*/  MOV R56, RZ ;  /* 0x000000ff00387202 */ /* 0x000fe40000000f00 */
[----:B------:R-:W-:Y:S01]  /*0f70*/  @!P5 LEA.HI.X R29, R26, R23, R27, 0x1, P6 ;  /* 0x000000171a1dd211 */ /* 0x000fe200030f0c1b */
[----:B------:R-:W-:Y:S01]  /*0f80*/  @!P4 IMAD R22, R59, R20, RZ ;  /* 0x000000143b16c224 */ /* 0x000fe200078e02ff */
[----:B------:R-:W-:-:S02]  /*0f90*/  @!P4 MOV R26, R86 ;  /* 0x00000056001ac202 */ /* 0x000fc40000000f00 */
[----:B------:R-:W-:Y:S01]  /*0fa0*/  @!P4 MOV R27, R89 ;  /* 0x00000059001bc202 */ /* 0x000fe20000000f00 */
[----:B------:R1:W3:Y:S01]  /*0fb0*/  @!P3 LDG.E R56, desc[UR8][R32.64] ;  /* 0x000000082038b981 */ /* 0x0002e2000c1e1900 */
[----:B------:R-:W-:Y:S02]  /*0fc0*/  MOV R66, RZ ;  /* 0x000000ff00427202 */ /* 0x000fe40000000f00 */
[----:B------:R-:W-:Y:S01]  /*0fd0*/  SHF.R.S32.HI R67, RZ, 0x1f, R17 ;  /* 0x0000001fff437819 */ /* 0x000fe20000011411 */
[----:B------:R-:W-:Y:S01]  /*0fe0*/  @!P4 IMAD.WIDE.U32 R26, R14, R20, R26 ;  /* 0x000000140e1ac225 */ /* 0x000fe200078e001a */
[----:B------:R-:W-:Y:S02]  /*0ff0*/  ISETP.GE.U32.AND P6, PT, R17, UR14, PT ;  /* 0x0000000e11007c0c */ /* 0x000fe4000bfc6070 */
[----:B------:R-:W-:Y:S01]  /*1000*/  SHF.R.S32.HI R65, RZ, 0x1f, R18 ;  /* 0x0000001fff417819 */ /* 0x000fe20000011412 */
[----:B------:R0:W3:Y:S01]  /*1010*/  @!P5 LDG.E R66, desc[UR8][R28.64] ;  /* 0x000000081c42d981 */ /* 0x0000e2000c1e1900 */
[----:B------:R-:W-:Y:S01]  /*1020*/  ISETP.GE.U32.AND P3, PT, R18, UR14, PT ;  /* 0x0000000e12007c0c */ /* 0x000fe2000bf66070 */
[----:B-1----:R-:W-:-:S02]  /*1030*/  @!P4 IMAD R33, R14, R21, R22 ;  /* 0x000000150e21c224 */ /* 0x002fc400078e0216 */
[----:B------:R-:W1:Y:S01]  /*1040*/  @!P2 LDC.64 R20, c[0x0][0x270] ;  /* 0x00009c00ff14ab82 */ /* 0x000e620000000a00 */
[----:B------:R-:W-:Y:S02]  /*1050*/  ISETP.GE.AND.EX P5, PT, R67, UR15, PT, P6 ;  /* 0x0000000f43007c0c */ /* 0x000fe4000bfa6360 */
[----:B------:R-:W-:Y:S02]  /*1060*/  ISETP.GE.AND.EX P6, PT, R65, UR15, PT, P3 ;  /* 0x0000000f41007c0c */ /* 0x000fe4000bfc6330 */
[C---:B------:R-:W-:Y:S02]  /*1070*/  ISETP.GT.U32.OR P3, PT, R0.reuse, 0x22f, P5 ;  /* 0x0000022f0000780c */ /* 0x040fe40002f64470 */
[----:B------:R-:W-:Y:S01]  /*1080*/  ISETP.GT.U32.OR P5, PT, R0, 0x22f, P6 ;  /* 0x0000022f0000780c */ /* 0x000fe200037a4470 */
[----:B------:R-:W2:Y:S01]  /*1090*/  @!P1 LDC.64 R22, c[0x0][0x220] ;  /* 0x00008800ff169b82 */ /* 0x000ea20000000a00 */
[----:B------:R-:W-:Y:S02]  /*10a0*/  @!P4 IADD3 R27, R27, R33, RZ ;  /* 0x000000211b1bc210 */ /* 0x000fe40007ffe0ff */
[----:B------:R-:W-:Y:S01]  /*10b0*/  @!P4 LEA R38, P6, R26, R24, 0x1 ;  /* 0x000000181a26c211 */ /* 0x000fe200078c08ff */
[----:B0-----:R-:W-:-:S03]  /*10c0*/  @!P1 IMAD R28, R61, R30, RZ ;  /* 0x0000001e3d1c9224 */ /* 0x001fc600078e02ff */
[----:B------:R-:W-:Y:S02]  /*10d0*/  @!P4 LEA.HI.X R39, R26, R25, R27, 0x1, P6 ;  /* 0x000000191a27c211 */ /* 0x000fe400030f0c1b */
[----:B------:R-:W0:Y:S01]  /*10e0*/  @!P2 LDC.64 R24, c[0x0][0x220] ;  /* 0x00008800ff18ab82 */ /* 0x000e220000000a00 */
[----:B------:R-:W-:Y:S01]  /*10f0*/  @!P1 MOV R32, R86 ;  /* 0x0000005600209202 */ /* 0x000fe20000000f00 */
[----:B------:R-:W-:Y:S01]  /*1100*/  @!P1 IMAD R35, R15, R31, R28 ;  /* 0x0000001f0f239224 */ /* 0x000fe200078e021c */
[----:B------:R-:W-:Y:S02]  /*1110*/  @!P1 MOV R33, R89 ;  /* 0x0000005900219202 */ /* 0x000fe40000000f00 */
[----:B------:R-:W-:Y:S02]  /*1120*/  SHF.R.S32.HI R71, RZ, 0x1f, R19 ;  /* 0x0000001fff477819 */ /* 0x000fe40000011413 */
[----:B------:R-:W-:Y:S01]  /*1130*/  ISETP.GE.U32.AND P6, PT, R19, UR14, PT ;  /* 0x0000000e13007c0c */ /* 0x000fe2000bfc6070 */
[----:B------:R-:W0:Y:S01]  /*1140*/  @!P3 LDC.64 R26, c[0x0][0x270] ;  /* 0x00009c00ff1abb82 */ /* 0x000e220000000a00 */
[----:B------:R-:W-:-:S02]  /*1150*/  @!P1 IMAD.WIDE.U32 R32, R15, R30, R32 ;  /* 0x0000001e0f209225 */ /* 0x000fc400078e0020 */
[----:B------:R-:W-:Y:S02]  /*1160*/  ISETP.GE.AND.EX P6, PT, R71, UR15, PT, P6 ;  /* 0x0000000f47007c0c */ /* 0x000fe4000bfc6360 */
[----:B-1----:R-:W-:-:S03]  /*1170*/  @!P2 IMAD R34, R63, R20, RZ ;  /* 0x000000143f22a224 */ /* 0x002fc600078e02ff */
[----:B------:R-:W1:Y:S01]  /*1180*/  @!P5 LDC.64 R28, c[0x0][0x270] ;  /* 0x00009c00ff1cdb82 */ /* 0x000e620000000a00 */
[----:B------:R-:W-:Y:S01]  /*1190*/  MOV R68, RZ ;  /* 0x000000ff00447202 */ /* 0x000fe20000000f00 */
[----:B------:R-:W-:Y:S01]  /*11a0*/  @!P2 IMAD R73, R16, R21, R34 ;  /* 0x000000151049a224 */ /* 0x000fe200078e0222 */
[----:B------:R-:W-:Y:S02]  /*11b0*/  ISETP.GT.U32.OR P6, PT, R0, 0x22f, P6 ;  /* 0x0000022f0000780c */ /* 0x000fe400037c4470 */
[----:B------:R-:W-:Y:S01]  /*11c0*/  @!P1 IADD3 R33, R33, R35, RZ ;  /* 0x0000002321219210 */ /* 0x000fe20007ffe0ff */
[----:B------:R-:W-:Y:S01]  /*11d0*/  @!P2 IMAD.MOV.U32 R35, RZ, RZ, R89 ;  /* 0x000000ffff23a224 */ /* 0x000fe200078e0059 */
[----:B------:R-:W-:Y:S01]  /*11e0*/  @!P2 MOV R34, R86 ;  /* 0x000000560022a202 */ /* 0x000fe20000000f00 */
[----:B------:R-:W1:Y:S01]  /*11f0*/  @!P3 LDC.64 R30, c[0x0][0x220] ;  /* 0x00008800ff1ebb82 */ /* 0x000e620000000a00 */
[----:B------:R1:W3:Y:S01]  /*1200*/  @!P4 LDG.E R68, desc[UR8][R38.64] ;  /* 0x000000082644c981 */ /* 0x0002e2000c1e1900 */
[----:B--2---:R-:W-:-:S02]  /*1210*/  @!P1 LEA R36, P4, R32, R22, 0x1 ;  /* 0x0000001620249211 */ /* 0x004fc400078808ff */
[----:B------:R-:W-:Y:S02]  /*1220*/  @!P2 IMAD.WIDE.U32 R34, R16, R20, R34 ;  /* 0x000000141022a225 */ /* 0x000fe400078e0022 */
[----:B------:R-:W-:Y:S02]  /*1230*/  @!P1 LEA.HI.X R37, R32, R23, R33, 0x1, P4 ;  /* 0x0000001720259211 */ /* 0x000fe400020f0c21 */
[----:B------:R-:W2:Y:S01]  /*1240*/  @!P5 LDC.64 R20, c[0x0][0x220] ;  /* 0x00008800ff14db82 */ /* 0x000ea20000000a00 */
[----:B------:R-:W-:Y:S02]  /*1250*/  @!P2 IADD3 R33, R35, R73, RZ ;  /* 0x000000492321a210 */ /* 0x000fe40007ffe0ff */
[C---:B0-----:R-:W-:Y:S01]  /*1260*/  @!P2 LEA R32, P4, R34.reuse, R24, 0x1 ;  /* 0x000000182220a211 */ /* 0x041fe200078808ff */
[----:B------:R-:W-:Y:S01]  /*1270*/  @!P3 IMAD R24, R67, R26, RZ ;  /* 0x0000001a4318b224 */ /* 0x000fe200078e02ff */
[----:B------:R-:W-:Y:S02]  /*1280*/  @!P3 MOV R35, R89 ;  /* 0x000000590023b202 */ /* 0x000fe40000000f00 */
[----:B------:R-:W-:Y:S01]  /*1290*/  @!P2 LEA.HI.X R33, R34, R25, R33, 0x1, P4 ;  /* 0x000000192221a211 */ /* 0x000fe200020f0c21 */
[----:B------:R-:W0:Y:S01]  /*12a0*/  @!P6 LDC.64 R22, c[0x0][0x270] ;  /* 0x00009c00ff16eb82 */ /* 0x000e220000000a00 */
[----:B------:R-:W-:Y:S01]  /*12b0*/  @!P3 MOV R34, R86 ;  /* 0x000000560022b202 */ /* 0x000fe20000000f00 */
[----:B-1----:R-:W-:Y:S01]  /*12c0*/  @!P5 IMAD R25, R65, R28, RZ ;  /* 0x0000001c4119d224 */ /* 0x002fe200078e02ff */
[----:B------:R-:W-:Y:S01]  /*12d0*/  MOV R70, RZ ;  /* 0x000000ff00467202 */ /* 0x000fe20000000f00 */
[C---:B------:R-:W-:Y:S01]  /*12e0*/  @!P3 IMAD R39, R17.reuse, R27, R24 ;  /* 0x0000001b1127b224 */ /* 0x040fe200078e0218 */
[----:B------:R-:W-:Y:S01]  /*12f0*/  @!P5 MOV R27, R89 ;  /* 0x00000059001bd202 */ /* 0x000fe20000000f00 */
[----:B------:R-:W-:Y:S01]  /*1300*/  @!P3 IMAD.WIDE.U32 R34, R17, R26, R34 ;  /* 0x0000001a1122b225 */ /* 0x000fe200078e0022 */
[----:B------:R-:W-:-:S02]  /*1310*/  @!P5 MOV R26, R86 ;  /* 0x00000056001ad202 */ /* 0x000fc40000000f00 */
[----:B------:R-:W3:Y:S01]  /*1320*/  @!P1 LDG.E R70, desc[UR8][R36.64] ;  /* 0x0000000824469981 */ /* 0x000ee2000c1e1900 */
[C---:B------:R-:W-:Y:S02]  /*1330*/  @!P5 IMAD R75, R18.reuse, R29, R25 ;  /* 0x0000001d124bd224 */ /* 0x040fe400078e0219 */
[----:B------:R-:W1:Y:S01]  /*1340*/  @!P6 LDC.64 R24, c[0x0][0x220] ;  /* 0x00008800ff18eb82 */ /* 0x000e620000000a00 */
[----:B------:R-:W-:Y:S01]  /*1350*/  @!P3 IADD3 R29, R35, R39, RZ ;  /* 0x00000027231db210 */ /* 0x000fe20007ffe0ff */
[----:B------:R-:W-:Y:S01]  /*1360*/  @!P5 IMAD.WIDE.U32 R26, R18, R28, R26 ;  /* 0x0000001c121ad225 */ /* 0x000fe200078e001a */
[C---:B------:R-:W-:Y:S02]  /*1370*/  @!P3 LEA R30, P1, R34.reuse, R30, 0x1 ;  /* 0x0000001e221eb211 */ /* 0x040fe400078208ff */
[----:B------:R-:W-:Y:S02]  /*1380*/  CS2R R72, SRZ ;  /* 0x0000000000487805 */ /* 0x000fe4000001ff00 */
[----:B------:R-:W-:-:S02]  /*1390*/  @!P3 LEA.HI.X R31, R34, R31, R29, 0x1, P1 ;  /* 0x0000001f221fb211 */ /* 0x000fc400008f0c1d */
[----:B------:R-:W-:Y:S02]  /*13a0*/  @!P5 IADD3 R27, R27, R75, RZ ;  /* 0x0000004b1b1bd210 */ /* 0x000fe40007ffe0ff */
[----:B------:R-:W3:Y:S01]  /*13b0*/  @!P2 LDG.E R72, desc[UR8][R32.64] ;  /* 0x000000082048a981 */ /* 0x000ee2000c1e1900 */
[C---:B--2---:R-:W-:Y:S01]  /*13c0*/  @!P5 LEA R20, P1, R26.reuse, R20, 0x1 ;  /* 0x000000141a14d211 */ /* 0x044fe200078208ff */
[----:B0-----:R-:W-:Y:S01]  /*13d0*/  @!P6 IMAD R28, R71, R22, RZ ;  /* 0x00000016471ce224 */ /* 0x001fe200078e02ff */
[----:B------:R-:W-:Y:S01]  /*13e0*/  MOV R74, RZ ;  /* 0x000000ff004a7202 */ /* 0x000fe20000000f00 */
[----:B------:R-:W2:Y:S01]  /*13f0*/  @!P3 LDG.E R73, desc[UR8][R30.64] ;  /* 0x000000081e49b981 */ /* 0x000ea2000c1e1900 */
[----:B------:R-:W-:Y:S02]  /*1400*/  @!P5 LEA.HI.X R21, R26, R21, R27, 0x1, P1 ;  /* 0x000000151a15d211 */ /* 0x000fe400008f0c1b */
[----:B------:R-:W-:Y:S02]  /*1410*/  @!P6 MOV R26, R86 ;  /* 0x00000056001ae202 */ /* 0x000fe40000000f00 */
[----:B------:R-:W-:Y:S01]  /*1420*/  @!P6 MOV R27, R89 ;  /* 0x00000059001be202 */ /* 0x000fe20000000f00 */
[C---:B------:R-:W-:Y:S01]  /*1430*/  @!P6 IMAD R23, R19.reuse, R23, R28 ;  /* 0x000000171317e224 */ /* 0x040fe200078e021c */
[----:B------:R0:W2:Y:S01]  /*1440*/  @!P5 LDG.E R74, desc[UR8][R20.64] ;  /* 0x00000008144ad981 */ /* 0x0000a2000c1e1900 */
[----:B------:R-:W-:Y:S01]  /*1450*/  @!P6 IMAD.WIDE.U32 R26, R19, R22, R26 ;  /* 0x00000016131ae225 */ /* 0x000fe200078e001a */
[----:B------:R-:W-:-:S04]  /*1460*/  MOV R83, RZ ;  /* 0x000000ff00537202 */ /* 0x000fc80000000f00 */
[----:B------:R-:W-:Y:S02]  /*1470*/  @!P6 IADD3 R22, R27, R23, RZ ;  /* 0x000000171b16e210 */ /* 0x000fe40007ffe0ff */
[----:B-1----:R-:W-:-:S04]  /*1480*/  @!P6 LEA R24, P1, R26, R24, 0x1 ;  /* 0x000000181a18e211 */ /* 0x002fc800078208ff */
[----:B------:R-:W-:-:S05]  /*1490*/  @!P6 LEA.HI.X R25, R26, R25, R22, 0x1, P1 ;  /* 0x000000191a19e211 */ /* 0x000fca00008f0c16 */
[----:B------:R1:W2:Y:S01]  /*14a0*/  @!P6 LDG.E R83, desc[UR8][R24.64] ;  /* 0x000000081853e981 */ /* 0x0002a2000c1e1900 */
[----:B------:R-:W-:-:S04]  /*14b0*/  PRMT R26, R40, 0x7632, R26 ;  /* 0x00007632281a7816 */ /* 0x000fc8000000001a */
[----:B------:R-:W-:Y:S02]  /*14c0*/  SHF.L.U32 R27, R26, 0x10, RZ ;  /* 0x000000101a1b7819 */ /* 0x000fe400000006ff */
[----:B0-----:R-:W-:-:S03]  /*14d0*/  SHF.L.U32 R20, R40, 0x10, RZ ;  /* 0x0000001028147819 */ /* 0x001fc600000006ff */
[----:B-1----:R-:W-:Y:S01]  /*14e0*/  FMUL.FTZ R25, R27, R27 ;  /* 0x0000001b1b197220 */ /* 0x002fe20000410000 */
[----:B-----5:R-:W-:-:S04]  /*14f0*/  PRMT R26, R42, 0x7632, R26 ;  /* 0x000076322a1a7816 */ /* 0x020fc8000000001a */
[----:B------:R-:W-:Y:S02]  /*1500*/  SHF.L.U32 R29, R26, 0x10, RZ ;  /* 0x000000101a1d7819 */ /* 0x000fe400000006ff */
[----:B------:R-:W-:Y:S02]  /*1510*/  SHF.L.U32 R24, R42, 0x10, RZ ;  /* 0x000000102a187819 */ /* 0x000fe400000006ff */
[----:B------:R-:W-:Y:S02]  /*1520*/  ISETP.GT.AND P1, PT, R0, 0x21f, PT ;  /* 0x0000021f0000780c */ /* 0x000fe40003f24270 */
[----:B----4-:R-:W-:-:S04]  /*1530*/  PRMT R22, R50, 0x7632, R22 ;  /* 0x0000763232167816 */ /* 0x010fc80000000016 */
[----:B------:R-:W-:Y:S01]  /*1540*/  SHF.L.U32 R23, R22, 0x10, RZ ;  /* 0x0000001016177819 */ /* 0x000fe200000006ff */
[----:B------:R-:W-:-:S04]  /*1550*/  IMAD.U32 R22, R50, 0x10000, RZ ;  /* 0x0001000032167824 */ /* 0x000fc800078e00ff */
[----:B------:R-:W-:Y:S01]  /*1560*/  FMUL.FTZ R21, R23, R23 ;  /* 0x0000001717157220 */ /* 0x000fe20000410000 */
[----:B------:R-:W-:-:S03]  /*1570*/  FADD.FTZ R23, R22, R23 ;  /* 0x0000001716177221 */ /* 0x000fc60000010000 */
[----:B------:R-:W-:Y:S01]  /*1580*/  FFMA.FTZ R21, R22, R22, R21 ;  /* 0x0000001616157223 */ /* 0x000fe20000010015 */
[C---:B------:R-:W-:Y:S01]  /*1590*/  FADD.FTZ R22, R20.reuse, R27 ;  /* 0x0000001b14167221 */ /* 0x040fe20000010000 */
[----:B------:R-:W-:Y:S01]  /*15a0*/  FADD.FTZ R23, RZ, R23 ;  /* 0x00000017ff177221 */ /* 0x000fe20000010000 */
[----:B------:R-:W-:Y:S01]  /*15b0*/  FFMA.FTZ R20, R20, R20, R25 ;  /* 0x0000001414147223 */ /* 0x000fe20000010019 */
[----:B------:R-:W-:Y:S02]  /*15c0*/  FADD.FTZ R21, RZ, R21 ;  /* 0x00000015ff157221 */ /* 0x000fe40000010000 */
[----:B------:R-:W-:Y:S01]  /*15d0*/  FADD.FTZ R22, R23, R22 ;  /* 0x0000001617167221 */ /* 0x000fe20000010000 */
[----:B------:R-:W-:Y:S01]  /*15e0*/  FMUL.FTZ R23, R29, R29 ;  /* 0x0000001d1d177220 */ /* 0x000fe20000410000 */
[----:B------:R-:W-:Y:S01]  /*15f0*/  FADD.FTZ R20, R21, R20 ;  /* 0x0000001415147221 */ /* 0x000fe20000010000 */
[----:B------:R-:W-:Y:S01]  /*1600*/  PRMT R21, R44, 0x7632, R21 ;  /* 0x000076322c157816 */ /* 0x000fe20000000015 */
[C---:B------:R-:W-:Y:S01]  /*1610*/  FADD.FTZ R29, R24.reuse, R29 ;  /* 0x0000001d181d7221 */ /* 0x040fe20000010000 */
[----:B------:R-:W-:-:S02]  /*1620*/  FFMA.FTZ R23, R24, R24, R23 ;  /* 0x0000001818177223 */ /* 0x000fc40000010017 */
[----:B------:R-:W-:Y:S02]  /*1630*/  SHF.L.U32 R24, R21, 0x10, RZ ;  /* 0x0000001015187819 */ /* 0x000fe400000006ff */
[----:B------:R-:W-:Y:S02]  /*1640*/  SHF.L.U32 R21, R44, 0x10, RZ ;  /* 0x000000102c157819 */ /* 0x000fe400000006ff */
[----:B------:R-:W-:Y:S01]  /*1650*/  PRMT R25, R46, 0x7632, R25 ;  /* 0x000076322e197816 */ /* 0x000fe20000000019 */
[----:B------:R-:W-:Y:S01]  /*1660*/  FADD.FTZ R20, R20, R23 ;  /* 0x0000001714147221 */ /* 0x000fe20000010000 */
[----:B------:R-:W-:Y:S01]  /*1670*/  FADD.FTZ R22, R22, R29 ;  /* 0x0000001d16167221 */ /* 0x000fe20000010000 */
[----:B------:R-:W-:Y:S01]  /*1680*/  FMUL.FTZ R26, R24, R24 ;  /* 0x00000018181a7220 */ /* 0x000fe20000410000 */
[----:B------:R-:W-:Y:S01]  /*1690*/  SHF.L.U32 R25, R25, 0x10, RZ ;  /* 0x0000001019197819 */ /* 0x000fe200000006ff */
[----:B------:R-:W-:Y:S01]  /*16a0*/  FADD.FTZ R23, R21, R24 ;  /* 0x0000001815177221 */ /* 0x000fe20000010000 */
[----:B------:R-:W-:-:S02]  /*16b0*/  SHF.L.U32 R24, R46, 0x10, RZ ;  /* 0x000000102e187819 */ /* 0x000fc400000006ff */
[----:B------:R-:W-:Y:S01]  /*16c0*/  PRMT R27, R48, 0x7632, R27 ;  /* 0x00007632301b7816 */ /* 0x000fe2000000001b */
[----:B------:R-:W-:Y:S01]  /*16d0*/  FFMA.FTZ R21, R21, R21, R26 ;  /* 0x0000001515157223 */ /* 0x000fe2000001001a */
[----:B------:R-:W-:Y:S01]  /*16e0*/  FADD.FTZ R22, R22, R23 ;  /* 0x0000001716167221 */ /* 0x000fe20000010000 */
[----:B------:R-:W-:Y:S01]  /*16f0*/  FMUL.FTZ R23, R25, R25 ;  /* 0x0000001919177220 */ /* 0x000fe20000410000 */
[----:B------:R-:W-:Y:S01]  /*1700*/  SHF.L.U32 R26, R27, 0x10, RZ ;  /* 0x000000101b1a7819 */ /* 0x000fe200000006ff */
[----:B------:R-:W-:Y:S01]  /*1710*/  FADD.FTZ R25, R24, R25 ;  /* 0x0000001918197221 */ /* 0x000fe20000010000 */
[----:B------:R-:W-:Y:S01]  /*1720*/  FADD.FTZ R20, R20, R21 ;  /* 0x0000001514147221 */ /* 0x000fe20000010000 */
[----:B------:R-:W-:Y:S01]  /*1730*/  FFMA.FTZ R23, R24, R24, R23 ;  /* 0x0000001818177223 */ /* 0x000fe20000010017 */
[----:B------:R-:W-:Y:S01]  /*1740*/  SHF.L.U32 R21, R48, 0x10, RZ ;  /* 0x0000001030157819 */ /* 0x000fe200000006ff */
[--C-:B------:R-:W-:Y:S01]  /*1750*/  FADD.FTZ R22, R22, R25.reuse ;  /* 0x0000001916167221 */ /* 0x100fe20000010000 */
[----:B------:R-:W-:Y:S01]  /*1760*/  FMUL.FTZ R24, R26, R26 ;  /* 0x0000001a1a187220 */ /* 0x000fe20000410000 */
[----:B------:R-:W-:Y:S01]  /*1770*/  PRMT R25, R52, 0x7632, R25 ;  /* 0x0000763234197816 */ /* 0x000fe20000000019 */
[----:B------:R-:W-:Y:S01]  /*1780*/  FADD.FTZ R20, R20, R23 ;  /* 0x0000001714147221 */ /* 0x000fe20000010000 */
[C---:B------:R-:W-:Y:S01]  /*1790*/  FADD.FTZ R23, R21.reuse, R26 ;  /* 0x0000001a15177221 */ /* 0x040fe20000010000 */
[----:B------:R-:W-:Y:S01]  /*17a0*/  FFMA.FTZ R21, R21, R21, R24 ;  /* 0x0000001515157223 */ /* 0x000fe20000010018 */
[----:B------:R-:W-:-:S02]  /*17b0*/  SHF.L.U32 R25, R25, 0x10, RZ ;  /* 0x0000001019197819 */ /* 0x000fc400000006ff */
[----:B---3--:R-:W-:Y:S02]  /*17c0*/  PRMT R26, R54, 0x7632, R26 ;  /* 0x00007632361a7816 */ /* 0x008fe4000000001a */
[----:B------:R-:W-:Y:S01]  /*17d0*/  SHF.L.U32 R24, R52, 0x10, RZ ;  /* 0x0000001034187819 */ /* 0x000fe200000006ff */
[----:B------:R-:W-:Y:S01]  /*17e0*/  FADD.FTZ R20, R20, R21 ;  /* 0x0000001514147221 */ /* 0x000fe20000010000 */
[----:B------:R-:W-:Y:S01]  /*17f0*/  FADD.FTZ R22, R22, R23 ;  /* 0x0000001716167221 */ /* 0x000fe20000010000 */
[----:B------:R-:W-:Y:S01]  /*1800*/  SHF.L.U32 R26, R26, 0x10, RZ ;  /* 0x000000101a1a7819 */ /* 0x000fe200000006ff */
[----:B------:R-:W-:Y:S01]  /*1810*/  FMUL.FTZ R21, R25, R25 ;  /* 0x0000001919157220 */ /* 0x000fe20000410000 */
[----:B------:R-:W-:Y:S01]  /*1820*/  FADD.FTZ R25, R24, R25 ;  /* 0x0000001918197221 */ /* 0x000fe20000010000 */
[----:B------:R-:W-:Y:S02]  /*1830*/  SHF.L.U32 R23, R54, 0x10, RZ ;  /* 0x0000001036177819 */ /* 0x000fe400000006ff */
[----:B------:R-:W-:Y:S01]  /*1840*/  PRMT R27, R56, 0x7632, R27 ;  /* 0x00007632381b7816 */ /* 0x000fe2000000001b */
[----:B------:R-:W-:Y:S01]  /*1850*/  FFMA.FTZ R21, R24, R24, R21 ;  /* 0x0000001818157223 */ /* 0x000fe20000010015 */
[----:B------:R-:W-:Y:S01]  /*1860*/  FADD.FTZ R22, R22, R25 ;  /* 0x0000001916167221 */ /* 0x000fe20000010000 */
[----:B------:R-:W-:Y:S01]  /*1870*/  FMUL.FTZ R24, R26, R26 ;  /* 0x0000001a1a187220 */ /* 0x000fe20000410000 */
[----:B------:R-:W-:Y:S01]  /*1880*/  FADD.FTZ R25, R23, R26 ;  /* 0x0000001a17197221 */ /* 0x000fe20000010000 */
[----:B------:R-:W-:-:S02]  /*1890*/  IMAD.U32 R28, R27, 0x10000, RZ ;  /* 0x000100001b1c7824 */ /* 0x000fc400078e00ff */
        /* <DEDUP_REMOVED lines=9> */
[----:B------:R-:W-:Y:S02]  /*1930*/  SHF.L.U32 R25, R25, 0x10, RZ ;  /* 0x0000001019197819 */ /* 0x000fe400000006ff */
[----:B------:R-:W-:-:S02]  /*1940*/  PRMT R26, R68, 0x7632, R26 ;  /* 0x00007632441a7816 */ /* 0x000fc4000000001a */
[----:B------:R-:W-:Y:S01]  /*1950*/  SHF.L.U32 R24, R66, 0x10, RZ ;  /* 0x0000001042187819 */ /* 0x000fe200000006ff */
[----:B------:R-:W-:Y:S01]  /*1960*/  FADD.FTZ R20, R20, R21 ;  /* 0x0000001514147221 */ /* 0x000fe20000010000 */
[----:B------:R-:W-:Y:S01]  /*1970*/  FADD.FTZ R22, R22, R23 ;  /* 0x0000001716167221 */ /* 0x000fe20000010000 */
[----:B------:R-:W-:Y:S01]  /*1980*/  SHF.L.U32 R26, R26, 0x10, RZ ;  /* 0x000000101a1a7819 */ /* 0x000fe200000006ff */
[----:B------:R-:W-:Y:S01]  /*1990*/  FMUL.FTZ R21, R25, R25 ;  /* 0x0000001919157220 */ /* 0x000fe20000410000 */
[----:B------:R-:W-:Y:S01]  /*19a0*/  FADD.FTZ R25, R24, R25 ;  /* 0x0000001918197221 */ /* 0x000fe20000010000 */
[----:B------:R-:W-:Y:S02]  /*19b0*/  SHF.L.U32 R23, R68, 0x10, RZ ;  /* 0x0000001044177819 */ /* 0x000fe400000006ff */
[----:B------:R-:W-:Y:S01]  /*19c0*/  FFMA.FTZ R21, R24, R24, R21 ;  /* 0x0000001818157223 */ /* 0x000fe20000010015 */
[----:B------:R-:W-:Y:S01]  /*19d0*/  FADD.FTZ R22, R22, R25 ;  /* 0x0000001916167221 */ /* 0x000fe20000010000 */
[----:B------:R-:W-:Y:S01]  /*19e0*/  FMUL.FTZ R24, R26, R26 ;  /* 0x0000001a1a187220 */ /* 0x000fe20000410000 */
[C---:B------:R-:W-:Y:S01]  /*19f0*/  FADD.FTZ R25, R23.reuse, R26 ;  /* 0x0000001a17197221 */ /* 0x040fe20000010000 */
[----:B------:R-:W-:Y:S01]  /*1a00*/  FADD.FTZ R20, R20, R21 ;  /* 0x0000001514147221 */ /* 0x000fe20000010000 */
[----:B------:R-:W-:Y:S01]  /*1a10*/  PRMT R27, R70, 0x7632, R27 ;  /* 0x00007632461b7816 */ /* 0x000fe2000000001b */
[----:B------:R-:W-:-:S03]  /*1a20*/  FFMA.FTZ R23, R23, R23, R24 ;  /* 0x0000001717177223 */ /* 0x000fc60000010018 */
[----:B------:R-:W-:Y:S01]  /*1a30*/  SHF.L.U32 R28, R27, 0x10, RZ ;  /* 0x000000101b1c7819 */ /* 0x000fe200000006ff */
[----:B------:R-:W-:Y:S01]  /*1a40*/  FADD.FTZ R22, R22, R25 ;  /* 0x0000001916167221 */ /* 0x000fe20000010000 */
[----:B------:R-:W-:Y:S01]  /*1a50*/  SHF.L.U32 R21, R70, 0x10, RZ ;  /* 0x0000001046157819 */ /* 0x000fe200000006ff */
[----:B------:R-:W-:Y:S02]  /*1a60*/  FADD.FTZ R20, R20, R23 ;  /* 0x0000001714147221 */ /* 0x000fe40000010000 */
[----:B------:R-:W-:Y:S01]  /*1a70*/  FMUL.FTZ R24, R28, R28 ;  /* 0x0000001c1c187220 */ /* 0x000fe20000410000 */
[C---:B------:R-:W-:Y:S01]  /*1a80*/  PRMT R25, R72.reuse, 0x7632, R25 ;  /* 0x0000763248197816 */ /* 0x040fe20000000019 */
[C---:B------:R-:W-:Y:S02]  /*1a90*/  FADD.FTZ R23, R21.reuse, R28 ;  /* 0x0000001c15177221 */ /* 0x040fe40000010000 */
[----:B------:R-:W-:Y:S01]  /*1aa0*/  FFMA.FTZ R21, R21, R21, R24 ;  /* 0x0000001515157223 */ /* 0x000fe20000010018 */
[----:B------:R-:W-:-:S02]  /*1ab0*/  SHF.L.U32 R24, R72, 0x10, RZ ;  /* 0x0000001048187819 */ /* 0x000fc400000006ff */
[----:B------:R-:W-:Y:S02]  /*1ac0*/  SHF.L.U32 R25, R25, 0x10, RZ ;  /* 0x0000001019197819 */ /* 0x000fe400000006ff */
[----:B--2---:R-:W-:Y:S01]  /*1ad0*/  PRMT R26, R73, 0x7632, R26 ;  /* 0x00007632491a7816 */ /* 0x004fe2000000001a */
[----:B------:R-:W-:Y:S01]  /*1ae0*/  FADD.FTZ R20, R20, R21 ;  /* 0x0000001514147221 */ /* 0x000fe20000010000 */
[----:B------:R-:W-:Y:S01]  /*1af0*/  FADD.FTZ R22, R22, R23 ;  /* 0x0000001716167221 */ /* 0x000fe20000010000 */
[----:B------:R-:W-:Y:S01]  /*1b00*/  FMUL.FTZ R21, R25, R25 ;  /* 0x0000001919157220 */ /* 0x000fe20000410000 */
[----:B------:R-:W-:Y:S01]  /*1b10*/  SHF.L.U32 R26, R26, 0x10, RZ ;  /* 0x000000101a1a7819 */ /* 0x000fe200000006ff */
[----:B------:R-:W-:Y:S01]  /*1b20*/  FADD.FTZ R25, R24, R25 ;  /* 0x0000001918197221 */ /* 0x000fe20000010000 */
[----:B------:R-:W-:Y:S02]  /*1b30*/  SHF.L.U32 R23, R73, 0x10, RZ ;  /* 0x0000001049177819 */ /* 0x000fe400000006ff */
[----:B------:R-:W-:Y:S01]  /*1b40*/  PRMT R27, R74, 0x7632, R27 ;  /* 0x000076324a1b7816 */ /* 0x000fe2000000001b */
[----:B------:R-:W-:Y:S01]  /*1b50*/  FFMA.FTZ R21, R24, R24, R21 ;  /* 0x0000001818157223 */ /* 0x000fe20000010015 */
[----:B------:R-:W-:Y:S01]  /*1b60*/  FADD.FTZ R22, R22, R25 ;  /* 0x0000001916167221 */ /* 0x000fe20000010000 */
[----:B------:R-:W-:Y:S01]  /*1b70*/  FMUL.FTZ R24, R26, R26 ;  /* 0x0000001a1a187220 */ /* 0x000fe20000410000 */
[----:B------:R-:W-:Y:S01]  /*1b80*/  SHF.L.U32 R28, R27, 0x10, RZ ;  /* 0x000000101b1c7819 */ /* 0x000fe200000006ff */
[C---:B------:R-:W-:Y:S01]  /*1b90*/  FADD.FTZ R25, R23.reuse, R26 ;  /* 0x0000001a17197221 */ /* 0x040fe20000010000 */
[----:B------:R-:W-:Y:S01]  /*1ba0*/  FADD.FTZ R20, R20, R21 ;  /* 0x0000001514147221 */ /* 0x000fe20000010000 */
[----:B------:R-:W-:Y:S01]  /*1bb0*/  FFMA.FTZ R23, R23, R23, R24 ;  /* 0x0000001717177223 */ /* 0x000fe20000010018 */
[----:B------:R-:W-:Y:S01]  /*1bc0*/  SHF.L.U32 R21, R74, 0x10, RZ ;  /* 0x000000104a157819 */ /* 0x000fe200000006ff */
[----:B------:R-:W-:Y:S01]  /*1bd0*/  FADD.FTZ R22, R22, R25 ;  /* 0x0000001916167221 */ /* 0x000fe20000010000 */
[----:B------:R-:W-:Y:S01]  /*1be0*/  FMUL.FTZ R24, R28, R28 ;  /* 0x0000001c1c187220 */ /* 0x000fe20000410000 */
[----:B------:R-:W-:Y:S01]  /*1bf0*/  FADD.FTZ R20, R20, R23 ;  /* 0x0000001714147221 */ /* 0x000fe20000010000 */
[----:B------:R-:W-:Y:S01]  /*1c00*/  PRMT R25, R83, 0x7632, R25 ;  /* 0x0000763253197816 */ /* 0x000fe20000000019 */
[C---:B------:R-:W-:Y:S01]  /*1c10*/  FADD.FTZ R23, R21.reuse, R28 ;  /* 0x0000001c15177221 */ /* 0x040fe20000010000 */
[----:B------:R-:W-:-:S02]  /*1c20*/  FFMA.FTZ R21, R21, R21, R24 ;  /* 0x0000001515157223 */ /* 0x000fc40000010018 */
[----:B------:R-:W-:Y:S02]  /*1c30*/  SHF.L.U32 R25, R25, 0x10, RZ ;  /* 0x0000001019197819 */ /* 0x000fe400000006ff */
[----:B------:R-:W-:Y:S01]  /*1c40*/  MOV R27, 0xffffffe0 ;  /* 0xffffffe0001b7802 */ /* 0x000fe20000000f00 */
[----:B------:R-:W-:Y:S01]  /*1c50*/  FADD.FTZ R20, R20, R21 ;  /* 0x0000001514147221 */ /* 0x000fe20000010000 */
[----:B------:R-:W-:Y:S02]  /*1c60*/  IMAD.U32 R24, R83, 0x10000, RZ ;  /* 0x0001000053187824 */ /* 0x000fe400078e00ff */
[----:B------:R-:W-:Y:S01]  /*1c70*/  FMUL.FTZ R21, R25, R25 ;  /* 0x0000001919157220 */ /* 0x000fe20000410000 */
        /* <DEDUP_REMOVED lines=22> */
[C---:B------:R-:W-:Y:S02]  /*1de0*/  IADD3 R24, R2.reuse, 0x8, RZ ;  /* 0x0000000802187810 */ /* 0x040fe40007ffe0ff */
[----:B------:R-:W-:-:S09]  /*1df0*/  ISETP.NE.AND P2, PT, R2, RZ, PT ;  /* 0x000000ff0200720c */ /* 0x000fd20003f45270 */
        /* <DEDUP_REMOVED lines=11> */
[----:B------:R-:W-:Y:S01]  /*1eb0*/  ISETP.GT.AND P1, PT, R24, R23, PT ;  /* 0x000000171800720c */ /* 0x000fe20003f24270 */
[----:B------:R-:W3:Y:S01]  /*1ec0*/  LDC R84, c[0x0][0xc] ;  /* 0x00000300ff547b82 */ /* 0x000ee20000000800 */
        /* <DEDUP_REMOVED lines=10> */
[----:B---3--:R-:W-:Y:S02]  /*1f70*/  ISETP.GE.U32.AND P1, PT, R84, 0x2, PT ;  /* 0x000000025400780c */ /* 0x008fe40003f26070 */
[----:B------:R-:W-:-:S02]  /*1f80*/  PRMT R81, R40, 0x7632, R81 ;  /* 0x0000763228517816 */ /* 0x000fc40000000051 */
[----:B------:R-:W-:Y:S02]  /*1f90*/  PRMT R82, R50, 0x7632, R82 ;  /* 0x0000763232527816 */ /* 0x000fe40000000052 */
[----:B------:R-:W-:Y:S02]  /*1fa0*/  PRMT R80, R42, 0x7632, R80 ;  /* 0x000076322a507816 */ /* 0x000fe40000000050 */
[----:B------:R-:W-:Y:S02]  /*1fb0*/  PRMT R79, R44, 0x7632, R79 ;  /* 0x000076322c4f7816 */ /* 0x000fe4000000004f */
[----:B------:R-:W-:Y:S02]  /*1fc0*/  PRMT R78, R46, 0x7632, R78 ;  /* 0x000076322e4e7816 */ /* 0x000fe4000000004e */
[----:B------:R-:W-:Y:S02]  /*1fd0*/  PRMT R77, R48, 0x7632, R77 ;  /* 0x00007632304d7816 */ /* 0x000fe4000000004d */
[----:B------:R-:W-:-:S02]  /*1fe0*/  PRMT R76, R52, 0x7632, R76 ;  /* 0x00007632344c7816 */ /* 0x000fc4000000004c */
[----:B------:R-:W-:Y:S01]  /*1ff0*/  PRMT R75, R54, 0x7632, R75 ;  /* 0x00007632364b7816 */ /* 0x000fe2000000004b */
[----:B------:R-:W-:Y:S06]  /*2000*/  BAR.SYNC.DEFER_BLOCKING 0x0 ;  /* 0x0000000000007b1d */ /* 0x000fec0000010000 */
[----:B0-----:R-:W-:Y:S05]  /*2010*/  @P3 BRA `(.L_x_3156) ;  /* 0x0000000000b83947 */ /* 0x001fea0003800000 */
[----:B------:R-:W0:Y:S01]  /*2020*/  S2UR UR6, SR_CgaCtaId ;  /* 0x00000000000679c3 */ /* 0x000e220000008800 */
[----:B------:R-:W-:Y:S02]  /*2030*/  UMOV UR5, 0x400 ;  /* 0x0000040000057882 */ /* 0x000fe40000000000 */
[----:B0-----:R-:W-:-:S09]  /*2040*/  ULEA UR5, UR6, UR5, 0x18 ;  /* 0x0000000506057291 */ /* 0x001fd2000f8ec03f */
[----:B------:R-:W0:Y:S04]  /*2050*/  LDS.128 R24, [UR5+0x20] ;  /* 0x00002005ff187984 */ /* 0x000e280008000c00 */
        /* <DEDUP_REMOVED lines=42> */
.L_x_3156:
[----:B------:R-:W-:Y:S05]  /*2300*/  BSYNC B0 ;  /* 0x0000000000007941 */ /* 0x000fea0003800000 */
.L_x_3155:
        /* <DEDUP_REMOVED lines=8> */
[----:B------:R-:W-:Y:S06]  /*2390*/  @!P1 BRA `(.L_x_3157) ;  /* 0x0000000800709947 */ /* 0x000fec0003800000 */
[----:B------:R-:W-:Y:S05]  /*23a0*/  @P3 BRA `(.L_x_3158) ;  /* 0x0000000000743947 */ /* 0x000fea0003800000 */
[----:B------:R-:W0:Y:S01]  /*23b0*/  LDC R39, c[0x0][0x10] ;  /* 0x00000400ff277b82 */ /* 0x000e220000000800 */
[----:B------:R-:W1:Y:S01]  /*23c0*/  S2R R26, SR_CTAID.Y ;  /* 0x00000000001a7919 */ /* 0x000e620000002600 */
[C---:B------:R-:W-:Y:S02]  /*23d0*/  LOP3.LUT R24, R4.reuse, 0x1, RZ, 0xc0, !PT ;  /* 0x0000000104187812 */ /* 0x040fe400078ec0ff */
[----:B------:R-:W-:-:S04]  /*23e0*/  LOP3.LUT P1, RZ, R4, 0x2, RZ, 0xc0, !PT ;  /* 0x0000000204ff7812 */ /* 0x000fc8000782c0ff */
[----:B------:R-:W2:Y:S08]  /*23f0*/  LDC.64 R22, c[0x0][0x248] ;  /* 0x00009200ff167b82 */ /* 0x000eb00000000a00 */
[----:B------:R-:W3:Y:S01]  /*2400*/  LDC.64 R20, c[0x0][0x240] ;  /* 0x00009000ff147b82 */ /* 0x000ee20000000a00 */
[----:B0-----:R-:W-:-:S04]  /*2410*/  IMAD R25, R24, R39, RZ ;  /* 0x0000002718197224 */ /* 0x001fc800078e02ff */
[----:B------:R-:W-:-:S05]  /*2420*/  IMAD R24, R25, R84, RZ ;  /* 0x0000005419187224 */ /* 0x000fca00078e02ff */
[----:B------:R-:W-:Y:S02]  /*2430*/  SHF.L.U32 R27, R24, 0x1, RZ ;  /* 0x00000001181b7819 */ /* 0x000fe400000006ff */
[----:B-1----:R-:W-:Y:S02]  /*2440*/  IADD3 R25, R25, R26, RZ ;  /* 0x0000001a19197210 */ /* 0x002fe40007ffe0ff */
[----:B------:R-:W-:Y:S01]  /*2450*/  MOV R24, 0xffffffff ;  /* 0xffffffff00187802 */ /* 0x000fe20000000f00 */
[----:B--2---:R-:W-:-:S04]  /*2460*/  IMAD.WIDE R22, R27, 0x4, R22 ;  /* 0x000000041b167825 */ /* 0x004fc800078e0216 */
[----:B------:R-:W-:Y:S02]  /*2470*/  IMAD R27, R39, UR7, R26 ;  /* 0x00000007271b7c24 */ /* 0x000fe4000f8e021a */
        /* <DEDUP_REMOVED lines=11> */
.L_x_3159:
[----:B0-----:R-:W2:Y:S04]  /*2530*/  LDG.E.STRONG.GPU R22, desc[UR8][R20.64] ;  /* 0x0000000814167981 */ /* 0x001ea8000c1ef900 */
[----:B--2---:R-:W-:Y:S01]  /*2540*/  CCTL.IVALL ;  /* 0x00000000ff00798f */ /* 0x004fe20002000000 */
[----:B------:R-:W-:Y:S05]  /*2550*/  YIELD ;  /* 0x0000000000007946 */ /* 0x000fea0003800000 */
[----:B------:R-:W-:-:S13]  /*2560*/  ISETP.NE.AND P1, PT, R22, R25, PT ;  /* 0x000000191600720c */ /* 0x000fda0003f25270 */
[----:B------:R-:W-:Y:S05]  /*2570*/  @P1 BRA `(.L_x_3159) ;  /* 0xfffffffc00ec1947 */ /* 0x000fea000383ffff */
.L_x_3158:
[----:B------:R-:W-:Y:S01]  /*2580*/  ISETP.NE.AND P1, PT, R84, RZ, PT ;  /* 0x000000ff5400720c */ /* 0x000fe20003f25270 */
[----:B------:R-:W-:Y:S05]  /*2590*/  WARPSYNC.ALL ;  /* 0x0000000000007948 */ /* 0x000fea0003800000 */
[----:B------:R-:W-:Y:S07]  /*25a0*/  BAR.SYNC.DEFER_BLOCKING 0x0 ;  /* 0x0000000000007b1d */ /* 0x000fee0000010000 */
[----:B------:R-:W-:Y:S05]  /*25b0*/  @!P1 BRA `(.L_x_3157) ;  /* 0x0000000400e89947 */ /* 0x000fea0003800000 */
[----:B0-----:R-:W-:Y:S01]  /*25c0*/  IADD3 R20, R84, -0x1, RZ ;  /* 0xffffffff54147810 */ /* 0x001fe20007ffe0ff */
[----:B------:R-:W-:-:S03]  /*25d0*/  HFMA2.MMA R38, -RZ, RZ, 0, 0 ;  /* 0x00000000ff267435 */ /* 0x000fc600000001ff */
[----:B------:R-:W-:-:S13]  /*25e0*/  ISETP.GE.U32.AND P1, PT, R20, 0x3, PT ;  /* 0x000000031400780c */ /* 0x000fda0003f26070 */
[----:B------:R-:W-:Y:S05]  /*25f0*/  @!P1 BRA `(.L_x_3160) ;  /* 0x0000000400089947 */ /* 0x000fea0003800000 */
[----:B------:R-:W-:Y:S02]  /*2600*/  LOP3.LUT R39, R84, 0x3, RZ, 0xc0, !PT ;  /* 0x0000000354277812 */ /* 0x000fe400078ec0ff */
[----:B------:R-:W-:Y:S02]  /*2610*/  MOV R38, RZ ;  /* 0x000000ff00267202 */ /* 0x000fe40000000f00 */
[----:B------:R-:W-:-:S07]  /*2620*/  IADD3 R39, -R39, R84, RZ ;  /* 0x0000005427277210 */ /* 0x000fce0007ffe1ff */
.L_x_3161:
[C---:B------:R-:W-:Y:S01]  /*2630*/  IADD3 R20, R38.reuse, 0x1, RZ ;  /* 0x0000000126147810 */ /* 0x040fe20007ffe0ff */
[C---:B------:R-:W-:Y:S01]  /*2640*/  VIADD R85, R38.reuse, 0x2 ;  /* 0x0000000226557836 */ /* 0x040fe20000000000 */
[----:B------:R-:W-:Y:S02]  /*2650*/  ISETP.EQ.OR P1, PT, R38, UR7, P3 ;  /* 0x0000000726007c0c */ /* 0x000fe40009f22670 */
[----:B------:R-:W-:Y:S02]  /*2660*/  ISETP.EQ.OR P2, PT, R20, UR7, P3 ;  /* 0x0000000714007c0c */ /* 0x000fe40009f42670 */
[----:B------:R-:W-:-:S09]  /*2670*/  ISETP.EQ.OR P4, PT, R85, UR7, P3 ;  /* 0x0000000755007c0c */ /* 0x000fd20009f82670 */
[----:B------:R-:W0:Y:S01]  /*2680*/  @!P1 LDC R93, c[0x0][0x10] ;  /* 0x00000400ff5d9b82 */ /* 0x000e220000000800 */
[----:B------:R-:W1:Y:S01]  /*2690*/  @!P1 S2R R22, SR_CTAID.Y ;  /* 0x0000000000169919 */ /* 0x000e620000002600 */
[C---:B------:R-:W-:Y:S02]  /*26a0*/  @!P1 LOP3.LUT R24, R4.reuse, 0x1, RZ, 0xc0, !PT ;  /* 0x0000000104189812 */ /* 0x040fe400078ec0ff */
[----:B------:R-:W-:Y:S01]  /*26b0*/  @!P2 LOP3.LUT R26, R4, 0x1, RZ, 0xc0, !PT ;  /* 0x00000001041aa812 */ /* 0x000fe200078ec0ff */
[----:B------:R-:W2:Y:S03]  /*26c0*/  @!P2 S2R R25, SR_CTAID.Y ;  /* 0x000000000019a919 */ /* 0x000ea60000002600 */
[----:B------:R-:W2:Y:S01]  /*26d0*/  @!P2 LDC R27, c[0x0][0x10] ;  /* 0x00000400ff1bab82 */ /* 0x000ea20000000800 */
[----:B------:R-:W3:Y:S07]  /*26e0*/  @!P4 S2R R23, SR_CTAID.Y ;  /* 0x000000000017c919 */ /* 0x000eee0000002600 */
[----:B------:R-:W4:Y:S01]  /*26f0*/  @!P2 LDC.64 R90, c[0x0][0x248] ;  /* 0x00009200ff5aab82 */ /* 0x000f220000000a00 */
[----:B0-----:R-:W-:-:S04]  /*2700*/  @!P1 IMAD R24, R24, R93, RZ ;  /* 0x0000005d18189224 */ /* 0x001fc800078e02ff */
[----:B------:R-:W-:Y:S02]  /*2710*/  @!P1 IMAD R24, R24, R84, RZ ;  /* 0x0000005418189224 */ /* 0x000fe400078e02ff */
[----:B-1----:R-:W-:Y:S02]  /*2720*/  @!P1 IMAD R93, R93, R38, R22 ;  /* 0x000000265d5d9224 */ /* 0x002fe400078e0216 */
[----:B------:R-:W3:Y:S01]  /*2730*/  @!P4 LDC R22, c[0x0][0x10] ;  /* 0x00000400ff16cb82 */ /* 0x000ee20000000800 */
[-C--:B--2---:R-:W-:Y:S02]  /*2740*/  @!P2 IMAD R25, R20, R27.reuse, R25 ;  /* 0x0000001b1419a224 */ /* 0x084fe400078e0219 */
[----:B------:R-:W-:-:S05]  /*2750*/  @!P2 IMAD R27, R26, R27, RZ ;  /* 0x0000001b1a1ba224 */ /* 0x000fca00078e02ff */
[----:B------:R-:W0:Y:S01]  /*2760*/  @!P1 LDC.64 R20, c[0x0][0x248] ;  /* 0x00009200ff149b82 */ /* 0x000e220000000a00 */
[----:B------:R-:W-:Y:S01]  /*2770*/  @!P2 IMAD R26, R27, R84, RZ ;  /* 0x000000541b1aa224 */ /* 0x000fe200078e02ff */
[----:B------:R-:W-:-:S04]  /*2780*/  @!P1 SHF.L.U32 R27, R24, 0x1, RZ ;  /* 0x00000001181b9819 */ /* 0x000fc800000006ff */
[----:B------:R-:W-:-:S05]  /*2790*/  @!P2 SHF.L.U32 R26, R26, 0x1, RZ ;  /* 0x000000011a1aa819 */ /* 0x000fca00000006ff */
[----:B----4-:R-:W-:-:S04]  /*27a0*/  @!P2 IMAD.WIDE R90, R26, 0x4, R90 ;  /* 0x000000041a5aa825 */ /* 0x010fc800078e025a */
[----:B---3--:R-:W-:Y:S02]  /*27b0*/  @!P4 IMAD R85, R85, R22, R23 ;  /* 0x000000165555c224 */ /* 0x008fe400078e0217 */
[----:B------:R-:W-:-:S04]  /*27c0*/  @!P2 IMAD.WIDE.U32 R90, R25, 0x8, R90 ;  /* 0x00000008195aa825 */ /* 0x000fc800078e005a */
[----:B0-----:R-:W-:Y:S01]  /*27d0*/  @!P1 IMAD.WIDE R20, R27, 0x4, R20 ;  /* 0x000000041b149825 */ /* 0x001fe200078e0214 */
[----:B------:R-:W-:-:S04]  /*27e0*/  IADD3 R27, R38, 0x3, RZ ;  /* 0x00000003261b7810 */ /* 0x000fc80007ffe0ff */
[----:B------:R-:W-:Y:S01]  /*27f0*/  ISETP.EQ.OR P5, PT, R27, UR7, P3 ;  /* 0x000000071b007c0c */ /* 0x000fe20009fa2670 */
[----:B------:R-:W-:Y:S01]  /*2800*/  @!P1 IMAD.WIDE.U32 R20, R93, 0x8, R20 ;  /* 0x000000085d149825 */ /* 0x000fe200078e0014 */
[----:B------:R-:W-:-:S05]  /*2810*/  @!P4 LOP3.LUT R93, R4, 0x1, RZ, 0xc0, !PT ;  /* 0x00000001045dc812 */ /* 0x000fca00078ec0ff */
[----:B------:R-:W-:Y:S01]  /*2820*/  @!P4 IMAD R93, R93, R22, RZ ;  /* 0x000000165d5dc224 */ /* 0x000fe200078e02ff */
[----:B------:R-:W2:Y:S01]  /*2830*/  @!P1 LDG.E.64 R20, desc[UR8][R20.64] ;  /* 0x0000000814149981 */ /* 0x000ea2000c1e1b00 */
[----:B------:R-:W0:Y:S02]  /*2840*/  @!P4 LDC.64 R22, c[0x0][0x248] ;  /* 0x00009200ff16cb82 */ /* 0x000e240000000a00 */
[----:B------:R-:W-:Y:S02]  /*2850*/  @!P4 IMAD R93, R93, R84, RZ ;  /* 0x000000545d5dc224 */ /* 0x000fe400078e02ff */
[----:B------:R-:W1:Y:S03]  /*2860*/  @!P5 S2R R25, SR_CTAID.Y ;  /* 0x000000000019d919 */ /* 0x000e660000002600 */
[----:B------:R-:W-:Y:S01]  /*2870*/  @!P4 SHF.L.U32 R93, R93, 0x1, RZ ;  /* 0x000000015d5dc819 */ /* 0x000fe200000006ff */
[----:B------:R-:W3:Y:S04]  /*2880*/  @!P5 LDC R24, c[0x0][0x10] ;  /* 0x00000400ff18db82 */ /* 0x000ee80000000800 */
[----:B0-----:R-:W-:Y:S01]  /*2890*/  @!P4 IMAD.WIDE R22, R93, 0x4, R22 ;  /* 0x000000045d16c825 */ /* 0x001fe200078e0216 */
[----:B------:R-:W-:-:S05]  /*28a0*/  @!P5 LOP3.LUT R93, R4, 0x1, RZ, 0xc0, !PT ;  /* 0x00000001045dd812 */ /* 0x000fca00078ec0ff */
[-C--:B---3--:R-:W-:Y:S02]  /*28b0*/  @!P5 IMAD R93, R93, R24.reuse, RZ ;  /* 0x000000185d5dd224 */ /* 0x088fe400078e02ff */
[----:B-1----:R-:W-:Y:S02]  /*28c0*/  @!P5 IMAD R27, R27, R24, R25 ;  /* 0x000000181b1bd224 */ /* 0x002fe400078e0219 */
[----:B------:R-:W0:Y:S01]  /*28d0*/  @!P5 LDC.64 R24, c[0x0][0x248] ;  /* 0x00009200ff18db82 */ /* 0x000e220000000a00 */
[----:B------:R-:W-:-:S05]  /*28e0*/  @!P5 IMAD R93, R93, R84, RZ ;  /* 0x000000545d5dd224 */ /* 0x000fca00078e02ff */
[----:B------:R-:W-:-:S05]  /*28f0*/  @!P5 SHF.L.U32 R93, R93, 0x1, RZ ;  /* 0x000000015d5dd819 */ /* 0x000fca00000006ff */
[----:B0-----:R-:W-:-:S04]  /*2900*/  @!P5 IMAD.WIDE R24, R93, 0x4, R24 ;  /* 0x000000045d18d825 */ /* 0x001fc800078e0218 */
[----:B------:R-:W-:Y:S02]  /*2910*/  @!P4 IMAD.WIDE.U32 R92, R85, 0x8, R22 ;  /* 0x00000008555cc825 */ /* 0x000fe400078e0016 */
[----:B------:R-:W3:Y:S02]  /*2920*/  @!P2 LDG.E.64 R22, desc[UR8][R90.64] ;  /* 0x000000085a16a981 */ /* 0x000ee4000c1e1b00 */
        /* <DEDUP_REMOVED lines=15> */
.L_x_3160:
[----:B------:R-:W-:-:S13]  /*2a20*/  LOP3.LUT P1, R22, R84, 0x3, RZ, 0xc0, !PT ;  /* 0x0000000354167812 */ /* 0x000fda000782c0ff */
        /* <DEDUP_REMOVED lines=18> */
.L_x_3163:
[----:B------:R-:W-:Y:S05]  /*2b50*/  BSYNC B0 ;  /* 0x0000000000007941 */ /* 0x000fea0003800000 */
.L_x_3162:
[----:B------:R-:W-:Y:S05]  /*2b60*/  @!P2 BRA `(.L_x_3157) ;  /* 0x00000000007ca947 */ /* 0x000fea0003800000 */
[C---:B------:R-:W-:Y:S02]  /*2b70*/  IADD3 R20, R38.reuse, 0x1, RZ ;  /* 0x0000000126147810 */ /* 0x040fe40007ffe0ff */
[----:B------:R-:W-:Y:S02]  /*2b80*/  IADD3 R39, R38, 0x2, RZ ;  /* 0x0000000226277810 */ /* 0x000fe40007ffe0ff */
[----:B------:R-:W-:Y:S02]  /*2b90*/  ISETP.EQ.OR P2, PT, R20, UR7, P3 ;  /* 0x0000000714007c0c */ /* 0x000fe40009f42670 */
[----:B------:R-:W-:-:S04]  /*2ba0*/  ISETP.EQ.OR P1, PT, R39, UR7, P3 ;  /* 0x0000000727007c0c */ /* 0x000fc80009f22670 */
[----:B------:R-:W-:-:S07]  /*2bb0*/  ISETP.EQ.OR P1, PT, R22, 0x2, P1 ;  /* 0x000000021600780c */ /* 0x000fce0000f22670 */
[----:B------:R-:W0:Y:S01]  /*2bc0*/  @!P2 S2R R27, SR_CTAID.Y ;  /* 0x00000000001ba919 */ /* 0x000e220000002600 */
[----:B------:R-:W0:Y:S01]  /*2bd0*/  @!P2 LDC R25, c[0x0][0x10] ;  /* 0x00000400ff19ab82 */ /* 0x000e220000000800 */
[----:B------:R-:W-:-:S04]  /*2be0*/  @!P2 LOP3.LUT R24, R4, 0x1, RZ, 0xc0, !PT ;  /* 0x000000010418a812 */ /* 0x000fc800078ec0ff */
[----:B------:R-:W1:Y:S01]  /*2bf0*/  @!P1 S2R R26, SR_CTAID.Y ;  /* 0x00000000001a9919 */ /* 0x000e620000002600 */
[----:B------:R-:W-:Y:S02]  /*2c00*/  @!P1 LOP3.LUT R85, R4, 0x1, RZ, 0xc0, !PT ;  /* 0x0000000104559812 */ /* 0x000fe400078ec0ff */
[----:B------:R-:W2:Y:S08]  /*2c10*/  @!P1 LDC R38, c[0x0][0x10] ;  /* 0x00000400ff269b82 */ /* 0x000eb00000000800 */
[----:B------:R-:W3:Y:S01]  /*2c20*/  @!P2 LDC.64 R22, c[0x0][0x248] ;  /* 0x00009200ff16ab82 */ /* 0x000ee20000000a00 */
[----:B0-----:R-:W-:-:S07]  /*2c30*/  @!P2 IMAD R27, R20, R25, R27 ;  /* 0x00000019141ba224 */ /* 0x001fce00078e021b */
[----:B------:R-:W0:Y:S01]  /*2c40*/  @!P1 LDC.64 R20, c[0x0][0x248] ;  /* 0x00009200ff149b82 */ /* 0x000e220000000a00 */
[----:B------:R-:W-:Y:S02]  /*2c50*/  @!P2 IMAD R25, R24, R25, RZ ;  /* 0x000000191819a224 */ /* 0x000fe400078e02ff */
[----:B--2---:R-:W-:Y:S02]  /*2c60*/  @!P1 IMAD R85, R85, R38, RZ ;  /* 0x0000002655559224 */ /* 0x004fe400078e02ff */
[-C--:B------:R-:W-:Y:S02]  /*2c70*/  @!P2 IMAD R25, R25, R84.reuse, RZ ;  /* 0x000000541919a224 */ /* 0x080fe400078e02ff */
[----:B------:R-:W-:Y:S02]  /*2c80*/  @!P1 IMAD R85, R85, R84, RZ ;  /* 0x0000005455559224 */ /* 0x000fe400078e02ff */
[----:B-1----:R-:W-:Y:S01]  /*2c90*/  @!P1 IMAD R39, R39, R38, R26 ;  /* 0x0000002627279224 */ /* 0x002fe200078e021a */
        /* <DEDUP_REMOVED lines=12> */
.L_x_3157:
[----:B------:R-:W-:Y:S01]  /*2d60*/  ULDC.64 UR12, c[0x0][0x218] ;  /* 0x00008600000c7ab9 */ /* 0x000fe20000000a00 */
[----:B------:R-:W-:Y:S01]  /*2d70*/  LOP3.LUT P1, RZ, R0, UR7, RZ, 0xfc, !PT ;  /* 0x0000000700ff7c12 */ /* 0x000fe2000f82fcff */
[----:B------:R-:W1:Y:S01]  /*2d80*/  S2UR UR6, SR_CgaCtaId ;  /* 0x00000000000679c3 */ /* 0x000e620000008800 */
[----:B------:R-:W-:Y:S01]  /*2d90*/  ISETP.EQ.U32.AND P2, PT, RZ, UR12, PT ;  /* 0x0000000cff007c0c */ /* 0x000fe2000bf42070 */
[----:B------:R-:W-:Y:S01]  /*2da0*/  UMOV UR5, 0x400 ;  /* 0x0000040000057882 */ /* 0x000fe20000000000 */
[----:B------:R-:W-:Y:S02]  /*2db0*/  IADD3 R69, R64, R69, RZ ;  /* 0x0000004540457210 */ /* 0x000fe40007ffe0ff */
[----:B------:R-:W-:-:S03]  /*2dc0*/  ISETP.EQ.OR.EX P1, PT, RZ, UR13, P1, P2 ;  /* 0x0000000dff007c0c */ /* 0x000fc60008f22720 */
[----:B0-----:R-:W0:Y:S08]  /*2dd0*/  LDC.64 R22, c[0x0][0x228] ;  /* 0x00008a00ff167b82 */ /* 0x001e300000000a00 */
[----:B------:R-:W2:Y:S08]  /*2de0*/  LDC.64 R20, c[0x0][0x230] ;  /* 0x00008c00ff147b82 */ /* 0x000eb00000000a00 */
[----:B------:R-:W3:Y:S01]  /*2df0*/  @!P1 LDC.64 R24, c[0x0][0x218] ;  /* 0x00008600ff189b82 */ /* 0x000ee20000000a00 */
[----:B-1----:R-:W-:-:S03]  /*2e00*/  ULEA UR5, UR6, UR5, 0x18 ;  /* 0x0000000506057291 */ /* 0x002fc6000f8ec03f */
[----:B------:R-:W-:Y:S02]  /*2e10*/  ULDC UR6, c[0x0][0x2a4] ;  /* 0x0000a90000067ab9 */ /* 0x000fe40000000800 */
[----:B------:R-:W-:Y:S01]  /*2e20*/  @!P1 FMUL.FTZ R27, R37, UR6 ;  /* 0x00000006251b9c20 */ /* 0x000fe20008410000 */
[----:B------:R-:W-:Y:S01]  /*2e30*/  @!P1 FMUL.FTZ R26, R36, UR6 ;  /* 0x00000006241a9c20 */ /* 0x000fe20008410000 */
[C---:B0-----:R-:W-:Y:S02]  /*2e40*/  IMAD.WIDE R84, R69.reuse, 0x4, R22 ;  /* 0x0000000445547825 */ /* 0x041fe400078e0216 */
[----:B------:R0:W-:Y:S02]  /*2e50*/  @!P3 STS.64 [UR5+0xb0], R36 ;  /* 0x0000b024ff00b988 */ /* 0x0001e40008000a05 */
[----:B--2---:R-:W-:-:S04]  /*2e60*/  IMAD.WIDE R22, R69, 0x4, R20 ;  /* 0x0000000445167825 */ /* 0x004fc800078e0214 */
[----:B---3--:R-:W-:-:S05]  /*2e70*/  @!P1 IMAD.WIDE R38, R62, 0x8, R24 ;  /* 0x000000083e269825 */ /* 0x008fca00078e0218 */
[----:B------:R1:W-:Y:S01]  /*2e80*/  @!P1 STG.E.64 desc[UR8][R38.64], R26 ;  /* 0x0000001a26009986 */ /* 0x0003e2000c101b08 */
[----:B------:R-:W-:Y:S06]  /*2e90*/  BAR.SYNC.DEFER_BLOCKING 0x0 ;  /* 0x0000000000007b1d */ /* 0x000fec0000010000 */
[----:B------:R-:W2:Y:S04]  /*2ea0*/  LDG.E.64 R20, desc[UR8][R84.64] ;  /* 0x0000000854147981 */ /* 0x000ea8000c1e1b00 */
[----:B------:R-:W2:Y:S01]  /*2eb0*/  LDG.E.64 R22, desc[UR8][R22.64] ;  /* 0x0000000816167981 */ /* 0x000ea2000c1e1b00 */
[----:B0-----:R-:W-:Y:S01]  /*2ec0*/  MOV R36, 0x3f800000 ;  /* 0x3f80000000247802 */ /* 0x001fe20000000f00 */
[----:B------:R-:W-:Y:S01]  /*2ed0*/  IMAD.U32 R82, R82, 0x10000, RZ ;  /* 0x0001000052527824 */ /* 0x000fe200078e00ff */
[----:B------:R-:W-:Y:S01]  /*2ee0*/  ISETP.NE.AND P5, PT, RZ, UR10, PT ;  /* 0x0000000aff007c0c */ /* 0x000fe2000bfa5270 */
[----:B------:R-:W0:Y:S01]  /*2ef0*/  LDS.64 R24, [UR5+0xb0] ;  /* 0x0000b005ff187984 */ /* 0x000e220008000a00 */
[----:B------:R-:W-:-:S02]  /*2f00*/  SHF.L.U32 R50, R50, 0x10, RZ ;  /* 0x0000001032327819 */ /* 0x000fc400000006ff */
[----:B------:R-:W-:Y:S02]  /*2f10*/  SHF.L.U32 R40, R40, 0x10, RZ ;  /* 0x0000001028287819 */ /* 0x000fe400000006ff */
[----:B-1----:R-:W-:Y:S01]  /*2f20*/  SHF.L.U32 R38, R81, 0x10, RZ ;  /* 0x0000001051267819 */ /* 0x002fe200000006ff */
[----:B0-----:R-:W-:-:S04]  /*2f30*/  FMUL.FTZ R69, R24, UR6 ;  /* 0x0000000618457c20 */ /* 0x001fc80008410000 */
[C---:B------:R-:W-:Y:S01]  /*2f40*/  FMUL.FTZ R24, R69.reuse, R69 ;  /* 0x0000004545187220 */ /* 0x040fe20000410000 */
[----:B------:R-:W-:-:S03]  /*2f50*/  FADD.FTZ R27, -R69, R82 ;  /* 0x00000052451b7221 */ /* 0x000fc60000010100 */
[----:B------:R-:W-:-:S05]  /*2f60*/  FFMA.FTZ R24, R25, UR6, -R24 ;  /* 0x0000000619187c23 */ /* 0x000fca0008010818 */
[----:B------:R-:W-:-:S13]  /*2f70*/  FSETP.GTU.FTZ.AND P1, PT, R24, RZ, PT ;  /* 0x000000ff1800720b */ /* 0x000fda0003f3c000 */
[----:B------:R-:W0:Y:S02]  /*2f80*/  @P1 LDC R25, c[0x0][0x238] ;  /* 0x00008e00ff191b82 */ /* 0x000e240000000800 */
[----:B0-----:R-:W-:Y:S01]  /*2f90*/  @P1 FADD.FTZ R24, R24, R25 ;  /* 0x0000001918181221 */ /* 0x001fe20000010000 */
[----:B------:R-:W-:-:S03]  /*2fa0*/  FADD.FTZ R25, R50, -R69 ;  /* 0x8000004532197221 */ /* 0x000fc60000010000 */
[----:B------:R-:W0:Y:S02]  /*2fb0*/  @P1 MUFU.RSQ R36, R24 ;  /* 0x0000001800241308 */ /* 0x000e240000001400 */
[-C--:B0-----:R-:W-:Y:S01]  /*2fc0*/  FMUL.FTZ R25, R25, R36.reuse ;  /* 0x0000002419197220 */ /* 0x081fe20000410000 */
[----:B------:R-:W-:-:S03]  /*2fd0*/  FMUL.FTZ R50, R27, R36 ;  /* 0x000000241b327220 */ /* 0x000fc60000410000 */
        /* <DEDUP_REMOVED lines=13> */
.L_x_3164:
        /* <DEDUP_REMOVED lines=14> */
.L_x_3166:
[----:B------:R-:W-:Y:S05]  /*3190*/  BSYNC B0 ;  /* 0x0000000000007941 */ /* 0x000fea0003800000 */
.L_x_3165:
[----:B------:R-:W-:Y:S01]  /*31a0*/  ULDC.64 UR12, c[0x0][0x278] ;  /* 0x00009e00000c7ab9 */ /* 0x000fe20000000a00 */
[----:B------:R-:W-:Y:S01]  /*31b0*/  SHF.L.U32 R90, R31, 0x10, RZ ;  /* 0x000000101f5a7819 */ /* 0x000fe200000006ff */
[--C-:B------:R-:W-:Y:S01]  /*31c0*/  FADD.FTZ R31, R40, -R69.reuse ;  /* 0x80000045281f7221 */ /* 0x100fe20000010000 */
[----:B------:R-:W-:Y:S01]  /*31d0*/  ISETP.GE.U32.AND P6, PT, R5, UR12, PT ;  /* 0x0000000c05007c0c */ /* 0x000fe2000bfc6070 */
[----:B------:R-:W-:Y:S01]  /*31e0*/  FADD.FTZ R38, -R69, R38 ;  /* 0x0000002645267221 */ /* 0x000fe20000010100 */
[----:B------:R-:W-:Y:S01]  /*31f0*/  ISETP.GE.U32.AND P1, PT, R6, UR12, PT ;  /* 0x0000000c06007c0c */ /* 0x000fe2000bf26070 */
[----:B------:R-:W-:Y:S01]  /*3200*/  IMAD.U32 R54, R54, 0x10000, RZ ;  /* 0x0001000036367824 */ /* 0x000fe200078e00ff */
[----:B------:R-:W-:Y:S01]  /*3210*/  ISETP.GE.U32.AND P2, PT, R7, UR12, PT ;  /* 0x0000000c07007c0c */ /* 0x000fe2000bf46070 */
[----:B------:R-:W-:Y:S01]  /*3220*/  IMAD.U32 R83, R83, 0x10000, RZ ;  /* 0x0001000053537824 */ /* 0x000fe200078e00ff */
[----:B------:R-:W-:Y:S01]  /*3230*/  ISETP.GE.U32.AND P3, PT, R8, UR12, PT ;  /* 0x0000000c08007c0c */ /* 0x000fe2000bf66070 */
[-C--:B------:R-:W-:Y:S01]  /*3240*/  FMUL.FTZ R31, R31, R36.reuse ;  /* 0x000000241f1f7220 */ /* 0x080fe20000410000 */
[----:B------:R-:W-:Y:S01]  /*3250*/  ISETP.GE.U32.AND P4, PT, R9, UR12, PT ;  /* 0x0000000c09007c0c */ /* 0x000fe2000bf86070 */
[----:B------:R-:W-:Y:S01]  /*3260*/  FMUL.FTZ R38, R38, R36 ;  /* 0x0000002426267220 */ /* 0x000fe20000410000 */
[----:B0-----:R-:W-:Y:S01]  /*3270*/  SHF.L.U32 R26, R77, 0x10, RZ ;  /* 0x000000104d1a7819 */ /* 0x001fe200000006ff */
[--C-:B------:R-:W-:Y:S01]  /*3280*/  FADD.FTZ R77, R54, -R69.reuse ;  /* 0x80000045364d7221 */ /* 0x100fe20000010000 */
[----:B------:R-:W-:Y:S01]  /*3290*/  SHF.L.U32 R42, R42, 0x10, RZ ;  /* 0x000000102a2a7819 */ /* 0x000fe200000006ff */
[C---:B------:R-:W-:Y:S01]  /*32a0*/  FADD.FTZ R90, -R69.reuse, R90 ;  /* 0x0000005a455a7221 */ /* 0x040fe20000010100 */
[----:B------:R-:W-:Y:S01]  /*32b0*/  SHF.L.U32 R80, R80, 0x10, RZ ;  /* 0x0000001050507819 */ /* 0x000fe200000006ff */
[----:B------:R-:W-:Y:S01]  /*32c0*/  FADD.FTZ R37, -R69, R26 ;  /* 0x0000001a45257221 */ /* 0x000fe20000010100 */
[----:B------:R-:W-:Y:S01]  /*32d0*/  SHF.L.U32 R44, R44, 0x10, RZ ;  /* 0x000000102c2c7819 */ /* 0x000fe200000006ff */
[--C-:B------:R-:W-:Y:S01]  /*32e0*/  FADD.FTZ R25, R42, -R69.reuse ;  /* 0x800000452a197221 */ /* 0x100fe20000010000 */
[----:B------:R-:W-:Y:S01]  /*32f0*/  SHF.L.U32 R24, R79, 0x10, RZ ;  /* 0x000000104f187819 */ /* 0x000fe200000006ff */
[--C-:B------:R-:W-:Y:S01]  /*3300*/  FADD.FTZ R83, R83, -R69.reuse ;  /* 0x8000004553537221 */ /* 0x100fe20000010000 */
[----:B------:R-:W-:Y:S01]  /*3310*/  SHF.L.U32 R46, R46, 0x10, RZ ;  /* 0x000000102e2e7819 */ /* 0x000fe200000006ff */
[--C-:B------:R-:W-:Y:S01]  /*3320*/  FADD.FTZ R79, R44, -R69.reuse ;  /* 0x800000452c4f7221 */ /* 0x100fe20000010000 */
[----:B------:R-:W-:Y:S01]  /*3330*/  SHF.L.U32 R78, R78, 0x10, RZ ;  /* 0x000000104e4e7819 */ /* 0x000fe200000006ff */
[----:B------:R-:W-:Y:S01]  /*3340*/  FADD.FTZ R85, -R69, R24 ;  /* 0x0000001845557221 */ /* 0x000fe20000010100 */
[----:B------:R-:W-:Y:S01]  /*3350*/  SHF.L.U32 R48, R48, 0x10, RZ ;  /* 0x0000001030307819 */ /* 0x000fe200000006ff */
[----:B------:R-:W-:Y:S01]  /*3360*/  FADD.FTZ R27, R46, -R69 ;  /* 0x800000452e1b7221 */ /* 0x000fe20000010000 */
[----:B------:R-:W-:Y:S01]  /*3370*/  SHF.L.U32 R52, R52, 0x10, RZ ;  /* 0x0000001034347819 */ /* 0x000fe200000006ff */
[----:B------:R-:W-:Y:S01]  /*3380*/  FFMA.FTZ R24, R20, R31, R22 ;  /* 0x0000001f14187223 */ /* 0x000fe20000010016 */
[----:B------:R-:W-:Y:S01]  /*3390*/  SHF.L.U32 R76, R76, 0x10, RZ ;  /* 0x000000104c4c7819 */ /* 0x000fe200000006ff */
[----:B------:R-:W-:Y:S01]  /*33a0*/  FFMA.FTZ R38, R21, R38, R23 ;  /* 0x0000002615267223 */ /* 0x000fe20000010017 */
[----:B------:R-:W-:Y:S01]  /*33b0*/  SHF.L.U32 R50, R75, 0x10, RZ ;  /* 0x000000104b327819 */ /* 0x000fe200000006ff */
[----:B------:R-:W-:Y:S01]  /*33c0*/  FADD.FTZ R75, -R69, R80 ;  /* 0x00000050454b7221 */ /* 0x000fe20000010100 */
[----:B------:R-:W-:Y:S01]  /*33d0*/  SHF.L.U32 R56, R56, 0x10, RZ ;  /* 0x0000001038387819 */ /* 0x000fe200000006ff */
[--C-:B------:R-:W-:Y:S01]  /*33e0*/  FADD.FTZ R39, R52, -R69.reuse ;  /* 0x8000004534277221 */ /* 0x100fe20000010000 */
[----:B------:R-:W-:Y:S01]  /*33f0*/  SHF.L.U32 R82, R35, 0x10, RZ ;  /* 0x0000001023527819 */ /* 0x000fe200000006ff */
[--C-:B------:R-:W-:Y:S01]  /*3400*/  FADD.FTZ R35, R48, -R69.reuse ;  /* 0x8000004530237221 */ /* 0x100fe20000010000 */
[----:B------:R-:W-:Y:S01]  /*3410*/  SHF.L.U32 R66, R66, 0x10, RZ ;  /* 0x0000001042427819 */ /* 0x000fe200000006ff */
[C---:B------:R-:W-:Y:S01]  /*3420*/  FADD.FTZ R81, -R69.reuse, R50 ;  /* 0x0000003245517221 */ /* 0x040fe20000010100 */
[----:B------:R-:W-:Y:S01]  /*3430*/  SHF.L.U32 R34, R34, 0x10, RZ ;  /* 0x0000001022227819 */ /* 0x000fe200000006ff */
[--C-:B------:R-:W-:Y:S01]  /*3440*/  FADD.FTZ R91, R56, -R69.reuse ;  /* 0x80000045385b7221 */ /* 0x100fe20000010000 */
[----:B------:R-:W-:Y:S01]  /*3450*/  SHF.L.U32 R68, R68, 0x10, RZ ;  /* 0x0000001044447819 */ /* 0x000fe200000006ff */
[----:B------:R-:W-:Y:S01]  /*3460*/  FADD.FTZ R93, -R69, R82 ;  /* 0x00000052455d7221 */ /* 0x000fe20000010100 */
[----:B------:R-:W-:Y:S01]  /*3470*/  SHF.L.U32 R84, R33, 0x10, RZ ;  /* 0x0000001021547819 */ /* 0x000fe200000006ff */
[C---:B------:R-:W-:Y:S01]  /*3480*/  FADD.FTZ R33, -R69.reuse, R78 ;  /* 0x0000004e45217221 */ /* 0x040fe20000010100 */
[----:B------:R-:W-:Y:S01]  /*3490*/  SHF.L.U32 R70, R70, 0x10, RZ ;  /* 0x0000001046467819 */ /* 0x000fe200000006ff */
[--C-:B------:R-:W-:Y:S01]  /*34a0*/  FADD.FTZ R66, R66, -R69.reuse ;  /* 0x8000004542427221 */ /* 0x100fe20000010000 */
[----:B------:R-:W-:Y:S01]  /*34b0*/  SHF.L.U32 R32, R32, 0x10, RZ ;  /* 0x0000001020207819 */ /* 0x000fe200000006ff */
[----:B------:R-:W-:Y:S01]  /*34c0*/  FADD.FTZ R34, -R69, R34 ;  /* 0x0000002245227221 */ /* 0x000fe20000010100 */
[----:B------:R-:W-:Y:S01]  /*34d0*/  SHF.L.U32 R72, R72, 0x10, RZ ;  /* 0x0000001048487819 */ /* 0x000fe200000006ff */
        /* <DEDUP_REMOVED lines=8> */
[----:B------:R-:W-:Y:S01]  /*3560*/  FADD.FTZ R32, -R69, R32 ;  /* 0x0000002045207221 */ /* 0x000fe20000010100 */
[----:B------:R-:W-:Y:S01]  /*3570*/  SHF.L.U32 R28, R28, 0x10, RZ ;  /* 0x000000101c1c7819 */ /* 0x000fe200000006ff */
[--C-:B------:R-:W-:Y:S01]  /*3580*/  FADD.FTZ R72, R72, -R69.reuse ;  /* 0x8000004548487221 */ /* 0x100fe20000010000 */
[----:B------:R-:W-:Y:S01]  /*3590*/  ISETP.GE.AND.EX P6, PT, R41, UR13, PT, P6 ;  /* 0x0000000d29007c0c */ /* 0x000fe2000bfc6360 */
[--C-:B------:R-:W-:Y:S01]  /*35a0*/  FADD.FTZ R92, R92, -R69.reuse ;  /* 0x800000455c5c7221 */ /* 0x100fe20000010000 */
[----:B------:R-:W-:Y:S01]  /*35b0*/  ISETP.GE.AND.EX P1, PT, R43, UR13, PT, P1 ;  /* 0x0000000d2b007c0c */ /* 0x000fe2000bf26310 */
[----:B------:R-:W-:Y:S01]  /*35c0*/  FADD.FTZ R26, -R69, R30 ;  /* 0x0000001e451a7221 */ /* 0x000fe20000010100 */
[----:B------:R-:W-:Y:S01]  /*35d0*/  ISETP.GE.AND.EX P2, PT, R45, UR13, PT, P2 ;  /* 0x0000000d2d007c0c */ /* 0x000fe2000bf46320 */
[----:B------:R-:W-:Y:S01]  /*35e0*/  FADD.FTZ R74, R74, -R69 ;  /* 0x800000454a4a7221 */ /* 0x000fe20000010000 */
[----:B------:R-:W-:Y:S01]  /*35f0*/  ISETP.GE.AND.EX P3, PT, R47, UR13, PT, P3 ;  /* 0x0000000d2f007c0c */ /* 0x000fe2000bf66330 */
[----:B------:R-:W-:Y:S01]  /*3600*/  FADD.FTZ R40, -R69, R29 ;  /* 0x0000001d45287221 */ /* 0x000fe20000010100 */
[----:B------:R-:W-:Y:S01]  /*3610*/  ISETP.GE.AND.EX P4, PT, R49, UR13, PT, P4 ;  /* 0x0000000d31007c0c */ /* 0x000fe2000bf86340 */
[----:B------:R-:W-:Y:S01]  /*3620*/  FADD.FTZ R69, -R69, R28 ;  /* 0x0000001c45457221 */ /* 0x000fe20000010100 */
[----:B------:R-:W-:-:S02]  /*3630*/  ISETP.GT.U32.OR P6, PT, R0, 0x22f, P6 ;  /* 0x0000022f0000780c */ /* 0x000fc400037c4470 */
[C---:B------:R-:W-:Y:S02]  /*3640*/  ISETP.GT.U32.OR P1, PT, R0.reuse, 0x22f, P1 ;  /* 0x0000022f0000780c */ /* 0x040fe40000f24470 */
[C---:B------:R-:W-:Y:S02]  /*3650*/  ISETP.GT.U32.OR P2, PT, R0.reuse, 0x22f, P2 ;  /* 0x0000022f0000780c */ /* 0x040fe40001744470 */
[C---:B------:R-:W-:Y:S02]  /*3660*/  ISETP.GT.U32.OR P3, PT, R0.reuse, 0x22f, P3 ;  /* 0x0000022f0000780c */ /* 0x040fe40001f64470 */
        /* <DEDUP_REMOVED lines=12> */
.L_x_3167:
[----:B------:R-:W-:Y:S04]  /*3730*/  BSSY B0, `(.L_x_3168) ;  /* 0x000000e000007945 */ /* 0x000fe80003800000 */
[----:B------:R-:W-:Y:S05]  /*3740*/  @P6 BRA `(.L_x_3169) ;  /* 0x0000000000306947 */ /* 0x000fea0003800000 */
[----:B------:R-:W-:Y:S01]  /*3750*/  ULDC.64 UR14, c[0x0][0x270] ;  /* 0x00009c00000e7ab9 */ /* 0x000fe20000000a00 */
[----:B------:R-:W-:Y:S01]  /*3760*/  MOV R28, R86 ;  /* 0x00000056001c7202 */ /* 0x000fe20000000f00 */
[----:B------:R-:W-:Y:S01]  /*3770*/  IMAD R30, R41, UR14, RZ ;  /* 0x0000000e291e7c24 */ /* 0x000fe2000f8e02ff */
[----:B------:R-:W-:-:S03]  /*3780*/  MOV R29, R89 ;  /* 0x00000059001d7202 */ /* 0x000fc60000000f00 */
[C---:B------:R-:W-:Y:S02]  /*3790*/  IMAD R31, R5.reuse, UR15, R30 ;  /* 0x0000000f051f7c24 */ /* 0x040fe4000f8e021e */
[----:B------:R-:W-:Y:S01]  /*37a0*/  IMAD.WIDE.U32 R28, R5, UR14, R28 ;  /* 0x0000000e051c7c25 */ /* 0x000fe2000f8e001c */
[----:B------:R-:W-:Y:S02]  /*37b0*/  ULDC.64 UR14, c[0x0][0x210] ;  /* 0x00008400000e7ab9 */ /* 0x000fe40000000a00 */
[----:B------:R-:W-:Y:S02]  /*37c0*/  LEA R30, P6, R28, UR14, 0x1 ;  /* 0x0000000e1c1e7c11 */ /* 0x000fe4000f8c08ff */
[----:B------:R-:W-:Y:S02]  /*37d0*/  IADD3 R31, R29, R31, RZ ;  /* 0x0000001f1d1f7210 */ /* 0x000fe40007ffe0ff */
[----:B------:R-:W-:Y:S02]  /*37e0*/  F2FP.BF16.F32.PACK_AB R29, R38, R24 ;  /* 0x00000018261d723e */ /* 0x000fe400000010ff */
[----:B------:R-:W-:-:S05]  /*37f0*/  LEA.HI.X R31, R28, UR15, R31, 0x1, P6 ;  /* 0x0000000f1c1f7c11 */ /* 0x000fca000b0f0c1f */
[----:B------:R0:W-:Y:S02]  /*3800*/  STG.E desc[UR8][R30.64], R29 ;  /* 0x0000001d1e007986 */ /* 0x0001e4000c101908 */
.L_x_3169:
[----:B------:R-:W-:Y:S05]  /*3810*/  BSYNC B0 ;  /* 0x0000000000007941 */ /* 0x000fea0003800000 */
.L_x_3168:
[-C--:B------:R-:W-:Y:S01]  /*3820*/  FMUL.FTZ R25, R25, R36.reuse ;  /* 0x0000002419197220 */ /* 0x080fe20000410000 */
[-C--:B------:R-:W-:Y:S01]  /*3830*/  FMUL.FTZ R24, R75, R36.reuse ;  /* 0x000000244b187220 */ /* 0x080fe20000410000 */
[-C--:B------:R-:W-:Y:S01]  /*3840*/  FMUL.FTZ R79, R79, R36.reuse ;  /* 0x000000244f4f7220 */ /* 0x080fe20000410000 */
[----:B0-----:R-:W-:Y:S01]  /*3850*/  FMUL.FTZ R30, R85, R36 ;  /* 0x00000024551e7220 */ /* 0x001fe20000410000 */
        /* <DEDUP_REMOVED lines=13> */
.L_x_3170:
        /* <DEDUP_REMOVED lines=14> */
.L_x_3172:
[----:B------:R-:W-:Y:S05]  /*3a10*/  BSYNC B0 ;  /* 0x0000000000007941 */ /* 0x000fea0003800000 */
.L_x_3171:
[----:B------:R-:W-:Y:S01]  /*3a20*/  FFMA.FTZ R79, R20, R79, R22 ;  /* 0x0000004f144f7223 */ /* 0x000fe20000010016 */
[----:B------:R-:W-:Y:S01]  /*3a30*/  FFMA.FTZ R30, R21, R30, R23 ;  /* 0x0000001e151e7223 */ /* 0x000fe20000010017 */
[----:B------:R-:W-:Y:S06]  /*3a40*/  @!P5 BRA `(.L_x_3173) ;  /* 0x000000000028d947 */ /* 0x000fec0003800000 */
        /* <DEDUP_REMOVED lines=10> */
.L_x_3173:
[----:B------:R-:W-:Y:S04]  /*3af0*/  BSSY B0, `(.L_x_3174) ;  /* 0x000000e000007945 */ /* 0x000fe80003800000 */
[----:B------:R-:W-:Y:S05]  /*3b00*/  @P2 BRA `(.L_x_3175) ;  /* 0x0000000000302947 */ /* 0x000fea0003800000 */
[----:B------:R-:W-:Y:S01]  /*3b10*/  ULDC.64 UR14, c[0x0][0x270] ;  /* 0x00009c00000e7ab9 */ /* 0x000fe20000000a00 */
[----:B------:R-:W-:Y:S01]  /*3b20*/  MOV R24, R86 ;  /* 0x0000005600187202 */ /* 0x000fe20000000f00 */
[----:B0-----:R-:W-:Y:S01]  /*3b30*/  IMAD R28, R45, UR14, RZ ;  /* 0x0000000e2d1c7c24 */ /* 0x001fe2000f8e02ff */
        /* <DEDUP_REMOVED lines=9> */
.L_x_3175:
[----:B------:R-:W-:Y:S05]  /*3bd0*/  BSYNC B0 ;  /* 0x0000000000007941 */ /* 0x000fea0003800000 */
.L_x_3174:
[-C--:B------:R-:W-:Y:S01]  /*3be0*/  FMUL.FTZ R27, R27, R36.reuse ;  /* 0x000000241b1b7220 */ /* 0x080fe20000410000 */
[-C--:B------:R-:W-:Y:S01]  /*3bf0*/  FMUL.FTZ R24, R33, R36.reuse ;  /* 0x0000002421187220 */ /* 0x080fe20000410000 */
[-C--:B------:R-:W-:Y:S01]  /*3c00*/  FMUL.FTZ R35, R35, R36.reuse ;  /* 0x0000002423237220 */ /* 0x080fe20000410000 */
[----:B------:R-:W-:Y:S01]  /*3c10*/  FMUL.FTZ R38, R37, R36 ;  /* 0x0000002425267220 */ /* 0x000fe20000410000 */
[----:B------:R-:W-:Y:S01]  /*3c20*/  FFMA.FTZ R27, R20, R27, R22 ;  /* 0x0000001b141b7223 */ /* 0x000fe20000010016 */
[----:B------:R-:W-:Y:S01]  /*3c30*/  FFMA.FTZ R30, R21, R24, R23 ;  /* 0x00000018151e7223 */ /* 0x000fe20000010017 */
[----:B------:R-:W-:Y:S06]  /*3c40*/  @!P5 BRA `(.L_x_3176) ;  /* 0x000000000028d947 */ /* 0x000fec0003800000 */
        /* <DEDUP_REMOVED lines=10> */
.L_x_3176:
        /* <DEDUP_REMOVED lines=10> */
[----:B01----:R-:W-:-:S02]  /*3d90*/  LEA R28, P1, R24, UR14, 0x1 ;  /* 0x0000000e181c7c11 */ /* 0x003fc4000f8208ff */
[----:B------:R-:W-:-:S04]  /*3da0*/  IADD3 R47, R25, R47, RZ ;  /* 0x0000002f192f7210 */ /* 0x000fc80007ffe0ff */
[----:B------:R-:W-:-:S05]  /*3db0*/  LEA.HI.X R29, R24, UR15, R47, 0x1, P1 ;  /* 0x0000000f181d7c11 */ /* 0x000fca00088f0c2f */
[----:B------:R2:W-:Y:S02]  /*3dc0*/  STG.E desc[UR8][R28.64], R27 ;  /* 0x0000001b1c007986 */ /* 0x0005e4000c101908 */
.L_x_3178:
[----:B------:R-:W-:Y:S05]  /*3dd0*/  BSYNC B0 ;  /* 0x0000000000007941 */ /* 0x000fea0003800000 */
.L_x_3177:
[----:B------:R-:W-:Y:S01]  /*3de0*/  FFMA.FTZ R35, R20, R35, R22 ;  /* 0x0000002314237223 */ /* 0x000fe20000010016 */
[----:B------:R-:W-:Y:S01]  /*3df0*/  FFMA.FTZ R38, R21, R38, R23 ;  /* 0x0000002615267223 */ /* 0x000fe20000010017 */
[----:B------:R-:W-:Y:S06]  /*3e00*/  @!P5 BRA `(.L_x_3179) ;  /* 0x000000000028d947 */ /* 0x000fec0003800000 */
[----:B--2---:R-:W-:Y:S01]  /*3e10*/  FMUL.FTZ R27, R38, -1.4426950216293334961 ;  /* 0xbfb8aa3b261b7820 */ /* 0x004fe20000410000 */
[----:B------:R-:W-:-:S05]  /*3e20*/  FMUL.FTZ R24, R35, -1.4426950216293334961 ;  /* 0xbfb8aa3b23187820 */ /* 0x000fca0000410000 */
[----:B------:R-:W0:Y:S08]  /*3e30*/  MUFU.EX2 R27, R27 ;  /* 0x0000001b001b7308 */ /* 0x000e300000000800 */
[----:B------:R-:W2:Y:S01]  /*3e40*/  MUFU.EX2 R24, R24 ;  /* 0x0000001800187308 */ /* 0x000ea20000000800 */
[----:B01----:R-:W-:-:S07]  /*3e50*/  FADD.FTZ R29, R27, 1 ;  /* 0x3f8000001b1d7421 */ /* 0x003fce0000010000 */
[----:B------:R-:W0:Y:S01]  /*3e60*/  MUFU.RCP R29, R29 ;  /* 0x0000001d001d7308 */ /* 0x000e220000001000 */
[----:B--2---:R-:W-:-:S07]  /*3e70*/  FADD.FTZ R25, R24, 1 ;  /* 0x3f80000018197421 */ /* 0x004fce0000010000 */
[----:B------:R-:W1:Y:S01]  /*3e80*/  MUFU.RCP R28, R25 ;  /* 0x00000019001c7308 */ /* 0x000e620000001000 */
[----:B0-----:R-:W-:Y:S01]  /*3e90*/  FMUL.FTZ R38, R38, R29 ;  /* 0x0000001d26267220 */ /* 0x001fe20000410000 */
[----:B-1----:R-:W-:-:S07]  /*3ea0*/  FMUL.FTZ R35, R35, R28 ;  /* 0x0000001c23237220 */ /* 0x002fce0000410000 */
.L_x_3179:
[----:B------:R-:W-:Y:S04]  /*3eb0*/  BSSY B0, `(.L_x_3180) ;  /* 0x000000e000007945 */ /* 0x000fe80003800000 */
[----:B------:R-:W-:Y:S05]  /*3ec0*/  @P4 BRA `(.L_x_3181) ;  /* 0x0000000000304947 */ /* 0x000fea0003800000 */
[----:B------:R-:W-:Y:S01]  /*3ed0*/  ULDC.64 UR14, c[0x0][0x270] ;  /* 0x00009c00000e7ab9 */ /* 0x000fe20000000a00 */
[----:B------:R-:W-:Y:S01]  /*3ee0*/  MOV R24, R86 ;  /* 0x0000005600187202 */ /* 0x000fe20000000f00 */
[----:B012---:R-:W-:Y:S01]  /*3ef0*/  IMAD R28, R49, UR14, RZ ;  /* 0x0000000e311c7c24 */ /* 0x007fe2000f8e02ff */
[----:B------:R-:W-:Y:S02]  /*3f00*/  MOV R25, R89 ;  /* 0x0000005900197202 */ /* 0x000fe40000000f00 */
[----:B------:R-:W-:Y:S01]  /*3f10*/  F2FP.BF16.F32.PACK_AB R35, R38, R35 ;  /* 0x000000232623723e */ /* 0x000fe200000010ff */
[C---:B------:R-:W-:Y:S02]  /*3f20*/  IMAD R27, R9.reuse, UR15, R28 ;  /* 0x0000000f091b7c24 */ /* 0x040fe4000f8e021c */
[----:B------:R-:W-:Y:S01]  /*3f30*/  IMAD.WIDE.U32 R24, R9, UR14, R24 ;  /* 0x0000000e09187c25 */ /* 0x000fe2000f8e0018 */
[----:B------:R-:W-:-:S03]  /*3f40*/  ULDC.64 UR14, c[0x0][0x210] ;  /* 0x00008400000e7ab9 */ /* 0x000fc60000000a00 */
[----:B------:R-:W-:Y:S01]  /*3f50*/  IMAD.IADD R27, R25, 0x1, R27 ;  /* 0x00000001191b7824 */ /* 0x000fe200078e021b */
[----:B------:R-:W-:-:S04]  /*3f60*/  LEA R28, P1, R24, UR14, 0x1 ;  /* 0x0000000e181c7c11 */ /* 0x000fc8000f8208ff */
[----:B------:R-:W-:-:S05]  /*3f70*/  LEA.HI.X R29, R24, UR15, R27, 0x1, P1 ;  /* 0x0000000f181d7c11 */ /* 0x000fca00088f0c1b */
[----:B------:R3:W-:Y:S04]  /*3f80*/  STG.E desc[UR8][R28.64], R35 ;  /* 0x000000231c007986 */ /* 0x0007e8000c101908 */
.L_x_3181:
[----:B------:R-:W-:Y:S05]  /*3f90*/  BSYNC B0 ;  /* 0x0000000000007941 */ /* 0x000fea0003800000 */
.L_x_3180:
[----:B------:R-:W-:Y:S01]  /*3fa0*/  ISETP.GE.U32.AND P6, PT, R10, UR12, PT ;  /* 0x0000000c0a007c0c */ /* 0x000fe2000bfc6070 */
[-C--:B------:R-:W-:Y:S01]  /*3fb0*/  FMUL.FTZ R25, R39, R36.reuse ;  /* 0x0000002427197220 */ /* 0x080fe20000410000 */
        /* <DEDUP_REMOVED lines=8> */
[----:B------:R-:W-:Y:S01]  /*4040*/  ISETP.GE.AND.EX P6, PT, R51, UR13, PT, P6 ;  /* 0x0000000d33007c0c */ /* 0x000fe2000bfc6360 */
[-C--:B------:R-:W-:Y:S01]  /*4050*/  FMUL.FTZ R30, R93, R36.reuse ;  /* 0x000000245d1e7220 */ /* 0x080fe20000410000 */
[----:B------:R-:W-:Y:S01]  /*4060*/  ISETP.GE.AND.EX P1, PT, R53, UR13, PT, P1 ;  /* 0x0000000d35007c0c */ /* 0x000fe2000bf26310 */
[-C--:B------:R-:W-:Y:S01]  /*4070*/  FMUL.FTZ R39, R66, R36.reuse ;  /* 0x0000002442277220 */ /* 0x080fe20000410000 */
[----:B------:R-:W-:Y:S01]  /*4080*/  ISETP.GE.AND.EX P2, PT, R55, UR13, PT, P2 ;  /* 0x0000000d37007c0c */ /* 0x000fe2000bf46320 */
[-C--:B------:R-:W-:Y:S01]  /*4090*/  FMUL.FTZ R34, R34, R36.reuse ;  /* 0x0000002422227220 */ /* 0x080fe20000410000 */
[----:B------:R-:W-:Y:S01]  /*40a0*/  ISETP.GE.AND.EX P3, PT, R57, UR13, PT, P3 ;  /* 0x0000000d39007c0c */ /* 0x000fe2000bf66330 */
[-C--:B0123--:R-:W-:Y:S01]  /*40b0*/  FMUL.FTZ R29, R68, R36.reuse ;  /* 0x00000024441d7220 */ /* 0x08ffe20000410000 */
[----:B------:R-:W-:Y:S01]  /*40c0*/  ISETP.GE.AND.EX P4, PT, R59, UR13, PT, P4 ;  /* 0x0000000d3b007c0c */ /* 0x000fe2000bf86340 */
        /* <DEDUP_REMOVED lines=10> */
[C---:B------:R-:W-:Y:S01]  /*4170*/  ISETP.GT.U32.OR P6, PT, R0.reuse, 0x22f, P6 ;  /* 0x0000022f0000780c */ /* 0x040fe200037c4470 */
[----:B------:R-:W-:Y:S01]  /*4180*/  FMUL.FTZ R36, R69, R36 ;  /* 0x0000002445247220 */ /* 0x000fe20000410000 */
[----:B------:R-:W-:Y:S01]  /*4190*/  ISETP.GT.U32.OR P1, PT, R0, 0x22f, P1 ;  /* 0x0000022f0000780c */ /* 0x000fe20000f24470 */
[----:B------:R-:W-:Y:S01]  /*41a0*/  FFMA.FTZ R41, R20, R25, R22 ;  /* 0x0000001914297223 */ /* 0x000fe20000010016 */
[C---:B------:R-:W-:Y:S01]  /*41b0*/  ISETP.GT.U32.OR P2, PT, R0.reuse, 0x22f, P2 ;  /* 0x0000022f0000780c */ /* 0x040fe20001744470 */
[----:B------:R-:W-:Y:S01]  /*41c0*/  FFMA.FTZ R42, R21, R24, R23 ;  /* 0x00000018152a7223 */ /* 0x000fe20000010017 */
        /* <DEDUP_REMOVED lines=13> */
.L_x_3182:
        /* <DEDUP_REMOVED lines=14> */
.L_x_3184:
[----:B------:R-:W-:Y:S05]  /*4380*/  BSYNC B0 ;  /* 0x0000000000007941 */ /* 0x000fea0003800000 */
.L_x_3183:
        /* <DEDUP_REMOVED lines=13> */
.L_x_3185:
        /* <DEDUP_REMOVED lines=14> */
.L_x_3187:
[----:B------:R-:W-:Y:S05]  /*4540*/  BSYNC B0 ;  /* 0x0000000000007941 */ /* 0x000fea0003800000 */
.L_x_3186:
[----:B------:R-:W-:Y:S01]  /*4550*/  FFMA.FTZ R91, R20, R91, R22 ;  /* 0x0000005b145b7223 */ /* 0x000fe20000010016 */
[----:B------:R-:W-:Y:S01]  /*4560*/  FFMA.FTZ R30, R21, R30, R23 ;  /* 0x0000001e151e7223 */ /* 0x000fe20000010017 */
[----:B------:R-:W-:Y:S06]  /*4570*/  @!P5 BRA `(.L_x_3188) ;  /* 0x000000000028d947 */ /* 0x000fec0003800000 */
        /* <DEDUP_REMOVED lines=10> */
.L_x_3188:
        /* <DEDUP_REMOVED lines=14> */
.L_x_3190:
[----:B------:R-:W-:Y:S05]  /*4700*/  BSYNC B0 ;  /* 0x0000000000007941 */ /* 0x000fea0003800000 */
.L_x_3189:
[----:B------:R-:W-:Y:S01]  /*4710*/  FFMA.FTZ R39, R20, R39, R22 ;  /* 0x0000002714277223 */ /* 0x000fe20000010016 */
[----:B------:R-:W-:Y:S01]  /*4720*/  FFMA.FTZ R34, R21, R34, R23 ;  /* 0x0000002215227223 */ /* 0x000fe20000010017 */
[----:B------:R-:W-:Y:S06]  /*4730*/  @!P5 BRA `(.L_x_3191) ;  /* 0x000000000028d947 */ /* 0x000fec0003800000 */
        /* <DEDUP_REMOVED lines=10> */
.L_x_3191:
        /* <DEDUP_REMOVED lines=14> */
.L_x_3193:
[----:B------:R-:W-:Y:S05]  /*48c0*/  BSYNC B0 ;  /* 0x0000000000007941 */ /* 0x000fea0003800000 */
.L_x_3192:
[----:B------:R-:W-:Y:S01]  /*48d0*/  FFMA.FTZ R29, R20, R29, R22 ;  /* 0x0000001d141d7223 */ /* 0x000fe20000010016 */
[----:B------:R-:W-:Y:S01]  /*48e0*/  FFMA.FTZ R84, R21, R84, R23 ;  /* 0x0000005415547223 */ /* 0x000fe20000010017 */
[----:B------:R-:W-:Y:S06]  /*48f0*/  @!P5 BRA `(.L_x_3194) ;  /* 0x000000000028d947 */ /* 0x000fec0003800000 */
[----:B------:R-:W-:Y:S01]  /*4900*/  FMUL.FTZ R24, R29, -1.4426950216293334961 ;  /* 0xbfb8aa3b1d187820 */ /* 0x000fe20000410000 */
[----:B0123--:R-:W-:-:S05]  /*4910*/  FMUL.FTZ R27, R84, -1.4426950216293334961 ;  /* 0xbfb8aa3b541b7820 */ /* 0x00ffca0000410000 */
        /* <DEDUP_REMOVED lines=8> */
.L_x_3194:
[----:B------:R-:W-:Y:S04]  /*49a0*/  BSSY B0, `(.L_x_3195) ;  /* 0x000000e000007945 */ /* 0x000fe80003800000 */
[----:B------:R-:W-:Y:S05]  /*49b0*/  @P4 BRA `(.L_x_3196) ;  /* 0x0000000000304947 */ /* 0x000fea0003800000 */
[----:B------:R-:W-:Y:S01]  /*49c0*/  ULDC.64 UR14, c[0x0][0x270] ;  /* 0x00009c00000e7ab9 */ /* 0x000fe20000000a00 */
[----:B0123--:R-:W-:Y:S01]  /*49d0*/  MOV R26, R86 ;  /* 0x00000056001a7202 */ /* 0x00ffe20000000f00 */
        /* <DEDUP_REMOVED lines=10> */
.L_x_3196:
[----:B------:R-:W-:Y:S05]  /*4a80*/  BSYNC B0 ;  /* 0x0000000000007941 */ /* 0x000fea0003800000 */
.L_x_3195:
[----:B------:R-:W-:Y:S01]  /*4a90*/  ISETP.GE.U32.AND P6, PT, R15, UR12, PT ;  /* 0x0000000c0f007c0c */ /* 0x000fe2000bfc6070 */
[--C-:B------:R-:W-:Y:S01]  /*4aa0*/  FFMA.FTZ R31, R20, R31, R22.reuse ;  /* 0x0000001f141f7223 */ /* 0x100fe20000010016 */
[----:B------:R-:W-:Y:S01]  /*4ab0*/  ISETP.GE.U32.AND P1, PT, R16, UR12, PT ;  /* 0x0000000c10007c0c */ /* 0x000fe2000bf26070 */
[C-C-:B------:R-:W-:Y:S01]  /*4ac0*/  FFMA.FTZ R33, R20.reuse, R33, R22.reuse ;  /* 0x0000002114217223 */ /* 0x140fe20000010016 */
[----:B------:R-:W-:Y:S01]  /*4ad0*/  ISETP.GE.U32.AND P2, PT, R17, UR12, PT ;  /* 0x0000000c11007c0c */ /* 0x000fe2000bf46070 */
[--C-:B------:R-:W-:Y:S01]  /*4ae0*/  FFMA.FTZ R35, R20, R35, R22.reuse ;  /* 0x0000002314237223 */ /* 0x100fe20000010016 */
[----:B------:R-:W-:Y:S01]  /*4af0*/  ISETP.GE.U32.AND P3, PT, R18, UR12, PT ;  /* 0x0000000c12007c0c */ /* 0x000fe2000bf66070 */
[C-C-:B------:R-:W-:Y:S01]  /*4b00*/  FFMA.FTZ R37, R20.reuse, R37, R22.reuse ;  /* 0x0000002514257223 */ /* 0x140fe20000010016 */
[----:B------:R-:W-:Y:S01]  /*4b10*/  ISETP.GE.U32.AND P4, PT, R19, UR12, PT ;  /* 0x0000000c13007c0c */ /* 0x000fe2000bf86070 */
[----:B------:R-:W-:Y:S01]  /*4b20*/  FFMA.FTZ R20, R20, R83, R22 ;  /* 0x0000005314147223 */ /* 0x000fe20000010016 */
[----:B------:R-:W-:Y:S01]  /*4b30*/  ISETP.GE.AND.EX P6, PT, R61, UR13, PT, P6 ;  /* 0x0000000d3d007c0c */ /* 0x000fe2000bfc6360 */
[--C-:B------:R-:W-:Y:S01]  /*4b40*/  FFMA.FTZ R90, R21, R90, R23.reuse ;  /* 0x0000005a155a7223 */ /* 0x100fe20000010017 */
[----:B------:R-:W-:Y:S01]  /*4b50*/  ISETP.GE.AND.EX P1, PT, R63, UR13, PT, P1 ;  /* 0x0000000d3f007c0c */ /* 0x000fe2000bf26310 */
[--C-:B------:R-:W-:Y:S01]  /*4b60*/  FFMA.FTZ R28, R21, R28, R23.reuse ;  /* 0x0000001c151c7223 */ /* 0x100fe20000010017 */
[----:B------:R-:W-:Y:S01]  /*4b70*/  ISETP.GE.AND.EX P2, PT, R67, UR13, PT, P2 ;  /* 0x0000000d43007c0c */ /* 0x000fe2000bf46320 */
[--C-:B------:R-:W-:Y:S01]  /*4b80*/  FFMA.FTZ R40, R21, R40, R23.reuse ;  /* 0x0000002815287223 */ /* 0x100fe20000010017 */
[----:B------:R-:W-:Y:S01]  /*4b90*/  ISETP.GE.AND.EX P3, PT, R65, UR13, PT, P3 ;  /* 0x0000000d41007c0c */ /* 0x000fe2000bf66330 */
[--C-:B----4-:R-:W-:Y:S01]  /*4ba0*/  FFMA.FTZ R25, R21, R36, R23.reuse ;  /* 0x0000002415197223 */ /* 0x110fe20000010017 */
[----:B------:R-:W-:Y:S01]  /*4bb0*/  ISETP.GE.AND.EX P4, PT, R71, UR13, PT, P4 ;  /* 0x0000000d47007c0c */ /* 0x000fe2000bf86340 */
[----:B------:R-:W-:Y:S01]  /*4bc0*/  FFMA.FTZ R32, R21, R32, R23 ;  /* 0x0000002015207223 */ /* 0x000fe20000010017 */
        /* <DEDUP_REMOVED lines=8> */
[----:B------:R-:W4:Y:S08]  /*4c50*/  MUFU.EX2 R21, R21 ;  /* 0x0000001500157308 */ /* 0x000f300000000800 */
[----:B------:R-:W5:Y:S01]  /*4c60*/  MUFU.EX2 R23, R23 ;  /* 0x0000001700177308 */ /* 0x000f620000000800 */
[----:B----4-:R-:W-:-:S07]  /*4c70*/  FADD.FTZ R22, R21, 1 ;  /* 0x3f80000015167421 */ /* 0x010fce0000010000 */
[----:B------:R-:W4:Y:S01]  /*4c80*/  MUFU.RCP R22, R22 ;  /* 0x0000001600167308 */ /* 0x000f220000001000 */
[----:B-----5:R-:W-:-:S07]  /*4c90*/  FADD.FTZ R24, R23, 1 ;  /* 0x3f80000017187421 */ /* 0x020fce0000010000 */
[----:B0123--:R-:W0:Y:S01]  /*4ca0*/  MUFU.RCP R27, R24 ;  /* 0x00000018001b7308 */ /* 0x00fe220000001000 */
[----:B----4-:R-:W-:Y:S01]  /*4cb0*/  FMUL.FTZ R31, R31, R22 ;  /* 0x000000161f1f7220 */ /* 0x010fe20000410000 */
[----:B0-----:R-:W-:-:S07]  /*4cc0*/  FMUL.FTZ R32, R32, R27 ;  /* 0x0000001b20207220 */ /* 0x001fce0000410000 */
.L_x_3197:
[----:B------:R-:W-:Y:S04]  /*4cd0*/  BSSY B0, `(.L_x_3198) ;  /* 0x000000e000007945 */ /* 0x000fe80003800000 */
[----:B------:R-:W-:Y:S05]  /*4ce0*/  @P6 BRA `(.L_x_3199) ;  /* 0x0000000000306947 */ /* 0x000fea0003800000 */
[----:B------:R-:W-:Y:S01]  /*4cf0*/  ULDC.64 UR12, c[0x0][0x270] ;  /* 0x00009c00000c7ab9 */ /* 0x000fe20000000a00 */
[----:B------:R-:W-:Y:S01]  /*4d00*/  MOV R23, R89 ;  /* 0x0000005900177202 */ /* 0x000fe20000000f00 */
[----:B------:R-:W-:Y:S01]  /*4d10*/  IMAD R24, R61, UR12, RZ ;  /* 0x0000000c3d187c24 */ /* 0x000fe2000f8e02ff */
[----:B------:R-:W-:Y:S01]  /*4d20*/  F2FP.BF16.F32.PACK_AB R31, R32, R31 ;  /* 0x0000001f201f723e */ /* 0x000fe200000010ff */
[----:B------:R-:W-:Y:S02]  /*4d30*/  IMAD.MOV.U32 R22, RZ, RZ, R86 ;  /* 0x000000ffff167224 */ /* 0x000fe400078e0056 */
[C---:B------:R-:W-:Y:S02]  /*4d40*/  IMAD R21, R15.reuse, UR13, R24 ;  /* 0x0000000d0f157c24 */ /* 0x040fe4000f8e0218 */
[----:B0123--:R-:W-:Y:S01]  /*4d50*/  IMAD.WIDE.U32 R26, R15, UR12, R22 ;  /* 0x0000000c0f1a7c25 */ /* 0x00ffe2000f8e0016 */
[----:B------:R-:W-:Y:S02]  /*4d60*/  ULDC.64 UR12, c[0x0][0x210] ;  /* 0x00008400000c7ab9 */ /* 0x000fe40000000a00 */
[----:B------:R-:W-:-:S02]  /*4d70*/  LEA R22, P6, R26, UR12, 0x1 ;  /* 0x0000000c1a167c11 */ /* 0x000fc4000f8c08ff */
[----:B------:R-:W-:-:S04]  /*4d80*/  IADD3 R21, R27, R21, RZ ;  /* 0x000000151b157210 */ /* 0x000fc80007ffe0ff */
[----:B------:R-:W-:-:S05]  /*4d90*/  LEA.HI.X R23, R26, UR13, R21, 0x1, P6 ;  /* 0x0000000d1a177c11 */ /* 0x000fca000b0f0c15 */
[----:B------:R4:W-:Y:S02]  /*4da0*/  STG.E desc[UR8][R22.64], R31 ;  /* 0x0000001f16007986 */ /* 0x0009e4000c101908 */
.L_x_3199:
[----:B------:R-:W-:Y:S05]  /*4db0*/  BSYNC B0 ;  /* 0x0000000000007941 */ /* 0x000fea0003800000 */
.L_x_3198:
[----:B------:R-:W-:Y:S05]  /*4dc0*/  @!P5 BRA `(.L_x_3200) ;  /* 0x000000000028d947 */ /* 0x000fea0003800000 */
[----:B------:R-:W-:Y:S01]  /*4dd0*/  FMUL.FTZ R21, R33, -1.4426950216293334961 ;  /* 0xbfb8aa3b21157820 */ /* 0x000fe20000410000 */
[----:B----4-:R-:W-:-:S05]  /*4de0*/  FMUL.FTZ R23, R90, -1.4426950216293334961 ;  /* 0xbfb8aa3b5a177820 */ /* 0x010fca0000410000 */
        /* <DEDUP_REMOVED lines=8> */
.L_x_3200:
[----:B------:R-:W-:Y:S04]  /*4e70*/  BSSY B0, `(.L_x_3201) ;  /* 0x000000e000007945 */ /* 0x000fe80003800000 */
[----:B------:R-:W-:Y:S05]  /*4e80*/  @P1 BRA `(.L_x_3202) ;  /* 0x0000000000301947 */ /* 0x000fea0003800000 */
[----:B------:R-:W-:Y:S01]  /*4e90*/  ULDC.64 UR12, c[0x0][0x270] ;  /* 0x00009c00000c7ab9 */ /* 0x000fe20000000a00 */
[----:B----4-:R-:W-:Y:S01]  /*4ea0*/  MOV R22, R86 ;  /* 0x0000005600167202 */ /* 0x010fe20000000f00 */
[----:B------:R-:W-:Y:S01]  /*4eb0*/  IMAD R63, R63, UR12, RZ ;  /* 0x0000000c3f3f7c24 */ /* 0x000fe2000f8e02ff */
[----:B------:R-:W-:Y:S02]  /*4ec0*/  MOV R23, R89 ;  /* 0x0000005900177202 */ /* 0x000fe40000000f00 */
[----:B------:R-:W-:Y:S01]  /*4ed0*/  F2FP.BF16.F32.PACK_AB R33, R90, R33 ;  /* 0x000000215a21723e */ /* 0x000fe200000010ff */
[C---:B------:R-:W-:Y:S02]  /*4ee0*/  IMAD R63, R16.reuse, UR13, R63 ;  /* 0x0000000d103f7c24 */ /* 0x040fe4000f8e023f */
[----:B0123--:R-:W-:Y:S01]  /*4ef0*/  IMAD.WIDE.U32 R26, R16, UR12, R22 ;  /* 0x0000000c101a7c25 */ /* 0x00ffe2000f8e0016 */
[----:B------:R-:W-:Y:S02]  /*4f00*/  ULDC.64 UR12, c[0x0][0x210] ;  /* 0x00008400000c7ab9 */ /* 0x000fe40000000a00 */
[----:B------:R-:W-:-:S02]  /*4f10*/  LEA R22, P1, R26, UR12, 0x1 ;  /* 0x0000000c1a167c11 */ /* 0x000fc4000f8208ff */
[----:B------:R-:W-:-:S04]  /*4f20*/  IADD3 R63, R27, R63, RZ ;  /* 0x0000003f1b3f7210 */ /* 0x000fc80007ffe0ff */
[----:B------:R-:W-:-:S05]  /*4f30*/  LEA.HI.X R23, R26, UR13, R63, 0x1, P1 ;  /* 0x0000000d1a177c11 */ /* 0x000fca00088f0c3f */
[----:B------:R0:W-:Y:S02]  /*4f40*/  STG.E desc[UR8][R22.64], R33 ;  /* 0x0000002116007986 */ /* 0x0001e4000c101908 */
.L_x_3202:
[----:B------:R-:W-:Y:S05]  /*4f50*/  BSYNC B0 ;  /* 0x0000000000007941 */ /* 0x000fea0003800000 */
.L_x_3201:
[----:B------:R-:W-:Y:S05]  /*4f60*/  @!P5 BRA `(.L_x_3203) ;  /* 0x000000000028d947 */ /* 0x000fea0003800000 */
[----:B------:R-:W-:Y:S01]  /*4f70*/  FMUL.FTZ R21, R35, -1.4426950216293334961 ;  /* 0xbfb8aa3b23157820 */ /* 0x000fe20000410000 */
[----:B0---4-:R-:W-:-:S05]  /*4f80*/  FMUL.FTZ R23, R28, -1.4426950216293334961 ;  /* 0xbfb8aa3b1c177820 */ /* 0x011fca0000410000 */
[----:B------:R-:W0:Y:S08]  /*4f90*/  MUFU.EX2 R21, R21 ;  /* 0x0000001500157308 */ /* 0x000e300000000800 */
[----:B------:R-:W4:Y:S01]  /*4fa0*/  MUFU.EX2 R23, R23 ;  /* 0x0000001700177308 */ /* 0x000f220000000800 */
[----:B0-----:R-:W-:-:S07]  /*4fb0*/  FADD.FTZ R22, R21, 1 ;  /* 0x3f80000015167421 */ /* 0x001fce0000010000 */
[----:B------:R-:W0:Y:S01]  /*4fc0*/  MUFU.RCP R22, R22 ;  /* 0x0000001600167308 */ /* 0x000e220000001000 */
[----:B----4-:R-:W-:-:S07]  /*4fd0*/  FADD.FTZ R24, R23, 1 ;  /* 0x3f80000017187421 */ /* 0x010fce0000010000 */
[----:B-123--:R-:W1:Y:S01]  /*4fe0*/  MUFU.RCP R27, R24 ;  /* 0x00000018001b7308 */ /* 0x00ee620000001000 */
[----:B0-----:R-:W-:Y:S01]  /*4ff0*/  FMUL.FTZ R35, R35, R22 ;  /* 0x0000001623237220 */ /* 0x001fe20000410000 */
[----:B-1----:R-:W-:-:S07]  /*5000*/  FMUL.FTZ R28, R28, R27 ;  /* 0x0000001b1c1c7220 */ /* 0x002fce0000410000 */
.L_x_3203:
[----:B------:R-:W-:Y:S04]  /*5010*/  BSSY B0, `(.L_x_3204) ;  /* 0x000000e000007945 */ /* 0x000fe80003800000 */
[----:B------:R-:W-:Y:S05]  /*5020*/  @P2 BRA `(.L_x_3205) ;  /* 0x0000000000302947 */ /* 0x000fea0003800000 */
[----:B------:R-:W-:Y:S01]  /*5030*/  ULDC.64 UR12, c[0x0][0x270] ;  /* 0x00009c00000c7ab9 */ /* 0x000fe20000000a00 */
[----:B0---4-:R-:W-:Y:S01]  /*5040*/  MOV R22, R86 ;  /* 0x0000005600167202 */ /* 0x011fe20000000f00 */
[----:B------:R-:W-:Y:S01]  /*5050*/  IMAD R24, R67, UR12, RZ ;  /* 0x0000000c43187c24 */ /* 0x000fe2000f8e02ff */
[----:B------:R-:W-:Y:S02]  /*5060*/  MOV R23, R89 ;  /* 0x0000005900177202 */ /* 0x000fe40000000f00 */
[----:B------:R-:W-:Y:S01]  /*5070*/  F2FP.BF16.F32.PACK_AB R35, R28, R35 ;  /* 0x000000231c23723e */ /* 0x000fe200000010ff */
[C---:B------:R-:W-:Y:S02]  /*5080*/  IMAD R21, R17.reuse, UR13, R24 ;  /* 0x0000000d11157c24 */ /* 0x040fe4000f8e0218 */
[----:B-123--:R-:W-:Y:S01]  /*5090*/  IMAD.WIDE.U32 R26, R17, UR12, R22 ;  /* 0x0000000c111a7c25 */ /* 0x00efe2000f8e0016 */
[----:B------:R-:W-:Y:S02]  /*50a0*/  ULDC.64 UR12, c[0x0][0x210] ;  /* 0x00008400000c7ab9 */ /* 0x000fe40000000a00 */
[----:B------:R-:W-:-:S02]  /*50b0*/  LEA R22, P1, R26, UR12, 0x1 ;  /* 0x0000000c1a167c11 */ /* 0x000fc4000f8208ff */
[----:B------:R-:W-:-:S04]  /*50c0*/  IADD3 R21, R27, R21, RZ ;  /* 0x000000151b157210 */ /* 0x000fc80007ffe0ff */
[----:B------:R-:W-:-:S05]  /*50d0*/  LEA.HI.X R23, R26, UR13, R21, 0x1, P1 ;  /* 0x0000000d1a177c11 */ /* 0x000fca00088f0c15 */
[----:B------:R0:W-:Y:S02]  /*50e0*/  STG.E desc[UR8][R22.64], R35 ;  /* 0x0000002316007986 */ /* 0x0001e4000c101908 */
.L_x_3205:
[----:B------:R-:W-:Y:S05]  /*50f0*/  BSYNC B0 ;  /* 0x0000000000007941 */ /* 0x000fea0003800000 */
.L_x_3204:
        /* <DEDUP_REMOVED lines=11> */
.L_x_3206:
        /* <DEDUP_REMOVED lines=14> */
.L_x_3208:
[----:B------:R-:W-:Y:S05]  /*5290*/  BSYNC B0 ;  /* 0x0000000000007941 */ /* 0x000fea0003800000 */
.L_x_3207:
[----:B------:R-:W-:Y:S05]  /*52a0*/  @!P5 BRA `(.L_x_3209) ;  /* 0x000000000028d947 */ /* 0x000fea0003800000 */
[----:B------:R-:W-:Y:S01]  /*52b0*/  FMUL.FTZ R24, R25, -1.4426950216293334961 ;  /* 0xbfb8aa3b19187820 */ /* 0x000fe20000410000 */
[----:B------:R-:W-:-:S05]  /*52c0*/  FMUL.FTZ R21, R20, -1.4426950216293334961 ;  /* 0xbfb8aa3b14157820 */ /* 0x000fca0000410000 */
[----:B------:R-:W0:Y:S08]  /*52d0*/  MUFU.EX2 R24, R24 ;  /* 0x0000001800187308 */ /* 0x000e300000000800 */
[----:B------:R-:W4:Y:S01]  /*52e0*/  MUFU.EX2 R21, R21 ;  /* 0x0000001500157308 */ /* 0x000f220000000800 */
[----:B0123--:R-:W-:-:S07]  /*52f0*/  FADD.FTZ R26, R24, 1 ;  /* 0x3f800000181a7421 */ /* 0x00ffce0000010000 */
[----:B------:R-:W0:Y:S01]  /*5300*/  MUFU.RCP R26, R26 ;  /* 0x0000001a001a7308 */ /* 0x000e220000001000 */
[----:B----4-:R-:W-:-:S07]  /*5310*/  FADD.FTZ R22, R21, 1 ;  /* 0x3f80000015167421 */ /* 0x010fce0000010000 */
[----:B------:R-:W1:Y:S01]  /*5320*/  MUFU.RCP R23, R22 ;  /* 0x0000001600177308 */ /* 0x000e620000001000 */
[----:B0-----:R-:W-:Y:S01]  /*5330*/  FMUL.FTZ R25, R25, R26 ;  /* 0x0000001a19197220 */ /* 0x001fe20000410000 */
[----:B-1----:R-:W-:-:S07]  /*5340*/  FMUL.FTZ R20, R20, R23 ;  /* 0x0000001714147220 */ /* 0x002fce0000410000 */
.L_x_3209:
[----:B------:R-:W-:Y:S04]  /*5350*/  BSSY B0, `(.L_x_3210) ;  /* 0x000000d000007945 */ /* 0x000fe80003800000 */
[----:B------:R-:W-:Y:S05]  /*5360*/  @P4 BRA `(.L_x_3211) ;  /* 0x00000000002c4947 */ /* 0x000fea0003800000 */
[----:B------:R-:W-:Y:S01]  /*5370*/  ULDC.64 UR12, c[0x0][0x270] ;  /* 0x00009c00000c7ab9 */ /* 0x000fe20000000a00 */
[----:B------:R-:W-:Y:S01]  /*5380*/  MOV R87, R89 ;  /* 0x0000005900577202 */ /* 0x000fe20000000f00 */
[----:B0---4-:R-:W-:Y:S01]  /*5390*/  IMAD R22, R71, UR12, RZ ;  /* 0x0000000c47167c24 */ /* 0x011fe2000f8e02ff */
[----:B------:R-:W-:Y:S01]  /*53a0*/  F2FP.BF16.F32.PACK_AB R25, R25, R20 ;  /* 0x000000141919723e */ /* 0x000fe200000010ff */
[----:B------:R-:W-:-:S04]  /*53b0*/  IMAD.WIDE.U32 R86, R19, UR12, R86 ;  /* 0x0000000c13567c25 */ /* 0x000fc8000f8e0056 */
[----:B------:R-:W-:Y:S01]  /*53c0*/  IMAD R21, R19, UR13, R22 ;  /* 0x0000000d13157c24 */ /* 0x000fe2000f8e0216 */
[----:B------:R-:W-:Y:S02]  /*53d0*/  ULDC.64 UR12, c[0x0][0x210] ;  /* 0x00008400000c7ab9 */ /* 0x000fe40000000a00 */
[----:B------:R-:W-:Y:S02]  /*53e0*/  LEA R22, P1, R86, UR12, 0x1 ;  /* 0x0000000c56167c11 */ /* 0x000fe4000f8208ff */
[----:B------:R-:W-:-:S04]  /*53f0*/  IADD3 R21, R87, R21, RZ ;  /* 0x0000001557157210 */ /* 0x000fc80007ffe0ff */
[----:B------:R-:W-:-:S05]  /*5400*/  LEA.HI.X R23, R86, UR13, R21, 0x1, P1 ;  /* 0x0000000d56177c11 */ /* 0x000fca00088f0c15 */
[----:B------:R0:W-:Y:S02]  /*5410*/  STG.E desc[UR8][R22.64], R25 ;  /* 0x0000001916007986 */ /* 0x0001e4000c101908 */
.L_x_3211:
[----:B------:R-:W-:Y:S05]  /*5420*/  BSYNC B0 ;  /* 0x0000000000007941 */ /* 0x000fea0003800000 */
.L_x_3210:
[----:B------:R-:W5:Y:S01]  /*5430*/  LDC R21, c[0x0][0x10] ;  /* 0x00000400ff157b82 */ /* 0x000f620000000800 */
[----:B------:R-:W-:Y:S02]  /*5440*/  IADD3 R4, R4, 0x1, RZ ;  /* 0x0000000104047810 */ /* 0x000fe40007ffe0ff */
[----:B-----5:R-:W-:-:S04]  /*5450*/  IADD3 R62, R21, R62, RZ ;  /* 0x0000003e153e7210 */ /* 0x020fc80007ffe0ff */
[----:B------:R-:W-:-:S13]  /*5460*/  ISETP.GE.AND P1, PT, R62, UR4, PT ;  /* 0x000000043e007c0c */ /* 0x000fda000bf26270 */
[----:B------:R-:W-:Y:S05]  /*5470*/  @!P1 BRA `(.L_x_3212) ;  /* 0xffffffac00909947 */ /* 0x000fea000383ffff */
[----:B------:R-:W-:Y:S05]  /*5480*/  EXIT ;  /* 0x000000000000794d */ /* 0x000fea0003800000 */
.L_x_3213:
        /* <DEDUP_REMOVED lines=15> */
.L_x_5152:


//--------------------- .text._Z35group_norm_nhwc_fwd_one_pass_kernelI11Bf16IOFp32WLi512ELi70ELi560EEv26Group_norm_nhwc_fwd_params --------------------------
	.section	.text._Z35group_norm_nhwc_fwd_one_pass_kernelI11Bf16IOFp32WLi512ELi70ELi560EEv26Group_norm_nhwc_fwd_params,"ax",@progbits
	.align	128
        .global         _Z35group_norm_nhwc_fwd_one_pass_kernelI11Bf16IOFp32WLi512ELi70ELi560EEv26Group_norm_nhwc_fwd_params
        .type           _Z35group_norm_nhwc_fwd_one_pass_kernelI11Bf16IOFp32WLi512ELi70ELi560EEv26Group_norm_nhwc_fwd_params,@function
        .size           _Z35group_norm_nhwc_fwd_one_pass_kernelI11Bf16IOFp32WLi512ELi70ELi560EEv26Group_norm_nhwc_fwd_params,(.L_x_5153 - _Z35group_norm_nhwc_fwd_one_pass_kernelI11Bf16IOFp32WLi512ELi70ELi560EEv26Group_norm_nhwc_fwd_params)
        .other          _Z35group_norm_nhwc_fwd_one_pass_kernelI11Bf16IOFp32WLi512ELi70ELi560EEv26Group_norm_nhwc_fwd_params,@"STO_CUDA_ENTRY STV_DEFAULT"
_Z35group_norm_nhwc_fwd_one_pass_kernelI11Bf16IOFp32WLi512ELi70ELi560EEv26Group_norm_nhwc_fwd_params:
.text._Z35group_norm_nhwc_fwd_one_pass_kernelI11Bf16IOFp32WLi512ELi70ELi560EEv26Group_norm_nhwc_fwd_params:
[----:B------:R-:W-:Y:S08]  /*0000*/  LDC R1, c[0x0][0x28] ;  /* 0x00000a00ff017b82 */ /* 0x000ff00000000800 */
[----:B------:R-:W0:Y:S01]  /*0010*/  S2UR UR9, SR_CTAID.Y ;  /* 0x00000000000979c3 */ /* 0x000e220000002600 */
[----:B------:R-:W-:Y:S01]  /*0020*/  ULDC UR8, c[0x0][0x288] ;  /* 0x0000a20000087ab9 */ /* 0x000fe20000000800 */
[----:B------:R-:W-:Y:S01]  /*0030*/  ULDC UR4, c[0x0][0x258] ;  /* 0x0000960000047ab9 */ /* 0x000fe20000000800 */
[----:B------:R-:W1:Y:S01]  /*0040*/  S2R R89, SR_TID.X ;  /* 0x0000000000597919 */ /* 0x000e620000002100 */
[----:B------:R-:W-:-:S04]  /*0050*/  UIMAD UR8, UR8, UR4, URZ ;  /* 0x00000004080872a4 */ /* 0x000fc8000f8e023f */
[----:B0-----:R-:W-:-:S06]  /*0060*/  UISETP.GE.AND UP0, UPT, UR9, UR8, UPT ;  /* 0x000000080900728c */ /* 0x001fcc000bf06270 */
[----:B------:R-:W-:-:S13]  /*0070*/  PLOP3.LUT P0, PT, PT, PT, UP0, 0x80, 0x0 ;  /* 0x000000000000781c */ /* 0x000fda0003f0f008 */
[----:B-1----:R-:W-:Y:S05]  /*0080*/  @P0 EXIT ;  /* 0x000000000000094d */ /* 0x002fea0003800000 */
[----:B------:R-:W0:Y:S01]  /*0090*/  S2UR UR16, SR_CTAID.X ;  /* 0x00000000001079c3 */ /* 0x000e220000002500 */
[----:B------:R-:W-:Y:S01]  /*00a0*/  IMAD.WIDE.U32 R2, R89, -0x2be2be2b, RZ ;  /* 0xd41d41d559027825 */ /* 0x000fe200078e00ff */
[----:B------:R-:W-:Y:S01]  /*00b0*/  ULDC.64 UR4, c[0x0][0x278] ;  /* 0x00009e0000047ab9 */ /* 0x000fe20000000a00 */
[----:B------:R-:W-:Y:S01]  /*00c0*/  ULDC.U8 UR17, c[0x0][0x28c] ;  /* 0x0000a30000117ab9 */ /* 0x000fe20000000000 */
[----:B------:R-:W-:Y:S02]  /*00d0*/  ULDC.64 UR14, c[0x0][0x208] ;  /* 0x00008200000e7ab9 */ /* 0x000fe40000000a00 */
[----:B------:R-:W-:Y:S02]  /*00e0*/  IADD3 R2, -R3, R89, RZ ;  /* 0x0000005903027210 */ /* 0x000fe40007ffe1ff */
[----:B------:R-:W0:Y:S02]  /*00f0*/  LDC R51, c[0x0][0x294] ;  /* 0x0000a500ff337b82 */ /* 0x000e240000000800 */
[----:B------:R-:W-:-:S04]  /*0100*/  LEA.HI R2, R2, R3, RZ, 0x1f ;  /* 0x0000000302027211 */ /* 0x000fc800078ff8ff */
[----:B------:R-:W-:-:S05]  /*0110*/  SHF.R.U32.HI R2, RZ, 0x5, R2 ;  /* 0x00000005ff027819 */ /* 0x000fca0000011602 */
[----:B------:R-:W-:-:S05]  /*0120*/  IMAD R50, R2, -0x23, R89 ;  /* 0xffffffdd02327824 */ /* 0x000fca00078e0259 */
[----:B------:R-:W-:Y:S01]  /*0130*/  SHF.L.U32 R50, R50, 0x1, RZ ;  /* 0x0000000132327819 */ /* 0x000fe200000006ff */
[----:B0-----:R-:W-:-:S04]  /*0140*/  IMAD R51, R51, UR16, R2 ;  /* 0x0000001033337c24 */ /* 0x001fc8000f8e0202 */
[C---:B------:R-:W-:Y:S01]  /*0150*/  VIADD R71, R51.reuse, 0x40 ;  /* 0x0000004033477836 */ /* 0x040fe20000000000 */
[C---:B------:R-:W-:Y:S01]  /*0160*/  ISETP.GE.U32.AND P0, PT, R51.reuse, UR4, PT ;  /* 0x0000000433007c0c */ /* 0x040fe2000bf06070 */
[C---:B------:R-:W-:Y:S01]  /*0170*/  VIADD R47, R51.reuse, 0xa0 ;  /* 0x000000a0332f7836 */ /* 0x040fe20000000000 */
[----:B------:R-:W-:Y:S01]  /*0180*/  SHF.R.S32.HI R0, RZ, 0x1f, R51 ;  /* 0x0000001fff007819 */ /* 0x000fe20000011433 */
[----:B------:R-:W-:Y:S01]  /*0190*/  UMOV UR4, URZ ;  /* 0x0000003f00047c82 */ /* 0x000fe20008000000 */
[C---:B------:R-:W-:Y:S02]  /*01a0*/  IADD3 R88, R51.reuse, 0x10, RZ ;  /* 0x0000001033587810 */ /* 0x040fe40007ffe0ff */
[----:B------:R-:W-:Y:S02]  /*01b0*/  ISETP.GE.AND.EX P0, PT, R0, UR5, PT, P0 ;  /* 0x0000000500007c0c */ /* 0x000fe4000bf06300 */
        /* <DEDUP_REMOVED lines=8> */
[C---:B------:R-:W-:Y:S02]  /*0240*/  IADD3 R46, R51.reuse, 0xb0, RZ ;  /* 0x000000b0332e7810 */ /* 0x040fe40007ffe0ff */
[C---:B------:R-:W-:Y:S02]  /*0250*/  IADD3 R41, R51.reuse, 0xc0, RZ ;  /* 0x000000c033297810 */ /* 0x040fe40007ffe0ff */
[----:B------:R-:W-:-:S07]  /*0260*/  IADD3 R40, R51, 0xd0, RZ ;  /* 0x000000d033287810 */ /* 0x000fce0007ffe0ff */
.L_x_3319:
[----:B------:R-:W-:Y:S01]  /*0270*/  ULDC UR11, c[0x0][0x288] ;  /* 0x0000a200000b7ab9 */ /* 0x000fe20000000800 */
[----:B----4-:R-:W-:Y:S01]  /*0280*/  IABS R3, UR9 ;  /* 0x0000000900037c13 */ /* 0x010fe20008000000 */
[----:B------:R-:W-:Y:S01]  /*0290*/  UMOV UR6, URZ ;  /* 0x0000003f00067c82 */ /* 0x000fe20008000000 */
[----:B------:R-:W-:Y:S01]  /*02a0*/  MOV R0, UR11 ;  /* 0x0000000b00007c02 */ /* 0x000fe20008000f00 */
[----:B01-3--:R-:W0:Y:S01]  /*02b0*/  @P0 LDC.64 R4, c[0x0][0x270] ;  /* 0x00009c00ff040b82 */ /* 0x00be220000000a00 */
[----:B------:R-:W-:Y:S02]  /*02c0*/  R2UR UR10, R3 ;  /* 0x00000000030a72ca */ /* 0x000fe400000e0000 */
[----:B------:R-:W-:Y:S02]  /*02d0*/  CS2R R38, SRZ ;  /* 0x0000000000267805 */ /* 0x000fe4000001ff00 */
[----:B------:R-:W-:Y:S02]  /*02e0*/  IABS R0, R0 ;  /* 0x0000000000007213 */ /* 0x000fe40000000000 */
[----:B------:R-:W-:-:S02]  /*02f0*/  SHF.R.S32.HI R90, RZ, 0x1f, R88 ;  /* 0x0000001fff5a7819 */ /* 0x000fc40000011458 */
[----:B------:R-:W-:Y:S01]  /*0300*/  R2UR UR12, R0 ;  /* 0x00000000000c72ca */ /* 0x000fe200000e0000 */
[----:B------:R-:W1:Y:S01]  /*0310*/  @P0 LDC.64 R16, c[0x0][0x220] ;  /* 0x00008800ff100b82 */ /* 0x000e620000000a00 */
[----:B------:R-:W-:Y:S02]  /*0320*/  SHF.R.S32.HI R92, RZ, 0x1f, R86 ;  /* 0x0000001fff5c7819 */ /* 0x000fe40000011456 */
[----:B------:R-:W-:Y:S02]  /*0330*/  SHF.R.S32.HI R93, RZ, 0x1f, R78 ;  /* 0x0000001fff5d7819 */ /* 0x000fe4000001144e */
[----:B------:R-:W-:Y:S02]  /*0340*/  SHF.R.S32.HI R6, RZ, 0x1f, R51 ;  /* 0x0000001fff067819 */ /* 0x000fe40000011433 */
[----:B------:R-:W-:Y:S02]  /*0350*/  SHF.R.S32.HI R22, RZ, 0x1f, R71 ;  /* 0x0000001fff167819 */ /* 0x000fe40000011447 */
[----:B------:R-:W-:-:S02]  /*0360*/  SHF.R.S32.HI R23, RZ, 0x1f, R68 ;  /* 0x0000001fff177819 */ /* 0x000fc40000011444 */
[----:B------:R-:W-:Y:S01]  /*0370*/  SHF.R.S32.HI R20, RZ, 0x1f, R64 ;  /* 0x0000001fff147819 */ /* 0x000fe20000011440 */
[----:B--2---:R-:W2:Y:S08]  /*0380*/  I2F.RP R0, UR12 ;  /* 0x0000000c00007d06 */ /* 0x004eb00008209400 */
[----:B--2---:R-:W2:Y:S02]  /*0390*/  MUFU.RCP R0, R0 ;  /* 0x0000000000007308 */ /* 0x004ea40000001000 */
[----:B--2---:R-:W-:-:S02]  /*03a0*/  IADD3 R2, R0, 0xffffffe, RZ ;  /* 0x0ffffffe00027810 */ /* 0x004fc40007ffe0ff */
[----:B------:R-:W-:-:S04]  /*03b0*/  SHF.R.S32.HI R0, RZ, 0x1f, R50 ;  /* 0x0000001fff007819 */ /* 0x000fc80000011432 */
[----:B------:R-:W2:Y:S02]  /*03c0*/  F2I.FTZ.U32.TRUNC.NTZ R2, R2 ;  /* 0x0000000200027305 */ /* 0x000ea4000021f000 */
[----:B--2---:R-:W-:-:S13]  /*03d0*/  R2UR UR7, R2 ;  /* 0x00000000020772ca */ /* 0x004fda00000e0000 */
[----:B------:R-:W-:-:S04]  /*03e0*/  UIADD3 UR5, URZ, -UR7, URZ ;  /* 0x800000073f057290 */ /* 0x000fc8000fffe03f */
[----:B------:R-:W-:-:S04]  /*03f0*/  UIMAD UR5, UR5, UR12, URZ ;  /* 0x0000000c050572a4 */ /* 0x000fc8000f8e023f */
[----:B------:R-:W-:-:S04]  /*0400*/  UIMAD.WIDE.U32 UR6, UR7, UR5, UR6 ;  /* 0x00000005070672a5 */ /* 0x000fc8000f8e0006 */
[----:B------:R-:W-:-:S04]  /*0410*/  UIMAD.WIDE.U32 UR6, UR7, UR10, URZ ;  /* 0x0000000a070672a5 */ /* 0x000fc8000f8e003f */
[----:B------:R-:W-:-:S04]  /*0420*/  UIADD3 UR5, -UR7, URZ, URZ ;  /* 0x0000003f07057290 */ /* 0x000fc8000fffe13f */
[----:B------:R-:W-:-:S04]  /*0430*/  UIMAD UR5, UR12, UR5, UR10 ;  /* 0x000000050c0572a4 */ /* 0x000fc8000f8e020a */
[----:B------:R-:W-:-:S11]  /*0440*/  UISETP.GT.U32.AND UP0, UPT, UR12, UR5, UPT ;  /* 0x000000050c00728c */ /* 0x000fd6000bf04070 */
[----:B------:R-:W-:Y:S02]  /*0450*/  @!UP0 UIADD3 UR5, UR5, -UR12, URZ ;  /* 0x8000000c05058290 */ /* 0x000fe4000fffe03f */
[----:B------:R-:W-:Y:S02]  /*0460*/  @!UP0 UIADD3 UR7, UR7, 0x1, URZ ;  /* 0x0000000107078890 */ /* 0x000fe4000fffe03f */
[----:B------:R-:W-:Y:S02]  /*0470*/  UISETP.GE.U32.AND UP1, UPT, UR5, UR12, UPT ;  /* 0x0000000c0500728c */ /* 0x000fe4000bf26070 */
[----:B------:R-:W-:Y:S01]  /*0480*/  ULOP3.LUT UR5, UR9, UR11, URZ, 0x3c, !UPT ;  /* 0x0000000b09057292 */ /* 0x000fe2000f8e3c3f */
[----:B------:R-:W-:-:S03]  /*0490*/  ULDC.64 UR12, c[0x0][0x278] ;  /* 0x00009e00000c7ab9 */ /* 0x000fc60000000a00 */
[----:B------:R-:W-:Y:S01]  /*04a0*/  UISETP.GE.AND UP0, UPT, UR5, URZ, UPT ;  /* 0x0000003f0500728c */ /* 0x000fe2000bf06270 */
[----:B------:R-:W-:Y:S02]  /*04b0*/  ISETP.GE.U32.AND P2, PT, R88, UR12, PT ;  /* 0x0000000c58007c0c */ /* 0x000fe4000bf46070 */
[----:B------:R-:W-:Y:S02]  /*04c0*/  ISETP.GE.U32.AND P5, PT, R86, UR12, PT ;  /* 0x0000000c56007c0c */ /* 0x000fe4000bfa6070 */
[----:B------:R-:W-:Y:S01]  /*04d0*/  @UP1 UIADD3 UR7, UR7, 0x1, URZ ;  /* 0x0000000107071890 */ /* 0x000fe2000fffe03f */
[----:B------:R-:W-:Y:S01]  /*04e0*/  ISETP.GE.AND.EX P2, PT, R90, UR13, PT, P2 ;  /* 0x0000000d5a007c0c */ /* 0x000fe2000bf46320 */
[----:B------:R-:W-:Y:S01]  /*04f0*/  UISETP.NE.AND UP1, UPT, UR11, URZ, UPT ;  /* 0x0000003f0b00728c */ /* 0x000fe2000bf25270 */
[----:B------:R-:W-:Y:S02]  /*0500*/  ISETP.GE.AND.EX P5, PT, R92, UR13, PT, P5 ;  /* 0x0000000d5c007c0c */ /* 0x000fe4000bfa6350 */
[C---:B------:R-:W-:Y:S01]  /*0510*/  ISETP.GT.U32.OR P2, PT, R89.reuse, 0x22f, P2 ;  /* 0x0000022f5900780c */ /* 0x040fe20001744470 */
[----:B------:R-:W-:Y:S01]  /*0520*/  @!UP0 UIADD3 UR7, -UR7, URZ, URZ ;  /* 0x0000003f07078290 */ /* 0x000fe2000fffe13f */
[----:B------:R-:W-:-:S02]  /*0530*/  ISETP.GT.U32.OR P5, PT, R89, 0x22f, P5 ;  /* 0x0000022f5900780c */ /* 0x000fc40002fa4470 */
[----:B------:R-:W-:Y:S02]  /*0540*/  ISETP.GE.U32.AND P4, PT, R78, UR12, PT ;  /* 0x0000000c4e007c0c */ /* 0x000fe4000bf86070 */
[----:B------:R-:W-:Y:S02]  /*0550*/  ISETP.GE.U32.AND P3, PT, R71, UR12, PT ;  /* 0x0000000c47007c0c */ /* 0x000fe4000bf66070 */
[----:B------:R-:W-:Y:S01]  /*0560*/  @!UP1 ULOP3.LUT UR7, URZ, UR11, URZ, 0x33, !UPT ;  /* 0x0000000b3f079292 */ /* 0x000fe2000f8e333f */
[----:B------:R-:W-:Y:S02]  /*0570*/  ISETP.GE.AND.EX P4, PT, R93, UR13, PT, P4 ;  /* 0x0000000d5d007c0c */ /* 0x000fe4000bf86340 */
[----:B------:R-:W-:Y:S01]  /*0580*/  ISETP.GE.AND.EX P3, PT, R22, UR13, PT, P3 ;  /* 0x0000000d16007c0c */ /* 0x000fe2000bf66330 */
[----:B------:R-:W-:Y:S01]  /*0590*/  UIADD3 UR6, -UR7, URZ, URZ ;  /* 0x0000003f07067290 */ /* 0x000fe2000fffe13f */
[----:B------:R-:W2:Y:S01]  /*05a0*/  @!P2 LDC.64 R14, c[0x0][0x270] ;  /* 0x00009c00ff0eab82 */ /* 0x000ea20000000a00 */
[----:B------:R-:W-:Y:S01]  /*05b0*/  USHF.R.S32.HI UR5, URZ, 0x1f, UR7 ;  /* 0x0000001f3f057899 */ /* 0x000fe20008011407 */
[C---:B------:R-:W-:Y:S01]  /*05c0*/  ISETP.GT.U32.OR P4, PT, R89.reuse, 0x22f, P4 ;  /* 0x0000022f5900780c */ /* 0x040fe20002784470 */
[----:B------:R-:W-:Y:S01]  /*05d0*/  UIMAD UR6, UR11, UR6, UR9 ;  /* 0x000000060b0672a4 */ /* 0x000fe2000f8e0209 */
[----:B------:R-:W-:-:S02]  /*05e0*/  ISETP.GT.U32.OR P3, PT, R89, 0x22f, P3 ;  /* 0x0000022f5900780c */ /* 0x000fc40001f64470 */
[----:B------:R-:W-:Y:S01]  /*05f0*/  ULDC.64 UR10, c[0x0][0x280] ;  /* 0x0000a000000a7ab9 */ /* 0x000fe20000000a00 */
[----:B------:R-:W-:Y:S01]  /*0600*/  UIMAD UR6, UR6, 0x46, URZ ;  /* 0x00000046060678a4 */ /* 0x000fe2000f8e023f */
[----:B------:R-:W3:Y:S01]  /*0610*/  @!P2 LDC.64 R18, c[0x0][0x220] ;  /* 0x00008800ff12ab82 */ /* 0x000ee20000000a00 */
[----:B------:R-:W-:-:S04]  /*0620*/  UIMAD UR5, UR5, UR10, URZ ;  /* 0x0000000a050572a4 */ /* 0x000fc8000f8e023f */
[----:B------:R-:W-:Y:S01]  /*0630*/  IMAD.U32 R3, RZ, RZ, UR6 ;  /* 0x00000006ff037e24 */ /* 0x000fe2000f8e00ff */
[----:B------:R-:W-:Y:S01]  /*0640*/  IADD3 R42, P1, R50, UR6, RZ ;  /* 0x00000006322a7c10 */ /* 0x000fe2000ff3e0ff */
[----:B------:R-:W-:Y:S01]  /*0650*/  UIMAD UR5, UR7, UR11, UR5 ;  /* 0x0000000b070572a4 */ /* 0x000fe2000f8e0205 */
[----:B------:R-:W4:Y:S02]  /*0660*/  @!P5 LDC.64 R12, c[0x0][0x270] ;  /* 0x00009c00ff0cdb82 */ /* 0x000f240000000a00 */
[----:B------:R-:W-:Y:S01]  /*0670*/  LEA.HI.X.SX32 R43, R3, R0, 0x1, P1 ;  /* 0x00000000032b7211 */ /* 0x000fe200008f0eff */
[----:B0-----:R-:W-:Y:S01]  /*0680*/  @P0 IMAD R0, R6, R4, RZ ;  /* 0x0000000406000224 */ /* 0x001fe200078e02ff */
[----:B------:R-:W-:-:S03]  /*0690*/  MOV R3, UR10 ;  /* 0x0000000a00037c02 */ /* 0x000fc60008000f00 */
[----:B------:R-:W-:Y:S01]  /*06a0*/  @P0 IMAD R5, R51, R5, R0 ;  /* 0x0000000533050224 */ /* 0x000fe200078e0200 */
[----:B------:R-:W0:Y:S01]  /*06b0*/  @!P5 LDC.64 R6, c[0x0][0x220] ;  /* 0x00008800ff06db82 */ /* 0x000e220000000a00 */
[----:B------:R-:W-:-:S04]  /*06c0*/  IMAD.WIDE.U32 R42, R3, UR7, R42 ;  /* 0x00000007032a7c25 */ /* 0x000fc8000f8e002a */
[----:B--2---:R-:W-:Y:S01]  /*06d0*/  @!P2 IMAD R0, R90, R14, RZ ;  /* 0x0000000e5a00a224 */ /* 0x004fe200078e02ff */
[----:B------:R-:W-:Y:S02]  /*06e0*/  IADD3 R45, R43, UR5, RZ ;  /* 0x000000052b2d7c10 */ /* 0x000fe4000fffe0ff */
[-C--:B------:R-:W-:Y:S01]  /*06f0*/  @P0 MOV R44, R42.reuse ;  /* 0x0000002a002c0202 */ /* 0x080fe20000000f00 */
[----:B------:R-:W2:Y:S01]  /*0700*/  @!P4 LDC.64 R2, c[0x0][0x270] ;  /* 0x00009c00ff02cb82 */ /* 0x000ea20000000a00 */
[----:B------:R-:W-:Y:S01]  /*0710*/  @!P2 MOV R10, R42 ;  /* 0x0000002a000aa202 */ /* 0x000fe20000000f00 */
[----:B------:R-:W-:Y:S01]  /*0720*/  @!P2 IMAD R15, R88, R15, R0 ;  /* 0x0000000f580fa224 */ /* 0x000fe200078e0200 */
[----:B------:R-:W-:Y:S01]  /*0730*/  @!P2 MOV R11, R45 ;  /* 0x0000002d000ba202 */ /* 0x000fe20000000f00 */
[----:B------:R-:W-:-:S04]  /*0740*/  @P0 IMAD.WIDE.U32 R8, R51, R4, R44 ;  /* 0x0000000433080225 */ /* 0x000fc800078e002c */
[----:B------:R-:W-:Y:S01]  /*0750*/  @!P2 IMAD.WIDE.U32 R10, R88, R14, R10 ;  /* 0x0000000e580aa225 */ /* 0x000fe200078e000a */
[----:B-1----:R-:W-:Y:S02]  /*0760*/  @P0 LEA R4, P1, R8, R16, 0x1 ;  /* 0x0000001008040211 */ /* 0x002fe400078208ff */
[----:B------:R-:W-:Y:S01]  /*0770*/  @!P5 MOV R14, R42 ;  /* 0x0000002a000ed202 */ /* 0x000fe20000000f00 */
[----:B------:R-:W-:Y:S01]  /*0780*/  @P0 IMAD.IADD R5, R9, 0x1, R5 ;  /* 0x0000000109050824 */ /* 0x000fe200078e0205 */
[----:B------:R-:W-:Y:S01]  /*0790*/  @!P2 IADD3 R0, R11, R15, RZ ;  /* 0x0000000f0b00a210 */ /* 0x000fe20007ffe0ff */
[----:B----4-:R-:W-:Y:S01]  /*07a0*/  @!P5 IMAD R9, R92, R12, RZ ;  /* 0x0000000c5c09d224 */ /* 0x010fe200078e02ff */
[----:B---3--:R-:W-:Y:S02]  /*07b0*/  @!P2 LEA R16, P6, R10, R18, 0x1 ;  /* 0x000000120a10a211 */ /* 0x008fe400078c08ff */
[----:B------:R-:W-:Y:S02]  /*07c0*/  @P0 LEA.HI.X R5, R8, R17, R5, 0x1, P1 ;  /* 0x0000001108050211 */ /* 0x000fe400008f0c05 */
[----:B------:R-:W-:Y:S01]  /*07d0*/  @!P2 LEA.HI.X R17, R10, R19, R0, 0x1, P6 ;  /* 0x000000130a11a211 */ /* 0x000fe200030f0c00 */
[----:B------:R-:W-:Y:S01]  /*07e0*/  @!P5 IMAD R19, R86, R13, R9 ;  /* 0x0000000d5613d224 */ /* 0x000fe200078e0209 */
[----:B------:R-:W1:Y:S01]  /*07f0*/  @!P4 LDC.64 R10, c[0x0][0x220] ;  /* 0x00008800ff0acb82 */ /* 0x000e620000000a00 */
[----:B------:R-:W-:-:S02]  /*0800*/  ISETP.GE.U32.AND P1, PT, R68, UR12, PT ;  /* 0x0000000c44007c0c */ /* 0x000fc4000bf26070 */
[----:B------:R-:W-:Y:S01]  /*0810*/  @!P5 MOV R15, R45 ;  /* 0x0000002d000fd202 */ /* 0x000fe20000000f00 */
[----:B--2---:R-:W-:Y:S01]  /*0820*/  @!P4 IMAD R0, R93, R2, RZ ;  /* 0x000000025d00c224 */ /* 0x004fe200078e02ff */
[----:B------:R-:W-:Y:S01]  /*0830*/  ISETP.GE.AND.EX P1, PT, R23, UR13, PT, P1 ;  /* 0x0000000d17007c0c */ /* 0x000fe2000bf26310 */
[----:B------:R2:W3:Y:S01]  /*0840*/  @!P2 LDG.E R39, desc[UR14][R16.64] ;  /* 0x0000000e1027a981 */ /* 0x0004e2000c1e1900 */
[----:B------:R-:W-:Y:S01]  /*0850*/  ISETP.GE.U32.AND P6, PT, R64, UR12, PT ;  /* 0x0000000c40007c0c */ /* 0x000fe2000bfc6070 */
[----:B------:R-:W2:Y:S01]  /*0860*/  @!P3 LDC.64 R8, c[0x0][0x270] ;  /* 0x00009c00ff08bb82 */ /* 0x000ea20000000a00 */
[----:B------:R-:W-:Y:S01]  /*0870*/  @!P5 IMAD.WIDE.U32 R12, R86, R12, R14 ;  /* 0x0000000c560cd225 */ /* 0x000fe200078e000e */
[----:B------:R-:W-:Y:S02]  /*0880*/  ISETP.GT.U32.OR P1, PT, R89, 0x22f, P1 ;  /* 0x0000022f5900780c */ /* 0x000fe40000f24470 */
[----:B------:R-:W-:Y:S01]  /*0890*/  ISETP.GE.AND.EX P2, PT, R20, UR13, PT, P6 ;  /* 0x0000000d14007c0c */ /* 0x000fe2000bf46360 */
[----:B------:R-:W-:Y:S01]  /*08a0*/  @!P4 IMAD R21, R78, R3, R0 ;  /* 0x000000034e15c224 */ /* 0x000fe200078e0200 */
[----:B------:R-:W-:Y:S01]  /*08b0*/  @!P5 IADD3 R0, R13, R19, RZ ;  /* 0x000000130d00d210 */ /* 0x000fe20007ffe0ff */
[----:B------:R-:W-:Y:S01]  /*08c0*/  @!P4 IMAD.MOV.U32 R19, RZ, RZ, R45 ;  /* 0x000000ffff13c224 */ /* 0x000fe200078e002d */
[----:B------:R-:W-:Y:S01]  /*08d0*/  @!P4 MOV R18, R42 ;  /* 0x0000002a0012c202 */ /* 0x000fe20000000f00 */
[----:B------:R-:W4:Y:S01]  /*08e0*/  @!P3 LDC.64 R14, c[0x0][0x220] ;  /* 0x00008800ff0ebb82 */ /* 0x000f220000000a00 */
[----:B------:R-:W-:-:S02]  /*08f0*/  ISETP.GT.U32.OR P2, PT, R89, 0x22f, P2 ;  /* 0x0000022f5900780c */ /* 0x000fc40001744470 */
[----:B0-----:R-:W-:Y:S01]  /*0900*/  @!P5 LEA R6, P6, R12, R6, 0x1 ;  /* 0x000000060c06d211 */ /* 0x001fe200078c08ff */
[----:B------:R-:W-:-:S03]  /*0910*/  @!P4 IMAD.WIDE.U32 R18, R78, R2, R18 ;  /* 0x000000024e12c225 */ /* 0x000fc600078e0012 */
[----:B------:R-:W-:Y:S01]  /*0920*/  @!P5 LEA.HI.X R7, R12, R7, R0, 0x1, P6 ;  /* 0x000000070c07d211 */ /* 0x000fe200030f0c00 */
[----:B------:R-:W0:Y:S01]  /*0930*/  @!P1 LDC.64 R2, c[0x0][0x270] ;  /* 0x00009c00ff029b82 */ /* 0x000e220000000a00 */
[----:B------:R-:W-:Y:S02]  /*0940*/  @!P4 IADD3 R0, R19, R21, RZ ;  /* 0x000000151300c210 */ /* 0x000fe40007ffe0ff */
[----:B-1----:R-:W-:Y:S01]  /*0950*/  @!P4 LEA R12, P6, R18, R10, 0x1 ;  /* 0x0000000a120cc211 */ /* 0x002fe200078c08ff */
[----:B------:R1:W5:Y:S01]  /*0960*/  @!P5 LDG.E R38, desc[UR14][R6.64] ;  /* 0x0000000e0626d981 */ /* 0x000362000c1e1900 */
[----:B--2---:R-:W-:Y:S02]  /*0970*/  @!P3 IMAD R16, R22, R8, RZ ;  /* 0x000000081610b224 */ /* 0x004fe400078e02ff */
[----:B------:R-:W-:Y:S02]  /*0980*/  @!P4 LEA.HI.X R13, R18, R11, R0, 0x1, P6 ;  /* 0x0000000b120dc211 */ /* 0x000fe400030f0c00 */
[----:B------:R-:W2:Y:S01]  /*0990*/  @!P2 LDC.64 R10, c[0x0][0x270] ;  /* 0x00009c00ff0aab82 */ /* 0x000ea20000000a00 */
[----:B------:R-:W-:Y:S01]  /*09a0*/  @!P3 IMAD R19, R71, R9, R16 ;  /* 0x000000094713b224 */ /* 0x000fe200078e0210 */
[----:B------:R-:W-:-:S02]  /*09b0*/  @!P3 MOV R16, R42 ;  /* 0x0000002a0010b202 */ /* 0x000fc40000000f00 */
[----:B------:R-:W-:Y:S02]  /*09c0*/  @!P3 MOV R17, R45 ;  /* 0x0000002d0011b202 */ /* 0x000fe40000000f00 */
[----:B------:R-:W-:Y:S02]  /*09d0*/  CS2R R36, SRZ ;  /* 0x0000000000247805 */ /* 0x000fe4000001ff00 */
[----:B------:R-:W-:Y:S02]  /*09e0*/  SHF.R.S32.HI R24, RZ, 0x1f, R60 ;  /* 0x0000001fff187819 */ /* 0x000fe4000001143c */
[----:B------:R-:W-:Y:S01]  /*09f0*/  ISETP.GE.U32.AND P6, PT, R60, UR12, PT ;  /* 0x0000000c3c007c0c */ /* 0x000fe2000bfc6070 */
[----:B-1----:R-:W1:Y:S01]  /*0a00*/  @!P2 LDC.64 R6, c[0x0][0x220] ;  /* 0x00008800ff06ab82 */ /* 0x002e620000000a00 */
[----:B------:R-:W-:Y:S02]  /*0a10*/  SHF.R.S32.HI R22, RZ, 0x1f, R49 ;  /* 0x0000001fff167819 */ /* 0x000fe40000011431 */
[----:B------:R-:W-:Y:S01]  /*0a20*/  ISETP.GE.U32.AND P5, PT, R49, UR12, PT ;  /* 0x0000000c31007c0c */ /* 0x000fe2000bfa6070 */
[----:B------:R-:W-:Y:S01]  /*0a30*/  @!P3 IMAD.WIDE.U32 R16, R71, R8, R16 ;  /* 0x000000084710b225 */ /* 0x000fe200078e0010 */
[----:B------:R-:W-:Y:S01]  /*0a40*/  ISETP.GE.AND.EX P6, PT, R24, UR13, PT, P6 ;  /* 0x0000000d18007c0c */ /* 0x000fe2000bfc6360 */
[----:B------:R4:W5:Y:S01]  /*0a50*/  @!P4 LDG.E R37, desc[UR14][R12.64] ;  /* 0x0000000e0c25c981 */ /* 0x000962000c1e1900 */
[----:B------:R-:W-:Y:S01]  /*0a60*/  ISETP.GE.AND.EX P5, PT, R22, UR13, PT, P5 ;  /* 0x0000000d16007c0c */ /* 0x000fe2000bfa6350 */
[----:B------:R-:W1:Y:S01]  /*0a70*/  @!P1 LDC.64 R8, c[0x0][0x220] ;  /* 0x00008800ff089b82 */ /* 0x000e620000000a00 */
[----:B------:R-:W-:-:S02]  /*0a80*/  ISETP.GT.U32.OR P4, PT, R89, 0x22f, P6 ;  /* 0x0000022f5900780c */ /* 0x000fc40003784470 */
[----:B------:R-:W-:Y:S02]  /*0a90*/  ISETP.GT.U32.OR P5, PT, R89, 0x22f, P5 ;  /* 0x0000022f5900780c */ /* 0x000fe40002fa4470 */
[----:B------:R-:W-:Y:S01]  /*0aa0*/  @!P3 IADD3 R0, R17, R19, RZ ;  /* 0x000000131100b210 */ /* 0x000fe20007ffe0ff */
[----:B0-----:R-:W-:Y:S01]  /*0ab0*/  @!P1 IMAD R17, R23, R2, RZ ;  /* 0x0000000217119224 */ /* 0x001fe200078e02ff */
[----:B------:R-:W-:Y:S01]  /*0ac0*/  @!P1 MOV R18, R42 ;  /* 0x0000002a00129202 */ /* 0x000fe20000000f00 */
[----:B------:R-:W-:Y:S01]  /*0ad0*/  @!P1 IMAD.MOV.U32 R19, RZ, RZ, R45 ;  /* 0x000000ffff139224 */ /* 0x000fe200078e002d */
[----:B----4-:R-:W-:Y:S01]  /*0ae0*/  @!P3 LEA R14, P6, R16, R14, 0x1 ;  /* 0x0000000e100eb211 */ /* 0x010fe200078c08ff */
[C---:B------:R-:W-:Y:S01]  /*0af0*/  @!P1 IMAD R21, R68.reuse, R3, R17 ;  /* 0x0000000344159224 */ /* 0x040fe200078e0211 */
[----:B------:R-:W-:Y:S01]  /*0b00*/  @!P2 MOV R17, R45 ;  /* 0x0000002d0011a202 */ /* 0x000fe20000000f00 */
[----:B------:R-:W-:Y:S01]  /*0b10*/  @!P1 IMAD.WIDE.U32 R18, R68, R2, R18 ;  /* 0x0000000244129225 */ /* 0x000fe200078e0012 */
[----:B------:R-:W-:Y:S01]  /*0b20*/  @!P3 LEA.HI.X R15, R16, R15, R0, 0x1, P6 ;  /* 0x0000000f100fb211 */ /* 0x000fe200030f0c00 */
[----:B------:R-:W0:Y:S01]  /*0b30*/  @!P4 LDC.64 R12, c[0x0][0x270] ;  /* 0x00009c00ff0ccb82 */ /* 0x000e220000000a00 */
[----:B------:R-:W-:Y:S01]  /*0b40*/  @!P2 MOV R16, R42 ;  /* 0x0000002a0010a202 */ /* 0x000fe20000000f00 */
[----:B--2---:R-:W-:-:S02]  /*0b50*/  @!P2 IMAD R0, R20, R10, RZ ;  /* 0x0000000a1400a224 */ /* 0x004fc400078e02ff */
[----:B------:R2:W4:Y:S04]  /*0b60*/  @!P3 LDG.E R36, desc[UR14][R14.64] ;  /* 0x0000000e0e24b981 */ /* 0x000528000c1e1900 */
[----:B------:R-:W2:Y:S01]  /*0b70*/  @!P5 LDC.64 R2, c[0x0][0x270] ;  /* 0x00009c00ff02db82 */ /* 0x000ea20000000a00 */
[C---:B------:R-:W-:Y:S01]  /*0b80*/  @!P2 IMAD R23, R64.reuse, R11, R0 ;  /* 0x0000000b4017a224 */ /* 0x040fe200078e0200 */
[----:B------:R-:W-:Y:S01]  /*0b90*/  @!P1 IADD3 R0, R19, R21, RZ ;  /* 0x0000001513009210 */ /* 0x000fe20007ffe0ff */
[----:B------:R-:W-:Y:S01]  /*0ba0*/  @!P2 IMAD.WIDE.U32 R10, R64, R10, R16 ;  /* 0x0000000a400aa225 */ /* 0x000fe200078e0010 */
[----:B-1----:R-:W-:Y:S02]  /*0bb0*/  @!P1 LEA R16, P6, R18, R8, 0x1 ;  /* 0x0000000812109211 */ /* 0x002fe400078c08ff */
[----:B------:R-:W-:-:S02]  /*0bc0*/  SHF.R.S32.HI R20, RZ, 0x1f, R48 ;  /* 0x0000001fff147819 */ /* 0x000fc40000011430 */
[----:B------:R-:W-:Y:S02]  /*0bd0*/  ISETP.GE.U32.AND P3, PT, R48, UR12, PT ;  /* 0x0000000c30007c0c */ /* 0x000fe4000bf66070 */
[----:B------:R-:W-:Y:S02]  /*0be0*/  @!P1 LEA.HI.X R17, R18, R9, R0, 0x1, P6 ;  /* 0x0000000912119211 */ /* 0x000fe400030f0c00 */
[----:B------:R-:W1:Y:S01]  /*0bf0*/  @!P4 LDC.64 R8, c[0x0][0x220] ;  /* 0x00008800ff08cb82 */ /* 0x000e620000000a00 */
[----:B------:R-:W-:Y:S02]  /*0c00*/  ISETP.GE.AND.EX P3, PT, R20, UR13, PT, P3 ;  /* 0x0000000d14007c0c */ /* 0x000fe4000bf66330 */
[----:B------:R-:W-:Y:S02]  /*0c10*/  @!P2 IADD3 R0, R11, R23, RZ ;  /* 0x000000170b00a210 */ /* 0x000fe40007ffe0ff */
[----:B------:R-:W-:Y:S02]  /*0c20*/  @!P2 LEA R18, P6, R10, R6, 0x1 ;  /* 0x000000060a12a211 */ /* 0x000fe400078c08ff */
[----:B------:R-:W-:-:S02]  /*0c30*/  ISETP.GT.U32.OR P3, PT, R89, 0x22f, P3 ;  /* 0x0000022f5900780c */ /* 0x000fc40001f64470 */
[----:B------:R-:W-:Y:S02]  /*0c40*/  @!P2 LEA.HI.X R19, R10, R7, R0, 0x1, P6 ;  /* 0x000000070a13a211 */ /* 0x000fe400030f0c00 */
[----:B------:R-:W-:Y:S01]  /*0c50*/  CS2R R34, SRZ ;  /* 0x0000000000227805 */ /* 0x000fe2000001ff00 */
[----:B------:R-:W1:Y:S01]  /*0c60*/  @!P5 LDC.64 R10, c[0x0][0x220] ;  /* 0x00008800ff0adb82 */ /* 0x000e620000000a00 */
[----:B0-----:R-:W-:Y:S01]  /*0c70*/  @!P4 IMAD R0, R24, R12, RZ ;  /* 0x0000000c1800c224 */ /* 0x001fe200078e02ff */
[----:B------:R-:W-:Y:S01]  /*0c80*/  @!P4 MOV R6, R42 ;  /* 0x0000002a0006c202 */ /* 0x000fe20000000f00 */
[----:B--2---:R-:W-:Y:S02]  /*0c90*/  @!P5 IMAD R14, R22, R2, RZ ;  /* 0x00000002160ed224 */ /* 0x004fe400078e02ff */
[----:B------:R-:W-:Y:S01]  /*0ca0*/  @!P4 IMAD.MOV.U32 R7, RZ, RZ, R45 ;  /* 0x000000ffff07c224 */ /* 0x000fe200078e002d */
[----:B------:R0:W2:Y:S01]  /*0cb0*/  @!P1 LDG.E R35, desc[UR14][R16.64] ;  /* 0x0000000e10239981 */ /* 0x0000a2000c1e1900 */
[C---:B------:R-:W-:Y:S01]  /*0cc0*/  @!P4 IMAD R21, R60.reuse, R13, R0 ;  /* 0x0000000d3c15c224 */ /* 0x040fe200078e0200 */
[----:B------:R-:W-:Y:S01]  /*0cd0*/  @!P5 MOV R15, R45 ;  /* 0x0000002d000fd202 */ /* 0x000fe20000000f00 */
[----:B------:R-:W-:Y:S01]  /*0ce0*/  @!P5 IMAD R23, R49, R3, R14 ;  /* 0x000000033117d224 */ /* 0x000fe200078e020e */
[----:B------:R0:W2:Y:S01]  /*0cf0*/  @!P2 LDG.E R34, desc[UR14][R18.64] ;  /* 0x0000000e1222a981 */ /* 0x0000a2000c1e1900 */
[----:B------:R-:W-:Y:S01]  /*0d00*/  @!P4 IMAD.WIDE.U32 R12, R60, R12, R6 ;  /* 0x0000000c3c0cc225 */ /* 0x000fe200078e0006 */
[----:B------:R-:W-:Y:S01]  /*0d10*/  @!P5 MOV R14, R42 ;  /* 0x0000002a000ed202 */ /* 0x000fe20000000f00 */
[----:B------:R-:W1:Y:S01]  /*0d20*/  @!P3 LDC.64 R6, c[0x0][0x270] ;  /* 0x00009c00ff06bb82 */ /* 0x000e620000000a00 */
[----:B------:R-:W-:-:S02]  /*0d30*/  ISETP.GE.U32.AND P1, PT, R47, UR12, PT ;  /* 0x0000000c2f007c0c */ /* 0x000fc4000bf26070 */
[----:B0-----:R-:W-:Y:S02]  /*0d40*/  SHF.R.S32.HI R16, RZ, 0x1f, R46 ;  /* 0x0000001fff107819 */ /* 0x001fe4000001142e */
[----:B------:R-:W-:Y:S01]  /*0d50*/  SHF.R.S32.HI R18, RZ, 0x1f, R47 ;  /* 0x0000001fff127819 */ /* 0x000fe2000001142f */
[----:B------:R-:W-:Y:S01]  /*0d60*/  @!P5 IMAD.WIDE.U32 R14, R49, R2, R14 ;  /* 0x00000002310ed225 */ /* 0x000fe200078e000e */
[----:B------:R-:W-:Y:S02]  /*0d70*/  ISETP.GE.U32.AND P2, PT, R46, UR12, PT ;  /* 0x0000000c2e007c0c */ /* 0x000fe4000bf46070 */
[----:B------:R-:W-:Y:S02]  /*0d80*/  ISETP.GE.AND.EX P1, PT, R18, UR13, PT, P1 ;  /* 0x0000000d12007c0c */ /* 0x000fe4000bf26310 */
[----:B------:R-:W-:Y:S02]  /*0d90*/  @!P4 IADD3 R0, R13, R21, RZ ;  /* 0x000000150d00c210 */ /* 0x000fe40007ffe0ff */
[----:B-1----:R-:W-:-:S02]  /*0da0*/  @!P4 LEA R2, P6, R12, R8, 0x1 ;  /* 0x000000080c02c211 */ /* 0x002fc400078c08ff */
[----:B------:R-:W-:Y:S02]  /*0db0*/  ISETP.GE.AND.EX P2, PT, R16, UR13, PT, P2 ;  /* 0x0000000d10007c0c */ /* 0x000fe4000bf46320 */
[C---:B------:R-:W-:Y:S02]  /*0dc0*/  ISETP.GT.U32.OR P1, PT, R89.reuse, 0x22f, P1 ;  /* 0x0000022f5900780c */ /* 0x040fe40000f24470 */
[----:B------:R-:W-:Y:S02]  /*0dd0*/  @!P4 LEA.HI.X R3, R12, R9, R0, 0x1, P6 ;  /* 0x000000090c03c211 */ /* 0x000fe400030f0c00 */
[----:B------:R-:W0:Y:S01]  /*0de0*/  @!P3 LDC.64 R8, c[0x0][0x220] ;  /* 0x00008800ff08bb82 */ /* 0x000e220000000a00 */
[----:B------:R-:W-:Y:S02]  /*0df0*/  ISETP.GT.U32.OR P2, PT, R89, 0x22f, P2 ;  /* 0x0000022f5900780c */ /* 0x000fe40001744470 */
[----:B------:R-:W-:Y:S02]  /*0e00*/  CS2R R32, SRZ ;  /* 0x0000000000207805 */ /* 0x000fe4000001ff00 */
[----:B------:R-:W-:-:S02]  /*0e10*/  @!P5 IADD3 R0, R15, R23, RZ ;  /* 0x000000170f00d210 */ /* 0x000fc40007ffe0ff */
[C---:B------:R-:W-:Y:S02]  /*0e20*/  @!P5 LEA R12, P6, R14.reuse, R10, 0x1 ;  /* 0x0000000a0e0cd211 */ /* 0x040fe400078c08ff */
[----:B------:R-:W-:Y:S01]  /*0e30*/  SHF.R.S32.HI R22, RZ, 0x1f, R41 ;  /* 0x0000001fff167819 */ /* 0x000fe20000011429 */
[----:B------:R1:W2:Y:S01]  /*0e40*/  @!P4 LDG.E R33, desc[UR14][R2.64] ;  /* 0x0000000e0221c981 */ /* 0x0002a2000c1e1900 */
[----:B------:R-:W-:Y:S02]  /*0e50*/  @!P5 LEA.HI.X R13, R14, R11, R0, 0x1, P6 ;  /* 0x0000000b0e0dd211 */ /* 0x000fe400030f0c00 */
[----:B------:R-:W0:Y:S01]  /*0e60*/  @!P1 LDC.64 R10, c[0x0][0x270] ;  /* 0x00009c00ff0a9b82 */ /* 0x000e220000000a00 */
[----:B------:R-:W-:Y:S01]  /*0e70*/  ISETP.GE.U32.AND P4, PT, R41, UR12, PT ;  /* 0x0000000c29007c0c */ /* 0x000fe2000bf86070 */
[----:B------:R-:W-:Y:S01]  /*0e80*/  @!P3 IMAD R0, R20, R6, RZ ;  /* 0x000000061400b224 */ /* 0x000fe200078e02ff */
[----:B------:R0:W2:Y:S01]  /*0e90*/  @!P5 LDG.E R32, desc[UR14][R12.64] ;  /* 0x0000000e0c20d981 */ /* 0x0000a2000c1e1900 */
[----:B-1----:R-:W-:-:S04]  /*0ea0*/  @!P3 MOV R2, R42 ;  /* 0x0000002a0002b202 */ /* 0x002fc80000000f00 */
[----:B------:R-:W1:Y:S01]  /*0eb0*/  @!P2 LDC.64 R14, c[0x0][0x270] ;  /* 0x00009c00ff0eab82 */ /* 0x000e620000000a00 */
[----:B------:R-:W-:Y:S01]  /*0ec0*/  @!P3 MOV R3, R45 ;  /* 0x0000002d0003b202 */ /* 0x000fe20000000f00 */
[----:B------:R-:W-:Y:S01]  /*0ed0*/  @!P3 IMAD R17, R48, R7, R0 ;  /* 0x000000073011b224 */ /* 0x000fe200078e0200 */
[----:B------:R-:W-:Y:S01]  /*0ee0*/  ISETP.GE.AND.EX P4, PT, R22, UR13, PT, P4 ;  /* 0x0000000d16007c0c */ /* 0x000fe2000bf86340 */
[----:B------:R-:W-:-:S03]  /*0ef0*/  @!P3 IMAD.WIDE.U32 R6, R48, R6, R2 ;  /* 0x000000063006b225 */ /* 0x000fc600078e0002 */
[----:B------:R-:W-:Y:S01]  /*0f00*/  ISETP.GT.U32.OR P4, PT, R89, 0x22f, P4 ;  /* 0x0000022f5900780c */ /* 0x000fe20002784470 */
[----:B------:R-:W1:Y:S01]  /*0f10*/  @!P1 LDC.64 R2, c[0x0][0x220] ;  /* 0x00008800ff029b82 */ /* 0x000e620000000a00 */
[----:B------:R-:W-:Y:S01]  /*0f20*/  HFMA2.MMA R19, -RZ, RZ, 0, 0 ;  /* 0x00000000ff137435 */ /* 0x000fe200000001ff */
[----:B------:R-:W-:Y:S01]  /*0f30*/  @!P3 IMAD.IADD R0, R7, 0x1, R17 ;  /* 0x000000010700b824 */ /* 0x000fe200078e0211 */
[----:B------:R-:W-:Y:S02]  /*0f40*/  SHF.R.S32.HI R20, RZ, 0x1f, R40 ;  /* 0x0000001fff147819 */ /* 0x000fe40000011428 */
[----:B------:R-:W-:Y:S02]  /*0f50*/  ISETP.GE.U32.AND P5, PT, R40, UR12, PT ;  /* 0x0000000c28007c0c */ /* 0x000fe4000bfa6070 */
[----:B0-----:R-:W-:Y:S02]  /*0f60*/  @!P3 LEA R8, P6, R6, R8, 0x1 ;  /* 0x000000080608b211 */ /* 0x001fe400078c08ff */
[----:B------:R-:W-:-:S02]  /*0f70*/  ISETP.GE.AND.EX P5, PT, R20, UR13, PT, P5 ;  /* 0x0000000d14007c0c */ /* 0x000fc4000bfa6350 */
[----:B------:R-:W-:Y:S02]  /*0f80*/  @!P3 LEA.HI.X R9, R6, R9, R0, 0x1, P6 ;  /* 0x000000090609b211 */ /* 0x000fe400030f0c00 */
[----:B------:R-:W0:Y:S01]  /*0f90*/  @!P2 LDC.64 R6, c[0x0][0x220] ;  /* 0x00008800ff06ab82 */ /* 0x000e220000000a00 */
[----:B------:R-:W-:Y:S02]  /*0fa0*/  ISETP.GT.U32.OR P5, PT, R89, 0x22f, P5 ;  /* 0x0000022f5900780c */ /* 0x000fe40002fa4470 */
[----:B------:R1:W2:Y:S01]  /*0fb0*/  @!P3 LDG.E R19, desc[UR14][R8.64] ;  /* 0x0000000e0813b981 */ /* 0x0002a2000c1e1900 */
[----:B------:R-:W-:Y:S01]  /*0fc0*/  @!P1 IMAD R0, R18, R10, RZ ;  /* 0x0000000a12009224 */ /* 0x000fe200078e02ff */
[----:B------:R-:W-:Y:S02]  /*0fd0*/  @!P1 MOV R12, R42 ;  /* 0x0000002a000c9202 */ /* 0x000fe40000000f00 */
[----:B------:R-:W-:Y:S01]  /*0fe0*/  @!P1 MOV R13, R45 ;  /* 0x0000002d000d9202 */ /* 0x000fe20000000f00 */
[----:B-1----:R-:W-:Y:S01]  /*0ff0*/  @!P2 IMAD R16, R16, R14, RZ ;  /* 0x0000000e1010a224 */ /* 0x002fe200078e02ff */
[----:B------:R-:W1:Y:S01]  /*1000*/  @!P4 LDC.64 R8, c[0x0][0x270] ;  /* 0x00009c00ff08cb82 */ /* 0x000e620000000a00 */
[----:B------:R-:W-:-:S02]  /*1010*/  @!P1 IMAD R21, R47, R11, R0 ;  /* 0x0000000b2f159224 */ /* 0x000fc400078e0200 */
[----:B------:R-:W-:Y:S01]  /*1020*/  @!P1 IMAD.WIDE.U32 R10, R47, R10, R12 ;  /* 0x0000000a2f0a9225 */ /* 0x000fe200078e000c */
[----:B------:R-:W-:Y:S01]  /*1030*/  @!P2 MOV R17, R45 ;  /* 0x0000002d0011a202 */ /* 0x000fe20000000f00 */
[----:B------:R-:W-:Y:S02]  /*1040*/  HFMA2.MMA R18, -RZ, RZ, 0, 0 ;  /* 0x00000000ff127435 */ /* 0x000fe400000001ff */
[----:B------:R-:W-:Y:S01]  /*1050*/  @!P2 IMAD R23, R46, R15, R16 ;  /* 0x0000000f2e17a224 */ /* 0x000fe200078e0210 */
[----:B------:R-:W-:Y:S01]  /*1060*/  @!P2 MOV R16, R42 ;  /* 0x0000002a0010a202 */ /* 0x000fe20000000f00 */
[----:B------:R-:W-:Y:S01]  /*1070*/  @!P1 IMAD.IADD R11, R11, 0x1, R21 ;  /* 0x000000010b0b9824 */ /* 0x000fe200078e0215 */
[----:B------:R-:W3:Y:S01]  /*1080*/  @!P5 LDC.64 R12, c[0x0][0x270] ;  /* 0x00009c00ff0cdb82 */ /* 0x000ee20000000a00 */
[----:B------:R-:W-:Y:S02]  /*1090*/  @!P1 LEA R2, P6, R10, R2, 0x1 ;  /* 0x000000020a029211 */ /* 0x000fe400078c08ff */
[----:B------:R-:W-:Y:S01]  /*10a0*/  IADD3 R0, R51, 0xe0, RZ ;  /* 0x000000e033007810 */ /* 0x000fe20007ffe0ff */
[----:B------:R-:W-:Y:S01]  /*10b0*/  @!P2 IMAD.WIDE.U32 R14, R46, R14, R16 ;  /* 0x0000000e2e0ea225 */ /* 0x000fe200078e0010 */
[----:B------:R-:W-:-:S03]  /*10c0*/  @!P1 LEA.HI.X R3, R10, R3, R11, 0x1, P6 ;  /* 0x000000030a039211 */ /* 0x000fc600030f0c0b */
[----:B------:R-:W3:Y:S01]  /*10d0*/  @!P4 LDC.64 R10, c[0x0][0x220] ;  /* 0x00008800ff0acb82 */ /* 0x000ee20000000a00 */
[----:B------:R-:W-:Y:S01]  /*10e0*/  ISETP.GE.U32.AND P3, PT, R0, UR12, PT ;  /* 0x0000000c00007c0c */ /* 0x000fe2000bf66070 */
[----:B------:R0:W2:Y:S01]  /*10f0*/  @!P1 LDG.E R18, desc[UR14][R2.64] ;  /* 0x0000000e02129981 */ /* 0x0000a2000c1e1900 */
[----:B------:R-:W-:Y:S02]  /*1100*/  SHF.R.S32.HI R24, RZ, 0x1f, R0 ;  /* 0x0000001fff187819 */ /* 0x000fe40000011400 */
[----:B------:R-:W-:Y:S02]  /*1110*/  @!P2 IADD3 R15, R15, R23, RZ ;  /* 0x000000170f0fa210 */ /* 0x000fe40007ffe0ff */
[----:B0-----:R-:W-:Y:S02]  /*1120*/  @!P2 LEA R6, P6, R14, R6, 0x1 ;  /* 0x000000060e06a211 */ /* 0x001fe400078c08ff */
[----:B------:R-:W-:Y:S02]  /*1130*/  IADD3 R23, R51, 0xf0, RZ ;  /* 0x000000f033177810 */ /* 0x000fe40007ffe0ff */
[----:B------:R-:W-:Y:S01]  /*1140*/  ISETP.GE.AND.EX P3, PT, R24, UR13, PT, P3 ;  /* 0x0000000d18007c0c */ /* 0x000fe2000bf66330 */
[----:B------:R-:W0:Y:S01]  /*1150*/  @!P5 LDC.64 R2, c[0x0][0x220] ;  /* 0x00008800ff02db82 */ /* 0x000e220000000a00 */
[----:B------:R-:W-:Y:S01]  /*1160*/  @!P2 LEA.HI.X R7, R14, R7, R15, 0x1, P6 ;  /* 0x000000070e07a211 */ /* 0x000fe200030f0c0f */
[----:B-1----:R-:W-:Y:S01]  /*1170*/  @!P4 IMAD R14, R22, R8, RZ ;  /* 0x00000008160ec224 */ /* 0x002fe200078e02ff */
[----:B------:R-:W-:-:S02]  /*1180*/  ISETP.GE.U32.AND P1, PT, R23, UR12, PT ;  /* 0x0000000c17007c0c */ /* 0x000fc4000bf26070 */
[----:B------:R-:W-:Y:S02]  /*1190*/  SHF.R.S32.HI R26, RZ, 0x1f, R23 ;  /* 0x0000001fff1a7819 */ /* 0x000fe40000011417 */
[----:B------:R-:W-:Y:S01]  /*11a0*/  ISETP.GT.U32.OR P3, PT, R89, 0x22f, P3 ;  /* 0x0000022f5900780c */ /* 0x000fe20001f64470 */
[C---:B------:R-:W-:Y:S01]  /*11b0*/  @!P4 IMAD R21, R41.reuse, R9, R14 ;  /* 0x000000092915c224 */ /* 0x040fe200078e020e */
[----:B------:R-:W-:Y:S01]  /*11c0*/  @!P4 MOV R14, R42 ;  /* 0x0000002a000ec202 */ /* 0x000fe20000000f00 */
[----:B------:R-:W-:Y:S01]  /*11d0*/  @!P4 IMAD.MOV.U32 R15, RZ, RZ, R45 ;  /* 0x000000ffff0fc224 */ /* 0x000fe200078e002d */
[----:B------:R-:W-:Y:S02]  /*11e0*/  ISETP.GE.AND.EX P1, PT, R26, UR13, PT, P1 ;  /* 0x0000000d1a007c0c */ /* 0x000fe4000bf26310 */
[----:B------:R-:W-:Y:S01]  /*11f0*/  MOV R17, RZ ;  /* 0x000000ff00117202 */ /* 0x000fe20000000f00 */
[----:B------:R-:W-:Y:S01]  /*1200*/  @!P4 IMAD.WIDE.U32 R8, R41, R8, R14 ;  /* 0x000000082908c225 */ /* 0x000fe200078e000e */
[----:B------:R-:W-:-:S02]  /*1210*/  ISETP.GT.U32.OR P1, PT, R89, 0x22f, P1 ;  /* 0x0000022f5900780c */ /* 0x000fc40000f24470 */
[----:B------:R-:W-:Y:S01]  /*1220*/  @!P5 MOV R14, R42 ;  /* 0x0000002a000ed202 */ /* 0x000fe20000000f00 */
[-C--:B---3--:R-:W-:Y:S01]  /*1230*/  @!P5 IMAD R16, R20, R12.reuse, RZ ;  /* 0x0000000c1410d224 */ /* 0x088fe200078e02ff */
[----:B------:R-:W-:Y:S01]  /*1240*/  @!P5 MOV R15, R45 ;  /* 0x0000002d000fd202 */ /* 0x000fe20000000f00 */
[----:B------:R1:W3:Y:S01]  /*1250*/  @!P2 LDG.E R17, desc[UR14][R6.64] ;  /* 0x0000000e0611a981 */ /* 0x0002e2000c1e1900 */
[----:B------:R-:W-:Y:S01]  /*1260*/  IADD3 R29, R51, 0x100, RZ ;  /* 0x00000100331d7810 */ /* 0x000fe20007ffe0ff */
[C---:B------:R-:W-:Y:S01]  /*1270*/  @!P5 IMAD R25, R40.reuse, R13, R16 ;  /* 0x0000000d2819d224 */ /* 0x040fe200078e0210 */
[----:B------:R-:W-:Y:S01]  /*1280*/  @!P4 IADD3 R9, R9, R21, RZ ;  /* 0x000000150909c210 */ /* 0x000fe20007ffe0ff */
[----:B------:R-:W-:Y:S01]  /*1290*/  @!P5 IMAD.WIDE.U32 R12, R40, R12, R14 ;  /* 0x0000000c280cd225 */ /* 0x000fe200078e000e */
[----:B------:R-:W-:Y:S01]  /*12a0*/  @!P4 LEA R10, P6, R8, R10, 0x1 ;  /* 0x0000000a080ac211 */ /* 0x000fe200078c08ff */
[----:B------:R-:W5:Y:S01]  /*12b0*/  @!P3 LDC.64 R20, c[0x0][0x220] ;  /* 0x00008800ff14bb82 */ /* 0x000f620000000a00 */
[----:B------:R-:W-:-:S02]  /*12c0*/  ISETP.GE.U32.AND P2, PT, R29, UR12, PT ;  /* 0x0000000c1d007c0c */ /* 0x000fc4000bf46070 */
[----:B------:R-:W-:-:S05]  /*12d0*/  SHF.R.S32.HI R22, RZ, 0x1f, R29 ;  /* 0x0000001fff167819 */ /* 0x000fca000001141d */
[----:B-1----:R-:W1:Y:S01]  /*12e0*/  @!P3 LDC.64 R6, c[0x0][0x270] ;  /* 0x00009c00ff06bb82 */ /* 0x002e620000000a00 */
[----:B------:R-:W-:Y:S02]  /*12f0*/  @!P4 LEA.HI.X R11, R8, R11, R9, 0x1, P6 ;  /* 0x0000000b080bc211 */ /* 0x000fe400030f0c09 */
[----:B------:R-:W-:Y:S02]  /*1300*/  @!P5 IADD3 R13, R13, R25, RZ ;  /* 0x000000190d0dd210 */ /* 0x000fe40007ffe0ff */
[----:B0-----:R-:W-:Y:S02]  /*1310*/  @!P5 LEA R2, P6, R12, R2, 0x1 ;  /* 0x000000020c02d211 */ /* 0x001fe400078c08ff */
[----:B------:R-:W-:Y:S01]  /*1320*/  CS2R R14, SRZ ;  /* 0x00000000000e7805 */ /* 0x000fe2000001ff00 */
[----:B------:R-:W0:Y:S01]  /*1330*/  @!P1 LDC.64 R8, c[0x0][0x270] ;  /* 0x00009c00ff089b82 */ /* 0x000e220000000a00 */
[----:B------:R-:W-:Y:S02]  /*1340*/  ISETP.GE.AND.EX P2, PT, R22, UR13, PT, P2 ;  /* 0x0000000d16007c0c */ /* 0x000fe4000bf46320 */
[----:B------:R-:W-:-:S02]  /*1350*/  @!P5 LEA.HI.X R3, R12, R3, R13, 0x1, P6 ;  /* 0x000000030c03d211 */ /* 0x000fc400030f0c0d */
[----:B------:R-:W-:Y:S01]  /*1360*/  IADD3 R28, R51, 0x110, RZ ;  /* 0x00000110331c7810 */ /* 0x000fe20007ffe0ff */
[----:B------:R-:W-:Y:S01]  /*1370*/  HFMA2.MMA R16, -RZ, RZ, 0, 0 ;  /* 0x00000000ff107435 */ /* 0x000fe200000001ff */
[----:B------:R-:W-:Y:S01]  /*1380*/  ISETP.GT.U32.OR P2, PT, R89, 0x22f, P2 ;  /* 0x0000022f5900780c */ /* 0x000fe20001744470 */
[----:B------:R1:W3:Y:S01]  /*1390*/  @!P5 LDG.E R15, desc[UR14][R2.64] ;  /* 0x0000000e020fd981 */ /* 0x0002e2000c1e1900 */
[----:B------:R-:W-:Y:S02]  /*13a0*/  ISETP.GE.U32.AND P5, PT, R28, UR12, PT ;  /* 0x0000000c1c007c0c */ /* 0x000fe4000bfa6070 */
[----:B------:R-:W-:Y:S01]  /*13b0*/  SHF.R.S32.HI R31, RZ, 0x1f, R28 ;  /* 0x0000001fff1f7819 */ /* 0x000fe2000001141c */
[----:B------:R-:W-:Y:S01]  /*13c0*/  VIADD R25, R51, 0x120 ;  /* 0x0000012033197836 */ /* 0x000fe20000000000 */
[----:B------:R-:W4:Y:S02]  /*13d0*/  @P0 LDG.E R14, desc[UR14][R4.64] ;  /* 0x0000000e040e0981 */ /* 0x000f24000c1e1900 */
[----:B------:R-:W-:Y:S01]  /*13e0*/  ISETP.GE.AND.EX P5, PT, R31, UR13, PT, P5 ;  /* 0x0000000d1f007c0c */ /* 0x000fe2000bfa6350 */
[----:B-1----:R-:W-:Y:S01]  /*13f0*/  @!P3 IMAD R24, R24, R6, RZ ;  /* 0x000000061818b224 */ /* 0x002fe200078e02ff */
[----:B------:R-:W-:Y:S01]  /*1400*/  @!P3 MOV R12, R42 ;  /* 0x0000002a000cb202 */ /* 0x000fe20000000f00 */
[----:B------:R-:W1:Y:S01]  /*1410*/  @!P1 LDC.64 R2, c[0x0][0x220] ;  /* 0x00008800ff029b82 */ /* 0x000e620000000a00 */
[----:B------:R-:W-:Y:S01]  /*1420*/  @!P3 MOV R13, R45 ;  /* 0x0000002d000db202 */ /* 0x000fe20000000f00 */
[----:B------:R5:W3:Y:S01]  /*1430*/  @!P4 LDG.E R16, desc[UR14][R10.64] ;  /* 0x0000000e0a10c981 */ /* 0x000ae2000c1e1900 */
[----:B------:R-:W-:Y:S01]  /*1440*/  ISETP.GT.U32.OR P5, PT, R89, 0x22f, P5 ;  /* 0x0000022f5900780c */ /* 0x000fe20002fa4470 */
[C---:B------:R-:W-:Y:S01]  /*1450*/  @!P3 IMAD R53, R0.reuse, R7, R24 ;  /* 0x000000070035b224 */ /* 0x040fe200078e0218 */
[----:B------:R-:W-:Y:S01]  /*1460*/  ISETP.GE.U32.AND P4, PT, R25, UR12, PT ;  /* 0x0000000c19007c0c */ /* 0x000fe2000bf86070 */
[----:B------:R-:W-:Y:S01]  /*1470*/  @!P3 IMAD.WIDE.U32 R6, R0, R6, R12 ;  /* 0x000000060006b225 */ /* 0x000fe200078e000c */
[----:B------:R-:W-:Y:S01]  /*1480*/  SHF.R.S32.HI R27, RZ, 0x1f, R25 ;  /* 0x0000001fff1b7819 */ /* 0x000fe20000011419 */
[----:B-----5:R-:W5:Y:S02]  /*1490*/  @!P2 LDC.64 R10, c[0x0][0x270] ;  /* 0x00009c00ff0aab82 */ /* 0x020f640000000a00 */
[----:B0-----:R-:W-:Y:S01]  /*14a0*/  @!P1 IMAD R26, R26, R8, RZ ;  /* 0x000000081a1a9224 */ /* 0x001fe200078e02ff */
[----:B------:R-:W-:-:S02]  /*14b0*/  @!P1 MOV R4, R42 ;  /* 0x0000002a00049202 */ /* 0x000fc40000000f00 */
[----:B------:R-:W-:Y:S02]  /*14c0*/  @!P1 MOV R5, R45 ;  /* 0x0000002d00059202 */ /* 0x000fe40000000f00 */
[----:B------:R-:W-:Y:S02]  /*14d0*/  ISETP.GE.AND.EX P4, PT, R27, UR13, PT, P4 ;  /* 0x0000000d1b007c0c */ /* 0x000fe4000bf86340 */
[----:B------:R-:W-:Y:S01]  /*14e0*/  @!P3 IADD3 R0, R7, R53, RZ ;  /* 0x000000350700b210 */ /* 0x000fe20007ffe0ff */
[----:B------:R-:W-:Y:S01]  /*14f0*/  @!P1 IMAD R53, R23, R9, R26 ;  /* 0x0000000917359224 */ /* 0x000fe200078e021a */
[----:B------:R-:W-:Y:S01]  /*1500*/  ISETP.GT.U32.OR P4, PT, R89, 0x22f, P4 ;  /* 0x0000022f5900780c */ /* 0x000fe20002784470 */
[----:B------:R-:W-:Y:S01]  /*1510*/  @!P1 IMAD.WIDE.U32 R8, R23, R8, R4 ;  /* 0x0000000817089225 */ /* 0x000fe200078e0004 */
[----:B------:R-:W-:Y:S01]  /*1520*/  @!P3 LEA R20, P6, R6, R20, 0x1 ;  /* 0x000000140614b211 */ /* 0x000fe200078c08ff */
[----:B------:R-:W0:Y:S01]  /*1530*/  @!P5 LDC.64 R4, c[0x0][0x270] ;  /* 0x00009c00ff04db82 */ /* 0x000e220000000a00 */
[----:B------:R-:W-:-:S02]  /*1540*/  CS2R R12, SRZ ;  /* 0x00000000000c7805 */ /* 0x000fc4000001ff00 */
[----:B------:R-:W-:Y:S02]  /*1550*/  @!P3 LEA.HI.X R21, R6, R21, R0, 0x1, P6 ;  /* 0x000000150615b211 */ /* 0x000fe400030f0c00 */
[----:B------:R-:W-:Y:S02]  /*1560*/  @!P1 IADD3 R0, R9, R53, RZ ;  /* 0x0000003509009210 */ /* 0x000fe40007ffe0ff */
[C---:B-1----:R-:W-:Y:S01]  /*1570*/  @!P1 LEA R2, P6, R8.reuse, R2, 0x1 ;  /* 0x0000000208029211 */ /* 0x042fe200078c08ff */
[----:B------:R-:W1:Y:S01]  /*1580*/  @!P2 LDC.64 R6, c[0x0][0x220] ;  /* 0x00008800ff06ab82 */ /* 0x000e620000000a00 */
[----:B------:R-:W-:Y:S01]  /*1590*/  VIADD R24, R51, 0x130 ;  /* 0x0000013033187836 */ /* 0x000fe20000000000 */
[----:B------:R5:W3:Y:S01]  /*15a0*/  @!P3 LDG.E R13, desc[UR14][R20.64] ;  /* 0x0000000e140db981 */ /* 0x000ae2000c1e1900 */
[----:B------:R-:W-:Y:S01]  /*15b0*/  @!P1 LEA.HI.X R3, R8, R3, R0, 0x1, P6 ;  /* 0x0000000308039211 */ /* 0x000fe200030f0c00 */
[----:B-----5:R-:W-:-:S04]  /*15c0*/  @!P2 IMAD R22, R22, R10, RZ ;  /* 0x0000000a1616a224 */ /* 0x020fc800078e02ff */
[----:B------:R-:W5:Y:S01]  /*15d0*/  @!P5 LDC.64 R8, c[0x0][0x220] ;  /* 0x00008800ff08db82 */ /* 0x000f620000000a00 */
[----:B------:R-:W-:Y:S02]  /*15e0*/  ISETP.GE.U32.AND P3, PT, R24, UR12, PT ;  /* 0x0000000c18007c0c */ /* 0x000fe4000bf66070 */
[----:B------:R-:W-:-:S05]  /*15f0*/  SHF.R.S32.HI R30, RZ, 0x1f, R24 ;  /* 0x0000001fff1e7819 */ /* 0x000fca0000011418 */
[----:B------:R-:W5:Y:S01]  /*1600*/  @!P4 LDC.64 R20, c[0x0][0x270] ;  /* 0x00009c00ff14cb82 */ /* 0x000f620000000a00 */
[----:B------:R-:W-:Y:S01]  /*1610*/  IADD3 R0, R51, 0x140, RZ ;  /* 0x0000014033007810 */ /* 0x000fe20007ffe0ff */
[C---:B------:R-:W-:Y:S01]  /*1620*/  @!P2 IMAD R53, R29.reuse, R11, R22 ;  /* 0x0000000b1d35a224 */ /* 0x040fe200078e0216 */
[----:B------:R-:W-:Y:S01]  /*1630*/  ISETP.GE.AND.EX P3, PT, R30, UR13, PT, P3 ;  /* 0x0000000d1e007c0c */ /* 0x000fe2000bf66330 */
[----:B------:R0:W3:Y:S01]  /*1640*/  @!P1 LDG.E R12, desc[UR14][R2.64] ;  /* 0x0000000e020c9981 */ /* 0x0000e2000c1e1900 */
[----:B------:R-:W-:Y:S02]  /*1650*/  @!P2 MOV R22, R42 ;  /* 0x0000002a0016a202 */ /* 0x000fe40000000f00 */
[----:B------:R-:W-:Y:S02]  /*1660*/  @!P2 MOV R23, R45 ;  /* 0x0000002d0017a202 */ /* 0x000fe40000000f00 */
[----:B------:R-:W-:Y:S02]  /*1670*/  ISETP.GE.U32.AND P6, PT, R0, UR12, PT ;  /* 0x0000000c00007c0c */ /* 0x000fe4000bfc6070 */
[----:B------:R-:W-:Y:S01]  /*1680*/  SHF.R.S32.HI R26, RZ, 0x1f, R0 ;  /* 0x0000001fff1a7819 */ /* 0x000fe20000011400 */
[----:B------:R-:W-:Y:S01]  /*1690*/  @!P2 IMAD.WIDE.U32 R10, R29, R10, R22 ;  /* 0x0000000a1d0aa225 */ /* 0x000fe200078e0016 */
[----:B------:R-:W-:Y:S01]  /*16a0*/  ISETP.GT.U32.OR P3, PT, R89, 0x22f, P3 ;  /* 0x0000022f5900780c */ /* 0x000fe20001f64470 */
[----:B0-----:R-:W0:Y:S01]  /*16b0*/  @!P4 LDC.64 R2, c[0x0][0x220] ;  /* 0x00008800ff02cb82 */ /* 0x001e220000000a00 */
[----:B------:R-:W-:Y:S01]  /*16c0*/  ISETP.GE.AND.EX P6, PT, R26, UR13, PT, P6 ;  /* 0x0000000d1a007c0c */ /* 0x000fe2000bfc6360 */
[----:B------:R-:W-:Y:S01]  /*16d0*/  @!P5 IMAD R31, R31, R4, RZ ;  /* 0x000000041f1fd224 */ /* 0x000fe200078e02ff */
[----:B------:R-:W-:-:S02]  /*16e0*/  @!P5 MOV R22, R42 ;  /* 0x0000002a0016d202 */ /* 0x000fc40000000f00 */
[----:B------:R-:W-:Y:S01]  /*16f0*/  @!P5 MOV R23, R45 ;  /* 0x0000002d0017d202 */ /* 0x000fe20000000f00 */
[C---:B------:R-:W-:Y:S01]  /*1700*/  @!P5 IMAD R31, R28.reuse, R5, R31 ;  /* 0x000000051c1fd224 */ /* 0x040fe200078e021f */
[----:B------:R-:W-:Y:S02]  /*1710*/  ISETP.GT.U32.OR P1, PT, R89, 0x22f, P6 ;  /* 0x0000022f5900780c */ /* 0x000fe40003724470 */
[----:B------:R-:W-:Y:S01]  /*1720*/  @!P2 IADD3 R11, R11, R53, RZ ;  /* 0x000000350b0ba210 */ /* 0x000fe20007ffe0ff */
[----:B------:R-:W-:Y:S01]  /*1730*/  @!P5 IMAD.WIDE.U32 R4, R28, R4, R22 ;  /* 0x000000041c04d225 */ /* 0x000fe200078e0016 */
[C---:B-1----:R-:W-:Y:S01]  /*1740*/  @!P2 LEA R6, P6, R10.reuse, R6, 0x1 ;  /* 0x000000060a06a211 */ /* 0x042fe200078c08ff */
[----:B------:R-:W1:Y:S03]  /*1750*/  @!P3 LDC.64 R22, c[0x0][0x270] ;  /* 0x00009c00ff16bb82 */ /* 0x000e660000000a00 */
[----:B------:R-:W-:-:S02]  /*1760*/  @!P2 LEA.HI.X R7, R10, R7, R11, 0x1, P6 ;  /* 0x000000070a07a211 */ /* 0x000fc400030f0c0b */
[----:B------:R-:W-:Y:S02]  /*1770*/  @!P5 IADD3 R5, R5, R31, RZ ;  /* 0x0000001f0505d210 */ /* 0x000fe40007ffe0ff */
[C---:B-----5:R-:W-:Y:S01]  /*1780*/  @!P5 LEA R8, P6, R4.reuse, R8, 0x1 ;  /* 0x000000080408d211 */ /* 0x060fe200078c08ff */
[----:B------:R-:W-:Y:S02]  /*1790*/  @!P4 IMAD R10, R27, R20, RZ ;  /* 0x000000141b0ac224 */ /* 0x000fe400078e02ff */
[----:B------:R-:W-:Y:S01]  /*17a0*/  IMAD.MOV.U32 R11, RZ, RZ, RZ ;  /* 0x000000ffff0b7224 */ /* 0x000fe200078e00ff */
[----:B------:R-:W-:Y:S01]  /*17b0*/  @!P5 LEA.HI.X R9, R4, R9, R5, 0x1, P6 ;  /* 0x000000090409d211 */ /* 0x000fe200030f0c05 */
[----:B------:R-:W-:Y:S01]  /*17c0*/  @!P4 IMAD R27, R25, R21, R10 ;  /* 0x00000015191bc224 */ /* 0x000fe200078e020a */
[----:B------:R-:W-:Y:S02]  /*17d0*/  @!P4 MOV R4, R42 ;  /* 0x0000002a0004c202 */ /* 0x000fe40000000f00 */
[----:B------:R-:W-:Y:S01]  /*17e0*/  @!P4 MOV R5, R45 ;  /* 0x0000002d0005c202 */ /* 0x000fe20000000f00 */
[----:B------:R-:W-:Y:S01]  /*17f0*/  HFMA2.MMA R10, -RZ, RZ, 0, 0 ;  /* 0x00000000ff0a7435 */ /* 0x000fe200000001ff */
[----:B------:R5:W3:Y:S01]  /*1800*/  @!P2 LDG.E R11, desc[UR14][R6.64] ;  /* 0x0000000e060ba981 */ /* 0x000ae2000c1e1900 */
[----:B------:R-:W-:Y:S01]  /*1810*/  IADD3 R29, R51, 0x150, RZ ;  /* 0x00000150331d7810 */ /* 0x000fe20007ffe0ff */
[----:B------:R-:W-:-:S03]  /*1820*/  @!P4 IMAD.WIDE.U32 R20, R25, R20, R4 ;  /* 0x000000141914c225 */ /* 0x000fc600078e0004 */
[----:B------:R-:W-:Y:S01]  /*1830*/  ISETP.GE.U32.AND P2, PT, R29, UR12, PT ;  /* 0x0000000c1d007c0c */ /* 0x000fe2000bf46070 */
[----:B------:R-:W2:Y:S01]  /*1840*/  @!P3 LDC.64 R4, c[0x0][0x220] ;  /* 0x00008800ff04bb82 */ /* 0x000ea20000000a00 */
[----:B------:R-:W-:Y:S02]  /*1850*/  SHF.R.S32.HI R52, RZ, 0x1f, R29 ;  /* 0x0000001fff347819 */ /* 0x000fe4000001141d */
[----:B------:R-:W-:Y:S01]  /*1860*/  @!P4 IADD3 R21, R21, R27, RZ ;  /* 0x0000001b1515c210 */ /* 0x000fe20007ffe0ff */
[----:B------:R1:W3:Y:S04]  /*1870*/  @!P5 LDG.E R10, desc[UR14][R8.64] ;  /* 0x0000000e080ad981 */ /* 0x0002e8000c1e1900 */
[----:B-----5:R-:W5:Y:S01]  /*1880*/  @!P1 LDC.64 R6, c[0x0][0x270] ;  /* 0x00009c00ff069b82 */ /* 0x020f620000000a00 */
[----:B0-----:R-:W-:-:S02]  /*1890*/  @!P4 LEA R2, P6, R20, R2, 0x1 ;  /* 0x000000021402c211 */ /* 0x001fc400078c08ff */
[----:B------:R-:W-:Y:S02]  /*18a0*/  ISETP.GE.AND.EX P2, PT, R52, UR13, PT, P2 ;  /* 0x0000000d34007c0c */ /* 0x000fe4000bf46320 */
[----:B------:R-:W-:Y:S01]  /*18b0*/  @!P4 LEA.HI.X R3, R20, R3, R21, 0x1, P6 ;  /* 0x000000031403c211 */ /* 0x000fe200030f0c15 */
[----:B-1----:R-:W-:Y:S01]  /*18c0*/  IMAD.MOV.U32 R9, RZ, RZ, RZ ;  /* 0x000000ffff097224 */ /* 0x002fe200078e00ff */
[----:B------:R-:W-:Y:S01]  /*18d0*/  ISETP.GT.U32.OR P2, PT, R89, 0x22f, P2 ;  /* 0x0000022f5900780c */ /* 0x000fe20001744470 */
[----:B------:R-:W0:Y:S01]  /*18e0*/  @!P1 LDC.64 R20, c[0x0][0x220] ;  /* 0x00008800ff149b82 */ /* 0x000e220000000a00 */
[----:B------:R-:W-:-:S03]  /*18f0*/  @!P3 IMAD R30, R30, R22, RZ ;  /* 0x000000161e1eb224 */ /* 0x000fc600078e02ff */
[----:B------:R1:W3:Y:S01]  /*1900*/  @!P4 LDG.E R9, desc[UR14][R2.64] ;  /* 0x0000000e0209c981 */ /* 0x0002e2000c1e1900 */
[----:B------:R-:W-:Y:S01]  /*1910*/  @!P3 IMAD R25, R24, R23, R30 ;  /* 0x000000171819b224 */ /* 0x000fe200078e021e */
[----:B------:R-:W-:Y:S02]  /*1920*/  IADD3 R28, R51, 0x160, RZ ;  /* 0x00000160331c7810 */ /* 0x000fe40007ffe0ff */
[----:B-1----:R-:W-:Y:S02]  /*1930*/  @!P3 MOV R2, R42 ;  /* 0x0000002a0002b202 */ /* 0x002fe40000000f00 */
[----:B------:R-:W-:-:S03]  /*1940*/  @!P3 MOV R3, R45 ;  /* 0x0000002d0003b202 */ /* 0x000fc60000000f00 */
[----:B------:R-:W-:Y:S01]  /*1950*/  @!P3 IMAD.WIDE.U32 R22, R24, R22, R2 ;  /* 0x000000161816b225 */ /* 0x000fe200078e0002 */
[----:B------:R-:W-:Y:S02]  /*1960*/  IADD3 R54, R51, 0x170, RZ ;  /* 0x0000017033367810 */ /* 0x000fe40007ffe0ff */
[----:B------:R-:W1:Y:S01]  /*1970*/  @!P2 LDC.64 R2, c[0x0][0x270] ;  /* 0x00009c00ff02ab82 */ /* 0x000e620000000a00 */
[----:B------:R-:W-:Y:S01]  /*1980*/  @!P1 MOV R24, R42 ;  /* 0x0000002a00189202 */ /* 0x000fe20000000f00 */
[-C--:B-----5:R-:W-:Y:S01]  /*1990*/  @!P1 IMAD R26, R26, R6.reuse, RZ ;  /* 0x000000061a1a9224 */ /* 0x0a0fe200078e02ff */
[----:B------:R-:W-:Y:S01]  /*19a0*/  @!P3 IADD3 R8, R23, R25, RZ ;  /* 0x000000191708b210 */ /* 0x000fe20007ffe0ff */
[----:B------:R-:W-:Y:S01]  /*19b0*/  @!P1 IMAD.MOV.U32 R25, RZ, RZ, R45 ;  /* 0x000000ffff199224 */ /* 0x000fe200078e002d */
[----:B------:R-:W-:Y:S02]  /*19c0*/  ISETP.GE.U32.AND P4, PT, R28, UR12, PT ;  /* 0x0000000c1c007c0c */ /* 0x000fe4000bf86070 */
[----:B------:R-:W-:Y:S01]  /*19d0*/  SHF.R.S32.HI R31, RZ, 0x1f, R28 ;  /* 0x0000001fff1f7819 */ /* 0x000fe2000001141c */
[----:B------:R-:W-:Y:S01]  /*19e0*/  @!P1 IMAD R27, R0, R7, R26 ;  /* 0x00000007001b9224 */ /* 0x000fe200078e021a */
[----:B------:R-:W-:Y:S01]  /*19f0*/  ISETP.GE.U32.AND P5, PT, R54, UR12, PT ;  /* 0x0000000c36007c0c */ /* 0x000fe2000bfa6070 */
[----:B------:R-:W-:Y:S01]  /*1a00*/  @!P1 IMAD.WIDE.U32 R6, R0, R6, R24 ;  /* 0x0000000600069225 */ /* 0x000fe200078e0018 */
[----:B------:R-:W-:-:S02]  /*1a10*/  SHF.R.S32.HI R30, RZ, 0x1f, R54 ;  /* 0x0000001fff1e7819 */ /* 0x000fc40000011436 */
[----:B------:R-:W-:Y:S02]  /*1a20*/  ISETP.GE.AND.EX P4, PT, R31, UR13, PT, P4 ;  /* 0x0000000d1f007c0c */ /* 0x000fe4000bf86340 */
[----:B--2---:R-:W-:Y:S02]  /*1a30*/  @!P3 LEA R4, P6, R22, R4, 0x1 ;  /* 0x000000041604b211 */ /* 0x004fe400078c08ff */
[----:B------:R-:W-:Y:S02]  /*1a40*/  ISETP.GE.AND.EX P5, PT, R30, UR13, PT, P5 ;  /* 0x0000000d1e007c0c */ /* 0x000fe4000bfa6350 */
[----:B------:R-:W-:Y:S02]  /*1a50*/  ISETP.GT.U32.OR P4, PT, R89, 0x22f, P4 ;  /* 0x0000022f5900780c */ /* 0x000fe40002784470 */
[----:B------:R-:W-:Y:S01]  /*1a60*/  @!P3 LEA.HI.X R5, R22, R5, R8, 0x1, P6 ;  /* 0x000000051605b211 */ /* 0x000fe200030f0c08 */
[----:B------:R-:W-:Y:S01]  /*1a70*/  HFMA2.MMA R8, -RZ, RZ, 0, 0 ;  /* 0x00000000ff087435 */ /* 0x000fe200000001ff */
[----:B------:R-:W-:-:S02]  /*1a80*/  @!P1 IADD3 R0, R7, R27, RZ ;  /* 0x0000001b07009210 */ /* 0x000fc40007ffe0ff */
[----:B------:R-:W2:Y:S01]  /*1a90*/  @!P2 LDC.64 R26, c[0x0][0x220] ;  /* 0x00008800ff1aab82 */ /* 0x000ea20000000a00 */
[----:B------:R-:W-:Y:S02]  /*1aa0*/  ISETP.GT.U32.OR P5, PT, R89, 0x22f, P5 ;  /* 0x0000022f5900780c */ /* 0x000fe40002fa4470 */
[----:B0-----:R-:W-:-:S04]  /*1ab0*/  @!P1 LEA R20, P6, R6, R20, 0x1 ;  /* 0x0000001406149211 */ /* 0x001fc800078c08ff */
[----:B------:R-:W-:Y:S02]  /*1ac0*/  @!P1 LEA.HI.X R21, R6, R21, R0, 0x1, P6 ;  /* 0x0000001506159211 */ /* 0x000fe400030f0c00 */
[----:B------:R-:W-:Y:S01]  /*1ad0*/  CS2R R6, SRZ ;  /* 0x0000000000067805 */ /* 0x000fe2000001ff00 */
[----:B------:R0:W5:Y:S01]  /*1ae0*/  @!P3 LDG.E R8, desc[UR14][R4.64] ;  /* 0x0000000e0408b981 */ /* 0x000162000c1e1900 */
[----:B------:R-:W-:Y:S01]  /*1af0*/  IADD3 R55, R51, 0x180, RZ ;  /* 0x0000018033377810 */ /* 0x000fe20007ffe0ff */
[----:B-1----:R-:W-:Y:S01]  /*1b00*/  @!P2 IMAD R52, R52, R2, RZ ;  /* 0x000000023434a224 */ /* 0x002fe200078e02ff */
[----:B------:R-:W1:Y:S02]  /*1b10*/  @!P4 LDC.64 R22, c[0x0][0x220] ;  /* 0x00008800ff16cb82 */ /* 0x000e640000000a00 */
[----:B------:R0:W5:Y:S01]  /*1b20*/  @!P1 LDG.E R7, desc[UR14][R20.64] ;  /* 0x0000000e14079981 */ /* 0x000162000c1e1900 */
[----:B------:R-:W-:Y:S02]  /*1b30*/  ISETP.GE.U32.AND P3, PT, R55, UR12, PT ;  /* 0x0000000c37007c0c */ /* 0x000fe4000bf66070 */
[----:B------:R-:W-:-:S03]  /*1b40*/  SHF.R.S32.HI R56, RZ, 0x1f, R55 ;  /* 0x0000001fff387819 */ /* 0x000fc60000011437 */
[----:B0-----:R-:W0:Y:S01]  /*1b50*/  @!P4 LDC.64 R4, c[0x0][0x270] ;  /* 0x00009c00ff04cb82 */ /* 0x001e220000000a00 */
[----:B------:R-:W-:Y:S02]  /*1b60*/  @!P2 MOV R20, R42 ;  /* 0x0000002a0014a202 */ /* 0x000fe40000000f00 */
[----:B------:R-:W-:-:S05]  /*1b70*/  @!P2 MOV R21, R45 ;  /* 0x0000002d0015a202 */ /* 0x000fca0000000f00 */
[----:B------:R-:W4:Y:S01]  /*1b80*/  @!P5 LDC.64 R24, c[0x0][0x270] ;  /* 0x00009c00ff18db82 */ /* 0x000f220000000a00 */
[C---:B------:R-:W-:Y:S01]  /*1b90*/  @!P2 IMAD R57, R29.reuse, R3, R52 ;  /* 0x000000031d39a224 */ /* 0x040fe200078e0234 */
[----:B------:R-:W-:Y:S01]  /*1ba0*/  ISETP.GE.AND.EX P3, PT, R56, UR13, PT, P3 ;  /* 0x0000000d38007c0c */ /* 0x000fe2000bf66330 */
[----:B------:R-:W-:Y:S01]  /*1bb0*/  @!P2 IMAD.WIDE.U32 R2, R29, R2, R20 ;  /* 0x000000021d02a225 */ /* 0x000fe200078e0014 */
[----:B------:R-:W-:Y:S02]  /*1bc0*/  IADD3 R52, R51, 0x190, RZ ;  /* 0x0000019033347810 */ /* 0x000fe40007ffe0ff */
[----:B------:R-:W-:Y:S01]  /*1bd0*/  ISETP.GT.U32.OR P3, PT, R89, 0x22f, P3 ;  /* 0x0000022f5900780c */ /* 0x000fe20001f64470 */
[----:B------:R-:W-:Y:S01]  /*1be0*/  @!P2 IMAD.IADD R0, R3, 0x1, R57 ;  /* 0x000000010300a824 */ /* 0x000fe200078e0239 */
[----:B--2---:R-:W-:Y:S02]  /*1bf0*/  @!P2 LEA R26, P6, R2, R26, 0x1 ;  /* 0x0000001a021aa211 */ /* 0x004fe400078c08ff */
[----:B------:R-:W-:-:S02]  /*1c00*/  ISETP.GE.U32.AND P1, PT, R52, UR12, PT ;  /* 0x0000000c34007c0c */ /* 0x000fc4000bf26070 */
[----:B------:R-:W-:Y:S02]  /*1c10*/  SHF.R.S32.HI R53, RZ, 0x1f, R52 ;  /* 0x0000001fff357819 */ /* 0x000fe40000011434 */
[----:B------:R-:W-:Y:S02]  /*1c20*/  @!P2 LEA.HI.X R27, R2, R27, R0, 0x1, P6 ;  /* 0x0000001b021ba211 */ /* 0x000fe400030f0c00 */
[----:B------:R-:W2:Y:S01]  /*1c30*/  @!P5 LDC.64 R2, c[0x0][0x220] ;  /* 0x00008800ff02db82 */ /* 0x000ea20000000a00 */
[----:B------:R-:W-:Y:S01]  /*1c40*/  ISETP.GE.AND.EX P1, PT, R53, UR13, PT, P1 ;  /* 0x0000000d35007c0c */ /* 0x000fe2000bf26310 */
[----:B0-----:R-:W-:Y:S01]  /*1c50*/  @!P4 IMAD R31, R31, R4, RZ ;  /* 0x000000041f1fc224 */ /* 0x001fe200078e02ff */
[----:B------:R0:W5:Y:S02]  /*1c60*/  @!P2 LDG.E R6, desc[UR14][R26.64] ;  /* 0x0000000e1a06a981 */ /* 0x000164000c1e1900 */
[----:B------:R-:W-:-:S03]  /*1c70*/  ISETP.GT.U32.OR P1, PT, R89, 0x22f, P1 ;  /* 0x0000022f5900780c */ /* 0x000fc60000f24470 */
[----:B------:R-:W2:Y:S01]  /*1c80*/  @!P3 LDC.64 R20, c[0x0][0x270] ;  /* 0x00009c00ff14bb82 */ /* 0x000ea20000000a00 */
[----:B----4-:R-:W-:Y:S01]  /*1c90*/  @!P5 IMAD R30, R30, R24, RZ ;  /* 0x000000181e1ed224 */ /* 0x010fe200078e02ff */
[----:B0-----:R-:W-:Y:S02]  /*1ca0*/  @!P4 MOV R26, R42 ;  /* 0x0000002a001ac202 */ /* 0x001fe40000000f00 */
[----:B------:R-:W-:Y:S01]  /*1cb0*/  @!P4 MOV R27, R45 ;  /* 0x0000002d001bc202 */ /* 0x000fe20000000f00 */
[----:B------:R-:W-:Y:S01]  /*1cc0*/  @!P4 IMAD R59, R28, R5, R31 ;  /* 0x000000051c3bc224 */ /* 0x000fe200078e021f */
[----:B------:R-:W-:Y:S01]  /*1cd0*/  IADD3 R0, R51, 0x1a0, RZ ;  /* 0x000001a033007810 */ /* 0x000fe20007ffe0ff */
[----:B------:R-:W-:Y:S02]  /*1ce0*/  @!P5 IMAD R61, R54, R25, R30 ;  /* 0x00000019363dd224 */ /* 0x000fe400078e021e */
[----:B------:R-:W-:Y:S01]  /*1cf0*/  @!P4 IMAD.WIDE.U32 R4, R28, R4, R26 ;  /* 0x000000041c04c225 */ /* 0x000fe200078e001a */
[----:B------:R-:W-:Y:S01]  /*1d00*/  ISETP.GE.U32.AND P2, PT, R0, UR12, PT ;  /* 0x0000000c00007c0c */ /* 0x000fe2000bf46070 */
[----:B------:R-:W0:Y:S01]  /*1d10*/  @!P1 LDC.64 R28, c[0x0][0x270] ;  /* 0x00009c00ff1c9b82 */ /* 0x000e220000000a00 */
[----:B------:R-:W-:-:S02]  /*1d20*/  SHF.R.S32.HI R57, RZ, 0x1f, R0 ;  /* 0x0000001fff397819 */ /* 0x000fc40000011400 */
[----:B------:R-:W-:Y:S02]  /*1d30*/  @!P5 MOV R30, R42 ;  /* 0x0000002a001ed202 */ /* 0x000fe40000000f00 */
[----:B------:R-:W-:Y:S02]  /*1d40*/  @!P5 MOV R31, R45 ;  /* 0x0000002d001fd202 */ /* 0x000fe40000000f00 */
[----:B------:R-:W-:Y:S01]  /*1d50*/  @!P4 IADD3 R5, R5, R59, RZ ;  /* 0x0000003b0505c210 */ /* 0x000fe20007ffe0ff */
[----:B------:R-:W4:Y:S01]  /*1d60*/  @!P3 LDC.64 R26, c[0x0][0x220] ;  /* 0x00008800ff1abb82 */ /* 0x000f220000000a00 */
[----:B-1----:R-:W-:Y:S01]  /*1d70*/  @!P4 LEA R22, P6, R4, R22, 0x1 ;  /* 0x000000160416c211 */ /* 0x002fe200078c08ff */
[----:B------:R-:W-:Y:S01]  /*1d80*/  @!P5 IMAD.WIDE.U32 R24, R54, R24, R30 ;  /* 0x000000183618d225 */ /* 0x000fe200078e001e */
[----:B------:R-:W-:Y:S02]  /*1d90*/  ISETP.GE.AND.EX P2, PT, R57, UR13, PT, P2 ;  /* 0x0000000d39007c0c */ /* 0x000fe4000bf46320 */
[----:B------:R-:W-:Y:S01]  /*1da0*/  @!P4 LEA.HI.X R23, R4, R23, R5, 0x1, P6 ;  /* 0x000000170417c211 */ /* 0x000fe200030f0c05 */
[----:B------:R-:W-:Y:S01]  /*1db0*/  IMAD.MOV.U32 R5, RZ, RZ, RZ ;  /* 0x000000ffff057224 */ /* 0x000fe200078e00ff */
[----:B------:R-:W-:-:S02]  /*1dc0*/  ISETP.GT.U32.OR P2, PT, R89, 0x22f, P2 ;  /* 0x0000022f5900780c */ /* 0x000fc40001744470 */
[----:B------:R-:W-:Y:S02]  /*1dd0*/  @!P5 IADD3 R4, R25, R61, RZ ;  /* 0x0000003d1904d210 */ /* 0x000fe40007ffe0ff */
[C---:B--2---:R-:W-:Y:S01]  /*1de0*/  @!P5 LEA R2, P6, R24.reuse, R2, 0x1 ;  /* 0x000000021802d211 */ /* 0x044fe200078c08ff */
[----:B------:R1:W2:Y:S01]  /*1df0*/  @!P4 LDG.E R5, desc[UR14][R22.64] ;  /* 0x0000000e1605c981 */ /* 0x0002a2000c1e1900 */
[----:B------:R-:W-:Y:S02]  /*1e00*/  @!P3 MOV R25, R45 ;  /* 0x0000002d0019b202 */ /* 0x000fe40000000f00 */
[----:B------:R-:W-:Y:S01]  /*1e10*/  @!P5 LEA.HI.X R3, R24, R3, R4, 0x1, P6 ;  /* 0x000000031803d211 */ /* 0x000fe200030f0c04 */
[----:B------:R-:W-:Y:S01]  /*1e20*/  @!P3 IMAD R56, R56, R20, RZ ;  /* 0x000000143838b224 */ /* 0x000fe200078e02ff */
[----:B------:R-:W-:Y:S01]  /*1e30*/  @!P3 MOV R24, R42 ;  /* 0x0000002a0018b202 */ /* 0x000fe20000000f00 */
[----:B------:R-:W-:Y:S01]  /*1e40*/  HFMA2.MMA R4, -RZ, RZ, 0, 0 ;  /* 0x00000000ff047435 */ /* 0x000fe200000001ff */
[----:B-1----:R-:W1:Y:S01]  /*1e50*/  @!P1 LDC.64 R22, c[0x0][0x220] ;  /* 0x00008800ff169b82 */ /* 0x002e620000000a00 */
[----:B------:R-:W-:-:S02]  /*1e60*/  @!P3 IMAD R31, R55, R21, R56 ;  /* 0x00000015371fb224 */ /* 0x000fc400078e0238 */
[----:B------:R-:W-:Y:S01]  /*1e70*/  @!P3 IMAD.WIDE.U32 R24, R55, R20, R24 ;  /* 0x000000143718b225 */ /* 0x000fe200078e0018 */
[----:B------:R-:W-:-:S05]  /*1e80*/  IADD3 R54, R51, 0x1b0, RZ ;  /* 0x000001b033367810 */ /* 0x000fca0007ffe0ff */
[----:B------:R4:W2:Y:S01]  /*1e90*/  @!P5 LDG.E R4, desc[UR14][R2.64] ;  /* 0x0000000e0204d981 */ /* 0x0008a2000c1e1900 */
[----:B------:R-:W1:Y:S01]  /*1ea0*/  @!P2 LDC.64 R20, c[0x0][0x270] ;  /* 0x00009c00ff14ab82 */ /* 0x000e620000000a00 */
[----:B0-----:R-:W-:Y:S01]  /*1eb0*/  @!P1 IMAD R53, R53, R28, RZ ;  /* 0x0000001c35359224 */ /* 0x001fe200078e02ff */
[----:B------:R-:W-:Y:S02]  /*1ec0*/  ISETP.GE.U32.AND P4, PT, R54, UR12, PT ;  /* 0x0000000c36007c0c */ /* 0x000fe4000bf86070 */
[----:B------:R-:W-:Y:S02]  /*1ed0*/  SHF.R.S32.HI R56, RZ, 0x1f, R54 ;  /* 0x0000001fff387819 */ /* 0x000fe40000011436 */
[----:B----4-:R-:W-:Y:S01]  /*1ee0*/  @!P1 MOV R3, R45 ;  /* 0x0000002d00039202 */ /* 0x010fe20000000f00 */
[----:B------:R-:W-:Y:S01]  /*1ef0*/  @!P1 IMAD.MOV.U32 R2, RZ, RZ, R42 ;  /* 0x000000ffff029224 */ /* 0x000fe200078e002a */
[----:B------:R-:W-:Y:S01]  /*1f00*/  @!P3 IADD3 R25, R25, R31, RZ ;  /* 0x0000001f1919b210 */ /* 0x000fe20007ffe0ff */
[----:B------:R-:W-:Y:S01]  /*1f10*/  @!P1 IMAD R53, R52, R29, R53 ;  /* 0x0000001d34359224 */ /* 0x000fe200078e0235 */
[----:B------:R-:W-:Y:S01]  /*1f20*/  @!P3 LEA R26, P6, R24, R26, 0x1 ;  /* 0x0000001a181ab211 */ /* 0x000fe200078c08ff */
[----:B------:R-:W-:Y:S01]  /*1f30*/  @!P1 IMAD.WIDE.U32 R28, R52, R28, R2 ;  /* 0x0000001c341c9225 */ /* 0x000fe200078e0002 */
[----:B------:R-:W-:Y:S01]  /*1f40*/  ISETP.GE.AND.EX P4, PT, R56, UR13, PT, P4 ;  /* 0x0000000d38007c0c */ /* 0x000fe2000bf86340 */
[----:B------:R-:W-:Y:S01]  /*1f50*/  HFMA2.MMA R3, -RZ, RZ, 0, 0 ;  /* 0x00000000ff037435 */ /* 0x000fe200000001ff */
[----:B------:R-:W-:-:S02]  /*1f60*/  @!P3 LEA.HI.X R27, R24, R27, R25, 0x1, P6 ;  /* 0x0000001b181bb211 */ /* 0x000fc400030f0c19 */
[----:B------:R-:W-:Y:S01]  /*1f70*/  ISETP.GT.U32.OR P4, PT, R89, 0x22f, P4 ;  /* 0x0000022f5900780c */ /* 0x000fe20002784470 */
[----:B------:R-:W0:Y:S01]  /*1f80*/  @!P2 LDC.64 R24, c[0x0][0x220] ;  /* 0x00008800ff18ab82 */ /* 0x000e220000000a00 */
[----:B------:R-:W-:Y:S02]  /*1f90*/  @!P1 IADD3 R29, R29, R53, RZ ;  /* 0x000000351d1d9210 */ /* 0x000fe40007ffe0ff */
[C---:B-1----:R-:W-:Y:S02]  /*1fa0*/  @!P1 LEA R22, P5, R28.reuse, R22, 0x1 ;  /* 0x000000161c169211 */ /* 0x042fe400078a08ff */
[C---:B------:R-:W-:Y:S01]  /*1fb0*/  IADD3 R55, R51.reuse, 0x1c0, RZ ;  /* 0x000001c033377810 */ /* 0x040fe20007ffe0ff */
[----:B------:R1:W4:Y:S01]  /*1fc0*/  @!P3 LDG.E R3, desc[UR14][R26.64] ;  /* 0x0000000e1a03b981 */ /* 0x000322000c1e1900 */
[----:B------:R-:W-:Y:S02]  /*1fd0*/  IADD3 R59, R51, 0x1d0, RZ ;  /* 0x000001d0333b7810 */ /* 0x000fe40007ffe0ff */
[----:B------:R-:W-:-:S02]  /*1fe0*/  @!P1 LEA.HI.X R23, R28, R23, R29, 0x1, P5 ;  /* 0x000000171c179211 */ /* 0x000fc400028f0c1d */
[----:B------:R-:W-:Y:S01]  /*1ff0*/  ISETP.GE.U32.AND P5, PT, R55, UR12, PT ;  /* 0x0000000c37007c0c */ /* 0x000fe2000bfa6070 */
[----:B------:R-:W-:Y:S01]  /*2000*/  @!P2 IMAD R2, R57, R20, RZ ;  /* 0x000000143902a224 */ /* 0x000fe200078e02ff */
[----:B------:R-:W-:Y:S01]  /*2010*/  SHF.R.S32.HI R58, RZ, 0x1f, R55 ;  /* 0x0000001fff3a7819 */ /* 0x000fe20000011437 */
[----:B------:R-:W3:Y:S01]  /*2020*/  @!P4 LDC.64 R52, c[0x0][0x270] ;  /* 0x00009c00ff34cb82 */ /* 0x000ee20000000a00 */
[----:B------:R-:W-:Y:S02]  /*2030*/  ISETP.GE.U32.AND P3, PT, R59, UR12, PT ;  /* 0x0000000c3b007c0c */ /* 0x000fe4000bf66070 */
[----:B------:R-:W-:Y:S02]  /*2040*/  SHF.R.S32.HI R57, RZ, 0x1f, R59 ;  /* 0x0000001fff397819 */ /* 0x000fe4000001143b */
[----:B------:R-:W-:Y:S02]  /*2050*/  ISETP.GE.AND.EX P5, PT, R58, UR13, PT, P5 ;  /* 0x0000000d3a007c0c */ /* 0x000fe4000bfa6350 */
[----:B-1----:R-:W-:-:S02]  /*2060*/  @!P2 MOV R26, R42 ;  /* 0x0000002a001aa202 */ /* 0x002fc40000000f00 */
[----:B------:R-:W-:Y:S02]  /*2070*/  @!P2 MOV R27, R45 ;  /* 0x0000002d001ba202 */ /* 0x000fe40000000f00 */
[----:B------:R-:W-:Y:S02]  /*2080*/  ISETP.GE.AND.EX P3, PT, R57, UR13, PT, P3 ;  /* 0x0000000d39007c0c */ /* 0x000fe4000bf66330 */
[C---:B------:R-:W-:Y:S01]  /*2090*/  ISETP.GT.U32.OR P5, PT, R89.reuse, 0x22f, P5 ;  /* 0x0000022f5900780c */ /* 0x040fe20002fa4470 */
[C---:B------:R-:W-:Y:S01]  /*20a0*/  @!P2 IMAD R29, R0.reuse, R21, R2 ;  /* 0x00000015001da224 */ /* 0x040fe200078e0202 */
[----:B------:R-:W-:Y:S01]  /*20b0*/  ISETP.GT.U32.OR P3, PT, R89, 0x22f, P3 ;  /* 0x0000022f5900780c */ /* 0x000fe20001f64470 */
[----:B------:R-:W-:Y:S01]  /*20c0*/  @!P2 IMAD.WIDE.U32 R20, R0, R20, R26 ;  /* 0x000000140014a225 */ /* 0x000fe200078e001a */
[----:B------:R-:W-:-:S03]  /*20d0*/  MOV R2, RZ ;  /* 0x000000ff00027202 */ /* 0x000fc60000000f00 */
[----:B------:R-:W-:Y:S01]  /*20e0*/  VIADD R63, R51, 0x1e0 ;  /* 0x000001e0333f7836 */ /* 0x000fe20000000000 */
[----:B------:R-:W-:Y:S02]  /*20f0*/  @!P2 IADD3 R0, R21, R29, RZ ;  /* 0x0000001d1500a210 */ /* 0x000fe40007ffe0ff */
[----:B------:R-:W1:Y:S01]  /*2100*/  @!P4 LDC.64 R28, c[0x0][0x220] ;  /* 0x00008800ff1ccb82 */ /* 0x000e620000000a00 */
[----:B0-----:R-:W-:Y:S01]  /*2110*/  @!P2 LEA R24, P6, R20, R24, 0x1 ;  /* 0x000000181418a211 */ /* 0x001fe200078c08ff */
[----:B------:R0:W4:Y:S01]  /*2120*/  @!P1 LDG.E R2, desc[UR14][R22.64] ;  /* 0x0000000e16029981 */ /* 0x000122000c1e1900 */
[----:B------:R-:W-:Y:S02]  /*2130*/  ISETP.GE.U32.AND P1, PT, R63, UR12, PT ;  /* 0x0000000c3f007c0c */ /* 0x000fe4000bf26070 */
[----:B------:R-:W-:-:S03]  /*2140*/  SHF.R.S32.HI R65, RZ, 0x1f, R63 ;  /* 0x0000001fff417819 */ /* 0x000fc6000001143f */
[----:B------:R-:W1:Y:S01]  /*2150*/  @!P5 LDC.64 R30, c[0x0][0x270] ;  /* 0x00009c00ff1edb82 */ /* 0x000e620000000a00 */
[----:B------:R-:W-:Y:S01]  /*2160*/  @!P2 LEA.HI.X R25, R20, R25, R0, 0x1, P6 ;  /* 0x000000191419a211 */ /* 0x000fe200030f0c00 */
[----:B------:R-:W-:Y:S01]  /*2170*/  HFMA2.MMA R0, -RZ, RZ, 0, 0 ;  /* 0x00000000ff007435 */ /* 0x000fe200000001ff */
[----:B------:R-:W-:-:S05]  /*2180*/  ISETP.GE.AND.EX P1, PT, R65, UR13, PT, P1 ;  /* 0x0000000d41007c0c */ /* 0x000fca000bf26310 */
[----:B------:R-:W1:Y:S01]  /*2190*/  @!P3 LDC.64 R20, c[0x0][0x270] ;  /* 0x00009c00ff14bb82 */ /* 0x000e620000000a00 */
[----:B------:R-:W-:Y:S01]  /*21a0*/  IADD3 R61, R51, 0x1f0, RZ ;  /* 0x000001f0333d7810 */ /* 0x000fe20007ffe0ff */
[----:B---3--:R-:W-:Y:S01]  /*21b0*/  @!P4 IMAD R56, R56, R52, RZ ;  /* 0x000000343838c224 */ /* 0x008fe200078e02ff */
[----:B------:R-:W-:Y:S01]  /*21c0*/  ISETP.GT.U32.OR P1, PT, R89, 0x22f, P1 ;  /* 0x0000022f5900780c */ /* 0x000fe20000f24470 */
[----:B------:R-:W-:Y:S01]  /*21d0*/  @!P4 IMAD.MOV.U32 R27, RZ, RZ, R45 ;  /* 0x000000ffff1bc224 */ /* 0x000fe200078e002d */
[----:B------:R-:W-:Y:S01]  /*21e0*/  @!P4 MOV R26, R42 ;  /* 0x0000002a001ac202 */ /* 0x000fe20000000f00 */
[----:B------:R3:W4:Y:S01]  /*21f0*/  @!P2 LDG.E R0, desc[UR14][R24.64] ;  /* 0x0000000e1800a981 */ /* 0x000722000c1e1900 */
[----:B------:R-:W-:Y:S01]  /*2200*/  ISETP.GE.U32.AND P6, PT, R61, UR12, PT ;  /* 0x0000000c3d007c0c */ /* 0x000fe2000bfc6070 */
[----:B0-----:R-:W0:Y:S01]  /*2210*/  @!P5 LDC.64 R22, c[0x0][0x220] ;  /* 0x00008800ff16db82 */ /* 0x001e220000000a00 */
[----:B------:R-:W-:Y:S01]  /*2220*/  SHF.R.S32.HI R62, RZ, 0x1f, R61 ;  /* 0x0000001fff3e7819 */ /* 0x000fe2000001143d */
[----:B------:R-:W-:-:S02]  /*2230*/  @!P4 IMAD R67, R54, R53, R56 ;  /* 0x000000353643c224 */ /* 0x000fc400078e0238 */
[----:B------:R-:W-:Y:S01]  /*2240*/  @!P4 IMAD.WIDE.U32 R52, R54, R52, R26 ;  /* 0x000000343634c225 */ /* 0x000fe200078e001a */
[----:B------:R-:W-:-:S03]  /*2250*/  ISETP.GE.AND.EX P6, PT, R62, UR13, PT, P6 ;  /* 0x0000000d3e007c0c */ /* 0x000fc6000bfc6360 */
[----:B---3--:R-:W3:Y:S01]  /*2260*/  @!P3 LDC.64 R24, c[0x0][0x220] ;  /* 0x00008800ff18bb82 */ /* 0x008ee20000000a00 */
[----:B------:R-:W-:Y:S02]  /*2270*/  ISETP.GT.U32.OR P2, PT, R89, 0x22f, P6 ;  /* 0x0000022f5900780c */ /* 0x000fe40003744470 */
[----:B------:R-:W-:Y:S02]  /*2280*/  @!P4 IADD3 R53, R53, R67, RZ ;  /* 0x000000433535c210 */ /* 0x000fe40007ffe0ff */
[----:B-1----:R-:W-:Y:S01]  /*2290*/  @!P4 LEA R28, P6, R52, R28, 0x1 ;  /* 0x0000001c341cc211 */ /* 0x002fe200078c08ff */
[----:B------:R-:W-:Y:S02]  /*22a0*/  @!P5 IMAD R58, R58, R30, RZ ;  /* 0x0000001e3a3ad224 */ /* 0x000fe400078e02ff */
[----:B------:R-:W1:Y:S01]  /*22b0*/  @!P1 LDC.64 R26, c[0x0][0x270] ;  /* 0x00009c00ff1a9b82 */ /* 0x000e620000000a00 */
[----:B------:R-:W-:Y:S02]  /*22c0*/  @!P4 LEA.HI.X R29, R52, R29, R53, 0x1, P6 ;  /* 0x0000001d341dc211 */ /* 0x000fe400030f0c35 */
[----:B------:R-:W-:-:S02]  /*22d0*/  @!P5 MOV R52, R42 ;  /* 0x0000002a0034d202 */ /* 0x000fc40000000f00 */
[----:B------:R-:W-:Y:S01]  /*22e0*/  @!P5 MOV R53, R45 ;  /* 0x0000002d0035d202 */ /* 0x000fe20000000f00 */
[----:B------:R-:W-:Y:S01]  /*22f0*/  @!P3 IMAD R54, R57, R20, RZ ;  /* 0x000000143936b224 */ /* 0x000fe200078e02ff */
[----:B------:R-:W-:Y:S01]  /*2300*/  @!P3 MOV R56, R42 ;  /* 0x0000002a0038b202 */ /* 0x000fe20000000f00 */
[C---:B------:R-:W-:Y:S01]  /*2310*/  @!P5 IMAD R67, R55.reuse, R31, R58 ;  /* 0x0000001f3743d224 */ /* 0x040fe200078e023a */
[----:B------:R-:W-:Y:S01]  /*2320*/  @!P3 MOV R57, R45 ;  /* 0x0000002d0039b202 */ /* 0x000fe20000000f00 */
[----:B------:R-:W-:Y:S01]  /*2330*/  HFMA2.MMA R58, -RZ, RZ, 0, 0 ;  /* 0x00000000ff3a7435 */ /* 0x000fe200000001ff */
[----:B------:R-:W-:Y:S02]  /*2340*/  @!P5 IMAD.WIDE.U32 R30, R55, R30, R52 ;  /* 0x0000001e371ed225 */ /* 0x000fe400078e0034 */
[----:B------:R-:W1:Y:S02]  /*2350*/  @!P1 LDC.64 R52, c[0x0][0x220] ;  /* 0x00008800ff349b82 */ /* 0x000e640000000a00 */
[----:B------:R-:W-:-:S02]  /*2360*/  @!P3 IMAD R69, R59, R21, R54 ;  /* 0x000000153b45b224 */ /* 0x000fc400078e0236 */
[----:B------:R-:W-:Y:S01]  /*2370*/  @!P3 IMAD.WIDE.U32 R56, R59, R20, R56 ;  /* 0x000000143b38b225 */ /* 0x000fe200078e0038 */
[----:B------:R-:W-:Y:S01]  /*2380*/  HFMA2.MMA R59, -RZ, RZ, 0, 0 ;  /* 0x00000000ff3b7435 */ /* 0x000fe200000001ff */
[----:B0-----:R-:W-:Y:S01]  /*2390*/  @!P5 LEA R22, P6, R30, R22, 0x1 ;  /* 0x000000161e16d211 */ /* 0x001fe200078c08ff */
[----:B------:R-:W4:Y:S01]  /*23a0*/  @!P4 LDG.E R58, desc[UR14][R28.64] ;  /* 0x0000000e1c3ac981 */ /* 0x000f22000c1e1900 */
[----:B------:R-:W-:Y:S01]  /*23b0*/  @!P5 IMAD.IADD R21, R31, 0x1, R67 ;  /* 0x000000011f15d824 */ /* 0x000fe200078e0243 */
[----:B------:R-:W0:Y:S01]  /*23c0*/  @!P2 LDC.64 R54, c[0x0][0x270] ;  /* 0x00009c00ff36ab82 */ /* 0x000e220000000a00 */
[----:B------:R-:W-:Y:S02]  /*23d0*/  @!P3 IADD3 R20, R57, R69, RZ ;  /* 0x000000453914b210 */ /* 0x000fe40007ffe0ff */
[----:B---3--:R-:W-:Y:S02]  /*23e0*/  @!P3 LEA R24, P4, R56, R24, 0x1 ;  /* 0x000000183818b211 */ /* 0x008fe400078808ff */
[----:B------:R-:W-:-:S02]  /*23f0*/  @!P5 LEA.HI.X R23, R30, R23, R21, 0x1, P6 ;  /* 0x000000171e17d211 */ /* 0x000fc400030f0c15 */
[----:B------:R-:W-:Y:S01]  /*2400*/  @!P3 LEA.HI.X R25, R56, R25, R20, 0x1, P4 ;  /* 0x000000193819b211 */ /* 0x000fe200020f0c14 */
[----:B-1----:R-:W-:Y:S01]  /*2410*/  @!P1 IMAD R30, R65, R26, RZ ;  /* 0x0000001a411e9224 */ /* 0x002fe200078e02ff */
[----:B------:R-:W1:Y:S01]  /*2420*/  @!P2 LDC.64 R20, c[0x0][0x220] ;  /* 0x00008800ff14ab82 */ /* 0x000e620000000a00 */
[----:B------:R3:W4:Y:S01]  /*2430*/  @!P5 LDG.E R59, desc[UR14][R22.64] ;  /* 0x0000000e163bd981 */ /* 0x000722000c1e1900 */
[----:B------:R-:W-:Y:S01]  /*2440*/  MOV R56, RZ ;  /* 0x000000ff00387202 */ /* 0x000fe20000000f00 */
[----:B------:R-:W-:-:S05]  /*2450*/  @!P1 IMAD R27, R63, R27, R30 ;  /* 0x0000001b3f1b9224 */ /* 0x000fca00078e021e */
[----:B------:R0:W4:Y:S01]  /*2460*/  @!P3 LDG.E R56, desc[UR14][R24.64] ;  /* 0x0000000e1838b981 */ /* 0x000122000c1e1900 */
[----:B---3--:R-:W-:Y:S02]  /*2470*/  @!P1 MOV R22, R42 ;  /* 0x0000002a00169202 */ /* 0x008fe40000000f00 */
[----:B------:R-:W-:-:S03]  /*2480*/  @!P1 MOV R23, R45 ;  /* 0x0000002d00179202 */ /* 0x000fc60000000f00 */
[----:B------:R-:W-:-:S05]  /*2490*/  @!P1 IMAD.WIDE.U32 R22, R63, R26, R22 ;  /* 0x0000001a3f169225 */ /* 0x000fca00078e0016 */
[----:B------:R-:W-:Y:S02]  /*24a0*/  @!P1 IADD3 R26, R23, R27, RZ ;  /* 0x0000001b171a9210 */ /* 0x000fe40007ffe0ff */
[----:B0-----:R-:W-:Y:S01]  /*24b0*/  @!P1 LEA R24, P3, R22, R52, 0x1 ;  /* 0x0000003416189211 */ /* 0x001fe200078608ff */
[-C--:B------:R-:W-:Y:S01]  /*24c0*/  @!P2 IMAD R62, R62, R54.reuse, RZ ;  /* 0x000000363e3ea224 */ /* 0x080fe200078e02ff */
[----:B------:R-:W-:Y:S02]  /*24d0*/  @!P2 MOV R23, R45 ;  /* 0x0000002d0017a202 */ /* 0x000fe40000000f00 */
[----:B------:R-:W-:Y:S01]  /*24e0*/  @!P1 LEA.HI.X R25, R22, R53, R26, 0x1, P3 ;  /* 0x0000003516199211 */ /* 0x000fe200018f0c1a */
[----:B------:R-:W-:Y:S01]  /*24f0*/  @!P2 IMAD.MOV.U32 R22, RZ, RZ, R42 ;  /* 0x000000ffff16a224 */ /* 0x000fe200078e002a */
[----:B------:R-:W-:Y:S01]  /*2500*/  CS2R R52, SRZ ;  /* 0x0000000000347805 */ /* 0x000fe2000001ff00 */
[C---:B------:R-:W-:Y:S02]  /*2510*/  @!P2 IMAD R55, R61.reuse, R55, R62 ;  /* 0x000000373d37a224 */ /* 0x040fe400078e023e */
[----:B------:R-:W-:-:S03]  /*2520*/  @!P2 IMAD.WIDE.U32 R22, R61, R54, R22 ;  /* 0x000000363d16a225 */ /* 0x000fc600078e0016 */
[----:B------:R0:W3:Y:S02]  /*2530*/  @!P1 LDG.E R52, desc[UR14][R24.64] ;  /* 0x0000000e18349981 */ /* 0x0000e4000c1e1900 */
[----:B------:R-:W-:Y:S02]  /*2540*/  @!P2 IADD3 R23, R23, R55, RZ ;  /* 0x000000371717a210 */ /* 0x000fe40007ffe0ff */
[----:B-1----:R-:W-:-:S04]  /*2550*/  @!P2 LEA R20, P1, R22, R20, 0x1 ;  /* 0x000000141614a211 */ /* 0x002fc800078208ff */
[----:B------:R-:W-:-:S05]  /*2560*/  @!P2 LEA.HI.X R21, R22, R21, R23, 0x1, P1 ;  /* 0x000000151615a211 */ /* 0x000fca00008f0c17 */
[----:B------:R1:W3:Y:S01]  /*2570*/  @!P2 LDG.E R53, desc[UR14][R20.64] ;  /* 0x0000000e1435a981 */ /* 0x0002e2000c1e1900 */
[----:B------:R-:W-:Y:S02]  /*2580*/  PRMT R22, R14, 0x7632, R22 ;  /* 0x000076320e167816 */ /* 0x000fe40000000016 */
[----:B------:R-:W-:Y:S02]  /*2590*/  PRMT R26, R39, 0x7632, R26 ;  /* 0x00007632271a7816 */ /* 0x000fe4000000001a */
[----:B------:R-:W-:Y:S02]  /*25a0*/  SHF.L.U32 R23, R22, 0x10, RZ ;  /* 0x0000001016177819 */ /* 0x000fe400000006ff */
[----:B------:R-:W-:Y:S02]  /*25b0*/  SHF.L.U32 R22, R14, 0x10, RZ ;  /* 0x000000100e167819 */ /* 0x000fe400000006ff */
[----:B------:R-:W-:Y:S02]  /*25c0*/  SHF.L.U32 R27, R26, 0x10, RZ ;  /* 0x000000101a1b7819 */ /* 0x000fe400000006ff */
[----:B------:R-:W-:Y:S01]  /*25d0*/  PRMT R26, R38, 0x7632, R26 ;  /* 0x00007632261a7816 */ /* 0x000fe2000000001a */
[----:B0-----:R-:W-:Y:S01]  /*25e0*/  FMUL.FTZ R25, R23, R23 ;  /* 0x0000001717197220 */ /* 0x001fe20000410000 */
[----:B------:R-:W-:Y:S01]  /*25f0*/  SHF.L.U32 R24, R39, 0x10, RZ ;  /* 0x0000001027187819 */ /* 0x000fe200000006ff */
[----:B------:R-:W-:Y:S01]  /*2600*/  FADD.FTZ R23, R22, R23 ;  /* 0x0000001716177221 */ /* 0x000fe20000010000 */
[----:B------:R-:W-:Y:S01]  /*2610*/  FMUL.FTZ R29, R27, R27 ;  /* 0x0000001b1b1d7220 */ /* 0x000fe20000410000 */
[----:B------:R-:W-:-:S02]  /*2620*/  IMAD.U32 R26, R26, 0x10000, RZ ;  /* 0x000100001a1a7824 */ /* 0x000fc400078e00ff */
[----:B------:R-:W-:Y:S01]  /*2630*/  FFMA.FTZ R25, R22, R22, R25 ;  /* 0x0000001616197223 */ /* 0x000fe20000010019 */
[----:B-1----:R-:W-:Y:S01]  /*2640*/  FADD.FTZ R20, R24, R27 ;  /* 0x0000001b18147221 */ /* 0x002fe20000010000 */
[----:B------:R-:W-:Y:S01]  /*2650*/  FADD.FTZ R23, RZ, R23 ;  /* 0x00000017ff177221 */ /* 0x000fe20000010000 */
[----:B------:R-:W-:Y:S01]  /*2660*/  SHF.L.U32 R21, R38, 0x10, RZ ;  /* 0x0000001026157819 */ /* 0x000fe200000006ff */
[----:B------:R-:W-:Y:S01]  /*2670*/  FMUL.FTZ R22, R26, R26 ;  /* 0x0000001a1a167220 */ /* 0x000fe20000410000 */
[----:B------:R-:W-:Y:S01]  /*2680*/  PRMT R27, R37, 0x7632, R27 ;  /* 0x00007632251b7816 */ /* 0x000fe2000000001b */
[----:B------:R-:W-:Y:S01]  /*2690*/  FFMA.FTZ R24, R24, R24, R29 ;  /* 0x0000001818187223 */ /* 0x000fe2000001001d */
[----:B------:R-:W-:Y:S01]  /*26a0*/  FADD.FTZ R25, RZ, R25 ;  /* 0x00000019ff197221 */ /* 0x000fe20000010000 */
[----:B------:R-:W-:Y:S01]  /*26b0*/  FADD.FTZ R20, R23, R20 ;  /* 0x0000001417147221 */ /* 0x000fe20000010000 */
[----:B------:R-:W-:Y:S01]  /*26c0*/  FADD.FTZ R23, R21, R26 ;  /* 0x0000001a15177221 */ /* 0x000fe20000010000 */
[----:B------:R-:W-:Y:S01]  /*26d0*/  SHF.L.U32 R27, R27, 0x10, RZ ;  /* 0x000000101b1b7819 */ /* 0x000fe200000006ff */
[----:B------:R-:W-:Y:S01]  /*26e0*/  FFMA.FTZ R21, R21, R21, R22 ;  /* 0x0000001515157223 */ /* 0x000fe20000010016 */
[----:B------:R-:W-:Y:S01]  /*26f0*/  FADD.FTZ R24, R25, R24 ;  /* 0x0000001819187221 */ /* 0x000fe20000010000 */
[----:B------:R-:W-:-:S02]  /*2700*/  SHF.L.U32 R22, R37, 0x10, RZ ;  /* 0x0000001025167819 */ /* 0x000fc400000006ff */
[----:B------:R-:W-:Y:S01]  /*2710*/  PRMT R25, R36, 0x7632, R25 ;  /* 0x0000763224197816 */ /* 0x000fe20000000019 */
[----:B------:R-:W-:Y:S01]  /*2720*/  FADD.FTZ R20, R20, R23 ;  /* 0x0000001714147221 */ /* 0x000fe20000010000 */
[----:B------:R-:W-:Y:S01]  /*2730*/  FMUL.FTZ R23, R27, R27 ;  /* 0x0000001b1b177220 */ /* 0x000fe20000410000 */
[----:B------:R-:W-:Y:S01]  /*2740*/  FADD.FTZ R21, R24, R21 ;  /* 0x0000001518157221 */ /* 0x000fe20000010000 */
[----:B------:R-:W-:Y:S01]  /*2750*/  SHF.L.U32 R24, R25, 0x10, RZ ;  /* 0x0000001019187819 */ /* 0x000fe200000006ff */
[C---:B------:R-:W-:Y:S01]  /*2760*/  FADD.FTZ R27, R22.reuse, R27 ;  /* 0x0000001b161b7221 */ /* 0x040fe20000010000 */
[----:B------:R-:W-:Y:S01]  /*2770*/  PRMT R25, R35, 0x7632, R25 ;  /* 0x0000763223197816 */ /* 0x000fe20000000019 */
[----:B------:R-:W-:Y:S01]  /*2780*/  FFMA.FTZ R22, R22, R22, R23 ;  /* 0x0000001616167223 */ /* 0x000fe20000010017 */
[----:B------:R-:W-:Y:S01]  /*2790*/  SHF.L.U32 R23, R36, 0x10, RZ ;  /* 0x0000001024177819 */ /* 0x000fe200000006ff */
[----:B------:R-:W-:Y:S01]  /*27a0*/  FADD.FTZ R20, R20, R27 ;  /* 0x0000001b14147221 */ /* 0x000fe20000010000 */
[----:B------:R-:W-:Y:S01]  /*27b0*/  FMUL.FTZ R26, R24, R24 ;  /* 0x00000018181a7220 */ /* 0x000fe20000410000 */
[----:B------:R-:W-:Y:S01]  /*27c0*/  SHF.L.U32 R27, R25, 0x10, RZ ;  /* 0x00000010191b7819 */ /* 0x000fe200000006ff */
[----:B------:R-:W-:Y:S01]  /*27d0*/  FADD.FTZ R21, R21, R22 ;  /* 0x0000001615157221 */ /* 0x000fe20000010000 */
[C---:B------:R-:W-:Y:S01]  /*27e0*/  FADD.FTZ R25, R23.reuse, R24 ;  /* 0x0000001817197221 */ /* 0x040fe20000010000 */
[----:B------:R-:W-:Y:S01]  /*27f0*/  FFMA.FTZ R26, R23, R23, R26 ;  /* 0x00000017171a7223 */ /* 0x000fe2000001001a */
[----:B------:R-:W-:Y:S01]  /*2800*/  IMAD.U32 R22, R35, 0x10000, RZ ;  /* 0x0001000023167824 */ /* 0x000fe200078e00ff */
[----:B------:R-:W-:Y:S01]  /*2810*/  PRMT R24, R34, 0x7632, R24 ;  /* 0x0000763222187816 */ /* 0x000fe20000000018 */
[----:B------:R-:W-:Y:S01]  /*2820*/  FMUL.FTZ R23, R27, R27 ;  /* 0x0000001b1b177220 */ /* 0x000fe20000410000 */
[----:B------:R-:W-:Y:S01]  /*2830*/  FADD.FTZ R20, R20, R25 ;  /* 0x0000001914147221 */ /* 0x000fe20000010000 */
[----:B------:R-:W-:Y:S01]  /*2840*/  FADD.FTZ R27, R22, R27 ;  /* 0x0000001b161b7221 */ /* 0x000fe20000010000 */
[----:B------:R-:W-:Y:S01]  /*2850*/  SHF.L.U32 R24, R24, 0x10, RZ ;  /* 0x0000001018187819 */ /* 0x000fe200000006ff */
[----:B------:R-:W-:Y:S01]  /*2860*/  FFMA.FTZ R22, R22, R22, R23 ;  /* 0x0000001616167223 */ /* 0x000fe20000010017 */
[----:B------:R-:W-:Y:S01]  /*2870*/  SHF.L.U32 R23, R34, 0x10, RZ ;  /* 0x0000001022177819 */ /* 0x000fe200000006ff */
[----:B------:R-:W-:Y:S01]  /*2880*/  FADD.FTZ R21, R21, R26 ;  /* 0x0000001a15157221 */ /* 0x000fe20000010000 */
[----:B------:R-:W-:Y:S01]  /*2890*/  PRMT R25, R33, 0x7632, R25 ;  /* 0x0000763221197816 */ /* 0x000fe20000000019 */
[----:B------:R-:W-:Y:S01]  /*28a0*/  FADD.FTZ R20, R20, R27 ;  /* 0x0000001b14147221 */ /* 0x000fe20000010000 */
[----:B------:R-:W-:Y:S01]  /*28b0*/  FMUL.FTZ R26, R24, R24 ;  /* 0x00000018181a7220 */ /* 0x000fe20000410000 */
[----:B------:R-:W-:Y:S01]  /*28c0*/  FADD.FTZ R21, R21, R22 ;  /* 0x0000001615157221 */ /* 0x000fe20000010000 */
[----:B------:R-:W-:Y:S01]  /*28d0*/  SHF.L.U32 R27, R25, 0x10, RZ ;  /* 0x00000010191b7819 */ /* 0x000fe200000006ff */
[----:B------:R-:W-:Y:S01]  /*28e0*/  FADD.FTZ R25, R23, R24 ;  /* 0x0000001817197221 */ /* 0x000fe20000010000 */
[----:B------:R-:W-:-:S02]  /*28f0*/  SHF.L.U32 R22, R33, 0x10, RZ ;  /* 0x0000001021167819 */ /* 0x000fc400000006ff */
[----:B------:R-:W-:Y:S01]  /*2900*/  PRMT R24, R32, 0x7632, R24 ;  /* 0x0000763220187816 */ /* 0x000fe20000000018 */
[----:B------:R-:W-:Y:S01]  /*2910*/  FFMA.FTZ R26, R23, R23, R26 ;  /* 0x00000017171a7223 */ /* 0x000fe2000001001a */
[----:B------:R-:W-:Y:S01]  /*2920*/  FMUL.FTZ R23, R27, R27 ;  /* 0x0000001b1b177220 */ /* 0x000fe20000410000 */
[----:B------:R-:W-:Y:S01]  /*2930*/  FADD.FTZ R20, R20, R25 ;  /* 0x0000001914147221 */ /* 0x000fe20000010000 */
[----:B------:R-:W-:Y:S01]  /*2940*/  SHF.L.U32 R24, R24, 0x10, RZ ;  /* 0x0000001018187819 */ /* 0x000fe200000006ff */
[C---:B------:R-:W-:Y:S01]  /*2950*/  FADD.FTZ R27, R22.reuse, R27 ;  /* 0x0000001b161b7221 */ /* 0x040fe20000010000 */
[----:B------:R-:W-:Y:S01]  /*2960*/  PRMT R25, R19, 0x7632, R25 ;  /* 0x0000763213197816 */ /* 0x000fe20000000019 */
[----:B------:R-:W-:Y:S01]  /*2970*/  FADD.FTZ R21, R21, R26 ;  /* 0x0000001a15157221 */ /* 0x000fe20000010000 */
[----:B------:R-:W-:Y:S01]  /*2980*/  FFMA.FTZ R22, R22, R22, R23 ;  /* 0x0000001616167223 */ /* 0x000fe20000010017 */
[----:B------:R-:W-:Y:S01]  /*2990*/  SHF.L.U32 R23, R32, 0x10, RZ ;  /* 0x0000001020177819 */ /* 0x000fe200000006ff */
[----:B------:R-:W-:Y:S01]  /*29a0*/  FADD.FTZ R20, R20, R27 ;  /* 0x0000001b14147221 */ /* 0x000fe20000010000 */
[----:B------:R-:W-:Y:S01]  /*29b0*/  FMUL.FTZ R26, R24, R24 ;  /* 0x00000018181a7220 */ /* 0x000fe20000410000 */
[----:B------:R-:W-:-:S02]  /*29c0*/  IMAD.U32 R27, R25, 0x10000, RZ ;  /* 0x00010000191b7824 */ /* 0x000fc400078e00ff */
[----:B------:R-:W-:Y:S01]  /*29d0*/  FADD.FTZ R21, R21, R22 ;  /* 0x0000001615157221 */ /* 0x000fe20000010000 */
[----:B------:R-:W-:Y:S01]  /*29e0*/  SHF.L.U32 R22, R19, 0x10, RZ ;  /* 0x0000001013167819 */ /* 0x000fe200000006ff */
[C---:B------:R-:W-:Y:S01]  /*29f0*/  FADD.FTZ R25, R23.reuse, R24 ;  /* 0x0000001817197221 */ /* 0x040fe20000010000 */
[----:B------:R-:W-:Y:S01]  /*2a00*/  FFMA.FTZ R26, R23, R23, R26 ;  /* 0x00000017171a7223 */ /* 0x000fe2000001001a */
[----:B------:R-:W-:Y:S01]  /*2a10*/  PRMT R24, R18, 0x7632, R24 ;  /* 0x0000763212187816 */ /* 0x000fe20000000018 */
[----:B------:R-:W-:Y:S01]  /*2a20*/  FMUL.FTZ R23, R27, R27 ;  /* 0x0000001b1b177220 */ /* 0x000fe20000410000 */
        /* <DEDUP_REMOVED lines=11> */
[--C-:B------:R-:W-:Y:S01]  /*2ae0*/  FADD.FTZ R25, R23, R24.reuse ;  /* 0x0000001817197221 */ /* 0x100fe20000010000 */
[----:B------:R-:W-:Y:S02]  /*2af0*/  SHF.L.U32 R22, R17, 0x10, RZ ;  /* 0x0000001011167819 */ /* 0x000fe400000006ff */
        /* <DEDUP_REMOVED lines=9> */
[----:B------:R-:W-:-:S02]  /*2b90*/  IMAD.U32 R23, R16, 0x10000, RZ ;  /* 0x0001000010177824 */ /* 0x000fc400078e00ff */
[----:B------:R-:W-:Y:S01]  /*2ba0*/  FADD.FTZ R20, R20, R27 ;  /* 0x0000001b14147221 */ /* 0x000fe20000010000 */
[----:B------:R-:W-:Y:S01]  /*2bb0*/  FMUL.FTZ R26, R24, R24 ;  /* 0x00000018181a7220 */ /* 0x000fe20000410000 */
[----:B------:R-:W-:Y:S01]  /*2bc0*/  SHF.L.U32 R27, R25, 0x10, RZ ;  /* 0x00000010191b7819 */ /* 0x000fe200000006ff */
[----:B------:R-:W-:Y:S01]  /*2bd0*/  FADD.FTZ R21, R21, R22 ;  /* 0x0000001615157221 */ /* 0x000fe20000010000 */
[----:B------:R-:W-:Y:S01]  /*2be0*/  FADD.FTZ R25, R23, R24 ;  /* 0x0000001817197221 */ /* 0x000fe20000010000 */
[----:B------:R-:W-:Y:S01]  /*2bf0*/  SHF.L.U32 R22, R15, 0x10, RZ ;  /* 0x000000100f167819 */ /* 0x000fe200000006ff */
[----:B------:R-:W-:Y:S01]  /*2c00*/  FFMA.FTZ R26, R23, R23, R26 ;  /* 0x00000017171a7223 */ /* 0x000fe2000001001a */
[----:B------:R-:W-:Y:S01]  /*2c10*/  PRMT R24, R13, 0x7632, R24 ;  /* 0x000076320d187816 */ /* 0x000fe20000000018 */
[----:B------:R-:W-:Y:S01]  /*2c20*/  FMUL.FTZ R23, R27, R27 ;  /* 0x0000001b1b177220 */ /* 0x000fe20000410000 */
[----:B------:R-:W-:Y:S01]  /*2c30*/  FADD.FTZ R20, R20, R25 ;  /* 0x0000001914147221 */ /* 0x000fe20000010000 */
[----:B------:R-:W-:Y:S01]  /*2c40*/  FADD.FTZ R27, R22, R27 ;  /* 0x0000001b161b7221 */ /* 0x000fe20000010000 */
[----:B------:R-:W-:Y:S01]  /*2c50*/  SHF.L.U32 R24, R24, 0x10, RZ ;  /* 0x0000001018187819 */ /* 0x000fe200000006ff */
[----:B------:R-:W-:Y:S01]  /*2c60*/  FFMA.FTZ R22, R22, R22, R23 ;  /* 0x0000001616167223 */ /* 0x000fe20000010017 */
[----:B------:R-:W-:Y:S01]  /*2c70*/  PRMT R25, R12, 0x7632, R25 ;  /* 0x000076320c197816 */ /* 0x000fe20000000019 */
[----:B------:R-:W-:Y:S01]  /*2c80*/  FADD.FTZ R21, R21, R26 ;  /* 0x0000001a15157221 */ /* 0x000fe20000010000 */
[----:B------:R-:W-:Y:S01]  /*2c90*/  SHF.L.U32 R23, R13, 0x10, RZ ;  /* 0x000000100d177819 */ /* 0x000fe200000006ff */
[----:B------:R-:W-:Y:S01]  /*2ca0*/  FADD.FTZ R20, R20, R27 ;  /* 0x0000001b14147221 */ /* 0x000fe20000010000 */
[----:B------:R-:W-:Y:S01]  /*2cb0*/  FMUL.FTZ R26, R24, R24 ;  /* 0x00000018181a7220 */ /* 0x000fe20000410000 */
[----:B------:R-:W-:Y:S01]  /*2cc0*/  SHF.L.U32 R27, R25, 0x10, RZ ;  /* 0x00000010191b7819 */ /* 0x000fe200000006ff */
[----:B------:R-:W-:Y:S01]  /*2cd0*/  FADD.FTZ R21, R21, R22 ;  /* 0x0000001615157221 */ /* 0x000fe20000010000 */
[C---:B------:R-:W-:Y:S01]  /*2ce0*/  FADD.FTZ R25, R23.reuse, R24 ;  /* 0x0000001817197221 */ /* 0x040fe20000010000 */
[----:B------:R-:W-:Y:S01]  /*2cf0*/  SHF.L.U32 R22, R12, 0x10, RZ ;  /* 0x000000100c167819 */ /* 0x000fe200000006ff */
[----:B------:R-:W-:Y:S01]  /*2d00*/  FFMA.FTZ R26, R23, R23, R26 ;  /* 0x00000017171a7223 */ /* 0x000fe2000001001a */
[----:B------:R-:W-:Y:S01]  /*2d10*/  PRMT R24, R11, 0x7632, R24 ;  /* 0x000076320b187816 */ /* 0x000fe20000000018 */
[----:B------:R-:W-:Y:S01]  /*2d20*/  FMUL.FTZ R23, R27, R27 ;  /* 0x0000001b1b177220 */ /* 0x000fe20000410000 */
[----:B------:R-:W-:Y:S01]  /*2d30*/  FADD.FTZ R20, R20, R25 ;  /* 0x0000001914147221 */ /* 0x000fe20000010000 */
[----:B------:R-:W-:Y:S01]  /*2d40*/  FADD.FTZ R27, R22, R27 ;  /* 0x0000001b161b7221 */ /* 0x000fe20000010000 */
[----:B------:R-:W-:Y:S01]  /*2d50*/  PRMT R25, R10, 0x7632, R25 ;  /* 0x000076320a197816 */ /* 0x000fe20000000019 */
[----:B------:R-:W-:-:S02]  /*2d60*/  IMAD.U32 R24, R24, 0x10000, RZ ;  /* 0x0001000018187824 */ /* 0x000fc400078e00ff */
[----:B------:R-:W-:Y:S01]  /*2d70*/  FFMA.FTZ R22, R22, R22, R23 ;  /* 0x0000001616167223 */ /* 0x000fe20000010017 */
        /* <DEDUP_REMOVED lines=15> */
[----:B-----5:R-:W-:Y:S01]  /*2e70*/  PRMT R25, R8, 0x7632, R25 ;  /* 0x0000763208197816 */ /* 0x020fe20000000019 */
[----:B------:R-:W-:Y:S01]  /*2e80*/  FADD.FTZ R21, R21, R26 ;  /* 0x0000001a15157221 */ /* 0x000fe20000010000 */
[----:B------:R-:W-:Y:S01]  /*2e90*/  SHF.L.U32 R23, R9, 0x10, RZ ;  /* 0x0000001009177819 */ /* 0x000fe200000006ff */
[----:B------:R-:W-:Y:S01]  /*2ea0*/  FADD.FTZ R20, R20, R27 ;  /* 0x0000001b14147221 */ /* 0x000fe20000010000 */
[----:B------:R-:W-:Y:S01]  /*2eb0*/  FMUL.FTZ R26, R24, R24 ;  /* 0x00000018181a7220 */ /* 0x000fe20000410000 */
[----:B------:R-:W-:Y:S01]  /*2ec0*/  SHF.L.U32 R27, R25, 0x10, RZ ;  /* 0x00000010191b7819 */ /* 0x000fe200000006ff */
[----:B------:R-:W-:Y:S01]  /*2ed0*/  FADD.FTZ R21, R21, R22 ;  /* 0x0000001615157221 */ /* 0x000fe20000010000 */
[--C-:B------:R-:W-:Y:S01]  /*2ee0*/  FADD.FTZ R25, R23, R24.reuse ;  /* 0x0000001817197221 */ /* 0x100fe20000010000 */
[----:B------:R-:W-:Y:S01]  /*2ef0*/  IMAD.U32 R22, R8, 0x10000, RZ ;  /* 0x0001000008167824 */ /* 0x000fe200078e00ff */
[----:B------:R-:W-:Y:S01]  /*2f00*/  PRMT R24, R7, 0x7632, R24 ;  /* 0x0000763207187816 */ /* 0x000fe20000000018 */
[----:B------:R-:W-:Y:S01]  /*2f10*/  FFMA.FTZ R26, R23, R23, R26 ;  /* 0x00000017171a7223 */ /* 0x000fe2000001001a */
[----:B------:R-:W-:Y:S01]  /*2f20*/  FMUL.FTZ R23, R27, R27 ;  /* 0x0000001b1b177220 */ /* 0x000fe20000410000 */
[----:B------:R-:W-:Y:S01]  /*2f30*/  FADD.FTZ R20, R20, R25 ;  /* 0x0000001914147221 */ /* 0x000fe20000010000 */
[----:B------:R-:W-:Y:S01]  /*2f40*/  SHF.L.U32 R24, R24, 0x10, RZ ;  /* 0x0000001018187819 */ /* 0x000fe200000006ff */
[----:B------:R-:W-:Y:S01]  /*2f50*/  FADD.FTZ R27, R22, R27 ;  /* 0x0000001b161b7221 */ /* 0x000fe20000010000 */
[----:B------:R-:W-:Y:S01]  /*2f60*/  PRMT R25, R6, 0x7632, R25 ;  /* 0x0000763206197816 */ /* 0x000fe20000000019 */
        /* <DEDUP_REMOVED lines=10> */
[----:B--2---:R-:W-:Y:S01]  /*3010*/  PRMT R24, R5, 0x7632, R24 ;  /* 0x0000763205187816 */ /* 0x004fe20000000018 */
        /* <DEDUP_REMOVED lines=10> */
[----:B------:R-:W-:Y:S01]  /*30c0*/  FADD.FTZ R21, R21, R22 ;  /* 0x0000001615157221 */ /* 0x000fe20000010000 */
[----:B------:R-:W-:-:S02]  /*30d0*/  IMAD.U32 R27, R25, 0x10000, RZ ;  /* 0x00010000191b7824 */ /* 0x000fc400078e00ff */
[C---:B------:R-:W-:Y:S01]  /*30e0*/  FADD.FTZ R25, R23.reuse, R24 ;  /* 0x0000001817197221 */ /* 0x040fe20000010000 */
[----:B------:R-:W-:Y:S01]  /*30f0*/  SHF.L.U32 R22, R4, 0x10, RZ ;  /* 0x0000001004167819 */ /* 0x000fe200000006ff */
[----:B------:R-:W-:Y:S01]  /*3100*/  FFMA.FTZ R26, R23, R23, R26 ;  /* 0x00000017171a7223 */ /* 0x000fe2000001001a */
[----:B----4-:R-:W-:Y:S01]  /*3110*/  PRMT R24, R3, 0x7632, R24 ;  /* 0x0000763203187816 */ /* 0x010fe20000000018 */
        /* <DEDUP_REMOVED lines=20> */
[----:B------:R-:W-:Y:S01]  /*3260*/  FADD.FTZ R21, R21, R26 ;  /* 0x0000001a15157221 */ /* 0x000fe20000010000 */
[----:B------:R-:W-:Y:S01]  /*3270*/  FFMA.FTZ R22, R22, R22, R23 ;  /* 0x0000001616167223 */ /* 0x000fe20000010017 */
[----:B------:R-:W-:-:S02]  /*3280*/  IMAD.U32 R23, R0, 0x10000, RZ ;  /* 0x0001000000177824 */ /* 0x000fc400078e00ff */
[----:B------:R-:W-:Y:S01]  /*3290*/  FADD.FTZ R20, R20, R27 ;  /* 0x0000001b14147221 */ /* 0x000fe20000010000 */
[----:B------:R-:W-:Y:S01]  /*32a0*/  FMUL.FTZ R26, R24, R24 ;  /* 0x00000018181a7220 */ /* 0x000fe20000410000 */
[----:B------:R-:W-:-:S03]  /*32b0*/  FADD.FTZ R21, R21, R22 ;  /* 0x0000001615157221 */ /* 0x000fc60000010000 */
[----:B------:R-:W-:Y:S01]  /*32c0*/  FFMA.FTZ R26, R23, R23, R26 ;  /* 0x00000017171a7223 */ /* 0x000fe2000001001a */
[C---:B------:R-:W-:Y:S02]  /*32d0*/  PRMT R25, R58.reuse, 0x7632, R25 ;  /* 0x000076323a197816 */ /* 0x040fe40000000019 */
[----:B------:R-:W-:Y:S02]  /*32e0*/  SHF.L.U32 R22, R58, 0x10, RZ ;  /* 0x000000103a167819 */ /* 0x000fe400000006ff */
[----:B------:R-:W-:Y:S01]  /*32f0*/  SHF.L.U32 R27, R25, 0x10, RZ ;  /* 0x00000010191b7819 */ /* 0x000fe200000006ff */
[----:B------:R-:W-:-:S04]  /*3300*/  FADD.FTZ R25, R23, R24 ;  /* 0x0000001817197221 */ /* 0x000fc80000010000 */
[----:B------:R-:W-:Y:S01]  /*3310*/  FMUL.FTZ R23, R27, R27 ;  /* 0x0000001b1b177220 */ /* 0x000fe20000410000 */
[----:B------:R-:W-:Y:S01]  /*3320*/  PRMT R24, R59, 0x7632, R24 ;  /* 0x000076323b187816 */ /* 0x000fe20000000018 */
[----:B------:R-:W-:Y:S01]  /*3330*/  FADD.FTZ R20, R20, R25 ;  /* 0x0000001914147221 */ /* 0x000fe20000010000 */
[----:B------:R-:W-:Y:S02]  /*3340*/  FADD.FTZ R27, R22, R27 ;  /* 0x0000001b161b7221 */ /* 0x000fe40000010000 */
[----:B------:R-:W-:Y:S01]  /*3350*/  SHF.L.U32 R24, R24, 0x10, RZ ;  /* 0x0000001018187819 */ /* 0x000fe200000006ff */
[----:B------:R-:W-:Y:S01]  /*3360*/  FADD.FTZ R21, R21, R26 ;  /* 0x0000001a15157221 */ /* 0x000fe20000010000 */
[----:B------:R-:W-:Y:S01]  /*3370*/  PRMT R25, R56, 0x7632, R25 ;  /* 0x0000763238197816 */ /* 0x000fe20000000019 */
[----:B------:R-:W-:Y:S01]  /*3380*/  FFMA.FTZ R22, R22, R22, R23 ;  /* 0x0000001616167223 */ /* 0x000fe20000010017 */
[----:B------:R-:W-:Y:S01]  /*3390*/  SHF.L.U32 R23, R59, 0x10, RZ ;  /* 0x000000103b177819 */ /* 0x000fe200000006ff */
[----:B------:R-:W-:Y:S01]  /*33a0*/  FADD.FTZ R20, R20, R27 ;  /* 0x0000001b14147221 */ /* 0x000fe20000010000 */
[----:B------:R-:W-:Y:S01]  /*33b0*/  FMUL.FTZ R26, R24, R24 ;  /* 0x00000018181a7220 */ /* 0x000fe20000410000 */
[----:B------:R-:W-:Y:S01]  /*33c0*/  SHF.L.U32 R27, R25, 0x10, RZ ;  /* 0x00000010191b7819 */ /* 0x000fe200000006ff */
[----:B------:R-:W-:Y:S01]  /*33d0*/  FADD.FTZ R21, R21, R22 ;  /* 0x0000001615157221 */ /* 0x000fe20000010000 */
[----:B------:R-:W-:Y:S01]  /*33e0*/  SHF.L.U32 R22, R56, 0x10, RZ ;  /* 0x0000001038167819 */ /* 0x000fe200000006ff */
[C---:B------:R-:W-:Y:S01]  /*33f0*/  FADD.FTZ R25, R23.reuse, R24 ;  /* 0x0000001817197221 */ /* 0x040fe20000010000 */
[----:B------:R-:W-:Y:S01]  /*3400*/  FFMA.FTZ R26, R23, R23, R26 ;  /* 0x00000017171a7223 */ /* 0x000fe2000001001a */
[----:B------:R-:W-:-:S02]  /*3410*/  FMUL.FTZ R23, R27, R27 ;  /* 0x0000001b1b177220 */ /* 0x000fc40000410000 */
[C---:B------:R-:W-:Y:S01]  /*3420*/  FADD.FTZ R27, R22.reuse, R27 ;  /* 0x0000001b161b7221 */ /* 0x040fe20000010000 */
[----:B------:R-:W-:Y:S01]  /*3430*/  FADD.FTZ R21, R21, R26 ;  /* 0x0000001a15157221 */ /* 0x000fe20000010000 */
[----:B------:R-:W-:Y:S01]  /*3440*/  FFMA.FTZ R22, R22, R22, R23 ;  /* 0x0000001616167223 */ /* 0x000fe20000010017 */
[----:B------:R-:W-:Y:S01]  /*3450*/  FADD.FTZ R20, R20, R25 ;  /* 0x0000001914147221 */ /* 0x000fe20000010000 */
[----:B------:R-:W-:Y:S02]  /*3460*/  SHF.R.S32.HI R28, RZ, 0x1f, R89 ;  /* 0x0000001fff1c7819 */ /* 0x000fe40000011459 */
[----:B------:R-:W-:Y:S01]  /*3470*/  FADD.FTZ R22, R21, R22 ;  /* 0x0000001615167221 */ /* 0x000fe20000010000 */
[----:B------:R-:W-:Y:S01]  /*3480*/  FADD.FTZ R27, R20, R27 ;  /* 0x0000001b141b7221 */ /* 0x000fe20000010000 */
[C---:B---3--:R-:W-:Y:S02]  /*3490*/  PRMT R24, R52.reuse, 0x7632, R24 ;  /* 0x0000763234187816 */ /* 0x048fe40000000018 */
[----:B------:R-:W-:-:S03]  /*34a0*/  SHF.L.U32 R21, R52, 0x10, RZ ;  /* 0x0000001034157819 */ /* 0x000fc600000006ff */
[----:B------:R-:W-:Y:S01]  /*34b0*/  IMAD.U32 R24, R24, 0x10000, RZ ;  /* 0x0001000018187824 */ /* 0x000fe200078e00ff */
[----:B------:R-:W0:Y:S03]  /*34c0*/  S2R R20, SR_LANEID ;  /* 0x0000000000147919 */ /* 0x000e260000000000 */
[----:B------:R-:W-:Y:S01]  /*34d0*/  FMUL.FTZ R26, R24, R24 ;  /* 0x00000018181a7220 */ /* 0x000fe20000410000 */
[----:B------:R-:W-:Y:S02]  /*34e0*/  LEA.HI R28, R28, R89, RZ, 0x5 ;  /* 0x000000591c1c7211 */ /* 0x000fe400078f28ff */
[----:B------:R-:W-:Y:S01]  /*34f0*/  PRMT R25, R53, 0x7632, R25 ;  /* 0x0000763235197816 */ /* 0x000fe20000000019 */
[C---:B------:R-:W-:Y:S01]  /*3500*/  FFMA.FTZ R23, R21.reuse, R21, R26 ;  /* 0x0000001515177223 */ /* 0x040fe2000001001a */
[----:B------:R-:W-:Y:S02]  /*3510*/  FADD.FTZ R24, R21, R24 ;  /* 0x0000001815187221 */ /* 0x000fe40000010000 */
[----:B------:R-:W-:-:S02]  /*3520*/  SHF.L.U32 R26, R25, 0x10, RZ ;  /* 0x00000010191a7819 */ /* 0x000fc400000006ff */
[----:B------:R-:W-:Y:S02]  /*3530*/  MOV R30, 0xffffffe0 ;  /* 0xffffffe0001e7802 */ /* 0x000fe40000000f00 */
[----:B------:R-:W-:Y:S02]  /*3540*/  SHF.R.S32.HI R21, RZ, 0x5, R28 ;  /* 0x00000005ff157819 */ /* 0x000fe4000001141c */
[----:B------:R-:W-:Y:S01]  /*3550*/  SHF.L.U32 R25, R53, 0x10, RZ ;  /* 0x0000001035197819 */ /* 0x000fe200000006ff */
[----:B------:R-:W-:Y:S01]  /*3560*/  FMUL.FTZ R28, R26, R26 ;  /* 0x0000001a1a1c7220 */ /* 0x000fe20000410000 */
[----:B------:R-:W-:Y:S01]  /*3570*/  FADD.FTZ R24, R27, R24 ;  /* 0x000000181b187221 */ /* 0x000fe20000010000 */
[----:B------:R-:W-:Y:S01]  /*3580*/  FADD.FTZ R22, R22, R23 ;  /* 0x0000001716167221 */ /* 0x000fe20000010000 */
[----:B------:R-:W-:Y:S02]  /*3590*/  IMAD R27, R21, R30, 0x22f ;  /* 0x0000022f151b7424 */ /* 0x000fe400078e021e */
[----:B------:R-:W-:Y:S01]  /*35a0*/  FADD.FTZ R23, R25, R26 ;  /* 0x0000001a19177221 */ /* 0x000fe20000010000 */
[----:B------:R-:W-:Y:S01]  /*35b0*/  ISETP.GT.AND P1, PT, R89, 0x21f, PT ;  /* 0x0000021f5900780c */ /* 0x000fe20003f24270 */
[----:B------:R-:W-:-:S02]  /*35c0*/  FFMA.FTZ R25, R25, R25, R28 ;  /* 0x0000001919197223 */ /* 0x000fc4000001001c */
[----:B------:R-:W-:Y:S01]  /*35d0*/  FADD.FTZ R24, R24, R23 ;  /* 0x0000001718187221 */ /* 0x000fe20000010000 */
[----:B------:R-:W-:Y:S01]  /*35e0*/  SEL R27, R27, 0x1f, P1 ;  /* 0x0000001f1b1b7807 */ /* 0x000fe20000800000 */
[----:B------:R-:W-:-:S04]  /*35f0*/  FADD.FTZ R25, R22, R25 ;  /* 0x0000001916197221 */ /* 0x000fc80000010000 */
[----:B------:R-:W1:Y:S04]  /*3600*/  SHFL.DOWN PT, R23, R24, 0x1, R27 ;  /* 0x0820000018177989 */ /* 0x000e6800000e001b */
[----:B------:R-:W2:Y:S01]  /*3610*/  SHFL.DOWN PT, R22, R25, 0x1, R27 ;  /* 0x0820000019167989 */ /* 0x000ea200000e001b */
[C---:B0-----:R-:W-:Y:S02]  /*3620*/  ISETP.GE.AND P1, PT, R20.reuse, R27, PT ;  /* 0x0000001b1400720c */ /* 0x041fe40003f26270 */
[----:B------:R-:W-:-:S11]  /*3630*/  IADD3 R26, R20, 0x2, RZ ;  /* 0x00000002141a7810 */ /* 0x000fd60007ffe0ff */
[----:B-1----:R-:W-:Y:S01]  /*3640*/  @!P1 FADD.FTZ R24, R24, R23 ;  /* 0x0000001718189221 */ /* 0x002fe20000010000 */
[----:B--2---:R-:W-:-:S04]  /*3650*/  @!P1 FADD.FTZ R25, R25, R22 ;  /* 0x0000001619199221 */ /* 0x004fc80000010000 */
        /* <DEDUP_REMOVED lines=9> */
[C---:B------:R-:W-:Y:S01]  /*36f0*/  VIADD R26, R20.reuse, 0x8 ;  /* 0x00000008141a7836 */ /* 0x040fe20000000000 */
[----:B------:R-:W-:-:S11]  /*3700*/  ISETP.NE.AND P2, PT, R20, RZ, PT ;  /* 0x000000ff1400720c */ /* 0x000fd60003f45270 */
        /* <DEDUP_REMOVED lines=20> */
[----:B------:R-:W-:Y:S01]  /*3850*/  ULDC UR13, c[0x0][0xc] ;  /* 0x00000300000d7ab9 */ /* 0x000fe20000000800 */
[----:B------:R-:W-:Y:S03]  /*3860*/  BSSY B0, `(.L_x_3214) ;  /* 0x0000040000007945 */ /* 0x000fe60003800000 */
[----:B------:R0:W-:Y:S01]  /*3870*/  @!P2 STS.64 [R20+0x18], R22 ;  /* 0x000018161400a388 */ /* 0x0001e20000000a00 */
        /* <DEDUP_REMOVED lines=13> */
[----:B------:R-:W-:Y:S01]  /*3950*/  PRMT R87, R15, 0x7632, R87 ;  /* 0x000076320f577816 */ /* 0x000fe20000000057 */
[----:B------:R-:W-:Y:S06]  /*3960*/  BAR.SYNC.DEFER_BLOCKING 0x0 ;  /* 0x0000000000007b1d */ /* 0x000fec0000010000 */
[----:B0-----:R-:W-:Y:S05]  /*3970*/  @P3 BRA `(.L_x_3215) ;  /* 0x0000000000b83947 */ /* 0x001fea0003800000 */
[----:B------:R-:W0:Y:S01]  /*3980*/  S2UR UR7, SR_CgaCtaId ;  /* 0x00000000000779c3 */ /* 0x000e220000008800 */
[----:B------:R-:W-:Y:S02]  /*3990*/  UMOV UR5, 0x400 ;  /* 0x0000040000057882 */ /* 0x000fe40000000000 */
[----:B0-----:R-:W-:-:S09]  /*39a0*/  ULEA UR5, UR7, UR5, 0x18 ;  /* 0x0000000507057291 */ /* 0x001fd2000f8ec03f */
[----:B------:R-:W0:Y:S04]  /*39b0*/  LDS.128 R24, [UR5+0x20] ;  /* 0x00002005ff187984 */ /* 0x000e280008000c00 */
[----:B------:R-:W1:Y:S01]  /*39c0*/  LDS.128 R28, [UR5+0x30] ;  /* 0x00003005ff1c7984 */ /* 0x000e620008000c00 */
[----:B0-----:R-:W-:Y:S01]  /*39d0*/  FADD.FTZ R21, R22, R24 ;  /* 0x0000001816157221 */ /* 0x001fe20000010000 */
[----:B------:R-:W-:-:S03]  /*39e0*/  FADD.FTZ R24, R23, R25 ;  /* 0x0000001917187221 */ /* 0x000fc60000010000 */
[----:B------:R-:W-:Y:S01]  /*39f0*/  FADD.FTZ R25, R21, R26 ;  /* 0x0000001a15197221 */ /* 0x000fe20000010000 */
[----:B------:R-:W-:Y:S01]  /*3a00*/  FADD.FTZ R24, R24, R27 ;  /* 0x0000001b18187221 */ /* 0x000fe20000010000 */
[----:B------:R-:W0:Y:S02]  /*3a10*/  LDS.128 R20, [UR5+0x40] ;  /* 0x00004005ff147984 */ /* 0x000e240008000c00 */
[----:B-1----:R-:W-:Y:S01]  /*3a20*/  FADD.FTZ R25, R25, R28 ;  /* 0x0000001c19197221 */ /* 0x002fe20000010000 */
[----:B------:R-:W-:-:S03]  /*3a30*/  FADD.FTZ R24, R24, R29 ;  /* 0x0000001d18187221 */ /* 0x000fc60000010000 */
[----:B------:R-:W-:Y:S01]  /*3a40*/  FADD.FTZ R25, R25, R30 ;  /* 0x0000001e19197221 */ /* 0x000fe20000010000 */
[----:B------:R-:W-:Y:S02]  /*3a50*/  FADD.FTZ R24, R24, R31 ;  /* 0x0000001f18187221 */ /* 0x000fe40000010000 */
        /* <DEDUP_REMOVED lines=9> */
[----:B------:R-:W-:-:S03]  /*3af0*/  FADD.FTZ R20, R20, R31 ;  /* 0x0000001f14147221 */ /* 0x000fc60000010000 */
[----:B0-----:R-:W-:Y:S01]  /*3b00*/  FADD.FTZ R29, R21, R24 ;  /* 0x00000018151d7221 */ /* 0x001fe20000010000 */
[----:B------:R-:W-:Y:S02]  /*3b10*/  FADD.FTZ R24, R20, R25 ;  /* 0x0000001914187221 */ /* 0x000fe40000010000 */
[----:B------:R-:W0:Y:S01]  /*3b20*/  LDS.128 R20, [UR5+0x70] ;  /* 0x00007005ff147984 */ /* 0x000e220008000c00 */
[----:B------:R-:W-:Y:S01]  /*3b30*/  FADD.FTZ R25, R29, R26 ;  /* 0x0000001a1d197221 */ /* 0x000fe20000010000 */
[----:B------:R-:W-:Y:S02]  /*3b40*/  FADD.FTZ R24, R24, R27 ;  /* 0x0000001b18187221 */ /* 0x000fe40000010000 */
[----:B------:R-:W1:Y:S01]  /*3b50*/  LDS.128 R28, [UR5+0x80] ;  /* 0x00008005ff1c7984 */ /* 0x000e620008000c00 */
[----:B0-----:R-:W-:Y:S01]  /*3b60*/  FADD.FTZ R25, R25, R20 ;  /* 0x0000001419197221 */ /* 0x001fe20000010000 */
[----:B------:R-:W-:-:S03]  /*3b70*/  FADD.FTZ R24, R24, R21 ;  /* 0x0000001518187221 */ /* 0x000fc60000010000 */
[----:B------:R-:W-:Y:S01]  /*3b80*/  FADD.FTZ R25, R25, R22 ;  /* 0x0000001619197221 */ /* 0x000fe20000010000 */
[----:B------:R-:W-:Y:S02]  /*3b90*/  FADD.FTZ R26, R24, R23 ;  /* 0x00000017181a7221 */ /* 0x000fe40000010000 */
[----:B------:R-:W0:Y:S01]  /*3ba0*/  LDS.128 R20, [UR5+0x90] ;  /* 0x00009005ff147984 */ /* 0x000e220008000c00 */
[----:B-1----:R-:W-:Y:S01]  /*3bb0*/  FADD.FTZ R27, R25, R28 ;  /* 0x0000001c191b7221 */ /* 0x002fe20000010000 */
[----:B------:R-:W-:Y:S02]  /*3bc0*/  FADD.FTZ R26, R26, R29 ;  /* 0x0000001d1a1a7221 */ /* 0x000fe40000010000 */
[----:B------:R-:W1:Y:S01]  /*3bd0*/  LDS.64 R24, [UR5+0xa0] ;  /* 0x0000a005ff187984 */ /* 0x000e620008000a00 */
[----:B------:R-:W-:Y:S01]  /*3be0*/  FADD.FTZ R27, R27, R30 ;  /* 0x0000001e1b1b7221 */ /* 0x000fe20000010000 */
[----:B------:R-:W-:-:S03]  /*3bf0*/  FADD.FTZ R26, R26, R31 ;  /* 0x0000001f1a1a7221 */ /* 0x000fc60000010000 */
[----:B0-----:R-:W-:Y:S01]  /*3c00*/  FADD.FTZ R27, R27, R20 ;  /* 0x000000141b1b7221 */ /* 0x001fe20000010000 */
[----:B------:R-:W-:-:S03]  /*3c10*/  FADD.FTZ R26, R26, R21 ;  /* 0x000000151a1a7221 */ /* 0x000fc60000010000 */
[----:B------:R-:W-:Y:S01]  /*3c20*/  FADD.FTZ R27, R27, R22 ;  /* 0x000000161b1b7221 */ /* 0x000fe20000010000 */
[----:B------:R-:W-:-:S03]  /*3c30*/  FADD.FTZ R26, R26, R23 ;  /* 0x000000171a1a7221 */ /* 0x000fc60000010000 */
[----:B-1----:R-:W-:Y:S01]  /*3c40*/  FADD.FTZ R22, R27, R24 ;  /* 0x000000181b167221 */ /* 0x002fe20000010000 */
[----:B------:R-:W-:-:S07]  /*3c50*/  FADD.FTZ R23, R26, R25 ;  /* 0x000000191a177221 */ /* 0x000fce0000010000 */
.L_x_3215:
[----:B------:R-:W-:Y:S05]  /*3c60*/  BSYNC B0 ;  /* 0x0000000000007941 */ /* 0x000fea0003800000 */
.L_x_3214:
[----:B------:R-:W-:Y:S01]  /*3c70*/  UISETP.GE.U32.AND UP0, UPT, UR13, 0x2, UPT ;  /* 0x000000020d00788c */ /* 0x000fe2000bf06070 */
[----:B------:R-:W-:Y:S02]  /*3c80*/  PRMT R80, R13, 0x7632, R80 ;  /* 0x000076320d507816 */ /* 0x000fe40000000050 */
[----:B------:R-:W-:Y:S02]  /*3c90*/  PRMT R79, R12, 0x7632, R79 ;  /* 0x000076320c4f7816 */ /* 0x000fe4000000004f */
[----:B------:R-:W-:Y:S02]  /*3ca0*/  PRMT R83, R11, 0x7632, R83 ;  /* 0x000076320b537816 */ /* 0x000fe40000000053 */
[----:B------:R-:W-:Y:S02]  /*3cb0*/  PLOP3.LUT P1, PT, PT, PT, UP0, 0x80, 0x0 ;  /* 0x000000000000781c */ /* 0x000fe40003f2f008 */
        /* <DEDUP_REMOVED lines=11> */
[----:B------:R-:W-:Y:S01]  /*3d70*/  PRMT R21, R59, 0x7632, R21 ;  /* 0x000076323b157816 */ /* 0x000fe20000000015 */
[----:B------:R-:W-:Y:S06]  /*3d80*/  @!P1 BRA `(.L_x_3216) ;  /* 0x0000000800b89947 */ /* 0x000fec0003800000 */
[----:B------:R-:W-:Y:S05]  /*3d90*/  @P3 BRA `(.L_x_3217) ;  /* 0x00000000007c3947 */ /* 0x000fea0003800000 */
[----:B------:R-:W0:Y:S01]  /*3da0*/  S2R R26, SR_CTAID.Y ;  /* 0x00000000001a7919 */ /* 0x000e220000002600 */
[----:B------:R-:W1:Y:S01]  /*3db0*/  LDC R27, c[0x0][0x10] ;  /* 0x00000400ff1b7b82 */ /* 0x000e620000000800 */
[----:B------:R-:W-:Y:S02]  /*3dc0*/  ULOP3.LUT UR5, UR4, 0x1, URZ, 0xc0, !UPT ;  /* 0x0000000104057892 */ /* 0x000fe4000f8ec03f */
[----:B------:R-:W-:-:S05]  /*3dd0*/  ULOP3.LUT UP0, URZ, UR4, 0x2, URZ, 0xc0, !UPT ;  /* 0x00000002043f7892 */ /* 0x000fca000f80c03f */
[----:B------:R-:W2:Y:S01]  /*3de0*/  LDC.64 R28, c[0x0][0x248] ;  /* 0x00009200ff1c7b82 */ /* 0x000ea20000000a00 */
[C---:B-1----:R-:W-:Y:S01]  /*3df0*/  IMAD R24, R27.reuse, UR5, RZ ;  /* 0x000000051b187c24 */ /* 0x042fe2000f8e02ff */
[----:B------:R-:W-:Y:S02]  /*3e00*/  UMOV UR5, 0xffffffff ;  /* 0xffffffff00057882 */ /* 0x000fe40000000000 */
[----:B------:R-:W-:Y:S01]  /*3e10*/  USEL UR5, UR5, 0x1, UP0 ;  /* 0x0000000105057887 */ /* 0x000fe20008000000 */
[----:B0-----:R-:W-:Y:S01]  /*3e20*/  IMAD R27, R27, UR16, R26 ;  /* 0x000000101b1b7c24 */ /* 0x001fe2000f8e021a */
[C---:B------:R-:W-:Y:S01]  /*3e30*/  IADD3 R26, R24.reuse, R26, RZ ;  /* 0x0000001a181a7210 */ /* 0x040fe20007ffe0ff */
[----:B------:R-:W-:-:S05]  /*3e40*/  IMAD R24, R24, UR13, RZ ;  /* 0x0000000d18187c24 */ /* 0x000fca000f8e02ff */
[----:B------:R-:W-:-:S05]  /*3e50*/  SHF.L.U32 R24, R24, 0x1, RZ ;  /* 0x0000000118187819 */ /* 0x000fca00000006ff */
[----:B--2---:R-:W-:-:S04]  /*3e60*/  IMAD.WIDE R24, R24, 0x4, R28 ;  /* 0x0000000418187825 */ /* 0x004fc800078e021c */
[----:B------:R-:W-:-:S05]  /*3e70*/  IMAD.WIDE.U32 R24, R27, 0x8, R24 ;  /* 0x000000081b187825 */ /* 0x000fca00078e0018 */
[----:B------:R0:W-:Y:S02]  /*3e80*/  STG.E.64 desc[UR14][R24.64], R22 ;  /* 0x0000001618007986 */ /* 0x0001e4000c101b0e */
[----:B0-----:R-:W0:Y:S01]  /*3e90*/  LDC.64 R24, c[0x0][0x240] ;  /* 0x00009000ff187b82 */ /* 0x001e220000000a00 */
[----:B------:R-:W-:Y:S01]  /*3ea0*/  PLOP3.LUT P1, PT, PT, PT, UP0, 0x80, 0x0 ;  /* 0x000000000000781c */ /* 0x000fe20003f2f008 */
[----:B0-----:R-:W-:-:S04]  /*3eb0*/  IMAD.WIDE.U32 R24, R26, 0x4, R24 ;  /* 0x000000041a187825 */ /* 0x001fc800078e0018 */
[----:B------:R-:W-:Y:S01]  /*3ec0*/  IMAD.U32 R26, RZ, RZ, UR5 ;  /* 0x00000005ff1a7e24 */ /* 0x000fe2000f8e00ff */
[----:B------:R-:W-:Y:S06]  /*3ed0*/  MEMBAR.ALL.GPU ;  /* 0x0000000000007992 */ /* 0x000fec000000a000 */
[----:B------:R-:W-:-:S00]  /*3ee0*/  ERRBAR ;  /* 0x00000000000079ab */ /* 0x000fc00000000000 */
[----:B------:R-:W-:Y:S06]  /*3ef0*/  CGAERRBAR ;  /* 0x00000000000075ab */ /* 0x000fec0000000000 */
[----:B------:R0:W-:Y:S02]  /*3f00*/  REDG.E.ADD.S32.STRONG.GPU desc[UR14][R24.64], R26 ;  /* 0x0000001a1800798e */ /* 0x0001e4000c10e38e */
[----:B0-----:R-:W-:-:S04]  /*3f10*/  SEL R26, RZ, UR13, P1 ;  /* 0x0000000dff1a7c07 */ /* 0x001fc80008800000 */
[----:B------:R-:W-:-:S13]  /*3f20*/  ISETP.NE.AND P1, PT, R26, -0x1, PT ;  /* 0xffffffff1a00780c */ /* 0x000fda0003f25270 */
[----:B------:R-:W-:Y:S05]  /*3f30*/  @!P1 BRA `(.L_x_3217) ;  /* 0x0000000000149947 */ /* 0x000fea0003800000 */
.L_x_3218:
[----:B------:R-:W2:Y:S04]  /*3f40*/  LDG.E.STRONG.GPU R27, desc[UR14][R24.64] ;  /* 0x0000000e181b7981 */ /* 0x000ea8000c1ef900 */
[----:B--2---:R-:W-:Y:S01]  /*3f50*/  CCTL.IVALL ;  /* 0x00000000ff00798f */ /* 0x004fe20002000000 */
[----:B------:R-:W-:Y:S05]  /*3f60*/  YIELD ;  /* 0x0000000000007946 */ /* 0x000fea0003800000 */
[----:B------:R-:W-:-:S13]  /*3f70*/  ISETP.NE.AND P1, PT, R27, R26, PT ;  /* 0x0000001a1b00720c */ /* 0x000fda0003f25270 */
[----:B------:R-:W-:Y:S05]  /*3f80*/  @P1 BRA `(.L_x_3218) ;  /* 0xfffffffc00ec1947 */ /* 0x000fea000383ffff */
.L_x_3217:
[----:B------:R-:W-:Y:S01]  /*3f90*/  ISETP.NE.AND P1, PT, RZ, UR13, PT ;  /* 0x0000000dff007c0c */ /* 0x000fe2000bf25270 */
[----:B------:R-:W-:Y:S05]  /*3fa0*/  WARPSYNC.ALL ;  /* 0x0000000000007948 */ /* 0x000fea0003800000 */
[----:B------:R-:W-:Y:S07]  /*3fb0*/  BAR.SYNC.DEFER_BLOCKING 0x0 ;  /* 0x0000000000007b1d */ /* 0x000fee0000010000 */
[----:B------:R-:W-:Y:S05]  /*3fc0*/  @!P1 BRA `(.L_x_3216) ;  /* 0x0000000800289947 */ /* 0x000fea0003800000 */
[----:B------:R-:W-:Y:S02]  /*3fd0*/  UIADD3 UR5, UR13, -0x1, URZ ;  /* 0xffffffff0d057890 */ /* 0x000fe4000fffe03f */
[----:B------:R-:W-:Y:S02]  /*3fe0*/  ULOP3.LUT UP1, UR19, UR13, 0x3, URZ, 0xc0, !UPT ;  /* 0x000000030d137892 */ /* 0x000fe4000f82c03f */
[----:B------:R-:W-:-:S03]  /*3ff0*/  UISETP.GE.U32.AND UP0, UPT, UR5, 0x3, UPT ;  /* 0x000000030500788c */ /* 0x000fc6000bf06070 */
[----:B------:R-:W-:Y:S01]  /*4000*/  UMOV UR5, URZ ;  /* 0x0000003f00057c82 */ /* 0x000fe20008000000 */
[----:B------:R-:W-:Y:S02]  /*4010*/  PLOP3.LUT P1, PT, PT, PT, UP1, 0x80, 0x0 ;  /* 0x000000000000781c */ /* 0x000fe40003f2f018 */
[----:B------:R-:W-:-:S13]  /*4020*/  PLOP3.LUT P2, PT, PT, PT, UP0, 0x80, 0x0 ;  /* 0x000000000000781c */ /* 0x000fda0003f4f008 */
[----:B------:R-:W-:Y:S05]  /*4030*/  @!P2 BRA `(.L_x_3219) ;  /* 0x00000004001ca947 */ /* 0x000fea0003800000 */
[----:B------:R-:W-:-:S04]  /*4040*/  ULOP3.LUT UR5, UR13, 0x3, URZ, 0xc0, !UPT ;  /* 0x000000030d057892 */ /* 0x000fc8000f8ec03f */
[----:B------:R-:W-:-:S03]  /*4050*/  UIADD3 UR7, -UR5, UR13, URZ ;  /* 0x0000000d05077290 */ /* 0x000fc6000fffe13f */
[----:B------:R-:W-:-:S09]  /*4060*/  UMOV UR5, URZ ;  /* 0x0000003f00057c82 */ /* 0x000fd20008000000 */
.L_x_3220:
[----:B------:R-:W0:Y:S01]  /*4070*/  S2R R28, SR_CTAID.X ;  /* 0x00000000001c7919 */ /* 0x000e220000002500 */
[----:B------:R-:W-:Y:S02]  /*4080*/  MOV R29, UR4 ;  /* 0x00000004001d7c02 */ /* 0x000fe40008000f00 */
[----:B0-----:R-:W-:-:S13]  /*4090*/  ISETP.EQ.OR P4, PT, R28, UR5, P3 ;  /* 0x000000051c007c0c */ /* 0x001fda0009f82670 */
[----:B------:R-:W0:Y:S01]  /*40a0*/  @!P4 LDC R26, c[0x0][0x10] ;  /* 0x00000400ff1acb82 */ /* 0x000e220000000800 */
[----:B------:R-:W1:Y:S01]  /*40b0*/  @!P4 S2R R27, SR_CTAID.Y ;  /* 0x00000000001bc919 */ /* 0x000e620000002600 */
[----:B------:R-:W-:-:S06]  /*40c0*/  @!P4 LOP3.LUT R29, R29, 0x1, RZ, 0xc0, !PT ;  /* 0x000000011d1dc812 */ /* 0x000fcc00078ec0ff */
[----:B------:R-:W2:Y:S01]  /*40d0*/  @!P4 LDC.64 R24, c[0x0][0x248] ;  /* 0x00009200ff18cb82 */ /* 0x000ea20000000a00 */
[----:B0-----:R-:W-:-:S04]  /*40e0*/  @!P4 IMAD R29, R29, R26, RZ ;  /* 0x0000001a1d1dc224 */ /* 0x001fc800078e02ff */
[----:B------:R-:W-:-:S05]  /*40f0*/  @!P4 IMAD R29, R29, UR13, RZ ;  /* 0x0000000d1d1dcc24 */ /* 0x000fca000f8e02ff */
[----:B------:R-:W-:Y:S01]  /*4100*/  @!P4 SHF.L.U32 R29, R29, 0x1, RZ ;  /* 0x000000011d1dc819 */ /* 0x000fe200000006ff */
[----:B-1----:R-:W-:-:S04]  /*4110*/  @!P4 IMAD R27, R26, UR5, R27 ;  /* 0x000000051a1bcc24 */ /* 0x002fc8000f8e021b */
[----:B--2---:R-:W-:-:S04]  /*4120*/  @!P4 IMAD.WIDE R24, R29, 0x4, R24 ;  /* 0x000000041d18c825 */ /* 0x004fc800078e0218 */
[----:B------:R-:W-:-:S06]  /*4130*/  @!P4 IMAD.WIDE.U32 R24, R27, 0x8, R24 ;  /* 0x000000081b18c825 */ /* 0x000fcc00078e0018 */
[----:B------:R-:W2:Y:S01]  /*4140*/  @!P4 LDG.E.64 R24, desc[UR14][R24.64] ;  /* 0x0000000e1818c981 */ /* 0x000ea2000c1e1b00 */
[----:B------:R-:W-:Y:S01]  /*4150*/  UIADD3 UR10, UR5, 0x1, URZ ;  /* 0x00000001050a7890 */ /* 0x000fe2000fffe03f */
[----:B------:R-:W-:-:S05]  /*4160*/  MOV R29, UR4 ;  /* 0x00000004001d7c02 */ /* 0x000fca0008000f00 */
[----:B------:R-:W-:-:S13]  /*4170*/  ISETP.EQ.OR P5, PT, R28, UR10, P3 ;  /* 0x0000000a1c007c0c */ /* 0x000fda0009fa2670 */
[----:B------:R-:W0:Y:S01]  /*4180*/  @!P5 S2R R26, SR_CTAID.Y ;  /* 0x00000000001ad919 */ /* 0x000e220000002600 */
[----:B------:R-:W1:Y:S01]  /*4190*/  @!P5 LDC R27, c[0x0][0x10] ;  /* 0x00000400ff1bdb82 */ /* 0x000e620000000800 */
[----:B------:R-:W-:-:S05]  /*41a0*/  @!P5 LOP3.LUT R29, R29, 0x1, RZ, 0xc0, !PT ;  /* 0x000000011d1dd812 */ /* 0x000fca00078ec0ff */
[----:B-1----:R-:W-:-:S04]  /*41b0*/  @!P5 IMAD R29, R29, R27, RZ ;  /* 0x0000001b1d1dd224 */ /* 0x002fc800078e02ff */
[----:B------:R-:W-:-:S05]  /*41c0*/  @!P5 IMAD R29, R29, UR13, RZ ;  /* 0x0000000d1d1ddc24 */ /* 0x000fca000f8e02ff */
[----:B------:R-:W-:Y:S01]  /*41d0*/  @!P5 SHF.L.U32 R29, R29, 0x1, RZ ;  /* 0x000000011d1dd819 */ /* 0x000fe200000006ff */
[----:B--2---:R-:W-:Y:S01]  /*41e0*/  @!P4 FADD.FTZ R22, R22, R24 ;  /* 0x000000181616c221 */ /* 0x004fe20000010000 */
[----:B0-----:R-:W-:Y:S02]  /*41f0*/  @!P5 IMAD R24, R27, UR10, R26 ;  /* 0x0000000a1b18dc24 */ /* 0x001fe4000f8e021a */
[----:B------:R-:W0:Y:S02]  /*4200*/  @!P5 LDC.64 R26, c[0x0][0x248] ;  /* 0x00009200ff1adb82 */ /* 0x000e240000000a00 */
[----:B0-----:R-:W-:-:S04]  /*4210*/  @!P5 IMAD.WIDE R26, R29, 0x4, R26 ;  /* 0x000000041d1ad825 */ /* 0x001fc800078e021a */
[----:B------:R-:W-:-:S06]  /*4220*/  @!P5 IMAD.WIDE.U32 R26, R24, 0x8, R26 ;  /* 0x00000008181ad825 */ /* 0x000fcc00078e001a */
[----:B------:R-:W2:Y:S01]  /*4230*/  @!P5 LDG.E.64 R26, desc[UR14][R26.64] ;  /* 0x0000000e1a1ad981 */ /* 0x000ea2000c1e1b00 */
[----:B------:R-:W-:Y:S01]  /*4240*/  UIADD3 UR10, UR5, 0x2, URZ ;  /* 0x00000002050a7890 */ /* 0x000fe2000fffe03f */
[----:B------:R-:W-:Y:S01]  /*4250*/  @!P4 FADD.FTZ R23, R23, R25 ;  /* 0x000000191717c221 */ /* 0x000fe20000010000 */
[----:B------:R-:W-:-:S04]  /*4260*/  UIADD3 UR11, UR5, 0x3, URZ ;  /* 0x00000003050b7890 */ /* 0x000fc8000fffe03f */
[C---:B------:R-:W-:Y:S02]  /*4270*/  ISETP.EQ.OR P6, PT, R28.reuse, UR10, P3 ;  /* 0x0000000a1c007c0c */ /* 0x040fe40009fc2670 */
[----:B------:R-:W-:-:S11]  /*4280*/  ISETP.EQ.OR P2, PT, R28, UR11, P3 ;  /* 0x0000000b1c007c0c */ /* 0x000fd60009f42670 */
[----:B------:R-:W0:Y:S01]  /*4290*/  @!P6 S2R R29, SR_CTAID.Y ;  /* 0x00000000001de919 */ /* 0x000e220000002600 */
[----:B------:R-:W0:Y:S01]  /*42a0*/  @!P6 LDC R91, c[0x0][0x10] ;  /* 0x00000400ff5beb82 */ /* 0x000e220000000800 */
[----:B------:R-:W1:Y:S07]  /*42b0*/  @!P2 S2R R28, SR_CTAID.Y ;  /* 0x00000000001ca919 */ /* 0x000e6e0000002600 */
[----:B------:R-:W3:Y:S01]  /*42c0*/  @!P6 LDC.64 R24, c[0x0][0x248] ;  /* 0x00009200ff18eb82 */ /* 0x000ee20000000a00 */
[----:B--2---:R-:W-:Y:S01]  /*42d0*/  @!P5 FADD.FTZ R23, R23, R27 ;  /* 0x0000001b1717d221 */ /* 0x004fe20000010000 */
[----:B------:R-:W-:Y:S01]  /*42e0*/  MOV R27, UR4 ;  /* 0x00000004001b7c02 */ /* 0x000fe20008000f00 */
[----:B------:R-:W-:Y:S01]  /*42f0*/  @!P5 FADD.FTZ R22, R22, R26 ;  /* 0x0000001a1616d221 */ /* 0x000fe20000010000 */
[----:B0-----:R-:W-:-:S02]  /*4300*/  @!P6 IMAD R26, R91, UR10, R29 ;  /* 0x0000000a5b1aec24 */ /* 0x001fc4000f8e021d */
[----:B------:R-:W-:Y:S02]  /*4310*/  @!P6 LOP3.LUT R27, R27, 0x1, RZ, 0xc0, !PT ;  /* 0x000000011b1be812 */ /* 0x000fe400078ec0ff */
[----:B------:R-:W0:Y:S03]  /*4320*/  @!P2 LDC R29, c[0x0][0x10] ;  /* 0x00000400ff1dab82 */ /* 0x000e260000000800 */
[----:B------:R-:W-:Y:S02]  /*4330*/  @!P6 IMAD R27, R27, R91, RZ ;  /* 0x0000005b1b1be224 */ /* 0x000fe400078e02ff */
[----:B------:R-:W-:Y:S02]  /*4340*/  IMAD.U32 R91, RZ, RZ, UR4 ;  /* 0x00000004ff5b7e24 */ /* 0x000fe4000f8e00ff */
[----:B------:R-:W-:-:S03]  /*4350*/  @!P6 IMAD R27, R27, UR13, RZ ;  /* 0x0000000d1b1bec24 */ /* 0x000fc6000f8e02ff */
[----:B------:R-:W-:Y:S02]  /*4360*/  @!P2 LOP3.LUT R91, R91, 0x1, RZ, 0xc0, !PT ;  /* 0x000000015b5ba812 */ /* 0x000fe400078ec0ff */
[----:B------:R-:W-:-:S05]  /*4370*/  @!P6 SHF.L.U32 R27, R27, 0x1, RZ ;  /* 0x000000011b1be819 */ /* 0x000fca00000006ff */
[----:B---3--:R-:W-:-:S04]  /*4380*/  @!P6 IMAD.WIDE R24, R27, 0x4, R24 ;  /* 0x000000041b18e825 */ /* 0x008fc800078e0218 */
[----:B------:R-:W-:Y:S02]  /*4390*/  @!P6 IMAD.WIDE.U32 R26, R26, 0x8, R24 ;  /* 0x000000081a1ae825 */ /* 0x000fe400078e0018 */
[----:B------:R-:W2:Y:S02]  /*43a0*/  @!P2 LDC.64 R24, c[0x0][0x248] ;  /* 0x00009200ff18ab82 */ /* 0x000ea40000000a00 */
[----:B0-----:R-:W-:Y:S02]  /*43b0*/  @!P2 IMAD R91, R91, R29, RZ ;  /* 0x0000001d5b5ba224 */ /* 0x001fe400078e02ff */
[----:B-1----:R-:W-:Y:S01]  /*43c0*/  @!P2 IMAD R28, R29, UR11, R28 ;  /* 0x0000000b1d1cac24 */ /* 0x002fe2000f8e021c */
[----:B------:R-:W3:Y:S01]  /*43d0*/  @!P6 LDG.E.64 R26, desc[UR14][R26.64] ;  /* 0x0000000e1a1ae981 */ /* 0x000ee2000c1e1b00 */
[----:B------:R-:W-:-:S05]  /*43e0*/  @!P2 IMAD R91, R91, UR13, RZ ;  /* 0x0000000d5b5bac24 */ /* 0x000fca000f8e02ff */
[----:B------:R-:W-:-:S05]  /*43f0*/  @!P2 SHF.L.U32 R91, R91, 0x1, RZ ;  /* 0x000000015b5ba819 */ /* 0x000fca00000006ff */
[----:B--2---:R-:W-:-:S04]  /*4400*/  @!P2 IMAD.WIDE R24, R91, 0x4, R24 ;  /* 0x000000045b18a825 */ /* 0x004fc800078e0218 */
[----:B------:R-:W-:-:S06]  /*4410*/  @!P2 IMAD.WIDE.U32 R24, R28, 0x8, R24 ;  /* 0x000000081c18a825 */ /* 0x000fcc00078e0018 */
[----:B------:R-:W2:Y:S01]  /*4420*/  @!P2 LDG.E.64 R24, desc[UR14][R24.64] ;  /* 0x0000000e1818a981 */ /* 0x000ea2000c1e1b00 */
[----:B------:R-:W-:-:S06]  /*4430*/  UIADD3 UR7, UR7, -0x4, URZ ;  /* 0xfffffffc07077890 */ /* 0x000fcc000fffe03f */
[----:B------:R-:W-:Y:S01]  /*4440*/  ISETP.NE.AND P4, PT, RZ, UR7, PT ;  /* 0x00000007ff007c0c */ /* 0x000fe2000bf85270 */
[----:B------:R-:W-:Y:S01]  /*4450*/  UIADD3 UR5, UR5, 0x4, URZ ;  /* 0x0000000405057890 */ /* 0x000fe2000fffe03f */
[----:B---3--:R-:W-:Y:S01]  /*4460*/  @!P6 FADD.FTZ R22, R22, R26 ;  /* 0x0000001a1616e221 */ /* 0x008fe20000010000 */
[----:B------:R-:W-:-:S03]  /*4470*/  @!P6 FADD.FTZ R23, R23, R27 ;  /* 0x0000001b1717e221 */ /* 0x000fc60000010000 */
[----:B--2---:R-:W-:Y:S01]  /*4480*/  @!P2 FADD.FTZ R22, R22, R24 ;  /* 0x000000181616a221 */ /* 0x004fe20000010000 */
[----:B------:R-:W-:-:S06]  /*4490*/  @!P2 FADD.FTZ R23, R23, R25 ;  /* 0x000000191717a221 */ /* 0x000fcc0000010000 */
[----:B------:R-:W-:Y:S05]  /*44a0*/  @P4 BRA `(.L_x_3220) ;  /* 0xfffffff800f04947 */ /* 0x000fea000383ffff */
.L_x_3219:
[----:B------:R-:W-:Y:S05]  /*44b0*/  @!P1 BRA `(.L_x_3216) ;  /* 0x0000000000ec9947 */ /* 0x000fea0003800000 */
[----:B------:R-:W0:Y:S01]  /*44c0*/  S2R R27, SR_CTAID.X ;  /* 0x00000000001b7919 */ /* 0x000e220000002500 */
[----:B------:R-:W-:Y:S01]  /*44d0*/  BSSY B0, `(.L_x_3221) ;  /* 0x0000012000007945 */ /* 0x000fe20003800000 */
[----:B0-----:R-:W-:-:S13]  /*44e0*/  ISETP.EQ.OR P1, PT, R27, UR5, P3 ;  /* 0x000000051b007c0c */ /* 0x001fda0009f22670 */
[----:B------:R-:W-:Y:S05]  /*44f0*/  @P1 BRA `(.L_x_3222) ;  /* 0x00000000003c1947 */ /* 0x000fea0003800000 */
[----:B------:R-:W0:Y:S01]  /*4500*/  S2UR UR18, SR_CTAID.Y ;  /* 0x00000000001279c3 */ /* 0x000e220000002600 */
[----:B------:R-:W-:Y:S01]  /*4510*/  ULOP3.LUT UR7, UR4, 0x1, URZ, 0xc0, !UPT ;  /* 0x0000000104077892 */ /* 0x000fe2000f8ec03f */
[----:B------:R-:W-:Y:S01]  /*4520*/  ULDC UR12, c[0x0][0x10] ;  /* 0x00000400000c7ab9 */ /* 0x000fe20000000800 */
[----:B------:R-:W-:Y:S02]  /*4530*/  ULDC.64 UR10, c[0x0][0x248] ;  /* 0x00009200000a7ab9 */ /* 0x000fe40000000a00 */
[----:B------:R-:W-:-:S04]  /*4540*/  UIMAD UR7, UR7, UR12, URZ ;  /* 0x0000000c070772a4 */ /* 0x000fc8000f8e023f */
[----:B------:R-:W-:-:S04]  /*4550*/  UIMAD UR7, UR7, UR13, URZ ;  /* 0x0000000d070772a4 */ /* 0x000fc8000f8e023f */
[----:B------:R-:W-:-:S04]  /*4560*/  USHF.L.U32 UR7, UR7, 0x1, URZ ;  /* 0x0000000107077899 */ /* 0x000fc8000800063f */
[----:B------:R-:W-:Y:S02]  /*4570*/  UIMAD.WIDE UR10, UR7, 0x4, UR10 ;  /* 0x00000004070a78a5 */ /* 0x000fe4000f8e020a */
[----:B0-----:R-:W-:-:S04]  /*4580*/  UIMAD UR12, UR12, UR5, UR18 ;  /* 0x000000050c0c72a4 */ /* 0x001fc8000f8e0212 */
[----:B------:R-:W-:-:S06]  /*4590*/  UIMAD.WIDE.U32 UR10, UR12, 0x8, UR10 ;  /* 0x000000080c0a78a5 */ /* 0x000fcc000f8e000a */
[----:B------:R-:W-:Y:S02]  /*45a0*/  MOV R24, UR10 ;  /* 0x0000000a00187c02 */ /* 0x000fe40008000f00 */
[----:B------:R-:W-:-:S06]  /*45b0*/  MOV R25, UR11 ;  /* 0x0000000b00197c02 */ /* 0x000fcc0008000f00 */
[----:B------:R-:W2:Y:S02]  /*45c0*/  LDG.E.64 R24, desc[UR14][R24.64] ;  /* 0x0000000e18187981 */ /* 0x000ea4000c1e1b00 */
[----:B--2---:R-:W-:Y:S01]  /*45d0*/  FADD.FTZ R22, R22, R24 ;  /* 0x0000001816167221 */ /* 0x004fe20000010000 */
[----:B------:R-:W-:-:S07]  /*45e0*/  FADD.FTZ R23, R23, R25 ;  /* 0x0000001917177221 */ /* 0x000fce0000010000 */
.L_x_3222:
[----:B------:R-:W-:Y:S05]  /*45f0*/  BSYNC B0 ;  /* 0x0000000000007941 */ /* 0x000fea0003800000 */
.L_x_3221:
[----:B------:R-:W-:-:S06]  /*4600*/  UISETP.NE.AND UP0, UPT, UR19, 0x1, UPT ;  /* 0x000000011300788c */ /* 0x000fcc000bf05270 */
[----:B------:R-:W-:-:S13]  /*4610*/  PLOP3.LUT P1, PT, PT, PT, UP0, 0x80, 0x0 ;  /* 0x000000000000781c */ /* 0x000fda0003f2f008 */
[----:B------:R-:W-:Y:S05]  /*4620*/  @!P1 BRA `(.L_x_3216) ;  /* 0x0000000000909947 */ /* 0x000fea0003800000 */
[----:B------:R-:W-:Y:S01]  /*4630*/  UIADD3 UR7, UR5, 0x1, URZ ;  /* 0x0000000105077890 */ /* 0x000fe2000fffe03f */
[----:B------:R-:W-:Y:S01]  /*4640*/  MOV R25, UR4 ;  /* 0x0000000400197c02 */ /* 0x000fe20008000f00 */
[----:B------:R-:W-:-:S04]  /*4650*/  UIADD3 UR12, UR5, 0x2, URZ ;  /* 0x00000002050c7890 */ /* 0x000fc8000fffe03f */
[C---:B------:R-:W-:Y:S02]  /*4660*/  ISETP.EQ.OR P2, PT, R27.reuse, UR7, P3 ;  /* 0x000000071b007c0c */ /* 0x040fe40009f42670 */
[----:B------:R-:W-:-:S11]  /*4670*/  ISETP.EQ.OR P1, PT, R27, UR12, P3 ;  /* 0x0000000c1b007c0c */ /* 0x000fd60009f22670 */
[----:B------:R-:W0:Y:S01]  /*4680*/  @!P2 S2R R26, SR_CTAID.Y ;  /* 0x00000000001aa919 */ /* 0x000e220000002600 */
[----:B------:R-:W1:Y:S01]  /*4690*/  @!P2 LDC R24, c[0x0][0x10] ;  /* 0x00000400ff18ab82 */ /* 0x000e620000000800 */
[----:B------:R-:W-:-:S05]  /*46a0*/  @!P2 LOP3.LUT R25, R25, 0x1, RZ, 0xc0, !PT ;  /* 0x000000011919a812 */ /* 0x000fca00078ec0ff */
[----:B-1----:R-:W-:-:S04]  /*46b0*/  @!P2 IMAD R27, R25, R24, RZ ;  /* 0x00000018191ba224 */ /* 0x002fc800078e02ff */
[----:B------:R-:W-:Y:S02]  /*46c0*/  @!P2 IMAD R27, R27, UR13, RZ ;  /* 0x0000000d1b1bac24 */ /* 0x000fe4000f8e02ff */
[----:B0-----:R-:W-:Y:S02]  /*46d0*/  @!P2 IMAD R26, R24, UR7, R26 ;  /* 0x00000007181aac24 */ /* 0x001fe4000f8e021a */
[----:B------:R-:W0:Y:S01]  /*46e0*/  @!P2 LDC.64 R24, c[0x0][0x248] ;  /* 0x00009200ff18ab82 */ /* 0x000e220000000a00 */
[----:B------:R-:W-:-:S05]  /*46f0*/  @!P2 SHF.L.U32 R27, R27, 0x1, RZ ;  /* 0x000000011b1ba819 */ /* 0x000fca00000006ff */
[----:B0-----:R-:W-:-:S04]  /*4700*/  @!P2 IMAD.WIDE R24, R27, 0x4, R24 ;  /* 0x000000041b18a825 */ /* 0x001fc800078e0218 */
[----:B------:R-:W-:Y:S01]  /*4710*/  @!P2 IMAD.WIDE.U32 R24, R26, 0x8, R24 ;  /* 0x000000081a18a825 */ /* 0x000fe200078e0018 */
[----:B------:R-:W-:-:S04]  /*4720*/  MOV R26, UR19 ;  /* 0x00000013001a7c02 */ /* 0x000fc80008000f00 */
[----:B------:R-:W-:Y:S01]  /*4730*/  ISETP.EQ.OR P1, PT, R26, 0x2, P1 ;  /* 0x000000021a00780c */ /* 0x000fe20000f22670 */
[----:B------:R-:W2:-:S12]  /*4740*/  @!P2 LDG.E.64 R24, desc[UR14][R24.64] ;  /* 0x0000000e1818a981 */ /* 0x000e98000c1e1b00 */
[----:B------:R-:W-:-:S05]  /*4750*/  VOTEU.ALL UP0, P1 ;  /* 0x00000000003f7886 */ /* 0x000fca0000800000 */
[----:B------:R-:W0:Y:S01]  /*4760*/  @!UP0 S2UR UR18, SR_CTAID.Y ;  /* 0x00000000001289c3 */ /* 0x000e220000002600 */
[----:B------:R-:W-:Y:S01]  /*4770*/  @!UP0 ULOP3.LUT UR5, UR4, 0x1, URZ, 0xc0, !UPT ;  /* 0x0000000104058892 */ /* 0x000fe2000f8ec03f */
[----:B------:R-:W-:Y:S01]  /*4780*/  @!UP0 ULDC UR7, c[0x0][0x10] ;  /* 0x0000040000078ab9 */ /* 0x000fe20000000800 */
[----:B------:R-:W-:Y:S02]  /*4790*/  @!UP0 ULDC.64 UR10, c[0x0][0x248] ;  /* 0x00009200000a8ab9 */ /* 0x000fe40000000a00 */
[----:B------:R-:W-:-:S04]  /*47a0*/  @!UP0 UIMAD UR5, UR5, UR7, URZ ;  /* 0x00000007050582a4 */ /* 0x000fc8000f8e023f */
[----:B------:R-:W-:-:S04]  /*47b0*/  @!UP0 UIMAD UR5, UR5, UR13, URZ ;  /* 0x0000000d050582a4 */ /* 0x000fc8000f8e023f */
[----:B------:R-:W-:-:S04]  /*47c0*/  @!UP0 USHF.L.U32 UR5, UR5, 0x1, URZ ;  /* 0x0000000105058899 */ /* 0x000fc8000800063f */
[----:B------:R-:W-:Y:S02]  /*47d0*/  @!UP0 UIMAD.WIDE UR10, UR5, 0x4, UR10 ;  /* 0x00000004050a88a5 */ /* 0x000fe4000f8e020a */
[----:B0-----:R-:W-:-:S04]  /*47e0*/  @!UP0 UIMAD UR7, UR12, UR7, UR18 ;  /* 0x000000070c0782a4 */ /* 0x001fc8000f8e0212 */
[----:B------:R-:W-:-:S06]  /*47f0*/  @!UP0 UIMAD.WIDE.U32 UR10, UR7, 0x8, UR10 ;  /* 0x00000008070a88a5 */ /* 0x000fcc000f8e000a */
[----:B------:R-:W-:Y:S01]  /*4800*/  IMAD.U32 R26, RZ, RZ, UR10 ;  /* 0x0000000aff1a7e24 */ /* 0x000fe2000f8e00ff */
[----:B------:R-:W-:-:S06]  /*4810*/  MOV R27, UR11 ;  /* 0x0000000b001b7c02 */ /* 0x000fcc0008000f00 */
[----:B------:R-:W3:Y:S01]  /*4820*/  @!P1 LDG.E.64 R26, desc[UR14][R26.64] ;  /* 0x0000000e1a1a9981 */ /* 0x000ee2000c1e1b00 */
[----:B--2---:R-:W-:Y:S01]  /*4830*/  @!P2 FADD.FTZ R22, R22, R24 ;  /* 0x000000181616a221 */ /* 0x004fe20000010000 */
[----:B------:R-:W-:-:S03]  /*4840*/  @!P2 FADD.FTZ R23, R23, R25 ;  /* 0x000000191717a221 */ /* 0x000fc60000010000 */
[----:B---3--:R-:W-:Y:S01]  /*4850*/  @!P1 FADD.FTZ R22, R22, R26 ;  /* 0x0000001a16169221 */ /* 0x008fe20000010000 */
[----:B------:R-:W-:-:S07]  /*4860*/  @!P1 FADD.FTZ R23, R23, R27 ;  /* 0x0000001b17179221 */ /* 0x000fce0000010000 */
.L_x_3216:
[----:B------:R-:W-:Y:S01]  /*4870*/  ULDC.64 UR10, c[0x0][0x218] ;  /* 0x00008600000a7ab9 */ /* 0x000fe20000000a00 */
[----:B------:R-:W-:Y:S01]  /*4880*/  LOP3.LUT P1, RZ, R89, UR16, RZ, 0xfc, !PT ;  /* 0x0000001059ff7c12 */ /* 0x000fe2000f82fcff */
[----:B------:R-:W0:Y:S01]  /*4890*/  S2UR UR7, SR_CgaCtaId ;  /* 0x00000000000779c3 */ /* 0x000e220000008800 */
[----:B------:R-:W-:Y:S01]  /*48a0*/  ISETP.EQ.U32.AND P2, PT, RZ, UR10, PT ;  /* 0x0000000aff007c0c */ /* 0x000fe2000bf42070 */
[----:B------:R-:W-:Y:S01]  /*48b0*/  UMOV UR5, 0x400 ;  /* 0x0000040000057882 */ /* 0x000fe20000000000 */
[----:B------:R-:W-:Y:S02]  /*48c0*/  MOV R26, UR9 ;  /* 0x00000009001a7c02 */ /* 0x000fe40008000f00 */
[----:B------:R-:W-:-:S13]  /*48d0*/  ISETP.EQ.OR.EX P1, PT, RZ, UR11, P1, P2 ;  /* 0x0000000bff007c0c */ /* 0x000fda0008f22720 */
[----:B------:R-:W1:Y:S01]  /*48e0*/  @!P1 LDC.64 R24, c[0x0][0x218] ;  /* 0x00008600ff189b82 */ /* 0x000e620000000a00 */
[----:B0-----:R-:W-:-:S03]  /*48f0*/  ULEA UR5, UR7, UR5, 0x18 ;  /* 0x0000000507057291 */ /* 0x001fc6000f8ec03f */
[----:B------:R-:W-:-:S06]  /*4900*/  ULDC UR7, c[0x0][0x2a4] ;  /* 0x0000a90000077ab9 */ /* 0x000fcc0000000800 */
[----:B------:R0:W-:Y:S01]  /*4910*/  @!P3 STS.64 [UR5+0xb0], R22 ;  /* 0x0000b016ff00b988 */ /* 0x0001e20008000a05 */
[----:B-1----:R-:W-:-:S04]  /*4920*/  @!P1 IMAD.WIDE R24, R26, 0x8, R24 ;  /* 0x000000081a189825 */ /* 0x002fc800078e0218 */
[----:B0-----:R-:W-:Y:S01]  /*4930*/  @!P1 FMUL.FTZ R23, R23, UR7 ;  /* 0x0000000717179c20 */ /* 0x001fe20008410000 */
[----:B------:R-:W-:Y:S01]  /*4940*/  @!P1 FMUL.FTZ R22, R22, UR7 ;  /* 0x0000000716169c20 */ /* 0x000fe20008410000 */
[----:B------:R-:W0:Y:S04]  /*4950*/  LDC.64 R26, c[0x0][0x230] ;  /* 0x00008c00ff1a7b82 */ /* 0x000e280000000a00 */
[----:B------:R1:W-:Y:S04]  /*4960*/  @!P1 STG.E.64 desc[UR14][R24.64], R22 ;  /* 0x0000001618009986 */ /* 0x0003e8000c101b0e */
[----:B------:R-:W-:Y:S01]  /*4970*/  BAR.SYNC.DEFER_BLOCKING 0x0 ;  /* 0x0000000000007b1d */ /* 0x000fe20000010000 */
[----:B-1----:R-:W-:-:S05]  /*4980*/  IADD3 R24, R50, UR6, RZ ;  /* 0x0000000632187c10 */ /* 0x002fca000fffe0ff */
[----:B------:R-:W1:Y:S02]  /*4990*/  LDS.64 R22, [UR5+0xb0] ;  /* 0x0000b005ff167984 */ /* 0x000e640008000a00 */
[----:B-1----:R-:W-:-:S05]  /*49a0*/  FMUL.FTZ R22, R22, UR7 ;  /* 0x0000000716167c20 */ /* 0x002fca0008410000 */
[----:B------:R-:W-:-:S13]  /*49b0*/  R2UR UR5, R22 ;  /* 0x00000000160572ca */ /* 0x000fda00000e0000 */
[----:B------:R-:W-:-:S05]  /*49c0*/  MOV R22, UR5 ;  /* 0x0000000500167c02 */ /* 0x000fca0008000f00 */
[----:B------:R-:W-:-:S04]  /*49d0*/  FMUL.FTZ R22, R22, UR5 ;  /* 0x0000000516167c20 */ /* 0x000fc80008410000 */
[----:B------:R-:W-:-:S05]  /*49e0*/  FFMA.FTZ R22, R23, UR7, -R22 ;  /* 0x0000000717167c23 */ /* 0x000fca0008010816 */
[----:B------:R-:W-:-:S13]  /*49f0*/  FSETP.GTU.FTZ.AND P1, PT, R22, RZ, PT ;  /* 0x000000ff1600720b */ /* 0x000fda0003f3c000 */
[----:B------:R-:W-:Y:S01]  /*4a00*/  VOTEU.ANY UP0, P1 ;  /* 0x00000000003f7886 */ /* 0x000fe20000800100 */
[----:B------:R-:W-:-:S04]  /*4a10*/  PLOP3.LUT P1, PT, PT, PT, UP0, 0x80, 0x0 ;  /* 0x000000000000781c */ /* 0x000fc80003f2f008 */
[----:B------:R-:W-:-:S09]  /*4a20*/  @UP0 ULDC UR7, c[0x0][0x238] ;  /* 0x00008e0000070ab9 */ /* 0x000fd20000000800 */
[----:B------:R-:W-:-:S06]  /*4a30*/  @P1 FADD.FTZ R22, R22, UR7 ;  /* 0x0000000716161e21 */ /* 0x000fcc0008010000 */
[----:B------:R-:W1:Y:S02]  /*4a40*/  @P1 MUFU.RSQ R22, R22 ;  /* 0x0000001600161308 */ /* 0x000e640000001400 */
[----:B-1----:R-:W-:Y:S02]  /*4a50*/  @P1 R2UR UR7, R22 ;  /* 0x00000000160712ca */ /* 0x002fe400000e0000 */
[----:B------:R-:W1:Y:S02]  /*4a60*/  LDC.64 R22, c[0x0][0x228] ;  /* 0x00008a00ff167b82 */ /* 0x000e640000000a00 */
[----:B-1----:R-:W-:-:S04]  /*4a70*/  IMAD.WIDE R22, R24, 0x4, R22 ;  /* 0x0000000418167825 */ /* 0x002fc800078e0216 */
[----:B0-----:R-:W-:Y:S02]  /*4a80*/  IMAD.WIDE R24, R24, 0x4, R26 ;  /* 0x0000000418187825 */ /* 0x001fe400078e021a */
[----:B------:R-:W2:Y:S04]  /*4a90*/  LDG.E.64 R22, desc[UR14][R22.64] ;  /* 0x0000000e16167981 */ /* 0x000ea8000c1e1b00 */
[----:B------:R-:W2:Y:S01]  /*4aa0*/  LDG.E.64 R24, desc[UR14][R24.64] ;  /* 0x0000000e18187981 */ /* 0x000ea2000c1e1b00 */
[----:B------:R-:W-:Y:S01]  /*4ab0*/  ISETP.NE.AND P5, PT, RZ, UR17, PT ;  /* 0x00000011ff007c0c */ /* 0x000fe2000bfa5270 */
[----:B------:R-:W-:Y:S01]  /*4ac0*/  UMOV UR10, 0x3f800000 ;  /* 0x3f800000000a7882 */ /* 0x000fe20000000000 */
[----:B------:R-:W-:Y:S01]  /*4ad0*/  SHF.L.U32 R14, R14, 0x10, RZ ;  /* 0x000000100e0e7819 */ /* 0x000fe200000006ff */
[----:B------:R-:W-:Y:S01]  /*4ae0*/  @UP0 UMOV UR10, UR7 ;  /* 0x00000007000a0c82 */ /* 0x000fe20008000000 */
[----:B------:R-:W-:-:S03]  /*4af0*/  SHF.L.U32 R61, R61, 0x10, RZ ;  /* 0x000000103d3d7819 */ /* 0x000fc600000006ff */
[----:B------:R-:W-:Y:S02]  /*4b00*/  FADD.FTZ R14, R14, -UR5 ;  /* 0x800000050e0e7e21 */ /* 0x000fe40008010000 */
[----:B------:R-:W-:Y:S02]  /*4b10*/  FADD.FTZ R61, R61, -UR5 ;  /* 0x800000053d3d7e21 */ /* 0x000fe40008010000 */
[----:B------:R-:W-:Y:S02]  /*4b20*/  FMUL.FTZ R14, R14, UR10 ;  /* 0x0000000a0e0e7c20 */ /* 0x000fe40008410000 */
[----:B------:R-:W-:Y:S02]  /*4b30*/  FMUL.FTZ R61, R61, UR10 ;  /* 0x0000000a3d3d7c20 */ /* 0x000fe40008410000 */
[----:B--2---:R-:W-:Y:S02]  /*4b40*/  FFMA.FTZ R14, R22, R14, R24 ;  /* 0x0000000e160e7223 */ /* 0x004fe40000010018 */
[----:B------:R-:W-:Y:S01]  /*4b50*/  FFMA.FTZ R61, R23, R61, R25 ;  /* 0x0000003d173d7223 */ /* 0x000fe20000010019 */
[----:B------:R-:W-:Y:S06]  /*4b60*/  @!P5 BRA `(.L_x_3223) ;  /* 0x000000000028d947 */ /* 0x000fec0003800000 */
[----:B------:R-:W-:-:S06]  /*4b70*/  FMUL.FTZ R26, R14, -1.4426950216293334961 ;  /* 0xbfb8aa3b0e1a7820 */ /* 0x000fcc0000410000 */
[----:B------:R-:W0:Y:S02]  /*4b80*/  MUFU.EX2 R26, R26 ;  /* 0x0000001a001a7308 */ /* 0x000e240000000800 */
[----:B0-----:R-:W-:-:S06]  /*4b90*/  FADD.FTZ R26, R26, 1 ;  /* 0x3f8000001a1a7421 */ /* 0x001fcc0000010000 */
[----:B------:R-:W0:Y:S02]  /*4ba0*/  MUFU.RCP R26, R26 ;  /* 0x0000001a001a7308 */ /* 0x000e240000001000 */
[----:B0-----:R-:W-:Y:S01]  /*4bb0*/  FMUL.FTZ R14, R14, R26 ;  /* 0x0000001a0e0e7220 */ /* 0x001fe20000410000 */
[----:B------:R-:W-:-:S06]  /*4bc0*/  FMUL.FTZ R26, R61, -1.4426950216293334961 ;  /* 0xbfb8aa3b3d1a7820 */ /* 0x000fcc0000410000 */
[----:B------:R-:W0:Y:S02]  /*4bd0*/  MUFU.EX2 R26, R26 ;  /* 0x0000001a001a7308 */ /* 0x000e240000000800 */
[----:B0-----:R-:W-:-:S06]  /*4be0*/  FADD.FTZ R26, R26, 1 ;  /* 0x3f8000001a1a7421 */ /* 0x001fcc0000010000 */
[----:B------:R-:W0:Y:S02]  /*4bf0*/  MUFU.RCP R26, R26 ;  /* 0x0000001a001a7308 */ /* 0x000e240000001000 */
[----:B0-----:R-:W-:-:S07]  /*4c00*/  FMUL.FTZ R61, R61, R26 ;  /* 0x0000001a3d3d7220 */ /* 0x001fce0000410000 */
.L_x_3223:
[----:B------:R-:W-:Y:S04]  /*4c10*/  BSSY B0, `(.L_x_3224) ;  /* 0x000000f000007945 */ /* 0x000fe80003800000 */
[----:B------:R-:W-:Y:S05]  /*4c20*/  @!P0 BRA `(.L_x_3225) ;  /* 0x0000000000348947 */ /* 0x000fea0003800000 */
[----:B------:R-:W-:Y:S01]  /*4c30*/  SHF.R.S32.HI R26, RZ, 0x1f, R51 ;  /* 0x0000001fff1a7819 */ /* 0x000fe20000011433 */
[----:B------:R-:W-:Y:S01]  /*4c40*/  ULDC.64 UR6, c[0x0][0x270] ;  /* 0x00009c0000067ab9 */ /* 0x000fe20000000a00 */
[----:B------:R-:W-:Y:S02]  /*4c50*/  MOV R27, R45 ;  /* 0x0000002d001b7202 */ /* 0x000fe40000000f00 */
[----:B------:R-:W-:Y:S01]  /*4c60*/  F2FP.BF16.F32.PACK_AB R14, R61, R14 ;  /* 0x0000000e3d0e723e */ /* 0x000fe200000010ff */
[----:B------:R-:W-:Y:S02]  /*4c70*/  IMAD R28, R26, UR6, RZ ;  /* 0x000000061a1c7c24 */ /* 0x000fe4000f8e02ff */
[----:B------:R-:W-:Y:S02]  /*4c80*/  IMAD.MOV.U32 R26, RZ, RZ, R42 ;  /* 0x000000ffff1a7224 */ /* 0x000fe400078e002a */
[C---:B------:R-:W-:Y:S02]  /*4c90*/  IMAD R28, R51.reuse, UR7, R28 ;  /* 0x00000007331c7c24 */ /* 0x040fe4000f8e021c */
[----:B------:R-:W-:Y:S01]  /*4ca0*/  IMAD.WIDE.U32 R26, R51, UR6, R26 ;  /* 0x00000006331a7c25 */ /* 0x000fe2000f8e001a */
[----:B------:R-:W-:-:S04]  /*4cb0*/  ULDC.64 UR6, c[0x0][0x210] ;  /* 0x0000840000067ab9 */ /* 0x000fc80000000a00 */
[----:B------:R-:W-:Y:S02]  /*4cc0*/  IADD3 R27, R27, R28, RZ ;  /* 0x0000001c1b1b7210 */ /* 0x000fe40007ffe0ff */
[----:B------:R-:W-:-:S04]  /*4cd0*/  LEA R28, P1, R26, UR6, 0x1 ;  /* 0x000000061a1c7c11 */ /* 0x000fc8000f8208ff */
[----:B------:R-:W-:-:S05]  /*4ce0*/  LEA.HI.X R29, R26, UR7, R27, 0x1, P1 ;  /* 0x000000071a1d7c11 */ /* 0x000fca00088f0c1b */
[----:B------:R0:W-:Y:S04]  /*4cf0*/  STG.E desc[UR14][R28.64], R14 ;  /* 0x0000000e1c007986 */ /* 0x0001e8000c10190e */
.L_x_3225:
[----:B------:R-:W-:Y:S05]  /*4d00*/  BSYNC B0 ;  /* 0x0000000000007941 */ /* 0x000fea0003800000 */
.L_x_3224:
[----:B------:R-:W-:Y:S01]  /*4d10*/  SHF.L.U32 R39, R39, 0x10, RZ ;  /* 0x0000001027277819 */ /* 0x000fe200000006ff */
[----:B------:R-:W-:Y:S01]  /*4d20*/  ULDC.64 UR6, c[0x0][0x278] ;  /* 0x00009e0000067ab9 */ /* 0x000fe20000000a00 */
[----:B------:R-:W-:Y:S02]  /*4d30*/  SHF.L.U32 R63, R63, 0x10, RZ ;  /* 0x000000103f3f7819 */ /* 0x000fe400000006ff */
[----:B------:R-:W-:Y:S01]  /*4d40*/  ISETP.GE.U32.AND P1, PT, R88, UR6, PT ;  /* 0x0000000658007c0c */ /* 0x000fe2000bf26070 */
[----:B------:R-:W-:Y:S02]  /*4d50*/  FADD.FTZ R39, R39, -UR5 ;  /* 0x8000000527277e21 */ /* 0x000fe40008010000 */
[----:B------:R-:W-:Y:S01]  /*4d60*/  FADD.FTZ R63, R63, -UR5 ;  /* 0x800000053f3f7e21 */ /* 0x000fe20008010000 */
[----:B------:R-:W-:Y:S01]  /*4d70*/  ISETP.GE.AND.EX P1, PT, R90, UR7, PT, P1 ;  /* 0x000000075a007c0c */ /* 0x000fe2000bf26310 */
[----:B------:R-:W-:Y:S02]  /*4d80*/  FMUL.FTZ R39, R39, UR10 ;  /* 0x0000000a27277c20 */ /* 0x000fe40008410000 */
[----:B------:R-:W-:Y:S01]  /*4d90*/  FMUL.FTZ R63, R63, UR10 ;  /* 0x0000000a3f3f7c20 */ /* 0x000fe20008410000 */
[----:B------:R-:W-:Y:S01]  /*4da0*/  ISETP.GT.U32.OR P1, PT, R89, 0x22f, P1 ;  /* 0x0000022f5900780c */ /* 0x000fe20000f24470 */
[----:B0-----:R-:W-:-:S02]  /*4db0*/  FFMA.FTZ R14, R22, R39, R24 ;  /* 0x00000027160e7223 */ /* 0x001fc40000010018 */
[----:B------:R-:W-:Y:S01]  /*4dc0*/  FFMA.FTZ R63, R23, R63, R25 ;  /* 0x0000003f173f7223 */ /* 0x000fe20000010019 */
[----:B------:R-:W-:Y:S09]  /*4dd0*/  @!P5 BRA `(.L_x_3226) ;  /* 0x000000000028d947 */ /* 0x000ff20003800000 */
        /* <DEDUP_REMOVED lines=10> */
.L_x_3226:
        /* <DEDUP_REMOVED lines=14> */
.L_x_3228:
[----:B------:R-:W-:Y:S05]  /*4f60*/  BSYNC B0 ;  /* 0x0000000000007941 */ /* 0x000fea0003800000 */
.L_x_3227:
[----:B------:R-:W-:Y:S02]  /*4f70*/  SHF.L.U32 R38, R38, 0x10, RZ ;  /* 0x0000001026267819 */ /* 0x000fe400000006ff */
        /* <DEDUP_REMOVED lines=21> */
.L_x_3229:
        /* <DEDUP_REMOVED lines=9> */
[----:B------:R-:W-:-:S04]  /*5160*/  ULDC.64 UR12, c[0x0][0x210] ;  /* 0x00008400000c7ab9 */ /* 0x000fc80000000a00 */
[----:B------:R-:W-:Y:S02]  /*5170*/  IADD3 R27, R27, R92, RZ ;  /* 0x0000005c1b1b7210 */ /* 0x000fe40007ffe0ff */
[----:B------:R-:W-:-:S04]  /*5180*/  LEA R28, P1, R26, UR12, 0x1 ;  /* 0x0000000c1a1c7c11 */ /* 0x000fc8000f8208ff */
[----:B------:R-:W-:-:S05]  /*5190*/  LEA.HI.X R29, R26, UR13, R27, 0x1, P1 ;  /* 0x0000000d1a1d7c11 */ /* 0x000fca00088f0c1b */
[----:B------:R0:W-:Y:S04]  /*51a0*/  STG.E desc[UR14][R28.64], R14 ;  /* 0x0000000e1c007986 */ /* 0x0001e8000c10190e */
.L_x_3231:
[----:B------:R-:W-:Y:S05]  /*51b0*/  BSYNC B0 ;  /* 0x0000000000007941 */ /* 0x000fea0003800000 */
.L_x_3230:
[----:B------:R-:W-:Y:S01]  /*51c0*/  SHF.L.U32 R27, R37, 0x10, RZ ;  /* 0x00000010251b7819 */ /* 0x000fe200000006ff */
[----:B------:R-:W-:Y:S01]  /*51d0*/  IMAD.U32 R67, R67, 0x10000, RZ ;  /* 0x0001000043437824 */ /* 0x000fe200078e00ff */
[----:B------:R-:W-:Y:S02]  /*51e0*/  ISETP.GE.U32.AND P1, PT, R78, UR6, PT ;  /* 0x000000064e007c0c */ /* 0x000fe4000bf26070 */
[----:B------:R-:W-:Y:S01]  /*51f0*/  SHF.L.U32 R36, R36, 0x10, RZ ;  /* 0x0000001024247819 */ /* 0x000fe200000006ff */
[----:B------:R-:W-:Y:S01]  /*5200*/  FADD.FTZ R27, R27, -UR5 ;  /* 0x800000051b1b7e21 */ /* 0x000fe20008010000 */
[----:B0-----:R-:W-:Y:S01]  /*5210*/  FADD.FTZ R14, R67, -UR5 ;  /* 0x80000005430e7e21 */ /* 0x001fe20008010000 */
[----:B------:R-:W-:Y:S02]  /*5220*/  ISETP.GE.AND.EX P1, PT, R93, UR7, PT, P1 ;  /* 0x000000075d007c0c */ /* 0x000fe4000bf26310 */
[----:B------:R-:W-:Y:S01]  /*5230*/  FMUL.FTZ R27, R27, UR10 ;  /* 0x0000000a1b1b7c20 */ /* 0x000fe20008410000 */
[----:B------:R-:W-:Y:S01]  /*5240*/  FMUL.FTZ R14, R14, UR10 ;  /* 0x0000000a0e0e7c20 */ /* 0x000fe20008410000 */
[----:B------:R-:W-:-:S02]  /*5250*/  ISETP.GT.U32.OR P1, PT, R89, 0x22f, P1 ;  /* 0x0000022f5900780c */ /* 0x000fc40000f24470 */
[----:B------:R-:W-:Y:S01]  /*5260*/  SHF.L.U32 R66, R66, 0x10, RZ ;  /* 0x0000001042427819 */ /* 0x000fe200000006ff */
[----:B------:R-:W-:Y:S01]  /*5270*/  FFMA.FTZ R27, R22, R27, R24 ;  /* 0x0000001b161b7223 */ /* 0x000fe20000010018 */
[----:B------:R-:W-:Y:S01]  /*5280*/  FFMA.FTZ R14, R23, R14, R25 ;  /* 0x0000000e170e7223 */ /* 0x000fe20000010019 */
[----:B------:R-:W-:Y:S08]  /*5290*/  @!P5 BRA `(.L_x_3232) ;  /* 0x000000000028d947 */ /* 0x000ff00003800000 */
        /* <DEDUP_REMOVED lines=10> */
.L_x_3232:
[----:B------:R-:W-:Y:S04]  /*5340*/  BSSY B0, `(.L_x_3233) ;  /* 0x000000e000007945 */ /* 0x000fe80003800000 */
[----:B------:R-:W-:Y:S05]  /*5350*/  @P1 BRA `(.L_x_3234) ;  /* 0x0000000000301947 */ /* 0x000fea0003800000 */
[----:B------:R-:W-:Y:S01]  /*5360*/  F2FP.BF16.F32.PACK_AB R14, R14, R27 ;  /* 0x0000001b0e0e723e */ /* 0x000fe200000010ff */
[----:B------:R-:W-:Y:S01]  /*5370*/  ULDC.64 UR12, c[0x0][0x270] ;  /* 0x00009c00000c7ab9 */ /* 0x000fe20000000a00 */
[----:B------:R-:W-:Y:S01]  /*5380*/  MOV R26, R42 ;  /* 0x0000002a001a7202 */ /* 0x000fe20000000f00 */
        /* <DEDUP_REMOVED lines=9> */
.L_x_3234:
[----:B------:R-:W-:Y:S05]  /*5420*/  BSYNC B0 ;  /* 0x0000000000007941 */ /* 0x000fea0003800000 */
.L_x_3233:
[----:B------:R-:W-:Y:S01]  /*5430*/  ISETP.GE.U32.AND P1, PT, R71, UR6, PT ;  /* 0x0000000647007c0c */ /* 0x000fe2000bf26070 */
[----:B------:R-:W-:Y:S01]  /*5440*/  FADD.FTZ R36, R36, -UR5 ;  /* 0x8000000524247e21 */ /* 0x000fe20008010000 */
[----:B------:R-:W-:Y:S01]  /*5450*/  ISETP.GE.U32.AND P2, PT, R68, UR6, PT ;  /* 0x0000000644007c0c */ /* 0x000fe2000bf46070 */
[----:B------:R-:W-:Y:S01]  /*5460*/  FADD.FTZ R66, R66, -UR5 ;  /* 0x8000000542427e21 */ /* 0x000fe20008010000 */
[----:B------:R-:W-:Y:S01]  /*5470*/  SHF.R.S32.HI R63, RZ, 0x1f, R71 ;  /* 0x0000001fff3f7819 */ /* 0x000fe20000011447 */
[----:B------:R-:W-:Y:S01]  /*5480*/  FMUL.FTZ R27, R36, UR10 ;  /* 0x0000000a241b7c20 */ /* 0x000fe20008410000 */
[----:B------:R-:W-:Y:S01]  /*5490*/  SHF.R.S32.HI R61, RZ, 0x1f, R68 ;  /* 0x0000001fff3d7819 */ /* 0x000fe20000011444 */
[----:B------:R-:W-:Y:S01]  /*54a0*/  FMUL.FTZ R66, R66, UR10 ;  /* 0x0000000a42427c20 */ /* 0x000fe20008410000 */
[----:B------:R-:W-:Y:S01]  /*54b0*/  ISETP.GE.U32.AND P3, PT, R64, UR6, PT ;  /* 0x0000000640007c0c */ /* 0x000fe2000bf66070 */
[----:B------:R-:W-:Y:S01]  /*54c0*/  FFMA.FTZ R36, R22, R27, R24 ;  /* 0x0000001b16247223 */ /* 0x000fe20000010018 */
[----:B------:R-:W-:Y:S01]  /*54d0*/  SHF.R.S32.HI R39, RZ, 0x1f, R64 ;  /* 0x0000001fff277819 */ /* 0x000fe20000011440 */
[----:B------:R-:W-:Y:S01]  /*54e0*/  FFMA.FTZ R37, R23, R66, R25 ;  /* 0x0000004217257223 */ /* 0x000fe20000010019 */
[----:B0-----:R-:W-:Y:S01]  /*54f0*/  SHF.L.U32 R14, R35, 0x10, RZ ;  /* 0x00000010230e7819 */ /* 0x001fe200000006ff */
[----:B------:R-:W-:Y:S01]  /*5500*/  IMAD.U32 R35, R70, 0x10000, RZ ;  /* 0x0001000046237824 */ /* 0x000fe200078e00ff */
[----:B------:R-:W-:-:S02]  /*5510*/  ISETP.GE.AND.EX P1, PT, R63, UR7, PT, P1 ;  /* 0x000000073f007c0c */ /* 0x000fc4000bf26310 */
[----:B------:R-:W-:Y:S01]  /*5520*/  ISETP.GE.AND.EX P2, PT, R61, UR7, PT, P2 ;  /* 0x000000073d007c0c */ /* 0x000fe2000bf46320 */
[----:B------:R-:W-:Y:S01]  /*5530*/  FADD.FTZ R14, R14, -UR5 ;  /* 0x800000050e0e7e21 */ /* 0x000fe20008010000 */
[----:B------:R-:W-:Y:S01]  /*5540*/  ISETP.GE.AND.EX P3, PT, R39, UR7, PT, P3 ;  /* 0x0000000727007c0c */ /* 0x000fe2000bf66330 */
[----:B------:R-:W-:Y:S01]  /*5550*/  FADD.FTZ R35, R35, -UR5 ;  /* 0x8000000523237e21 */ /* 0x000fe20008010000 */
[----:B------:R-:W-:Y:S02]  /*5560*/  SHF.L.U32 R34, R34, 0x10, RZ ;  /* 0x0000001022227819 */ /* 0x000fe400000006ff */
[C---:B------:R-:W-:Y:S02]  /*5570*/  ISETP.GT.U32.OR P1, PT, R89.reuse, 0x22f, P1 ;  /* 0x0000022f5900780c */ /* 0x040fe40000f24470 */
[C---:B------:R-:W-:Y:S02]  /*5580*/  ISETP.GT.U32.OR P2, PT, R89.reuse, 0x22f, P2 ;  /* 0x0000022f5900780c */ /* 0x040fe40001744470 */
[----:B------:R-:W-:-:S02]  /*5590*/  ISETP.GT.U32.OR P3, PT, R89, 0x22f, P3 ;  /* 0x0000022f5900780c */ /* 0x000fc40001f64470 */
[----:B------:R-:W-:Y:S01]  /*55a0*/  SHF.L.U32 R69, R69, 0x10, RZ ;  /* 0x0000001045457819 */ /* 0x000fe200000006ff */
[----:B------:R-:W-:Y:S10]  /*55b0*/  @!P5 BRA `(.L_x_3235) ;  /* 0x000000000028d947 */ /* 0x000ff40003800000 */
        /* <DEDUP_REMOVED lines=10> */
.L_x_3235:
        /* <DEDUP_REMOVED lines=14> */
.L_x_3237:
[----:B------:R-:W-:Y:S05]  /*5740*/  BSYNC B0 ;  /* 0x0000000000007941 */ /* 0x000fea0003800000 */
.L_x_3236:
[----:B------:R-:W-:Y:S01]  /*5750*/  FMUL.FTZ R27, R14, UR10 ;  /* 0x0000000a0e1b7c20 */ /* 0x000fe20008410000 */
[----:B------:R-:W-:Y:S01]  /*5760*/  FMUL.FTZ R26, R35, UR10 ;  /* 0x0000000a231a7c20 */ /* 0x000fe20008410000 */
[----:B------:R-:W-:Y:S01]  /*5770*/  FADD.FTZ R34, R34, -UR5 ;  /* 0x8000000522227e21 */ /* 0x000fe20008010000 */
[----:B------:R-:W-:Y:S01]  /*5780*/  FADD.FTZ R69, R69, -UR5 ;  /* 0x8000000545457e21 */ /* 0x000fe20008010000 */
        /* <DEDUP_REMOVED lines=13> */
.L_x_3238:
[----:B------:R-:W-:Y:S04]  /*5860*/  BSSY B0, `(.L_x_3239) ;  /* 0x000000e000007945 */ /* 0x000fe80003800000 */
[----:B------:R-:W-:Y:S05]  /*5870*/  @P2 BRA `(.L_x_3240) ;  /* 0x0000000000302947 */ /* 0x000fea0003800000 */
[----:B------:R-:W-:Y:S01]  /*5880*/  ULDC.64 UR12, c[0x0][0x270] ;  /* 0x00009c00000c7ab9 */ /* 0x000fe20000000a00 */
[----:B------:R-:W-:Y:S01]  /*5890*/  MOV R26, R42 ;  /* 0x0000002a001a7202 */ /* 0x000fe20000000f00 */
[----:B0-----:R-:W-:Y:S01]  /*58a0*/  IMAD R29, R61, UR12, RZ ;  /* 0x0000000c3d1d7c24 */ /* 0x001fe2000f8e02ff */
[----:B------:R-:W-:Y:S01]  /*58b0*/  F2FP.BF16.F32.PACK_AB R35, R35, R14 ;  /* 0x0000000e2323723e */ /* 0x000fe200000010ff */
        /* <DEDUP_REMOVED lines=8> */
.L_x_3240:
[----:B------:R-:W-:Y:S05]  /*5940*/  BSYNC B0 ;  /* 0x0000000000007941 */ /* 0x000fea0003800000 */
.L_x_3239:
[----:B------:R-:W-:Y:S01]  /*5950*/  FMUL.FTZ R27, R34, UR10 ;  /* 0x0000000a221b7c20 */ /* 0x000fe20008410000 */
[----:B------:R-:W-:Y:S01]  /*5960*/  FMUL.FTZ R26, R69, UR10 ;  /* 0x0000000a451a7c20 */ /* 0x000fe20008410000 */
[----:B------:R-:W-:Y:S02]  /*5970*/  SHF.L.U32 R33, R33, 0x10, RZ ;  /* 0x0000001021217819 */ /* 0x000fe400000006ff */
[----:B------:R-:W-:Y:S01]  /*5980*/  SHF.L.U32 R74, R74, 0x10, RZ ;  /* 0x000000104a4a7819 */ /* 0x000fe200000006ff */
[----:B------:R-:W-:Y:S01]  /*5990*/  FFMA.FTZ R14, R22, R27, R24 ;  /* 0x0000001b160e7223 */ /* 0x000fe20000010018 */
[----:B-1----:R-:W-:Y:S01]  /*59a0*/  FFMA.FTZ R35, R23, R26, R25 ;  /* 0x0000001a17237223 */ /* 0x002fe20000010019 */
        /* <DEDUP_REMOVED lines=11> */
.L_x_3241:
        /* <DEDUP_REMOVED lines=14> */
.L_x_3243:
[----:B------:R-:W-:Y:S05]  /*5b40*/  BSYNC B0 ;  /* 0x0000000000007941 */ /* 0x000fea0003800000 */
.L_x_3242:
[----:B------:R-:W-:Y:S01]  /*5b50*/  ISETP.GE.U32.AND P1, PT, R60, UR6, PT ;  /* 0x000000063c007c0c */ /* 0x000fe2000bf26070 */
[----:B------:R-:W-:Y:S01]  /*5b60*/  FADD.FTZ R33, R33, -UR5 ;  /* 0x8000000521217e21 */ /* 0x000fe20008010000 */
[----:B------:R-:W-:Y:S01]  /*5b70*/  ISETP.GE.U32.AND P2, PT, R49, UR6, PT ;  /* 0x0000000631007c0c */ /* 0x000fe2000bf46070 */
[----:B------:R-:W-:Y:S01]  /*5b80*/  FADD.FTZ R74, R74, -UR5 ;  /* 0x800000054a4a7e21 */ /* 0x000fe20008010000 */
[----:B------:R-:W-:Y:S01]  /*5b90*/  SHF.R.S32.HI R38, RZ, 0x1f, R60 ;  /* 0x0000001fff267819 */ /* 0x000fe2000001143c */
[----:B------:R-:W-:Y:S01]  /*5ba0*/  IMAD.U32 R14, R32, 0x10000, RZ ;  /* 0x00010000200e7824 */ /* 0x000fe200078e00ff */
[----:B0-----:R-:W-:Y:S01]  /*5bb0*/  SHF.R.S32.HI R37, RZ, 0x1f, R49 ;  /* 0x0000001fff257819 */ /* 0x001fe20000011431 */
[----:B------:R-:W-:Y:S01]  /*5bc0*/  FMUL.FTZ R33, R33, UR10 ;  /* 0x0000000a21217c20 */ /* 0x000fe20008410000 */
[----:B------:R-:W-:Y:S01]  /*5bd0*/  ISETP.GE.U32.AND P3, PT, R48, UR6, PT ;  /* 0x0000000630007c0c */ /* 0x000fe2000bf66070 */
[----:B------:R-:W-:Y:S01]  /*5be0*/  FMUL.FTZ R74, R74, UR10 ;  /* 0x0000000a4a4a7c20 */ /* 0x000fe20008410000 */
[----:B------:R-:W-:Y:S01]  /*5bf0*/  SHF.R.S32.HI R36, RZ, 0x1f, R48 ;  /* 0x0000001fff247819 */ /* 0x000fe20000011430 */
[----:B------:R-:W-:Y:S01]  /*5c00*/  FADD.FTZ R14, R14, -UR5 ;  /* 0x800000050e0e7e21 */ /* 0x000fe20008010000 */
[----:B------:R-:W-:Y:S01]  /*5c10*/  SHF.L.U32 R32, R77, 0x10, RZ ;  /* 0x000000104d207819 */ /* 0x000fe200000006ff */
[----:B------:R-:W-:Y:S01]  /*5c20*/  FFMA.FTZ R33, R22, R33, R24 ;  /* 0x0000002116217223 */ /* 0x000fe20000010018 */
[----:B------:R-:W-:Y:S01]  /*5c30*/  ISETP.GE.AND.EX P1, PT, R38, UR7, PT, P1 ;  /* 0x0000000726007c0c */ /* 0x000fe2000bf26310 */
[----:B------:R-:W-:Y:S01]  /*5c40*/  FFMA.FTZ R34, R23, R74, R25 ;  /* 0x0000004a17227223 */ /* 0x000fe20000010019 */
[----:B------:R-:W-:Y:S01]  /*5c50*/  ISETP.GE.AND.EX P2, PT, R37, UR7, PT, P2 ;  /* 0x0000000725007c0c */ /* 0x000fe2000bf46320 */
[----:B------:R-:W-:Y:S01]  /*5c60*/  FADD.FTZ R32, R32, -UR5 ;  /* 0x8000000520207e21 */ /* 0x000fe20008010000 */
[----:B------:R-:W-:-:S02]  /*5c70*/  ISETP.GE.AND.EX P3, PT, R36, UR7, PT, P3 ;  /* 0x0000000724007c0c */ /* 0x000fc4000bf66330 */
[----:B------:R-:W-:Y:S02]  /*5c80*/  SHF.L.U32 R19, R19, 0x10, RZ ;  /* 0x0000001013137819 */ /* 0x000fe400000006ff */
[C---:B------:R-:W-:Y:S02]  /*5c90*/  ISETP.GT.U32.OR P1, PT, R89.reuse, 0x22f, P1 ;  /* 0x0000022f5900780c */ /* 0x040fe40000f24470 */
[C---:B------:R-:W-:Y:S02]  /*5ca0*/  ISETP.GT.U32.OR P2, PT, R89.reuse, 0x22f, P2 ;  /* 0x0000022f5900780c */ /* 0x040fe40001744470 */
[----:B------:R-:W-:Y:S02]  /*5cb0*/  ISETP.GT.U32.OR P3, PT, R89, 0x22f, P3 ;  /* 0x0000022f5900780c */ /* 0x000fe40001f64470 */
[----:B------:R-:W-:Y:S01]  /*5cc0*/  SHF.L.U32 R76, R76, 0x10, RZ ;  /* 0x000000104c4c7819 */ /* 0x000fe200000006ff */
[----:B------:R-:W-:Y:S10]  /*5cd0*/  @!P5 BRA `(.L_x_3244) ;  /* 0x000000000028d947 */ /* 0x000ff40003800000 */
        /* <DEDUP_REMOVED lines=10> */
.L_x_3244:
[----:B------:R-:W-:Y:S04]  /*5d80*/  BSSY B0, `(.L_x_3245) ;  /* 0x000000e000007945 */ /* 0x000fe80003800000 */
[----:B------:R-:W-:Y:S05]  /*5d90*/  @P1 BRA `(.L_x_3246) ;  /* 0x0000000000301947 */ /* 0x000fea0003800000 */
[----:B------:R-:W-:Y:S01]  /*5da0*/  ULDC.64 UR12, c[0x0][0x270] ;  /* 0x00009c00000c7ab9 */ /* 0x000fe20000000a00 */
[----:B------:R-:W-:Y:S01]  /*5db0*/  MOV R26, R42 ;  /* 0x0000002a001a7202 */ /* 0x000fe20000000f00 */
[----:B-1----:R-:W-:Y:S01]  /*5dc0*/  IMAD R29, R38, UR12, RZ ;  /* 0x0000000c261d7c24 */ /* 0x002fe2000f8e02ff */
        /* <DEDUP_REMOVED lines=9> */
.L_x_3246:
[----:B------:R-:W-:Y:S05]  /*5e60*/  BSYNC B0 ;  /* 0x0000000000007941 */ /* 0x000fea0003800000 */
.L_x_3245:
[----:B------:R-:W-:Y:S01]  /*5e70*/  FMUL.FTZ R27, R14, UR10 ;  /* 0x0000000a0e1b7c20 */ /* 0x000fe20008410000 */
[----:B------:R-:W-:Y:S01]  /*5e80*/  FMUL.FTZ R32, R32, UR10 ;  /* 0x0000000a20207c20 */ /* 0x000fe20008410000 */
[----:B------:R-:W-:Y:S01]  /*5e90*/  FADD.FTZ R19, R19, -UR5 ;  /* 0x8000000513137e21 */ /* 0x000fe20008010000 */
[----:B------:R-:W-:Y:S01]  /*5ea0*/  FADD.FTZ R76, R76, -UR5 ;  /* 0x800000054c4c7e21 */ /* 0x000fe20008010000 */
[----:B------:R-:W-:Y:S01]  /*5eb0*/  FFMA.FTZ R14, R22, R27, R24 ;  /* 0x0000001b160e7223 */ /* 0x000fe20000010018 */
[----:B0-----:R-:W-:Y:S01]  /*5ec0*/  FFMA.FTZ R33, R23, R32, R25 ;  /* 0x0000002017217223 */ /* 0x001fe20000010019 */
[----:B------:R-:W-:Y:S06]  /*5ed0*/  @!P5 BRA `(.L_x_3247) ;  /* 0x000000000028d947 */ /* 0x000fec0003800000 */
        /* <DEDUP_REMOVED lines=10> */
.L_x_3247:
[----:B------:R-:W-:Y:S04]  /*5f80*/  BSSY B0, `(.L_x_3248) ;  /* 0x000000e000007945 */ /* 0x000fe80003800000 */
[----:B------:R-:W-:Y:S05]  /*5f90*/  @P2 BRA `(.L_x_3249) ;  /* 0x0000000000302947 */ /* 0x000fea0003800000 */
[----:B------:R-:W-:Y:S01]  /*5fa0*/  ULDC.64 UR12, c[0x0][0x270] ;  /* 0x00009c00000c7ab9 */ /* 0x000fe20000000a00 */
[----:B------:R-:W-:Y:S01]  /*5fb0*/  MOV R27, R45 ;  /* 0x0000002d001b7202 */ /* 0x000fe20000000f00 */
[----:B-1----:R-:W-:Y:S01]  /*5fc0*/  IMAD R28, R37, UR12, RZ ;  /* 0x0000000c251c7c24 */ /* 0x002fe2000f8e02ff */
[----:B------:R-:W-:Y:S01]  /*5fd0*/  F2FP.BF16.F32.PACK_AB R33, R33, R14 ;  /* 0x0000000e2121723e */ /* 0x000fe200000010ff */
[----:B------:R-:W-:Y:S02]  /*5fe0*/  IMAD.MOV.U32 R26, RZ, RZ, R42 ;  /* 0x000000ffff1a7224 */ /* 0x000fe400078e002a */
[C---:B------:R-:W-:Y:S02]  /*5ff0*/  IMAD R29, R49.reuse, UR13, R28 ;  /* 0x0000000d311d7c24 */ /* 0x040fe4000f8e021c */
[----:B------:R-:W-:Y:S01]  /*6000*/  IMAD.WIDE.U32 R26, R49, UR12, R26 ;  /* 0x0000000c311a7c25 */ /* 0x000fe2000f8e001a */
[----:B------:R-:W-:Y:S02]  /*6010*/  ULDC.64 UR12, c[0x0][0x210] ;  /* 0x00008400000c7ab9 */ /* 0x000fe40000000a00 */
[----:B------:R-:W-:-:S02]  /*6020*/  LEA R28, P1, R26, UR12, 0x1 ;  /* 0x0000000c1a1c7c11 */ /* 0x000fc4000f8208ff */
[----:B------:R-:W-:-:S04]  /*6030*/  IADD3 R29, R27, R29, RZ ;  /* 0x0000001d1b1d7210 */ /* 0x000fc80007ffe0ff */
[----:B------:R-:W-:-:S05]  /*6040*/  LEA.HI.X R29, R26, UR13, R29, 0x1, P1 ;  /* 0x0000000d1a1d7c11 */ /* 0x000fca00088f0c1d */
[----:B------:R0:W-:Y:S02]  /*6050*/  STG.E desc[UR14][R28.64], R33 ;  /* 0x000000211c007986 */ /* 0x0001e4000c10190e */
.L_x_3249:
[----:B------:R-:W-:Y:S05]  /*6060*/  BSYNC B0 ;  /* 0x0000000000007941 */ /* 0x000fea0003800000 */
.L_x_3248:
[----:B------:R-:W-:Y:S01]  /*6070*/  FMUL.FTZ R19, R19, UR10 ;  /* 0x0000000a13137c20 */ /* 0x000fe20008410000 */
[----:B------:R-:W-:Y:S01]  /*6080*/  FMUL.FTZ R76, R76, UR10 ;  /* 0x0000000a4c4c7c20 */ /* 0x000fe20008410000 */
[----:B01----:R-:W-:Y:S02]  /*6090*/  SHF.L.U32 R28, R18, 0x10, RZ ;  /* 0x00000010121c7819 */ /* 0x003fe400000006ff */
[----:B------:R-:W-:Y:S01]  /*60a0*/  SHF.L.U32 R82, R82, 0x10, RZ ;  /* 0x0000001052527819 */ /* 0x000fe200000006ff */
        /* <DEDUP_REMOVED lines=13> */
.L_x_3250:
        /* <DEDUP_REMOVED lines=14> */
.L_x_3252:
[----:B------:R-:W-:Y:S05]  /*6260*/  BSYNC B0 ;  /* 0x0000000000007941 */ /* 0x000fea0003800000 */
.L_x_3251:
[----:B------:R-:W-:Y:S01]  /*6270*/  ISETP.GE.U32.AND P1, PT, R47, UR6, PT ;  /* 0x000000062f007c0c */ /* 0x000fe2000bf26070 */
[----:B------:R-:W-:Y:S01]  /*6280*/  FADD.FTZ R28, R28, -UR5 ;  /* 0x800000051c1c7e21 */ /* 0x000fe20008010000 */
[----:B------:R-:W-:Y:S01]  /*6290*/  ISETP.GE.U32.AND P2, PT, R46, UR6, PT ;  /* 0x000000062e007c0c */ /* 0x000fe2000bf46070 */
[----:B------:R-:W-:Y:S01]  /*62a0*/  FADD.FTZ R82, R82, -UR5 ;  /* 0x8000000552527e21 */ /* 0x000fe20008010000 */
[----:B------:R-:W-:Y:S02]  /*62b0*/  SHF.R.S32.HI R34, RZ, 0x1f, R47 ;  /* 0x0000001fff227819 */ /* 0x000fe4000001142f */
[----:B------:R-:W-:Y:S01]  /*62c0*/  SHF.R.S32.HI R33, RZ, 0x1f, R46 ;  /* 0x0000001fff217819 */ /* 0x000fe2000001142e */
[----:B------:R-:W-:Y:S01]  /*62d0*/  FMUL.FTZ R82, R82, UR10 ;  /* 0x0000000a52527c20 */ /* 0x000fe20008410000 */
[----:B------:R-:W-:Y:S02]  /*62e0*/  ISETP.GE.U32.AND P3, PT, R41, UR6, PT ;  /* 0x0000000629007c0c */ /* 0x000fe4000bf66070 */
[----:B------:R-:W-:Y:S01]  /*62f0*/  SHF.R.S32.HI R32, RZ, 0x1f, R41 ;  /* 0x0000001fff207819 */ /* 0x000fe20000011429 */
[----:B0-----:R-:W-:Y:S01]  /*6300*/  FFMA.FTZ R27, R23, R82, R25 ;  /* 0x00000052171b7223 */ /* 0x001fe20000010019 */
[----:B------:R-:W-:Y:S01]  /*6310*/  SHF.L.U32 R29, R17, 0x10, RZ ;  /* 0x00000010111d7819 */ /* 0x000fe200000006ff */
[----:B------:R-:W-:Y:S01]  /*6320*/  FMUL.FTZ R17, R28, UR10 ;  /* 0x0000000a1c117c20 */ /* 0x000fe20008410000 */
[----:B------:R-:W-:-:S02]  /*6330*/  SHF.L.U32 R85, R85, 0x10, RZ ;  /* 0x0000001055557819 */ /* 0x000fc400000006ff */
[----:B------:R-:W-:Y:S01]  /*6340*/  ISETP.GE.AND.EX P1, PT, R34, UR7, PT, P1 ;  /* 0x0000000722007c0c */ /* 0x000fe2000bf26310 */
[----:B------:R-:W-:Y:S01]  /*6350*/  FADD.FTZ R29, R29, -UR5 ;  /* 0x800000051d1d7e21 */ /* 0x000fe20008010000 */
[----:B------:R-:W-:Y:S01]  /*6360*/  ISETP.GE.AND.EX P2, PT, R33, UR7, PT, P2 ;  /* 0x0000000721007c0c */ /* 0x000fe2000bf46320 */
[----:B------:R-:W-:Y:S01]  /*6370*/  FADD.FTZ R85, R85, -UR5 ;  /* 0x8000000555557e21 */ /* 0x000fe20008010000 */
[----:B------:R-:W-:Y:S01]  /*6380*/  ISETP.GE.AND.EX P3, PT, R32, UR7, PT, P3 ;  /* 0x0000000720007c0c */ /* 0x000fe2000bf66330 */
[----:B------:R-:W-:Y:S01]  /*6390*/  FFMA.FTZ R26, R22, R17, R24 ;  /* 0x00000011161a7223 */ /* 0x000fe20000010018 */
[----:B------:R-:W-:Y:S02]  /*63a0*/  SHF.L.U32 R14, R16, 0x10, RZ ;  /* 0x00000010100e7819 */ /* 0x000fe400000006ff */
[C---:B------:R-:W-:Y:S02]  /*63b0*/  ISETP.GT.U32.OR P1, PT, R89.reuse, 0x22f, P1 ;  /* 0x0000022f5900780c */ /* 0x040fe40000f24470 */
[----:B------:R-:W-:-:S02]  /*63c0*/  ISETP.GT.U32.OR P2, PT, R89, 0x22f, P2 ;  /* 0x0000022f5900780c */ /* 0x000fc40001744470 */
[----:B------:R-:W-:Y:S02]  /*63d0*/  ISETP.GT.U32.OR P3, PT, R89, 0x22f, P3 ;  /* 0x0000022f5900780c */ /* 0x000fe40001f64470 */
        /* <DEDUP_REMOVED lines=12> */
.L_x_3253:
        /* <DEDUP_REMOVED lines=14> */
.L_x_3255:
[----:B------:R-:W-:Y:S05]  /*6580*/  BSYNC B0 ;  /* 0x0000000000007941 */ /* 0x000fea0003800000 */
.L_x_3254:
        /* <DEDUP_REMOVED lines=17> */
.L_x_3256:
        /* <DEDUP_REMOVED lines=14> */
.L_x_3258:
[----:B------:R-:W-:Y:S05]  /*6780*/  BSYNC B0 ;  /* 0x0000000000007941 */ /* 0x000fea0003800000 */
.L_x_3257:
[----:B------:R-:W-:Y:S01]  /*6790*/  FMUL.FTZ R17, R28, UR10 ;  /* 0x0000000a1c117c20 */ /* 0x000fe20008410000 */
[----:B------:R-:W-:Y:S01]  /*67a0*/  FMUL.FTZ R84, R84, UR10 ;  /* 0x0000000a54547c20 */ /* 0x000fe20008410000 */
[----:B0-----:R-:W-:Y:S02]  /*67b0*/  SHF.L.U32 R27, R15, 0x10, RZ ;  /* 0x000000100f1b7819 */ /* 0x001fe400000006ff */
[----:B------:R-:W-:Y:S01]  /*67c0*/  SHF.L.U32 R87, R87, 0x10, RZ ;  /* 0x0000001057577819 */ /* 0x000fe200000006ff */
[----:B-1----:R-:W-:Y:S01]  /*67d0*/  FFMA.FTZ R18, R22, R17, R24 ;  /* 0x0000001116127223 */ /* 0x002fe20000010018 */
        /* <DEDUP_REMOVED lines=12> */
.L_x_3259:
        /* <DEDUP_REMOVED lines=14> */
.L_x_3261:
[----:B------:R-:W-:Y:S05]  /*6980*/  BSYNC B0 ;  /* 0x0000000000007941 */ /* 0x000fea0003800000 */
.L_x_3260:
[----:B0-----:R-:W-:Y:S01]  /*6990*/  IADD3 R19, R51, 0xe0, RZ ;  /* 0x000000e033137810 */ /* 0x001fe20007ffe0ff */
[----:B------:R-:W-:Y:S01]  /*69a0*/  FADD.FTZ R87, R87, -UR5 ;  /* 0x8000000557577e21 */ /* 0x000fe20008010000 */
[----:B------:R-:W-:Y:S01]  /*69b0*/  IADD3 R17, R51, 0xf0, RZ ;  /* 0x000000f033117810 */ /* 0x000fe20007ffe0ff */
[----:B------:R-:W-:Y:S01]  /*69c0*/  IMAD.U32 R79, R79, 0x10000, RZ ;  /* 0x000100004f4f7824 */ /* 0x000fe200078e00ff */
[----:B------:R-:W-:Y:S01]  /*69d0*/  SHF.L.U32 R26, R12, 0x10, RZ ;  /* 0x000000100c1a7819 */ /* 0x000fe200000006ff */
[----:B------:R-:W-:Y:S01]  /*69e0*/  FADD.FTZ R12, R27, -UR5 ;  /* 0x800000051b0c7e21 */ /* 0x000fe20008010000 */
[----:B------:R-:W-:Y:S02]  /*69f0*/  ISETP.GE.U32.AND P1, PT, R40, UR6, PT ;  /* 0x0000000628007c0c */ /* 0x000fe4000bf26070 */
[----:B------:R-:W-:Y:S02]  /*6a00*/  ISETP.GE.U32.AND P2, PT, R19, UR6, PT ;  /* 0x0000000613007c0c */ /* 0x000fe4000bf46070 */
[----:B------:R-:W-:-:S02]  /*6a10*/  SHF.R.S32.HI R33, RZ, 0x1f, R40 ;  /* 0x0000001fff217819 */ /* 0x000fc40000011428 */
[----:B------:R-:W-:Y:S02]  /*6a20*/  SHF.R.S32.HI R18, RZ, 0x1f, R19 ;  /* 0x0000001fff127819 */ /* 0x000fe40000011413 */
[----:B------:R-:W-:Y:S02]  /*6a30*/  ISETP.GE.U32.AND P3, PT, R17, UR6, PT ;  /* 0x0000000611007c0c */ /* 0x000fe4000bf66070 */
[----:B------:R-:W-:Y:S02]  /*6a40*/  SHF.R.S32.HI R16, RZ, 0x1f, R17 ;  /* 0x0000001fff107819 */ /* 0x000fe40000011411 */
[----:B------:R-:W-:Y:S01]  /*6a50*/  SHF.L.U32 R32, R13, 0x10, RZ ;  /* 0x000000100d207819 */ /* 0x000fe200000006ff */
[----:B------:R-:W-:Y:S01]  /*6a60*/  FMUL.FTZ R13, R12, UR10 ;  /* 0x0000000a0c0d7c20 */ /* 0x000fe20008410000 */
[----:B------:R-:W-:Y:S01]  /*6a70*/  SHF.L.U32 R80, R80, 0x10, RZ ;  /* 0x0000001050507819 */ /* 0x000fe200000006ff */
[----:B------:R-:W-:Y:S01]  /*6a80*/  FMUL.FTZ R12, R87, UR10 ;  /* 0x0000000a570c7c20 */ /* 0x000fe20008410000 */
[----:B------:R-:W-:Y:S01]  /*6a90*/  ISETP.GE.AND.EX P1, PT, R33, UR7, PT, P1 ;  /* 0x0000000721007c0c */ /* 0x000fe2000bf26310 */
[----:B------:R-:W-:Y:S01]  /*6aa0*/  FADD.FTZ R32, R32, -UR5 ;  /* 0x8000000520207e21 */ /* 0x000fe20008010000 */
[----:B------:R-:W-:Y:S01]  /*6ab0*/  ISETP.GE.AND.EX P2, PT, R18, UR7, PT, P2 ;  /* 0x0000000712007c0c */ /* 0x000fe2000bf46320 */
[----:B------:R-:W-:Y:S01]  /*6ac0*/  FADD.FTZ R80, R80, -UR5 ;  /* 0x8000000550507e21 */ /* 0x000fe20008010000 */
[----:B------:R-:W-:Y:S01]  /*6ad0*/  ISETP.GE.AND.EX P3, PT, R16, UR7, PT, P3 ;  /* 0x0000000710007c0c */ /* 0x000fe2000bf66330 */
[----:B------:R-:W-:Y:S01]  /*6ae0*/  FFMA.FTZ R27, R22, R13, R24 ;  /* 0x0000000d161b7223 */ /* 0x000fe20000010018 */
[----:B------:R-:W-:Y:S01]  /*6af0*/  ISETP.GT.U32.OR P1, PT, R89, 0x22f, P1 ;  /* 0x0000022f5900780c */ /* 0x000fe20000f24470 */
        /* <DEDUP_REMOVED lines=14> */
.L_x_3262:
        /* <DEDUP_REMOVED lines=14> */
.L_x_3264:
[----:B------:R-:W-:Y:S05]  /*6cc0*/  BSYNC B0 ;  /* 0x0000000000007941 */ /* 0x000fea0003800000 */
.L_x_3263:
        /* <DEDUP_REMOVED lines=17> */
.L_x_3265:
[----:B------:R-:W-:Y:S04]  /*6de0*/  BSSY B0, `(.L_x_3266) ;  /* 0x000000e000007945 */ /* 0x000fe80003800000 */
[----:B------:R-:W-:Y:S05]  /*6df0*/  @P2 BRA `(.L_x_3267) ;  /* 0x0000000000302947 */ /* 0x000fea0003800000 */
[----:B------:R-:W-:Y:S01]  /*6e00*/  ULDC.64 UR12, c[0x0][0x270] ;  /* 0x00009c00000c7ab9 */ /* 0x000fe20000000a00 */
[----:B------:R-:W-:Y:S01]  /*6e10*/  MOV R12, R42 ;  /* 0x0000002a000c7202 */ /* 0x000fe20000000f00 */
[----:B------:R-:W-:Y:S01]  /*6e20*/  IMAD R18, R18, UR12, RZ ;  /* 0x0000000c12127c24 */ /* 0x000fe2000f8e02ff */
[----:B------:R-:W-:Y:S02]  /*6e30*/  MOV R13, R45 ;  /* 0x0000002d000d7202 */ /* 0x000fe40000000f00 */
        /* <DEDUP_REMOVED lines=8> */
.L_x_3267:
[----:B------:R-:W-:Y:S05]  /*6ec0*/  BSYNC B0 ;  /* 0x0000000000007941 */ /* 0x000fea0003800000 */
.L_x_3266:
[----:B------:R-:W-:Y:S01]  /*6ed0*/  FMUL.FTZ R29, R29, UR10 ;  /* 0x0000000a1d1d7c20 */ /* 0x000fe20008410000 */
[----:B------:R-:W-:Y:S01]  /*6ee0*/  FMUL.FTZ R12, R79, UR10 ;  /* 0x0000000a4f0c7c20 */ /* 0x000fe20008410000 */
[----:B------:R-:W-:Y:S01]  /*6ef0*/  IMAD.U32 R19, R11, 0x10000, RZ ;  /* 0x000100000b137824 */ /* 0x000fe200078e00ff */
[----:B------:R-:W-:Y:S01]  /*6f00*/  SHF.L.U32 R83, R83, 0x10, RZ ;  /* 0x0000001053537819 */ /* 0x000fe200000006ff */
[----:B------:R-:W-:Y:S01]  /*6f10*/  FFMA.FTZ R29, R22, R29, R24 ;  /* 0x0000001d161d7223 */ /* 0x000fe20000010018 */
[----:B------:R-:W-:Y:S01]  /*6f20*/  FFMA.FTZ R18, R23, R12, R25 ;  /* 0x0000000c17127223 */ /* 0x000fe20000010019 */
[----:B------:R-:W-:Y:S06]  /*6f30*/  @!P5 BRA `(.L_x_3268) ;  /* 0x000000000028d947 */ /* 0x000fec0003800000 */
        /* <DEDUP_REMOVED lines=8> */
[----:B-1----:R-:W-:Y:S01]  /*6fc0*/  FMUL.FTZ R29, R29, R12 ;  /* 0x0000000c1d1d7220 */ /* 0x002fe20000410000 */
[----:B0-----:R-:W-:-:S07]  /*6fd0*/  FMUL.FTZ R18, R18, R15 ;  /* 0x0000000f12127220 */ /* 0x001fce0000410000 */
.L_x_3268:
        /* <DEDUP_REMOVED lines=10> */
[----:B0-----:R-:W-:Y:S02]  /*7080*/  LEA R14, P1, R12, UR12, 0x1 ;  /* 0x0000000c0c0e7c11 */ /* 0x001fe4000f8208ff */
[----:B------:R-:W-:-:S04]  /*7090*/  IADD3 R17, R13, R17, RZ ;  /* 0x000000110d117210 */ /* 0x000fc80007ffe0ff */
[----:B------:R-:W-:-:S05]  /*70a0*/  LEA.HI.X R15, R12, UR13, R17, 0x1, P1 ;  /* 0x0000000d0c0f7c11 */ /* 0x000fca00088f0c11 */
[----:B------:R1:W-:Y:S02]  /*70b0*/  STG.E desc[UR14][R14.64], R29 ;  /* 0x0000001d0e007986 */ /* 0x0003e4000c10190e */
.L_x_3270:
[----:B------:R-:W-:Y:S05]  /*70c0*/  BSYNC B0 ;  /* 0x0000000000007941 */ /* 0x000fea0003800000 */
.L_x_3269:
[C---:B------:R-:W-:Y:S01]  /*70d0*/  VIADD R17, R51.reuse, 0x110 ;  /* 0x0000011033117836 */ /* 0x040fe20000000000 */
[----:B-1----:R-:W-:Y:S01]  /*70e0*/  IADD3 R29, R51, 0x100, RZ ;  /* 0x00000100331d7810 */ /* 0x002fe20007ffe0ff */
[----:B------:R-:W-:Y:S01]  /*70f0*/  FADD.FTZ R83, R83, -UR5 ;  /* 0x8000000553537e21 */ /* 0x000fe20008010000 */
[----:B0-----:R-:W-:Y:S02]  /*7100*/  IADD3 R14, R51, 0x120, RZ ;  /* 0x00000120330e7810 */ /* 0x001fe40007ffe0ff */
[----:B------:R-:W-:Y:S01]  /*7110*/  SHF.L.U32 R27, R9, 0x10, RZ ;  /* 0x00000010091b7819 */ /* 0x000fe200000006ff */
[----:B------:R-:W-:Y:S01]  /*7120*/  FADD.FTZ R9, R19, -UR5 ;  /* 0x8000000513097e21 */ /* 0x000fe20008010000 */
[----:B------:R-:W-:Y:S02]  /*7130*/  ISETP.GE.U32.AND P1, PT, R29, UR6, PT ;  /* 0x000000061d007c0c */ /* 0x000fe4000bf26070 */
[----:B------:R-:W-:Y:S01]  /*7140*/  ISETP.GE.U32.AND P2, PT, R17, UR6, PT ;  /* 0x0000000611007c0c */ /* 0x000fe2000bf46070 */
[----:B------:R-:W-:Y:S01]  /*7150*/  FMUL.FTZ R9, R9, UR10 ;  /* 0x0000000a09097c20 */ /* 0x000fe20008410000 */
[----:B------:R-:W-:-:S02]  /*7160*/  SHF.R.S32.HI R28, RZ, 0x1f, R29 ;  /* 0x0000001fff1c7819 */ /* 0x000fc4000001141d */
[----:B------:R-:W-:Y:S01]  /*7170*/  SHF.R.S32.HI R16, RZ, 0x1f, R17 ;  /* 0x0000001fff107819 */ /* 0x000fe20000011411 */
[----:B------:R-:W-:Y:S01]  /*7180*/  FFMA.FTZ R9, R22, R9, R24 ;  /* 0x0000000916097223 */ /* 0x000fe20000010018 */
[----:B------:R-:W-:Y:S02]  /*7190*/  ISETP.GE.U32.AND P3, PT, R14, UR6, PT ;  /* 0x000000060e007c0c */ /* 0x000fe4000bf66070 */
[----:B------:R-:W-:Y:S02]  /*71a0*/  SHF.R.S32.HI R15, RZ, 0x1f, R14 ;  /* 0x0000001fff0f7819 */ /* 0x000fe4000001140e */
[----:B------:R-:W-:Y:S01]  /*71b0*/  SHF.L.U32 R26, R10, 0x10, RZ ;  /* 0x000000100a1a7819 */ /* 0x000fe200000006ff */
[----:B------:R-:W-:Y:S01]  /*71c0*/  FMUL.FTZ R10, R83, UR10 ;  /* 0x0000000a530a7c20 */ /* 0x000fe20008410000 */
[----:B------:R-:W-:Y:S02]  /*71d0*/  SHF.L.U32 R81, R81, 0x10, RZ ;  /* 0x0000001051517819 */ /* 0x000fe400000006ff */
[----:B------:R-:W-:Y:S01]  /*71e0*/  ISETP.GE.AND.EX P1, PT, R28, UR7, PT, P1 ;  /* 0x000000071c007c0c */ /* 0x000fe2000bf26310 */
[----:B------:R-:W-:Y:S01]  /*71f0*/  FADD.FTZ R26, R26, -UR5 ;  /* 0x800000051a1a7e21 */ /* 0x000fe20008010000 */
[----:B------:R-:W-:Y:S01]  /*7200*/  ISETP.GE.AND.EX P2, PT, R16, UR7, PT, P2 ;  /* 0x0000000710007c0c */ /* 0x000fe2000bf46320 */
[----:B------:R-:W-:Y:S01]  /*7210*/  FADD.FTZ R81, R81, -UR5 ;  /* 0x8000000551517e21 */ /* 0x000fe20008010000 */
[----:B------:R-:W-:Y:S01]  /*7220*/  ISETP.GE.AND.EX P3, PT, R15, UR7, PT, P3 ;  /* 0x000000070f007c0c */ /* 0x000fe2000bf66330 */
[----:B------:R-:W-:Y:S01]  /*7230*/  FFMA.FTZ R18, R23, R10, R25 ;  /* 0x0000000a17127223 */ /* 0x000fe20000010019 */
[----:B------:R-:W-:-:S02]  /*7240*/  ISETP.GT.U32.OR P1, PT, R89, 0x22f, P1 ;  /* 0x0000022f5900780c */ /* 0x000fc40000f24470 */
[C---:B------:R-:W-:Y:S02]  /*7250*/  ISETP.GT.U32.OR P2, PT, R89.reuse, 0x22f, P2 ;  /* 0x0000022f5900780c */ /* 0x040fe40001744470 */
        /* <DEDUP_REMOVED lines=13> */
.L_x_3271:
        /* <DEDUP_REMOVED lines=14> */
.L_x_3273:
[----:B------:R-:W-:Y:S05]  /*7410*/  BSYNC B0 ;  /* 0x0000000000007941 */ /* 0x000fea0003800000 */
.L_x_3272:
[----:B0-----:R-:W-:Y:S01]  /*7420*/  FMUL.FTZ R9, R26, UR10 ;  /* 0x0000000a1a097c20 */ /* 0x001fe20008410000 */
[----:B------:R-:W-:Y:S01]  /*7430*/  FMUL.FTZ R10, R81, UR10 ;  /* 0x0000000a510a7c20 */ /* 0x000fe20008410000 */
[----:B------:R-:W-:Y:S01]  /*7440*/  FADD.FTZ R26, R27, -UR5 ;  /* 0x800000051b1a7e21 */ /* 0x000fe20008010000 */
[----:B------:R-:W-:Y:S01]  /*7450*/  FADD.FTZ R75, R75, -UR5 ;  /* 0x800000054b4b7e21 */ /* 0x000fe20008010000 */
        /* <DEDUP_REMOVED lines=13> */
.L_x_3274:
        /* <DEDUP_REMOVED lines=14> */
.L_x_3276:
[----:B------:R-:W-:Y:S05]  /*7610*/  BSYNC B0 ;  /* 0x0000000000007941 */ /* 0x000fea0003800000 */
.L_x_3275:
[----:B0-----:R-:W-:Y:S01]  /*7620*/  FMUL.FTZ R9, R26, UR10 ;  /* 0x0000000a1a097c20 */ /* 0x001fe20008410000 */
[----:B------:R-:W-:Y:S01]  /*7630*/  FMUL.FTZ R10, R75, UR10 ;  /* 0x0000000a4b0a7c20 */ /* 0x000fe20008410000 */
[----:B------:R-:W-:Y:S02]  /*7640*/  SHF.L.U32 R17, R8, 0x10, RZ ;  /* 0x0000001008117819 */ /* 0x000fe400000006ff */
        /* <DEDUP_REMOVED lines=14> */
.L_x_3277:
        /* <DEDUP_REMOVED lines=14> */
.L_x_3279:
[----:B------:R-:W-:Y:S05]  /*7810*/  BSYNC B0 ;  /* 0x0000000000007941 */ /* 0x000fea0003800000 */
.L_x_3278:
[C---:B------:R-:W-:Y:S01]  /*7820*/  IADD3 R19, R51.reuse, 0x130, RZ ;  /* 0x0000013033137810 */ /* 0x040fe20007ffe0ff */
[----:B------:R-:W-:Y:S01]  /*7830*/  IMAD.U32 R18, R6, 0x10000, RZ ;  /* 0x0001000006127824 */ /* 0x000fe200078e00ff */
[----:B------:R-:W-:Y:S01]  /*7840*/  IADD3 R12, R51, 0x140, RZ ;  /* 0x00000140330c7810 */ /* 0x000fe20007ffe0ff */
[----:B------:R-:W-:Y:S01]  /*7850*/  FADD.FTZ R6, R17, -UR5 ;  /* 0x8000000511067e21 */ /* 0x000fe20008010000 */
[----:B0-----:R-:W-:Y:S01]  /*7860*/  IADD3 R10, R51, 0x150, RZ ;  /* 0x00000150330a7810 */ /* 0x001fe20007ffe0ff */
        /* <DEDUP_REMOVED lines=33> */
.L_x_3280:
        /* <DEDUP_REMOVED lines=14> */
.L_x_3282:
[----:B------:R-:W-:Y:S05]  /*7b60*/  BSYNC B0 ;  /* 0x0000000000007941 */ /* 0x000fea0003800000 */
.L_x_3281:
        /* <DEDUP_REMOVED lines=17> */
.L_x_3283:
        /* <DEDUP_REMOVED lines=11> */
[----:B0-----:R-:W-:-:S04]  /*7d30*/  LEA R8, P1, R6, UR12, 0x1 ;  /* 0x0000000c06087c11 */ /* 0x001fc8000f8208ff */
[----:B------:R-:W-:-:S05]  /*7d40*/  LEA.HI.X R9, R6, UR13, R13, 0x1, P1 ;  /* 0x0000000d06097c11 */ /* 0x000fca00088f0c0d */
[----:B------:R1:W-:Y:S04]  /*7d50*/  STG.E desc[UR14][R8.64], R17 ;  /* 0x0000001108007986 */ /* 0x0003e8000c10190e */
.L_x_3285:
[----:B------:R-:W-:Y:S05]  /*7d60*/  BSYNC B0 ;  /* 0x0000000000007941 */ /* 0x000fea0003800000 */
.L_x_3284:
[----:B------:R-:W-:Y:S01]  /*7d70*/  FMUL.FTZ R7, R16, UR10 ;  /* 0x0000000a10077c20 */ /* 0x000fe20008410000 */
[----:B------:R-:W-:Y:S01]  /*7d80*/  FMUL.FTZ R62, R62, UR10 ;  /* 0x0000000a3e3e7c20 */ /* 0x000fe20008410000 */
[----:B------:R-:W-:Y:S02]  /*7d90*/  SHF.L.U32 R16, R5, 0x10, RZ ;  /* 0x0000001005107819 */ /* 0x000fe400000006ff */
[----:B------:R-:W-:Y:S01]  /*7da0*/  SHF.L.U32 R57, R57, 0x10, RZ ;  /* 0x0000001039397819 */ /* 0x000fe200000006ff */
        /* <DEDUP_REMOVED lines=13> */
.L_x_3286:
        /* <DEDUP_REMOVED lines=8> */
[----:B01----:R-:W-:Y:S01]  /*7f00*/  IMAD.WIDE.U32 R8, R10, UR12, R6 ;  /* 0x0000000c0a087c25 */ /* 0x003fe2000f8e0006 */
[----:B------:R-:W-:Y:S02]  /*7f10*/  ULDC.64 UR12, c[0x0][0x210] ;  /* 0x00008400000c7ab9 */ /* 0x000fe40000000a00 */
[----:B------:R-:W-:-:S02]  /*7f20*/  LEA R6, P1, R8, UR12, 0x1 ;  /* 0x0000000c08067c11 */ /* 0x000fc4000f8208ff */
[----:B------:R-:W-:-:S04]  /*7f30*/  IADD3 R11, R9, R11, RZ ;  /* 0x0000000b090b7210 */ /* 0x000fc80007ffe0ff */
[----:B------:R-:W-:-:S05]  /*7f40*/  LEA.HI.X R7, R8, UR13, R11, 0x1, P1 ;  /* 0x0000000d08077c11 */ /* 0x000fca00088f0c0b */
[----:B------:R2:W-:Y:S02]  /*7f50*/  STG.E desc[UR14][R6.64], R5 ;  /* 0x0000000506007986 */ /* 0x0005e4000c10190e */
.L_x_3288:
[----:B------:R-:W-:Y:S05]  /*7f60*/  BSYNC B0 ;  /* 0x0000000000007941 */ /* 0x000fea0003800000 */
.L_x_3287:
[----:B------:R-:W-:Y:S01]  /*7f70*/  SHF.L.U32 R4, R4, 0x10, RZ ;  /* 0x0000001004047819 */ /* 0x000fe200000006ff */
[----:B------:R-:W-:Y:S01]  /*7f80*/  VIADD R18, R51, 0x170 ;  /* 0x0000017033127836 */ /* 0x000fe20000000000 */
[----:B--2---:R-:W-:Y:S01]  /*7f90*/  SHF.L.U32 R6, R3, 0x10, RZ ;  /* 0x0000001003067819 */ /* 0x004fe200000006ff */
[----:B------:R-:W-:Y:S01]  /*7fa0*/  FADD.FTZ R57, R57, -UR5 ;  /* 0x8000000539397e21 */ /* 0x000fe20008010000 */
[----:B01----:R-:W-:Y:S01]  /*7fb0*/  SHF.L.U32 R8, R2, 0x10, RZ ;  /* 0x0000001002087819 */ /* 0x003fe200000006ff */
[----:B------:R-:W-:Y:S01]  /*7fc0*/  FADD.FTZ R4, R4, -UR5 ;  /* 0x8000000504047e21 */ /* 0x000fe20008010000 */
[----:B------:R-:W-:Y:S01]  /*7fd0*/  SHF.L.U32 R10, R0, 0x10, RZ ;  /* 0x00000010000a7819 */ /* 0x000fe200000006ff */
        /* <DEDUP_REMOVED lines=11> */
[----:B------:R-:W-:Y:S01]  /*8090*/  IADD3 R9, R51, 0x160, RZ ;  /* 0x0000016033097810 */ /* 0x000fe20007ffe0ff */
[----:B------:R-:W-:Y:S01]  /*80a0*/  FADD.FTZ R27, R27, -UR5 ;  /* 0x800000051b1b7e21 */ /* 0x000fe20008010000 */
[C---:B------:R-:W-:Y:S01]  /*80b0*/  IADD3 R15, R51.reuse, 0x180, RZ ;  /* 0x00000180330f7810 */ /* 0x040fe20007ffe0ff */
[----:B------:R-:W-:Y:S01]  /*80c0*/  FADD.FTZ R28, R28, -UR5 ;  /* 0x800000051c1c7e21 */ /* 0x000fe20008010000 */
[C---:B------:R-:W-:Y:S01]  /*80d0*/  IADD3 R12, R51.reuse, 0x190, RZ ;  /* 0x00000190330c7810 */ /* 0x040fe20007ffe0ff */
[----:B------:R-:W-:Y:S01]  /*80e0*/  FADD.FTZ R32, R32, -UR5 ;  /* 0x8000000520207e21 */ /* 0x000fe20008010000 */
[----:B------:R-:W-:Y:S01]  /*80f0*/  IADD3 R7, R51, 0x1a0, RZ ;  /* 0x000001a033077810 */ /* 0x000fe20007ffe0ff */
[----:B------:R-:W-:Y:S01]  /*8100*/  FMUL.FTZ R5, R4, UR10 ;  /* 0x0000000a04057c20 */ /* 0x000fe20008410000 */
[----:B------:R-:W-:Y:S01]  /*8110*/  ISETP.GE.U32.AND P6, PT, R9, UR6, PT ;  /* 0x0000000609007c0c */ /* 0x000fe2000bfc6070 */
        /* <DEDUP_REMOVED lines=9> */
[----:B------:R-:W-:Y:S01]  /*81b0*/  SHF.R.S32.HI R2, RZ, 0x1f, R9 ;  /* 0x0000001fff027819 */ /* 0x000fe20000011409 */
        /* <DEDUP_REMOVED lines=8> */
[----:B------:R-:W-:Y:S01]  /*8240*/  IMAD.U32 R55, R55, 0x10000, RZ ;  /* 0x0001000037377824 */ /* 0x000fe200078e00ff */
[----:B------:R-:W-:Y:S01]  /*8250*/  ISETP.GE.AND.EX P6, PT, R2, UR7, PT, P6 ;  /* 0x0000000702007c0c */ /* 0x000fe2000bfc6360 */
[----:B------:R-:W-:Y:S01]  /*8260*/  FMUL.FTZ R8, R57, UR10 ;  /* 0x0000000a39087c20 */ /* 0x000fe20008410000 */
[----:B------:R-:W-:Y:S01]  /*8270*/  ISETP.GE.AND.EX P1, PT, R19, UR7, PT, P1 ;  /* 0x0000000713007c0c */ /* 0x000fe2000bf26310 */
[C-C-:B------:R-:W-:Y:S01]  /*8280*/  FFMA.FTZ R26, R22.reuse, R5, R24.reuse ;  /* 0x00000005161a7223 */ /* 0x140fe20000010018 */
[----:B------:R-:W-:Y:S01]  /*8290*/  ISETP.GE.AND.EX P2, PT, R17, UR7, PT, P2 ;  /* 0x0000000711007c0c */ /* 0x000fe2000bf46320 */
[--C-:B------:R-:W-:Y:S01]  /*82a0*/  FFMA.FTZ R16, R22, R13, R24.reuse ;  /* 0x0000000d16107223 */ /* 0x100fe20000010018 */
[----:B------:R-:W-:Y:S01]  /*82b0*/  ISETP.GE.AND.EX P3, PT, R14, UR7, PT, P3 ;  /* 0x000000070e007c0c */ /* 0x000fe2000bf66330 */
[C-C-:B------:R-:W-:Y:S01]  /*82c0*/  FFMA.FTZ R27, R22.reuse, R3, R24.reuse ;  /* 0x00000003161b7223 */ /* 0x140fe20000010018 */
[----:B------:R-:W-:Y:S01]  /*82d0*/  ISETP.GE.AND.EX P4, PT, R11, UR7, PT, P4 ;  /* 0x000000070b007c0c */ /* 0x000fe2000bf86340 */
[C-C-:B------:R-:W-:Y:S01]  /*82e0*/  FFMA.FTZ R13, R22.reuse, R29, R24.reuse ;  /* 0x0000001d160d7223 */ /* 0x140fe20000010018 */
[C-C-:B------:R-:W-:Y:S01]  /*82f0*/  FFMA.FTZ R10, R22.reuse, R33, R24.reuse ;  /* 0x00000021160a7223 */ /* 0x140fe20000010018 */
[C-C-:B------:R-:W-:Y:S01]  /*8300*/  FFMA.FTZ R6, R22.reuse, R35, R24.reuse ;  /* 0x0000002316067223 */ /* 0x140fe20000010018 */
[C-C-:B------:R-:W-:Y:S01]  /*8310*/  FFMA.FTZ R5, R22.reuse, R37, R24.reuse ;  /* 0x0000002516057223 */ /* 0x140fe20000010018 */
[C-C-:B------:R-:W-:Y:S01]  /*8320*/  FFMA.FTZ R4, R22.reuse, R39, R24.reuse ;  /* 0x0000002716047223 */ /* 0x140fe20000010018 */
[C-C-:B------:R-:W-:Y:S01]  /*8330*/  FFMA.FTZ R0, R22.reuse, R59, R24.reuse ;  /* 0x0000003b16007223 */ /* 0x140fe20000010018 */
[----:B------:R-:W-:Y:S01]  /*8340*/  FFMA.FTZ R22, R22, R61, R24 ;  /* 0x0000003d16167223 */ /* 0x000fe20000010018 */
[C---:B------:R-:W-:Y:S01]  /*8350*/  ISETP.GT.U32.OR P6, PT, R89.reuse, 0x22f, P6 ;  /* 0x0000022f5900780c */ /* 0x040fe200037c4470 */
[----:B------:R-:W-:Y:S01]  /*8360*/  IMAD.U32 R54, R54, 0x10000, RZ ;  /* 0x0001000036367824 */ /* 0x000fe200078e00ff */
[----:B------:R-:W-:Y:S01]  /*8370*/  ISETP.GT.U32.OR P1, PT, R89, 0x22f, P1 ;  /* 0x0000022f5900780c */ /* 0x000fe20000f24470 */
[----:B------:R-:W-:Y:S01]  /*8380*/  FADD.FTZ R55, R55, -UR5 ;  /* 0x8000000537377e21 */ /* 0x000fe20008010000 */
        /* <DEDUP_REMOVED lines=16> */
.L_x_3289:
[----:B------:R-:W-:Y:S04]  /*8490*/  BSSY B0, `(.L_x_3290) ;  /* 0x000000e000007945 */ /* 0x000fe80003800000 */
[----:B------:R-:W-:Y:S05]  /*84a0*/  @P6 BRA `(.L_x_3291) ;  /* 0x0000000000306947 */ /* 0x000fea0003800000 */
[----:B------:R-:W-:Y:S01]  /*84b0*/  ULDC.64 UR12, c[0x0][0x270] ;  /* 0x00009c00000c7ab9 */ /* 0x000fe20000000a00 */
[----:B------:R-:W-:Y:S01]  /*84c0*/  MOV R3, R45 ;  /* 0x0000002d00037202 */ /* 0x000fe20000000f00 */
[----:B------:R-:W-:Y:S01]  /*84d0*/  IMAD R8, R2, UR12, RZ ;  /* 0x0000000c02087c24 */ /* 0x000fe2000f8e02ff */
[----:B------:R-:W-:Y:S02]  /*84e0*/  MOV R2, R42 ;  /* 0x0000002a00027202 */ /* 0x000fe40000000f00 */
        /* <DEDUP_REMOVED lines=8> */
.L_x_3291:
[----:B------:R-:W-:Y:S05]  /*8570*/  BSYNC B0 ;  /* 0x0000000000007941 */ /* 0x000fea0003800000 */
.L_x_3290:
[----:B------:R-:W-:Y:S01]  /*8580*/  FADD.FTZ R54, R54, -UR5 ;  /* 0x8000000536367e21 */ /* 0x000fe20008010000 */
[----:B------:R-:W-:Y:S01]  /*8590*/  FMUL.FTZ R2, R55, UR10 ;  /* 0x0000000a37027c20 */ /* 0x000fe20008410000 */
[----:B------:R-:W-:Y:S01]  /*85a0*/  SHF.L.U32 R30, R30, 0x10, RZ ;  /* 0x000000101e1e7819 */ /* 0x000fe200000006ff */
[----:B------:R-:W-:Y:S01]  /*85b0*/  FADD.FTZ R31, R31, -UR5 ;  /* 0x800000051f1f7e21 */ /* 0x000fe20008010000 */
[----:B------:R-:W-:Y:S01]  /*85c0*/  FMUL.FTZ R54, R54, UR10 ;  /* 0x0000000a36367c20 */ /* 0x000fe20008410000 */
        /* <DEDUP_REMOVED lines=12> */
.L_x_3292:
        /* <DEDUP_REMOVED lines=14> */
.L_x_3294:
[----:B------:R-:W-:Y:S05]  /*8770*/  BSYNC B0 ;  /* 0x0000000000007941 */ /* 0x000fea0003800000 */
.L_x_3293:
[----:B------:R-:W-:Y:S01]  /*8780*/  FADD.FTZ R30, R30, -UR5 ;  /* 0x800000051e1e7e21 */ /* 0x000fe20008010000 */
[----:B------:R-:W-:Y:S01]  /*8790*/  FMUL.FTZ R24, R31, UR10 ;  /* 0x0000000a1f187c20 */ /* 0x000fe20008410000 */
        /* <DEDUP_REMOVED lines=12> */
.L_x_3295:
[----:B------:R-:W-:Y:S04]  /*8860*/  BSSY B0, `(.L_x_3296) ;  /* 0x000000e000007945 */ /* 0x000fe80003800000 */
[----:B------:R-:W-:Y:S05]  /*8870*/  @P2 BRA `(.L_x_3297) ;  /* 0x0000000000302947 */ /* 0x000fea0003800000 */
[----:B------:R-:W-:Y:S01]  /*8880*/  ULDC.64 UR12, c[0x0][0x270] ;  /* 0x00009c00000c7ab9 */ /* 0x000fe20000000a00 */
[----:B------:R-:W-:Y:S01]  /*8890*/  MOV R2, R42 ;  /* 0x0000002a00027202 */ /* 0x000fe20000000f00 */
[----:B0-----:R-:W-:Y:S01]  /*88a0*/  IMAD R8, R17, UR12, RZ ;  /* 0x0000000c11087c24 */ /* 0x001fe2000f8e02ff */
        /* <DEDUP_REMOVED lines=9> */
.L_x_3297:
[----:B------:R-:W-:Y:S05]  /*8940*/  BSYNC B0 ;  /* 0x0000000000007941 */ /* 0x000fea0003800000 */
.L_x_3296:
[----:B------:R-:W-:Y:S01]  /*8950*/  FMUL.FTZ R30, R30, UR10 ;  /* 0x0000000a1e1e7c20 */ /* 0x000fe20008410000 */
        /* <DEDUP_REMOVED lines=12> */
.L_x_3298:
        /* <DEDUP_REMOVED lines=9> */
[----:B------:R-:W-:-:S03]  /*8ab0*/  ULDC.64 UR12, c[0x0][0x210] ;  /* 0x00008400000c7ab9 */ /* 0x000fc60000000a00 */
[----:B------:R-:W-:Y:S01]  /*8ac0*/  IMAD.IADD R15, R9, 0x1, R15 ;  /* 0x00000001090f7824 */ /* 0x000fe200078e020f */
[----:B------:R-:W-:-:S04]  /*8ad0*/  LEA R2, P1, R8, UR12, 0x1 ;  /* 0x0000000c08027c11 */ /* 0x000fc8000f8208ff */
[----:B------:R-:W-:-:S05]  /*8ae0*/  LEA.HI.X R3, R8, UR13, R15, 0x1, P1 ;  /* 0x0000000d08037c11 */ /* 0x000fca00088f0c0f */
[----:B------:R2:W-:Y:S04]  /*8af0*/  STG.E desc[UR14][R2.64], R13 ;  /* 0x0000000d02007986 */ /* 0x0005e8000c10190e */
.L_x_3300:
[----:B------:R-:W-:Y:S05]  /*8b00*/  BSYNC B0 ;  /* 0x0000000000007941 */ /* 0x000fea0003800000 */
.L_x_3299:
[----:B--2---:R-:W-:Y:S01]  /*8b10*/  FFMA.FTZ R13, R23, R30, R25 ;  /* 0x0000001e170d7223 */ /* 0x004fe20000010019 */
        /* <DEDUP_REMOVED lines=11> */
.L_x_3301:
[----:B------:R-:W-:Y:S04]  /*8bd0*/  BSSY B0, `(.L_x_3302) ;  /* 0x000000e000007945 */ /* 0x000fe80003800000 */
[----:B------:R-:W-:Y:S05]  /*8be0*/  @P4 BRA `(.L_x_3303) ;  /* 0x0000000000304947 */ /* 0x000fea0003800000 */
[----:B------:R-:W-:Y:S01]  /*8bf0*/  ULDC.64 UR12, c[0x0][0x270] ;  /* 0x00009c00000c7ab9 */ /* 0x000fe20000000a00 */
[----:B------:R-:W-:Y:S01]  /*8c00*/  MOV R2, R42 ;  /* 0x0000002a00027202 */ /* 0x000fe20000000f00 */
[----:B------:R-:W-:Y:S01]  /*8c10*/  IMAD R12, R11, UR12, RZ ;  /* 0x0000000c0b0c7c24 */ /* 0x000fe2000f8e02ff */
[----:B------:R-:W-:Y:S02]  /*8c20*/  MOV R3, R45 ;  /* 0x0000002d00037202 */ /* 0x000fe40000000f00 */
[----:B------:R-:W-:Y:S01]  /*8c30*/  F2FP.BF16.F32.PACK_AB R13, R13, R10 ;  /* 0x0000000a0d0d723e */ /* 0x000fe200000010ff */
[----:B01----:R-:W-:-:S04]  /*8c40*/  IMAD.WIDE.U32 R8, R7, UR12, R2 ;  /* 0x0000000c07087c25 */ /* 0x003fc8000f8e0002 */
[----:B------:R-:W-:Y:S01]  /*8c50*/  IMAD R7, R7, UR13, R12 ;  /* 0x0000000d07077c24 */ /* 0x000fe2000f8e020c */
[----:B------:R-:W-:Y:S02]  /*8c60*/  ULDC.64 UR12, c[0x0][0x210] ;  /* 0x00008400000c7ab9 */ /* 0x000fe40000000a00 */
[----:B------:R-:W-:Y:S02]  /*8c70*/  LEA R2, P1, R8, UR12, 0x1 ;  /* 0x0000000c08027c11 */ /* 0x000fe4000f8208ff */
[----:B------:R-:W-:-:S04]  /*8c80*/  IADD3 R7, R9, R7, RZ ;  /* 0x0000000709077210 */ /* 0x000fc80007ffe0ff */
[----:B------:R-:W-:-:S05]  /*8c90*/  LEA.HI.X R3, R8, UR13, R7, 0x1, P1 ;  /* 0x0000000d08037c11 */ /* 0x000fca00088f0c07 */
[----:B------:R2:W-:Y:S02]  /*8ca0*/  STG.E desc[UR14][R2.64], R13 ;  /* 0x0000000d02007986 */ /* 0x0005e4000c10190e */
.L_x_3303:
[----:B------:R-:W-:Y:S05]  /*8cb0*/  BSYNC B0 ;  /* 0x0000000000007941 */ /* 0x000fea0003800000 */
.L_x_3302:
[----:B01----:R-:W-:Y:S01]  /*8cc0*/  PRMT R9, R56, 0x7632, R9 ;  /* 0x0000763238097816 */ /* 0x003fe20000000009 */
[----:B------:R-:W-:Y:S01]  /*8cd0*/  VIADD R7, R51, 0x1e0 ;  /* 0x000001e033077836 */ /* 0x000fe20000000000 */
[----:B------:R-:W-:Y:S02]  /*8ce0*/  PRMT R11, R52, 0x7632, R11 ;  /* 0x00007632340b7816 */ /* 0x000fe4000000000b */
[----:B--2---:R-:W-:Y:S02]  /*8cf0*/  PRMT R13, R53, 0x7632, R13 ;  /* 0x00007632350d7816 */ /* 0x004fe4000000000d */
[----:B------:R-:W-:Y:S02]  /*8d00*/  SHF.L.U32 R21, R21, 0x10, RZ ;  /* 0x0000001015157819 */ /* 0x000fe400000006ff */
[----:B------:R-:W-:Y:S02]  /*8d10*/  SHF.L.U32 R9, R9, 0x10, RZ ;  /* 0x0000001009097819 */ /* 0x000fe400000006ff */
        /* <DEDUP_REMOVED lines=10> */
[----:B------:R-:W-:Y:S01]  /*8dc0*/  IADD3 R10, R51, 0x1d0, RZ ;  /* 0x000001d0330a7810 */ /* 0x000fe20007ffe0ff */
[----:B------:R-:W-:Y:S01]  /*8dd0*/  FMUL.FTZ R16, R21, UR10 ;  /* 0x0000000a15107c20 */ /* 0x000fe20008410000 */
        /* <DEDUP_REMOVED lines=9> */
[C-C-:B------:R-:W-:Y:S01]  /*8e70*/  FFMA.FTZ R24, R23.reuse, R16, R25.reuse ;  /* 0x0000001017187223 */ /* 0x140fe20000010019 */
[----:B------:R-:W-:Y:S01]  /*8e80*/  ISETP.GE.U32.AND P4, PT, R2, UR6, PT ;  /* 0x0000000602007c0c */ /* 0x000fe2000bf86070 */
[C---:B------:R-:W-:Y:S01]  /*8e90*/  FFMA.FTZ R13, R23.reuse, R18, R25 ;  /* 0x00000012170d7223 */ /* 0x040fe20000010019 */
[----:B------:R-:W-:Y:S01]  /*8ea0*/  SHF.R.S32.HI R29, RZ, 0x1f, R27 ;  /* 0x0000001fff1d7819 */ /* 0x000fe2000001141b */
[C-C-:B------:R-:W-:Y:S01]  /*8eb0*/  FFMA.FTZ R11, R23.reuse, R26, R25.reuse ;  /* 0x0000001a170b7223 */ /* 0x140fe20000010019 */
[----:B------:R-:W-:Y:S01]  /*8ec0*/  SHF.R.S32.HI R30, RZ, 0x1f, R14 ;  /* 0x0000001fff1e7819 */ /* 0x000fe2000001140e */
[C-C-:B------:R-:W-:Y:S01]  /*8ed0*/  FFMA.FTZ R9, R23.reuse, R28, R25.reuse ;  /* 0x0000001c17097223 */ /* 0x140fe20000010019 */
[----:B------:R-:W-:Y:S01]  /*8ee0*/  SHF.R.S32.HI R12, RZ, 0x1f, R10 ;  /* 0x0000001fff0c7819 */ /* 0x000fe2000001140a */
[----:B------:R-:W-:Y:S01]  /*8ef0*/  FFMA.FTZ R23, R23, R20, R25 ;  /* 0x0000001417177223 */ /* 0x000fe20000010019 */
        /* <DEDUP_REMOVED lines=23> */
.L_x_3304:
        /* <DEDUP_REMOVED lines=14> */
.L_x_3306:
[----:B------:R-:W-:Y:S05]  /*9150*/  BSYNC B0 ;  /* 0x0000000000007941 */ /* 0x000fea0003800000 */
.L_x_3305:
        /* <DEDUP_REMOVED lines=11> */
.L_x_3307:
        /* <DEDUP_REMOVED lines=14> */
.L_x_3309:
[----:B------:R-:W-:Y:S05]  /*92f0*/  BSYNC B0 ;  /* 0x0000000000007941 */ /* 0x000fea0003800000 */
.L_x_3308:
[----:B------:R-:W-:Y:S05]  /*9300*/  @!P5 BRA `(.L_x_3310) ;  /* 0x000000000028d947 */ /* 0x000fea0003800000 */
        /* <DEDUP_REMOVED lines=10> */
.L_x_3310:
[----:B------:R-:W-:Y:S04]  /*93b0*/  BSSY B0, `(.L_x_3311) ;  /* 0x000000e000007945 */ /* 0x000fe80003800000 */
[----:B------:R-:W-:Y:S05]  /*93c0*/  @P2 BRA `(.L_x_3312) ;  /* 0x0000000000302947 */ /* 0x000fea0003800000 */
[----:B------:R-:W-:Y:S01]  /*93d0*/  ULDC.64 UR6, c[0x0][0x270] ;  /* 0x00009c0000067ab9 */ /* 0x000fe20000000a00 */
[----:B-1----:R-:W-:Y:S01]  /*93e0*/  MOV R14, R42 ;  /* 0x0000002a000e7202 */ /* 0x002fe20000000f00 */
[----:B------:R-:W-:Y:S01]  /*93f0*/  IMAD R5, R12, UR6, RZ ;  /* 0x000000060c057c24 */ /* 0x000fe2000f8e02ff */
[----:B------:R-:W-:Y:S01]  /*9400*/  F2FP.BF16.F32.PACK_AB R13, R13, R4 ;  /* 0x000000040d0d723e */ /* 0x000fe200000010ff */
[----:B------:R-:W-:Y:S02]  /*9410*/  IMAD.MOV.U32 R15, RZ, RZ, R45 ;  /* 0x000000ffff0f7224 */ /* 0x000fe400078e002d */
[C---:B------:R-:W-:Y:S02]  /*9420*/  IMAD R5, R10.reuse, UR7, R5 ;  /* 0x000000070a057c24 */ /* 0x040fe4000f8e0205 */
[----:B0-----:R-:W-:Y:S01]  /*9430*/  IMAD.WIDE.U32 R16, R10, UR6, R14 ;  /* 0x000000060a107c25 */ /* 0x001fe2000f8e000e */
[----:B------:R-:W-:Y:S02]  /*9440*/  ULDC.64 UR6, c[0x0][0x210] ;  /* 0x0000840000067ab9 */ /* 0x000fe40000000a00 */
[----:B------:R-:W-:-:S02]  /*9450*/  LEA R14, P1, R16, UR6, 0x1 ;  /* 0x00000006100e7c11 */ /* 0x000fc4000f8208ff */
[----:B------:R-:W-:-:S04]  /*9460*/  IADD3 R5, R17, R5, RZ ;  /* 0x0000000511057210 */ /* 0x000fc80007ffe0ff */
[----:B------:R-:W-:-:S05]  /*9470*/  LEA.HI.X R15, R16, UR7, R5, 0x1, P1 ;  /* 0x00000007100f7c11 */ /* 0x000fca00088f0c05 */
[----:B------:R2:W-:Y:S02]  /*9480*/  STG.E desc[UR14][R14.64], R13 ;  /* 0x0000000d0e007986 */ /* 0x0005e4000c10190e */
.L_x_3312:
[----:B------:R-:W-:Y:S05]  /*9490*/  BSYNC B0 ;  /* 0x0000000000007941 */ /* 0x000fea0003800000 */
.L_x_3311:
[----:B------:R-:W-:Y:S05]  /*94a0*/  @!P5 BRA `(.L_x_3313) ;  /* 0x000000000028d947 */ /* 0x000fea0003800000 */
[----:B------:R-:W-:Y:S01]  /*94b0*/  FMUL.FTZ R4, R0, -1.4426950216293334961 ;  /* 0xbfb8aa3b00047820 */ /* 0x000fe20000410000 */
[----:B------:R-:W-:-:S05]  /*94c0*/  FMUL.FTZ R6, R11, -1.4426950216293334961 ;  /* 0xbfb8aa3b0b067820 */ /* 0x000fca0000410000 */
[----:B------:R-:W1:Y:S08]  /*94d0*/  MUFU.EX2 R4, R4 ;  /* 0x0000000400047308 */ /* 0x000e700000000800 */
[----:B------:R-:W3:Y:S01]  /*94e0*/  MUFU.EX2 R6, R6 ;  /* 0x0000000600067308 */ /* 0x000ee20000000800 */
[----:B-1----:R-:W-:-:S07]  /*94f0*/  FADD.FTZ R5, R4, 1 ;  /* 0x3f80000004057421 */ /* 0x002fce0000010000 */
[----:B------:R-:W1:Y:S01]  /*9500*/  MUFU.RCP R5, R5 ;  /* 0x0000000500057308 */ /* 0x000e620000001000 */
[----:B---3--:R-:W-:-:S07]  /*9510*/  FADD.FTZ R10, R6, 1 ;  /* 0x3f800000060a7421 */ /* 0x008fce0000010000 */
[----:B------:R-:W3:Y:S01]  /*9520*/  MUFU.RCP R10, R10 ;  /* 0x0000000a000a7308 */ /* 0x000ee20000001000 */
[----:B-1----:R-:W-:Y:S01]  /*9530*/  FMUL.FTZ R0, R0, R5 ;  /* 0x0000000500007220 */ /* 0x002fe20000410000 */
[----:B---3--:R-:W-:-:S07]  /*9540*/  FMUL.FTZ R11, R11, R10 ;  /* 0x0000000a0b0b7220 */ /* 0x008fce0000410000 */
.L_x_3313:
[----:B------:R-:W-:Y:S04]  /*9550*/  BSSY B0, `(.L_x_3314) ;  /* 0x000000e000007945 */ /* 0x000fe80003800000 */
[----:B------:R-:W-:Y:S05]  /*9560*/  @P3 BRA `(.L_x_3315) ;  /* 0x0000000000303947 */ /* 0x000fea0003800000 */
[----:B------:R-:W-:Y:S01]  /*9570*/  ULDC.64 UR6, c[0x0][0x270] ;  /* 0x00009c0000067ab9 */ /* 0x000fe20000000a00 */
[----:B------:R-:W-:Y:S01]  /*9580*/  MOV R4, R42 ;  /* 0x0000002a00047202 */ /* 0x000fe20000000f00 */
[----:B------:R-:W-:Y:S01]  /*9590*/  IMAD R8, R8, UR6, RZ ;  /* 0x0000000608087c24 */ /* 0x000fe2000f8e02ff */
[----:B-1----:R-:W-:Y:S02]  /*95a0*/  MOV R5, R45 ;  /* 0x0000002d00057202 */ /* 0x002fe40000000f00 */
[----:B------:R-:W-:Y:S01]  /*95b0*/  F2FP.BF16.F32.PACK_AB R11, R11, R0 ;  /* 0x000000000b0b723e */ /* 0x000fe200000010ff */
[----:B--2---:R-:W-:-:S04]  /*95c0*/  IMAD.WIDE.U32 R12, R7, UR6, R4 ;  /* 0x00000006070c7c25 */ /* 0x004fc8000f8e0004 */
[----:B------:R-:W-:Y:S01]  /*95d0*/  IMAD R7, R7, UR7, R8 ;  /* 0x0000000707077c24 */ /* 0x000fe2000f8e0208 */
[----:B------:R-:W-:Y:S02]  /*95e0*/  ULDC.64 UR6, c[0x0][0x210] ;  /* 0x0000840000067ab9 */ /* 0x000fe40000000a00 */
[----:B------:R-:W-:Y:S02]  /*95f0*/  LEA R4, P1, R12, UR6, 0x1 ;  /* 0x000000060c047c11 */ /* 0x000fe4000f8208ff */
[----:B------:R-:W-:-:S04]  /*9600*/  IADD3 R7, R13, R7, RZ ;  /* 0x000000070d077210 */ /* 0x000fc80007ffe0ff */
[----:B------:R-:W-:-:S05]  /*9610*/  LEA.HI.X R5, R12, UR7, R7, 0x1, P1 ;  /* 0x000000070c057c11 */ /* 0x000fca00088f0c07 */
[----:B------:R3:W-:Y:S02]  /*9620*/  STG.E desc[UR14][R4.64], R11 ;  /* 0x0000000b04007986 */ /* 0x0007e4000c10190e */
.L_x_3315:
[----:B------:R-:W-:Y:S05]  /*9630*/  BSYNC B0 ;  /* 0x0000000000007941 */ /* 0x000fea0003800000 */
.L_x_3314:
[----:B------:R-:W-:Y:S05]  /*9640*/  @!P5 BRA `(.L_x_3316) ;  /* 0x000000000028d947 */ /* 0x000fea0003800000 */
[----:B------:R-:W-:Y:S01]  /*9650*/  FMUL.FTZ R0, R22, -1.4426950216293334961 ;  /* 0xbfb8aa3b16007820 */ /* 0x000fe20000410000 */
[----:B------:R-:W-:-:S05]  /*9660*/  FMUL.FTZ R6, R9, -1.4426950216293334961 ;  /* 0xbfb8aa3b09067820 */ /* 0x000fca0000410000 */
[----:B------:R-:W3:Y:S08]  /*9670*/  MUFU.EX2 R0, R0 ;  /* 0x0000000000007308 */ /* 0x000ef00000000800 */
[----:B------:R-:W4:Y:S01]  /*9680*/  MUFU.EX2 R6, R6 ;  /* 0x0000000600067308 */ /* 0x000f220000000800 */
[----:B---3--:R-:W-:-:S07]  /*9690*/  FADD.FTZ R4, R0, 1 ;  /* 0x3f80000000047421 */ /* 0x008fce0000010000 */
[----:B-1----:R-:W1:Y:S01]  /*96a0*/  MUFU.RCP R5, R4 ;  /* 0x0000000400057308 */ /* 0x002e620000001000 */
[----:B----4-:R-:W-:-:S07]  /*96b0*/  FADD.FTZ R7, R6, 1 ;  /* 0x3f80000006077421 */ /* 0x010fce0000010000 */
[----:B------:R-:W3:Y:S01]  /*96c0*/  MUFU.RCP R8, R7 ;  /* 0x0000000700087308 */ /* 0x000ee20000001000 */
[----:B-1----:R-:W-:Y:S01]  /*96d0*/  FMUL.FTZ R22, R22, R5 ;  /* 0x0000000516167220 */ /* 0x002fe20000410000 */
[----:B---3--:R-:W-:-:S07]  /*96e0*/  FMUL.FTZ R9, R9, R8 ;  /* 0x0000000809097220 */ /* 0x008fce0000410000 */
.L_x_3316:
        /* <DEDUP_REMOVED lines=13> */
.L_x_3318:
[----:B------:R-:W-:Y:S05]  /*97c0*/  BSYNC B0 ;  /* 0x0000000000007941 */ /* 0x000fea0003800000 */
.L_x_3317:
[----:B------:R-:W-:Y:S01]  /*97d0*/  ULDC UR5, c[0x0][0x10] ;  /* 0x0000040000057ab9 */ /* 0x000fe20000000800 */
[----:B------:R-:W-:Y:S02]  /*97e0*/  UIADD3 UR4, UR4, 0x1, URZ ;  /* 0x0000000104047890 */ /* 0x000fe4000fffe03f */
[----:B------:R-:W-:-:S04]  /*97f0*/  UIADD3 UR9, UR5, UR9, URZ ;  /* 0x0000000905097290 */ /* 0x000fc8000fffe03f */
[----:B------:R-:W-:-:S06]  /*9800*/  UISETP.GE.AND UP0, UPT, UR9, UR8, UPT ;  /* 0x000000080900728c */ /* 0x000fcc000bf06270 */
[----:B------:R-:W-:-:S13]  /*9810*/  PLOP3.LUT P1, PT, PT, PT, UP0, 0x80, 0x0 ;  /* 0x000000000000781c */ /* 0x000fda0003f2f008 */
[----:B------:R-:W-:Y:S05]  /*9820*/  @!P1 BRA `(.L_x_3319) ;  /* 0xffffff6800909947 */ /* 0x000fea000383ffff */
[----:B------:R-:W-:Y:S05]  /*9830*/  EXIT ;  /* 0x000000000000794d */ /* 0x000fea0003800000 */
.L_x_3320:
        /* <DEDUP_REMOVED lines=12> */
.L_x_5153:


//--------------------- .text._Z35group_norm_nhwc_fwd_one_pass_kernelI11Bf16IOBf16WLi64ELi70ELi560EEv26Group_norm_nhwc_fwd_params --------------------------
	.section	.text._Z35group_norm_nhwc_fwd_one_pass_kernelI11Bf16IOBf16WLi64ELi70ELi560EEv26Group_norm_nhwc_fwd_params,"ax",@progbits
	.align	128
        .global         _Z35group_norm_nhwc_fwd_one_pass_kernelI11Bf16IOBf16WLi64ELi70ELi560EEv26Group_norm_nhwc_fwd_params
        .type           _Z35group_norm_nhwc_fwd_one_pass_kernelI11Bf16IOBf16WLi64ELi70ELi560EEv26Group_norm_nhwc_fwd_params,@function
        .size           _Z35group_norm_nhwc_fwd_one_pass_kernelI11Bf16IOBf16WLi64ELi70ELi560EEv26Group_norm_nhwc_fwd_params,(.L_x_5154 - _Z35group_norm_nhwc_fwd_one_pass_kernelI11Bf16IOBf16WLi64ELi70ELi560EEv26Group_norm_nhwc_fwd_params)
        .other          _Z35group_norm_nhwc_fwd_one_pass_kernelI11Bf16IOBf16WLi64ELi70ELi560EEv26Group_norm_nhwc_fwd_params,@"STO_CUDA_ENTRY STV_DEFAULT"
_Z35group_norm_nhwc_fwd_one_pass_kernelI11Bf16IOBf16WLi64ELi70ELi560EEv26Group_norm_nhwc_fwd_params:
.text._Z35group_norm_nhwc_fwd_one_pass_kernelI11Bf16IOBf16WLi64ELi70ELi560EEv26Group_norm_nhwc_fwd_params:
        /* <DEDUP_REMOVED lines=32> */
.L_x_3342:
[----:B0-2---:R-:W0:Y:S01]  /*0200*/  LDC R12, c[0x0][0x288] ;  /* 0x0000a200ff0c7b82 */ /* 0x005e220000000800 */
[----:B-1----:R-:W-:Y:S01]  /*0210*/  IABS R13, R43 ;  /* 0x0000002b000d7213 */ /* 0x002fe20000000000 */
[----:B------:R-:W-:Y:S01]  /*0220*/  ULDC.64 UR14, c[0x0][0x278] ;  /* 0x00009e00000e7ab9 */ /* 0x000fe20000000a00 */
[----:B------:R-:W-:Y:S01]  /*0230*/  SHF.R.S32.HI R29, RZ, 0x1f, R5 ;  /* 0x0000001fff1d7819 */ /* 0x000fe20000011405 */
[----:B------:R-:W-:Y:S01]  /*0240*/  ULDC.64 UR12, c[0x0][0x280] ;  /* 0x0000a000000c7ab9 */ /* 0x000fe20000000a00 */
[----:B------:R-:W-:Y:S02]  /*0250*/  SHF.R.S32.HI R31, RZ, 0x1f, R6 ;  /* 0x0000001fff1f7819 */ /* 0x000fe40000011406 */
[----:B------:R-:W-:Y:S01]  /*0260*/  MOV R30, RZ ;  /* 0x000000ff001e7202 */ /* 0x000fe20000000f00 */
[----:B------:R-:W1:Y:S01]  /*0270*/  @P0 LDC.64 R22, c[0x0][0x220] ;  /* 0x00008800ff160b82 */ /* 0x000e620000000a00 */
[----:B0--3--:R-:W-:-:S04]  /*0280*/  IABS R10, R12 ;  /* 0x0000000c000a7213 */ /* 0x009fc80000000000 */
        /* <DEDUP_REMOVED lines=215> */
.L_x_3322:
[----:B------:R-:W-:Y:S05]  /*1000*/  BSYNC B0 ;  /* 0x0000000000007941 */ /* 0x000fea0003800000 */
.L_x_3321:
        /* <DEDUP_REMOVED lines=28> */
.L_x_3325:
[----:B-1----:R-:W2:Y:S04]  /*11d0*/  LDG.E.STRONG.GPU R10, desc[UR8][R8.64] ;  /* 0x00000008080a7981 */ /* 0x002ea8000c1ef900 */
[----:B--2---:R-:W-:Y:S01]  /*11e0*/  CCTL.IVALL ;  /* 0x00000000ff00798f */ /* 0x004fe20002000000 */
[----:B------:R-:W-:Y:S05]  /*11f0*/  YIELD ;  /* 0x0000000000007946 */ /* 0x000fea0003800000 */
[----:B------:R-:W-:-:S13]  /*1200*/  ISETP.NE.AND P1, PT, R10, R13, PT ;  /* 0x0000000d0a00720c */ /* 0x000fda0003f25270 */
[----:B------:R-:W-:Y:S05]  /*1210*/  @P1 BRA `(.L_x_3325) ;  /* 0xfffffffc00ec1947 */ /* 0x000fea000383ffff */
.L_x_3324:
        /* <DEDUP_REMOVED lines=12> */
.L_x_3327:
        /* <DEDUP_REMOVED lines=63> */
.L_x_3326:
        /* <DEDUP_REMOVED lines=18> */
.L_x_3329:
[----:B------:R-:W-:Y:S05]  /*17f0*/  BSYNC B0 ;  /* 0x0000000000007941 */ /* 0x000fea0003800000 */
.L_x_3328:
        /* <DEDUP_REMOVED lines=32> */
.L_x_3323:
        /* <DEDUP_REMOVED lines=8> */
[----:B0-----:R-:W0:Y:S08]  /*1a80*/  LDC.64 R12, c[0x0][0x228] ;  /* 0x00008a00ff0c7b82 */ /* 0x001e300000000a00 */
[----:B-1----:R-:W1:Y:S08]  /*1a90*/  LDC.64 R10, c[0x0][0x230] ;  /* 0x00008c00ff0a7b82 */ /* 0x002e700000000a00 */
[----:B------:R-:W3:Y:S01]  /*1aa0*/  @!P1 LDC.64 R14, c[0x0][0x218] ;  /* 0x00008600ff0e9b82 */ /* 0x000ee20000000a00 */
[----:B--2---:R-:W-:-:S03]  /*1ab0*/  ULEA UR5, UR6, UR5, 0x18 ;  /* 0x0000000506057291 */ /* 0x004fc6000f8ec03f */
[----:B------:R-:W-:Y:S02]  /*1ac0*/  ULDC UR6, c[0x0][0x2a4] ;  /* 0x0000a90000067ab9 */ /* 0x000fe40000000800 */
[----:B------:R-:W-:Y:S01]  /*1ad0*/  @!P1 FMUL.FTZ R9, R37, UR6 ;  /* 0x0000000625099c20 */ /* 0x000fe20008410000 */
[----:B------:R-:W-:Y:S01]  /*1ae0*/  @!P1 FMUL.FTZ R8, R36, UR6 ;  /* 0x0000000624089c20 */ /* 0x000fe20008410000 */
[C---:B0-----:R-:W-:Y:S02]  /*1af0*/  IMAD.WIDE R12, R17.reuse, 0x2, R12 ;  /* 0x00000002110c7825 */ /* 0x041fe400078e020c */
[----:B------:R-:W-:Y:S02]  /*1b00*/  @!P3 STS.64 [UR5+0xb0], R36 ;  /* 0x0000b024ff00b988 */ /* 0x000fe40008000a05 */
[----:B-1----:R-:W-:-:S04]  /*1b10*/  IMAD.WIDE R10, R17, 0x2, R10 ;  /* 0x00000002110a7825 */ /* 0x002fc800078e020a */
[----:B---3--:R-:W-:-:S05]  /*1b20*/  @!P1 IMAD.WIDE R14, R43, 0x8, R14 ;  /* 0x000000082b0e9825 */ /* 0x008fca00078e020e */
[----:B------:R0:W-:Y:S01]  /*1b30*/  @!P1 STG.E.64 desc[UR8][R14.64], R8 ;  /* 0x000000080e009986 */ /* 0x0001e2000c101b08 */
[----:B------:R-:W-:Y:S06]  /*1b40*/  BAR.SYNC.DEFER_BLOCKING 0x0 ;  /* 0x0000000000007b1d */ /* 0x000fec0000010000 */
[----:B------:R-:W2:Y:S04]  /*1b50*/  LDG.E.U16 R21, desc[UR8][R12.64+0x2] ;  /* 0x000002080c157981 */ /* 0x000ea8000c1e1500 */
[----:B------:R-:W3:Y:S04]  /*1b60*/  LDG.E.U16 R20, desc[UR8][R10.64+0x2] ;  /* 0x000002080a147981 */ /* 0x000ee8000c1e1500 */
[----:B------:R1:W4:Y:S04]  /*1b70*/  LDG.E.U16 R22, desc[UR8][R12.64] ;  /* 0x000000080c167981 */ /* 0x000328000c1e1500 */
[----:B------:R5:W4:Y:S01]  /*1b80*/  LDG.E.U16 R23, desc[UR8][R10.64] ;  /* 0x000000080a177981 */ /* 0x000b22000c1e1500 */
[----:B0-----:R-:W-:-:S02]  /*1b90*/  SHF.L.U32 R9, R30, 0x10, RZ ;  /* 0x000000101e097819 */ /* 0x001fc400000006ff */
[----:B------:R-:W-:Y:S01]  /*1ba0*/  SHF.L.U32 R39, R39, 0x10, RZ ;  /* 0x0000001027277819 */ /* 0x000fe200000006ff */
[----:B------:R-:W0:Y:S01]  /*1bb0*/  LDS.64 R16, [UR5+0xb0] ;  /* 0x0000b005ff107984 */ /* 0x000e220008000a00 */
[----:B------:R-:W-:Y:S02]  /*1bc0*/  SHF.L.U32 R33, R33, 0x10, RZ ;  /* 0x0000001021217819 */ /* 0x000fe400000006ff */
[----:B-1----:R-:W-:Y:S02]  /*1bd0*/  SHF.L.U32 R13, R32, 0x10, RZ ;  /* 0x00000010200d7819 */ /* 0x002fe400000006ff */
[----:B------:R-:W-:Y:S02]  /*1be0*/  SHF.L.U32 R15, R18, 0x10, RZ ;  /* 0x00000010120f7819 */ /* 0x000fe400000006ff */
[----:B-----5:R-:W-:Y:S02]  /*1bf0*/  SHF.L.U32 R11, R38, 0x10, RZ ;  /* 0x00000010260b7819 */ /* 0x020fe400000006ff */
[----:B------:R-:W-:-:S02]  /*1c00*/  SHF.L.U32 R25, R34, 0x10, RZ ;  /* 0x0000001022197819 */ /* 0x000fc400000006ff */
[----:B------:R-:W-:Y:S02]  /*1c10*/  ISETP.NE.AND P4, PT, RZ, UR10, PT ;  /* 0x0000000aff007c0c */ /* 0x000fe4000bf85270 */
        /* <DEDUP_REMOVED lines=10> */
[C---:B------:R-:W-:Y:S01]  /*1cc0*/  FADD.FTZ R39, -R16.reuse, R39 ;  /* 0x0000002710277221 */ /* 0x040fe20000010100 */
[----:B------:R-:W-:Y:S01]  /*1cd0*/  FADD.FTZ R13, R13, -R16 ;  /* 0x800000100d0d7221 */ /* 0x000fe20000010000 */
[----:B------:R-:W-:Y:S01]  /*1ce0*/  FFMA.FTZ R17, R17, UR6, -R24 ;  /* 0x0000000611117c23 */ /* 0x000fe20008010818 */
[C---:B------:R-:W-:Y:S01]  /*1cf0*/  FADD.FTZ R11, -R16.reuse, R11 ;  /* 0x0000000b100b7221 */ /* 0x040fe20000010100 */
[C---:B------:R-:W-:Y:S01]  /*1d00*/  FADD.FTZ R15, -R16.reuse, R15 ;  /* 0x0000000f100f7221 */ /* 0x040fe20000010100 */
[----:B------:R-:W-:Y:S01]  /*1d10*/  FADD.FTZ R25, R25, -R16 ;  /* 0x8000001019197221 */ /* 0x000fe20000010000 */
[----:B------:R-:W-:Y:S01]  /*1d20*/  FADD.FTZ R19, -R16, R19 ;  /* 0x0000001310137221 */ /* 0x000fe20000010100 */
[----:B------:R-:W-:-:S13]  /*1d30*/  FSETP.GTU.FTZ.AND P1, PT, R17, RZ, PT ;  /* 0x000000ff1100720b */ /* 0x000fda0003f3c000 */
[----:B------:R-:W0:Y:S02]  /*1d40*/  @P1 LDC R8, c[0x0][0x238] ;  /* 0x00008e00ff081b82 */ /* 0x000e240000000800 */
[----:B0-----:R-:W-:Y:S01]  /*1d50*/  @P1 FADD.FTZ R17, R17, R8 ;  /* 0x0000000811111221 */ /* 0x001fe20000010000 */
[----:B------:R-:W-:-:S06]  /*1d60*/  MOV R8, 0x3f800000 ;  /* 0x3f80000000087802 */ /* 0x000fcc0000000f00 */
[----:B------:R0:W1:Y:S01]  /*1d70*/  @P1 MUFU.RSQ R8, R17 ;  /* 0x0000001100081308 */ /* 0x0000620000001400 */
[----:B------:R-:W-:-:S04]  /*1d80*/  ISETP.GE.U32.AND P1, PT, R40, UR12, PT ;  /* 0x0000000c28007c0c */ /* 0x000fc8000bf26070 */
[----:B------:R-:W-:Y:S01]  /*1d90*/  ISETP.GE.AND.EX P1, PT, R7, UR13, PT, P1 ;  /* 0x0000000d07007c0c */ /* 0x000fe2000bf26310 */
[----:B0-----:R-:W-:-:S03]  /*1da0*/  FADD.FTZ R17, R33, -R16 ;  /* 0x8000001021117221 */ /* 0x001fc60000010000 */
        /* <DEDUP_REMOVED lines=9> */
[----:B--2---:R-:W-:Y:S02]  /*1e40*/  SHF.L.U32 R16, R21, 0x10, RZ ;  /* 0x0000001015107819 */ /* 0x004fe400000006ff */
[----:B---3--:R-:W-:-:S02]  /*1e50*/  SHF.L.U32 R9, R20, 0x10, RZ ;  /* 0x0000001014097819 */ /* 0x008fc400000006ff */
[----:B----4-:R-:W-:-:S03]  /*1e60*/  SHF.L.U32 R22, R22, 0x10, RZ ;  /* 0x0000001016167819 */ /* 0x010fc600000006ff */
[C-C-:B------:R-:W-:Y:S01]  /*1e70*/  FFMA.FTZ R18, R16.reuse, R39, R9.reuse ;  /* 0x0000002710127223 */ /* 0x140fe20000010009 */
[C-C-:B------:R-:W-:Y:S01]  /*1e80*/  FFMA.FTZ R12, R16.reuse, R11, R9.reuse ;  /* 0x0000000b100c7223 */ /* 0x140fe20000010009 */
[C-C-:B------:R-:W-:Y:S01]  /*1e90*/  FFMA.FTZ R10, R16.reuse, R15, R9.reuse ;  /* 0x0000000f100a7223 */ /* 0x140fe20000010009 */
[----:B------:R-:W-:Y:S01]  /*1ea0*/  SHF.L.U32 R23, R23, 0x10, RZ ;  /* 0x0000001017177819 */ /* 0x000fe200000006ff */
[----:B------:R-:W-:-:S04]  /*1eb0*/  FFMA.FTZ R8, R16, R8, R9 ;  /* 0x0000000810087223 */ /* 0x000fc80000010009 */
[C-C-:B------:R-:W-:Y:S01]  /*1ec0*/  FFMA.FTZ R13, R22.reuse, R13, R23.reuse ;  /* 0x0000000d160d7223 */ /* 0x140fe20000010017 */
[C-C-:B------:R-:W-:Y:S01]  /*1ed0*/  FFMA.FTZ R11, R22.reuse, R17, R23.reuse ;  /* 0x00000011160b7223 */ /* 0x140fe20000010017 */
[C-C-:B------:R-:W-:Y:S01]  /*1ee0*/  FFMA.FTZ R9, R22.reuse, R25, R23.reuse ;  /* 0x0000001916097223 */ /* 0x140fe20000010017 */
        /* <DEDUP_REMOVED lines=12> */
.L_x_3330:
        /* <DEDUP_REMOVED lines=14> */
.L_x_3332:
[----:B------:R-:W-:Y:S05]  /*2090*/  BSYNC B0 ;  /* 0x0000000000007941 */ /* 0x000fea0003800000 */
.L_x_3331:
[----:B------:R-:W-:Y:S05]  /*20a0*/  @!P4 BRA `(.L_x_3333) ;  /* 0x000000000028c947 */ /* 0x000fea0003800000 */
        /* <DEDUP_REMOVED lines=10> */
.L_x_3333:
        /* <DEDUP_REMOVED lines=14> */
.L_x_3335:
[----:B------:R-:W-:Y:S05]  /*2230*/  BSYNC B0 ;  /* 0x0000000000007941 */ /* 0x000fea0003800000 */
.L_x_3334:
[----:B------:R-:W-:Y:S05]  /*2240*/  @!P4 BRA `(.L_x_3336) ;  /* 0x000000000028c947 */ /* 0x000fea0003800000 */
[----:B------:R-:W-:Y:S01]  /*2250*/  FMUL.FTZ R7, R11, -1.4426950216293334961 ;  /* 0xbfb8aa3b0b077820 */ /* 0x000fe20000410000 */
[----:B-1----:R-:W-:-:S05]  /*2260*/  FMUL.FTZ R13, R10, -1.4426950216293334961 ;  /* 0xbfb8aa3b0a0d7820 */ /* 0x002fca0000410000 */
        /* <DEDUP_REMOVED lines=8> */
.L_x_3336:
[----:B------:R-:W-:Y:S04]  /*22f0*/  BSSY B0, `(.L_x_3337) ;  /* 0x000000e000007945 */ /* 0x000fe80003800000 */
[----:B------:R-:W-:Y:S05]  /*2300*/  @P2 BRA `(.L_x_3338) ;  /* 0x0000000000302947 */ /* 0x000fea0003800000 */
[----:B------:R-:W-:Y:S01]  /*2310*/  ULDC.64 UR12, c[0x0][0x270] ;  /* 0x00009c00000c7ab9 */ /* 0x000fe20000000a00 */
[----:B------:R-:W-:Y:S01]  /*2320*/  MOV R12, R46 ;  /* 0x0000002e000c7202 */ /* 0x000fe20000000f00 */
[----:B------:R-:W-:Y:S01]  /*2330*/  IMAD R16, R29, UR12, RZ ;  /* 0x0000000c1d107c24 */ /* 0x000fe2000f8e02ff */
[----:B-1----:R-:W-:Y:S02]  /*2340*/  MOV R13, R49 ;  /* 0x00000031000d7202 */ /* 0x002fe40000000f00 */
[----:B------:R-:W-:Y:S01]  /*2350*/  F2FP.BF16.F32.PACK_AB R11, R10, R11 ;  /* 0x0000000b0a0b723e */ /* 0x000fe200000010ff */
[C---:B------:R-:W-:Y:S02]  /*2360*/  IMAD R7, R5.reuse, UR13, R16 ;  /* 0x0000000d05077c24 */ /* 0x040fe4000f8e0210 */
[----:B0-----:R-:W-:Y:S01]  /*2370*/  IMAD.WIDE.U32 R14, R5, UR12, R12 ;  /* 0x0000000c050e7c25 */ /* 0x001fe2000f8e000c */
[----:B------:R-:W-:Y:S02]  /*2380*/  ULDC.64 UR12, c[0x0][0x210] ;  /* 0x00008400000c7ab9 */ /* 0x000fe40000000a00 */
[----:B------:R-:W-:-:S02]  /*2390*/  LEA R12, P1, R14, UR12, 0x1 ;  /* 0x0000000c0e0c7c11 */ /* 0x000fc4000f8208ff */
[----:B------:R-:W-:-:S04]  /*23a0*/  IADD3 R7, R15, R7, RZ ;  /* 0x000000070f077210 */ /* 0x000fc80007ffe0ff */
[----:B------:R-:W-:-:S05]  /*23b0*/  LEA.HI.X R13, R14, UR13, R7, 0x1, P1 ;  /* 0x0000000d0e0d7c11 */ /* 0x000fca00088f0c07 */
[----:B------:R2:W-:Y:S02]  /*23c0*/  STG.E desc[UR8][R12.64], R11 ;  /* 0x0000000b0c007986 */ /* 0x0005e4000c101908 */
.L_x_3338:
[----:B------:R-:W-:Y:S05]  /*23d0*/  BSYNC B0 ;  /* 0x0000000000007941 */ /* 0x000fea0003800000 */
.L_x_3337:
[----:B------:R-:W-:Y:S05]  /*23e0*/  @!P4 BRA `(.L_x_3339) ;  /* 0x000000000028c947 */ /* 0x000fea0003800000 */
[----:B------:R-:W-:Y:S01]  /*23f0*/  FMUL.FTZ R7, R9, -1.4426950216293334961 ;  /* 0xbfb8aa3b09077820 */ /* 0x000fe20000410000 */
[----:B--2---:R-:W-:-:S05]  /*2400*/  FMUL.FTZ R11, R8, -1.4426950216293334961 ;  /* 0xbfb8aa3b080b7820 */ /* 0x004fca0000410000 */
[----:B------:R-:W2:Y:S08]  /*2410*/  MUFU.EX2 R7, R7 ;  /* 0x0000000700077308 */ /* 0x000eb00000000800 */
[----:B------:R-:W3:Y:S01]  /*2420*/  MUFU.EX2 R11, R11 ;  /* 0x0000000b000b7308 */ /* 0x000ee20000000800 */
[----:B--2---:R-:W-:-:S07]  /*2430*/  FADD.FTZ R10, R7, 1 ;  /* 0x3f800000070a7421 */ /* 0x004fce0000010000 */
[----:B------:R-:W2:Y:S01]  /*2440*/  MUFU.RCP R10, R10 ;  /* 0x0000000a000a7308 */ /* 0x000ea20000001000 */
[----:B---3--:R-:W-:-:S07]  /*2450*/  FADD.FTZ R12, R11, 1 ;  /* 0x3f8000000b0c7421 */ /* 0x008fce0000010000 */
[----:B-1----:R-:W1:Y:S01]  /*2460*/  MUFU.RCP R13, R12 ;  /* 0x0000000c000d7308 */ /* 0x002e620000001000 */
[----:B--2---:R-:W-:Y:S01]  /*2470*/  FMUL.FTZ R9, R9, R10 ;  /* 0x0000000a09097220 */ /* 0x004fe20000410000 */
[----:B-1----:R-:W-:-:S07]  /*2480*/  FMUL.FTZ R8, R8, R13 ;  /* 0x0000000d08087220 */ /* 0x002fce0000410000 */
.L_x_3339:
        /* <DEDUP_REMOVED lines=11> */
[----:B--2---:R-:W-:-:S05]  /*2540*/  LEA.HI.X R11, R46, UR13, R31, 0x1, P1 ;  /* 0x0000000d2e0b7c11 */ /* 0x004fca00088f0c1f */
[----:B------:R3:W-:Y:S02]  /*2550*/  STG.E desc[UR8][R10.64], R9 ;  /* 0x000000090a007986 */ /* 0x0007e4000c101908 */
.L_x_3341:
[----:B------:R-:W-:Y:S05]  /*2560*/  BSYNC B0 ;  /* 0x0000000000007941 */ /* 0x000fea0003800000 */
.L_x_3340:
[----:B------:R-:W4:Y:S01]  /*2570*/  LDC R8, c[0x0][0x10] ;  /* 0x00000400ff087b82 */ /* 0x000f220000000800 */
[----:B------:R-:W-:Y:S02]  /*2580*/  IADD3 R0, R0, 0x1, RZ ;  /* 0x0000000100007810 */ /* 0x000fe40007ffe0ff */
[----:B----4-:R-:W-:-:S04]  /*2590*/  IADD3 R43, R8, R43, RZ ;  /* 0x0000002b082b7210 */ /* 0x010fc80007ffe0ff */
[----:B------:R-:W-:-:S13]  /*25a0*/  ISETP.GE.AND P1, PT, R43, UR4, PT ;  /* 0x000000042b007c0c */ /* 0x000fda000bf26270 */
[----:B------:R-:W-:Y:S05]  /*25b0*/  @!P1 BRA `(.L_x_3342) ;  /* 0xffffffdc00109947 */ /* 0x000fea000383ffff */
[----:B------:R-:W-:Y:S05]  /*25c0*/  EXIT ;  /* 0x000000000000794d */ /* 0x000fea0003800000 */
.L_x_3343:
        /* <DEDUP_REMOVED lines=11> */
.L_x_5154:


//--------------------- .text._Z35group_norm_nhwc_fwd_one_pass_kernelI11Bf16IOBf16WLi128ELi70ELi560EEv26Group_norm_nhwc_fwd_params --------------------------
	.section	.text._Z35group_norm_nhwc_fwd_one_pass_kernelI11Bf16IOBf16WLi128ELi70ELi560EEv26Group_norm_nhwc_fwd_params,"ax",@progbits
	.align	128
        .global         _Z35group_norm_nhwc_fwd_one_pass_kernelI11Bf16IOBf16WLi128ELi70ELi560EEv26Group_norm_nhwc_fwd_params
        .type           _Z35group_norm_nhwc_fwd_one_pass_kernelI11Bf16IOBf16WLi128ELi70ELi560EEv26Group_norm_nhwc_fwd_params,@function
        .size           _Z35group_norm_nhwc_fwd_one_pass_kernelI11Bf16IOBf16WLi128ELi70ELi560EEv26Group_norm_nhwc_fwd_params,(.L_x_5155 - _Z35group_norm_nhwc_fwd_one_pass_kernelI11Bf16IOBf16WLi128ELi70ELi560EEv26Group_norm_nhwc_fwd_params)
        .other          _Z35group_norm_nhwc_fwd_one_pass_kernelI11Bf16IOBf16WLi128ELi70ELi560EEv26Group_norm_nhwc_fwd_params,@"STO_CUDA_ENTRY STV_DEFAULT"
_Z35group_norm_nhwc_fwd_one_pass_kernelI11Bf16IOBf16WLi128ELi70ELi560EEv26Group_norm_nhwc_fwd_params:
.text._Z35group_norm_nhwc_fwd_one_pass_kernelI11Bf16IOBf16WLi128ELi70ELi560EEv26Group_norm_nhwc_fwd_params:
        /* <DEDUP_REMOVED lines=36> */
.L_x_3377:
[----:B------:R-:W0:Y:S01]  /*0240*/  LDC R17, c[0x0][0x288] ;  /* 0x0000a200ff117b82 */ /* 0x000e220000000800 */
        /* <DEDUP_REMOVED lines=10> */
[----:B0-234-:R-:W-:-:S04]  /*02f0*/  IABS R11, R17 ;  /* 0x00000011000b7213 */ /* 0x01dfc80000000000 */
        /* <DEDUP_REMOVED lines=45> */
[----:B------:R-:W-:Y:S01]  /*05d0*/  IMAD.IADD R49, R51, 0x1, R49 ;  /* 0x0000000133317824 */ /* 0x000fe200078e0231 */
[----:B------:R-:W-:Y:S01]  /*05e0*/  @P0 MOV R14, R50 ;  /* 0x00000032000e0202 */ /* 0x000fe20000000f00 */
[----:B0-----:R-:W-:Y:S01]  /*05f0*/  @!P4 IMAD R18, R15, R16, RZ ;  /* 0x000000100f12c224 */ /* 0x001fe200078e02ff */
[----:B------:R-:W-:-:S04]  /*0600*/  @!P4 MOV R48, R50 ;  /* 0x000000320030c202 */ /* 0x000fc80000000f00 */
[----:B------:R-:W0:Y:S01]  /*0610*/  @!P1 LDC.64 R8, c[0x0][0x270] ;  /* 0x00009c00ff089b82 */ /* 0x000e220000000a00 */
[----:B------:R-:W-:Y:S01]  /*0620*/  @P0 MOV R15, R49 ;  /* 0x00000031000f0202 */ /* 0x000fe20000000f00 */
[C---:B------:R-:W-:Y:S02]  /*0630*/  @!P4 IMAD R25, R5.reuse, R17, R18 ;  /* 0x000000110519c224 */ /* 0x040fe400078e0212 */
[----:B------:R-:W-:-:S04]  /*0640*/  @!P4 IMAD.WIDE.U32 R16, R5, R16, R48 ;  /* 0x000000100510c225 */ /* 0x000fc800078e0030 */
[----:B------:R-:W-:Y:S01]  /*0650*/  @P0 IMAD.WIDE.U32 R12, R39, R12, R14 ;  /* 0x0000000c270c0225 */ /* 0x000fe200078e000e */
[----:B------:R-:W-:Y:S02]  /*0660*/  SHF.R.S32.HI R15, RZ, 0x1f, R28 ;  /* 0x0000001fff0f7819 */ /* 0x000fe4000001141c */
[----:B------:R-:W-:Y:S02]  /*0670*/  @!P4 IADD3 R14, R17, R25, RZ ;  /* 0x00000019110ec210 */ /* 0x000fe40007ffe0ff */
[----:B------:R-:W-:Y:S01]  /*0680*/  ISETP.GE.AND.EX P2, PT, R15, UR15, PT, P2 ;  /* 0x0000000f0f007c0c */ /* 0x000fe2000bf46320 */
[----:B------:R-:W4:Y:S01]  /*0690*/  @!P3 LDC.64 R24, c[0x0][0x270] ;  /* 0x00009c00ff18bb82 */ /* 0x000f220000000a00 */
[----:B------:R-:W-:Y:S02]  /*06a0*/  @P0 IADD3 R13, R13, R23, RZ ;  /* 0x000000170d0d0210 */ /* 0x000fe40007ffe0ff */
[----:B---3--:R-:W-:Y:S02]  /*06b0*/  @!P4 LEA R10, P5, R16, R10, 0x1 ;  /* 0x0000000a100ac211 */ /* 0x008fe400078a08ff */
[----:B------:R-:W-:-:S02]  /*06c0*/  ISETP.GT.U32.OR P2, PT, R4, 0x22f, P2 ;  /* 0x0000022f0400780c */ /* 0x000fc40001744470 */
[----:B------:R-:W-:Y:S02]  /*06d0*/  @!P4 LEA.HI.X R11, R16, R11, R14, 0x1, P5 ;  /* 0x0000000b100bc211 */ /* 0x000fe400028f0c0e */
[----:B-1----:R-:W-:Y:S01]  /*06e0*/  @P0 LEA R46, P5, R12, R46, 0x1 ;  /* 0x0000002e0c2e0211 */ /* 0x002fe200078a08ff */
[----:B0-----:R-:W-:Y:S01]  /*06f0*/  @!P1 IMAD R19, R19, R8, RZ ;  /* 0x0000000813139224 */ /* 0x001fe200078e02ff */
[----:B------:R-:W-:Y:S01]  /*0700*/  SHF.R.S32.HI R27, RZ, 0x1f, R29 ;  /* 0x0000001fff1b7819 */ /* 0x000fe2000001141d */
[----:B------:R0:W3:Y:S01]  /*0710*/  @!P4 LDG.E R33, desc[UR8][R10.64] ;  /* 0x000000080a21c981 */ /* 0x0000e2000c1e1900 */
        /* <DEDUP_REMOVED lines=18> */
[----:B----4-:R-:W-:Y:S01]  /*0840*/  @!P3 IMAD R8, R21, R24, RZ ;  /* 0x000000181508b224 */ /* 0x010fe200078e02ff */
[----:B------:R-:W-:Y:S02]  /*0850*/  @!P3 MOV R10, R50 ;  /* 0x00000032000ab202 */ /* 0x000fe40000000f00 */
[----:B------:R-:W-:Y:S01]  /*0860*/  @!P3 MOV R11, R49 ;  /* 0x00000031000bb202 */ /* 0x000fe20000000f00 */
[C---:B------:R-:W-:Y:S02]  /*0870*/  @!P3 IMAD R21, R7.reuse, R25, R8 ;  /* 0x000000190715b224 */ /* 0x040fe400078e0208 */
[----:B------:R-:W4:Y:S01]  /*0880*/  @!P4 LDC.64 R8, c[0x0][0x270] ;  /* 0x00009c00ff08cb82 */ /* 0x000f220000000a00 */
[----:B------:R-:W-:Y:S01]  /*0890*/  SHF.R.S32.HI R37, RZ, 0x1f, R31 ;  /* 0x0000001fff257819 */ /* 0x000fe2000001141f */
[----:B------:R-:W-:Y:S01]  /*08a0*/  @!P3 IMAD.WIDE.U32 R24, R7, R24, R10 ;  /* 0x000000180718b225 */ /* 0x000fe200078e000a */
[----:B------:R-:W-:-:S02]  /*08b0*/  ISETP.GE.U32.AND P6, PT, R31, UR14, PT ;  /* 0x0000000e1f007c0c */ /* 0x000fc4000bfc6070 */
[----:B------:R-:W-:-:S03]  /*08c0*/  MOV R34, RZ ;  /* 0x000000ff00227202 */ /* 0x000fc60000000f00 */
[----:B------:R-:W5:Y:S01]  /*08d0*/  @!P5 LDC.64 R10, c[0x0][0x270] ;  /* 0x00009c00ff0adb82 */ /* 0x000f620000000a00 */
[----:B------:R-:W-:Y:S01]  /*08e0*/  ISETP.GE.AND.EX P6, PT, R37, UR15, PT, P6 ;  /* 0x0000000f25007c0c */ /* 0x000fe2000bfc6360 */
[----:B-1----:R-:W-:Y:S01]  /*08f0*/  @!P2 IMAD R15, R15, R16, RZ ;  /* 0x000000100f0fa224 */ /* 0x002fe200078e02ff */
[----:B------:R-:W3:Y:S01]  /*0900*/  @!P1 LDG.E R34, desc[UR8][R44.64] ;  /* 0x000000082c229981 */ /* 0x000ee2000c1e1900 */
[----:B------:R-:W-:Y:S02]  /*0910*/  @!P2 MOV R22, R50 ;  /* 0x000000320016a202 */ /* 0x000fe40000000f00 */
[----:B------:R-:W-:Y:S01]  /*0920*/  ISETP.GT.U32.OR P6, PT, R4, 0x22f, P6 ;  /* 0x0000022f0400780c */ /* 0x000fe200037c4470 */
[----:B------:R-:W-:Y:S01]  /*0930*/  @!P2 IMAD R43, R28, R17, R15 ;  /* 0x000000111c2ba224 */ /* 0x000fe200078e020f */
[----:B------:R-:W-:Y:S01]  /*0940*/  @!P3 IADD3 R17, R25, R21, RZ ;  /* 0x000000151911b210 */ /* 0x000fe20007ffe0ff */
[----:B------:R-:W1:Y:S01]  /*0950*/  @!P4 LDC.64 R14, c[0x0][0x220] ;  /* 0x00008800ff0ecb82 */ /* 0x000e620000000a00 */
[----:B------:R-:W-:-:S02]  /*0960*/  @!P2 MOV R23, R49 ;  /* 0x000000310017a202 */ /* 0x000fc40000000f00 */
[----:B--2---:R-:W-:Y:S01]  /*0970*/  @!P3 LEA R20, P1, R24, R18, 0x1 ;  /* 0x000000121814b211 */ /* 0x004fe200078208ff */
[----:B------:R-:W-:-:S03]  /*0980*/  @!P2 IMAD.WIDE.U32 R22, R28, R16, R22 ;  /* 0x000000101c16a225 */ /* 0x000fc600078e0016 */
[----:B------:R-:W-:Y:S02]  /*0990*/  @!P3 LEA.HI.X R21, R24, R19, R17, 0x1, P1 ;  /* 0x000000131815b211 */ /* 0x000fe400008f0c11 */
[----:B------:R-:W2:Y:S01]  /*09a0*/  @!P5 LDC.64 R16, c[0x0][0x220] ;  /* 0x00008800ff10db82 */ /* 0x000ea20000000a00 */
[----:B----4-:R-:W-:Y:S01]  /*09b0*/  @!P4 IMAD R24, R27, R8, RZ ;  /* 0x000000081b18c224 */ /* 0x010fe200078e02ff */
[----:B------:R-:W-:Y:S02]  /*09c0*/  @!P2 IADD3 R23, R23, R43, RZ ;  /* 0x0000002b1717a210 */ /* 0x000fe40007ffe0ff */
[C---:B0-----:R-:W-:Y:S02]  /*09d0*/  @!P2 LEA R12, P1, R22.reuse, R12, 0x1 ;  /* 0x0000000c160ca211 */ /* 0x041fe400078208ff */
[----:B------:R-:W-:Y:S02]  /*09e0*/  MOV R36, RZ ;  /* 0x000000ff00247202 */ /* 0x000fe40000000f00 */
[----:B------:R-:W0:Y:S01]  /*09f0*/  @!P6 LDC.64 R18, c[0x0][0x270] ;  /* 0x00009c00ff12eb82 */ /* 0x000e220000000a00 */
[----:B------:R-:W-:Y:S01]  /*0a00*/  MOV R43, RZ ;  /* 0x000000ff002b7202 */ /* 0x000fe20000000f00 */
[----:B------:R-:W-:Y:S01]  /*0a10*/  @!P4 IMAD R25, R29, R9, R24 ;  /* 0x000000091d19c224 */ /* 0x000fe200078e0218 */
[----:B------:R-:W-:Y:S01]  /*0a20*/  @!P2 LEA.HI.X R13, R22, R13, R23, 0x1, P1 ;  /* 0x0000000d160da211 */ /* 0x000fe200008f0c17 */
[----:B-----5:R-:W-:Y:S01]  /*0a30*/  @!P5 IMAD R9, R35, R10, RZ ;  /* 0x0000000a2309d224 */ /* 0x020fe200078e02ff */
[----:B------:R-:W-:Y:S01]  /*0a40*/  @!P4 MOV R22, R50 ;  /* 0x000000320016c202 */ /* 0x000fe20000000f00 */
[----:B------:R-:W4:Y:S01]  /*0a50*/  @P0 LDG.E R36, desc[UR8][R46.64] ;  /* 0x000000082e240981 */ /* 0x000f22000c1e1900 */
[----:B------:R-:W-:Y:S01]  /*0a60*/  @!P4 MOV R23, R49 ;  /* 0x000000310017c202 */ /* 0x000fe20000000f00 */
[----:B------:R-:W-:-:S02]  /*0a70*/  IMAD.MOV.U32 R42, RZ, RZ, RZ ;  /* 0x000000ffff2a7224 */ /* 0x000fc400078e00ff */
[----:B------:R5:W4:Y:S01]  /*0a80*/  @!P2 LDG.E R43, desc[UR8][R12.64] ;  /* 0x000000080c2ba981 */ /* 0x000b22000c1e1900 */
[----:B------:R-:W-:Y:S02]  /*0a90*/  @!P5 IMAD R27, R30, R11, R9 ;  /* 0x0000000b1e1bd224 */ /* 0x000fe400078e0209 */
[----:B------:R-:W-:Y:S01]  /*0aa0*/  @!P4 IMAD.WIDE.U32 R22, R29, R8, R22 ;  /* 0x000000081d16c225 */ /* 0x000fe200078e0016 */
[----:B------:R1:W4:Y:S01]  /*0ab0*/  @!P3 LDG.E R42, desc[UR8][R20.64] ;  /* 0x00000008142ab981 */ /* 0x000322000c1e1900 */
[----:B------:R-:W0:Y:S01]  /*0ac0*/  @!P6 LDC.64 R8, c[0x0][0x220] ;  /* 0x00008800ff08eb82 */ /* 0x000e220000000a00 */
[----:B-----5:R-:W-:Y:S02]  /*0ad0*/  @!P5 MOV R12, R50 ;  /* 0x00000032000cd202 */ /* 0x020fe40000000f00 */
[----:B------:R-:W-:Y:S02]  /*0ae0*/  @!P5 MOV R13, R49 ;  /* 0x00000031000dd202 */ /* 0x000fe40000000f00 */
[----:B-1----:R-:W-:-:S02]  /*0af0*/  @!P4 IADD3 R20, R23, R25, RZ ;  /* 0x000000191714c210 */ /* 0x002fc40007ffe0ff */
[----:B------:R-:W-:Y:S01]  /*0b00*/  @!P4 LEA R14, P1, R22, R14, 0x1 ;  /* 0x0000000e160ec211 */ /* 0x000fe200078208ff */
        /* <DEDUP_REMOVED lines=20> */
[----:B---3--:R-:W-:-:S04]  /*0c50*/  PRMT R10, R33, 0x7632, R10 ;  /* 0x00007632210a7816 */ /* 0x008fc8000000000a */
        /* <DEDUP_REMOVED lines=10> */
[C---:B----4-:R-:W-:Y:S02]  /*0d00*/  PRMT R11, R36.reuse, 0x7632, R11 ;  /* 0x00007632240b7816 */ /* 0x050fe4000000000b */
[----:B------:R-:W-:-:S03]  /*0d10*/  SHF.L.U32 R12, R36, 0x10, RZ ;  /* 0x00000010240c7819 */ /* 0x000fc600000006ff */
[----:B------:R-:W-:Y:S02]  /*0d20*/  IMAD.U32 R13, R11, 0x10000, RZ ;  /* 0x000100000b0d7824 */ /* 0x000fe400078e00ff */
[----:B------:R-:W-:Y:S02]  /*0d30*/  FFMA.FTZ R11, R14, R14, R17 ;  /* 0x0000000e0e0b7223 */ /* 0x000fe40000010011 */
[----:B------:R-:W-:Y:S01]  /*0d40*/  FMUL.FTZ R15, R13, R13 ;  /* 0x0000000d0d0f7220 */ /* 0x000fe20000410000 */
[----:B------:R-:W-:Y:S01]  /*0d50*/  FADD.FTZ R13, R12, R13 ;  /* 0x0000000d0c0d7221 */ /* 0x000fe20000010000 */
[----:B------:R-:W-:Y:S02]  /*0d60*/  PRMT R14, R42, 0x7632, R14 ;  /* 0x000076322a0e7816 */ /* 0x000fe4000000000e */
[----:B------:R-:W-:Y:S01]  /*0d70*/  FFMA.FTZ R15, R12, R12, R15 ;  /* 0x0000000c0c0f7223 */ /* 0x000fe2000001000f */
[----:B------:R-:W-:Y:S01]  /*0d80*/  FADD.FTZ R13, RZ, R13 ;  /* 0x0000000dff0d7221 */ /* 0x000fe20000010000 */
[----:B------:R-:W-:-:S02]  /*0d90*/  SHF.L.U32 R17, R14, 0x10, RZ ;  /* 0x000000100e117819 */ /* 0x000fc400000006ff */
[----:B------:R-:W-:Y:S01]  /*0da0*/  PRMT R16, R43, 0x7632, R16 ;  /* 0x000076322b107816 */ /* 0x000fe20000000010 */
[----:B------:R-:W-:Y:S01]  /*0db0*/  FADD.FTZ R15, RZ, R15 ;  /* 0x0000000fff0f7221 */ /* 0x000fe20000010000 */
[----:B------:R-:W-:Y:S01]  /*0dc0*/  FADD.FTZ R10, R13, R10 ;  /* 0x0000000a0d0a7221 */ /* 0x000fe20000010000 */
[----:B------:R-:W-:Y:S01]  /*0dd0*/  SHF.L.U32 R14, R42, 0x10, RZ ;  /* 0x000000102a0e7819 */ /* 0x000fe200000006ff */
[----:B------:R-:W-:Y:S01]  /*0de0*/  FMUL.FTZ R19, R17, R17 ;  /* 0x0000001111137220 */ /* 0x000fe20000410000 */
[----:B------:R-:W-:Y:S01]  /*0df0*/  SHF.L.U32 R16, R16, 0x10, RZ ;  /* 0x0000001010107819 */ /* 0x000fe200000006ff */
[----:B------:R-:W-:Y:S01]  /*0e00*/  FADD.FTZ R8, R15, R8 ;  /* 0x000000080f087221 */ /* 0x000fe20000010000 */
[----:B------:R-:W-:Y:S01]  /*0e10*/  FADD.FTZ R9, R10, R9 ;  /* 0x000000090a097221 */ /* 0x000fe20000010000 */
[C---:B------:R-:W-:Y:S01]  /*0e20*/  FADD.FTZ R12, R14.reuse, R17 ;  /* 0x000000110e0c7221 */ /* 0x040fe20000010000 */
[----:B------:R-:W-:Y:S01]  /*0e30*/  SHF.L.U32 R13, R43, 0x10, RZ ;  /* 0x000000102b0d7819 */ /* 0x000fe200000006ff */
[----:B------:R-:W-:Y:S01]  /*0e40*/  FFMA.FTZ R19, R14, R14, R19 ;  /* 0x0000000e0e137223 */ /* 0x000fe20000010013 */
[----:B------:R-:W-:Y:S01]  /*0e50*/  FADD.FTZ R8, R8, R11 ;  /* 0x0000000b08087221 */ /* 0x000fe20000010000 */
[----:B------:R-:W-:Y:S01]  /*0e60*/  FMUL.FTZ R14, R16, R16 ;  /* 0x00000010100e7220 */ /* 0x000fe20000410000 */
[----:B------:R-:W-:Y:S01]  /*0e70*/  FADD.FTZ R9, R9, R12 ;  /* 0x0000000c09097221 */ /* 0x000fe20000010000 */
[----:B--2---:R-:W-:Y:S01]  /*0e80*/  PRMT R10, R44, 0x7632, R10 ;  /* 0x000076322c0a7816 */ /* 0x004fe2000000000a */
[----:B------:R-:W-:-:S03]  /*0e90*/  FADD.FTZ R16, R13, R16 ;  /* 0x000000100d107221 */ /* 0x000fc60000010000 */
[----:B------:R-:W-:Y:S02]  /*0ea0*/  SHF.L.U32 R11, R10, 0x10, RZ ;  /* 0x000000100a0b7819 */ /* 0x000fe400000006ff */
[----:B-----5:R-:W-:Y:S01]  /*0eb0*/  PRMT R12, R45, 0x7632, R12 ;  /* 0x000076322d0c7816 */ /* 0x020fe2000000000c */
[----:B------:R-:W-:Y:S01]  /*0ec0*/  FFMA.FTZ R13, R13, R13, R14 ;  /* 0x0000000d0d0d7223 */ /* 0x000fe2000001000e */
[----:B------:R-:W-:Y:S01]  /*0ed0*/  SHF.L.U32 R10, R44, 0x10, RZ ;  /* 0x000000102c0a7819 */ /* 0x000fe200000006ff */
[----:B------:R-:W-:Y:S01]  /*0ee0*/  FADD.FTZ R8, R8, R19 ;  /* 0x0000001308087221 */ /* 0x000fe20000010000 */
[----:B------:R-:W-:Y:S01]  /*0ef0*/  FMUL.FTZ R15, R11, R11 ;  /* 0x0000000b0b0f7220 */ /* 0x000fe20000410000 */
[----:B------:R-:W-:Y:S02]  /*0f00*/  SHF.L.U32 R17, R12, 0x10, RZ ;  /* 0x000000100c117819 */ /* 0x000fe400000006ff */
        /* <DEDUP_REMOVED lines=53> */
[----:B--2---:R-:W-:-:S05]  /*1260*/  @!P2 LEA R15, R15, R12, 0x18 ;  /* 0x0000000c0f0fa211 */ /* 0x004fca00078ec0ff */
[----:B------:R-:W-:Y:S02]  /*1270*/  @!P2 IMAD R15, R38, 0x8, R15 ;  /* 0x00000008260fa824 */ /* 0x000fe400078e020f */
        /* <DEDUP_REMOVED lines=54> */
.L_x_3345:
[----:B------:R-:W-:Y:S05]  /*15e0*/  BSYNC B0 ;  /* 0x0000000000007941 */ /* 0x000fea0003800000 */
.L_x_3344:
[----:B------:R-:W1:Y:S01]  /*15f0*/  LDC R22, c[0x0][0xc] ;  /* 0x00000300ff167b82 */ /* 0x000e620000000800 */
[----:B------:R-:W-:Y:S02]  /*1600*/  PRMT R20, R33, 0x7632, R20 ;  /* 0x0000763221147816 */ /* 0x000fe40000000014 */
[----:B------:R-:W-:Y:S02]  /*1610*/  PRMT R19, R34, 0x7632, R19 ;  /* 0x0000763222137816 */ /* 0x000fe40000000013 */
[----:B------:R-:W-:Y:S02]  /*1620*/  PRMT R18, R42, 0x7632, R18 ;  /* 0x000076322a127816 */ /* 0x000fe40000000012 */
[----:B------:R-:W-:Y:S02]  /*1630*/  PRMT R17, R43, 0x7632, R17 ;  /* 0x000076322b117816 */ /* 0x000fe40000000011 */
[----:B------:R-:W-:Y:S02]  /*1640*/  PRMT R14, R44, 0x7632, R14 ;  /* 0x000076322c0e7816 */ /* 0x000fe4000000000e */
[----:B------:R-:W-:-:S02]  /*1650*/  PRMT R21, R36, 0x7632, R21 ;  /* 0x0000763224157816 */ /* 0x000fc40000000015 */
[----:B0-----:R-:W-:Y:S02]  /*1660*/  PRMT R15, R45, 0x7632, R15 ;  /* 0x000076322d0f7816 */ /* 0x001fe4000000000f */
[----:B------:R-:W-:Y:S02]  /*1670*/  PRMT R16, R46, 0x7632, R16 ;  /* 0x000076322e107816 */ /* 0x000fe40000000010 */
[----:B-1----:R-:W-:-:S13]  /*1680*/  ISETP.GE.U32.AND P1, PT, R22, 0x2, PT ;  /* 0x000000021600780c */ /* 0x002fda0003f26070 */
[----:B------:R-:W-:Y:S05]  /*1690*/  @!P1 BRA `(.L_x_3346) ;  /* 0x0000000800709947 */ /* 0x000fea0003800000 */
        /* <DEDUP_REMOVED lines=10> */
[----:B-1----:R-:W-:-:S03]  /*1740*/  IADD3 R13, R13, R12, RZ ;  /* 0x0000000c0d0d7210 */ /* 0x002fc60007ffe0ff */
[----:B--2---:R-:W-:-:S04]  /*1750*/  IMAD.WIDE R10, R23, 0x4, R10 ;  /* 0x00000004170a7825 */ /* 0x004fc800078e020a */
[----:B------:R-:W-:Y:S01]  /*1760*/  IMAD R23, R26, UR7, R12 ;  /* 0x000000071a177c24 */ /* 0x000fe2000f8e020c */
[----:B------:R-:W-:Y:S01]  /*1770*/  MOV R12, 0xffffffff ;  /* 0xffffffff000c7802 */ /* 0x000fe20000000f00 */
        /* <DEDUP_REMOVED lines=11> */
.L_x_3348:
[----:B0-----:R-:W2:Y:S04]  /*1830*/  LDG.E.STRONG.GPU R10, desc[UR8][R8.64] ;  /* 0x00000008080a7981 */ /* 0x001ea8000c1ef900 */
[----:B--2---:R-:W-:Y:S01]  /*1840*/  CCTL.IVALL ;  /* 0x00000000ff00798f */ /* 0x004fe20002000000 */
[----:B------:R-:W-:Y:S05]  /*1850*/  YIELD ;  /* 0x0000000000007946 */ /* 0x000fea0003800000 */
[----:B------:R-:W-:-:S13]  /*1860*/  ISETP.NE.AND P1, PT, R10, R13, PT ;  /* 0x0000000d0a00720c */ /* 0x000fda0003f25270 */
[----:B------:R-:W-:Y:S05]  /*1870*/  @P1 BRA `(.L_x_3348) ;  /* 0xfffffffc00ec1947 */ /* 0x000fea000383ffff */
.L_x_3347:
        /* <DEDUP_REMOVED lines=11> */
.L_x_3350:
[----:B------:R-:W-:-:S13]  /*1930*/  ISETP.EQ.OR P1, PT, R23, UR7, P3 ;  /* 0x0000000717007c0c */ /* 0x000fda0009f22670 */
[----:B------:R-:W0:Y:S01]  /*1940*/  @!P1 LDC R10, c[0x0][0x10] ;  /* 0x00000400ff0a9b82 */ /* 0x000e220000000800 */
        /* <DEDUP_REMOVED lines=35> */
[----:B------:R-:W1:Y:S03]  /*1b80*/  @!P1 S2R R13, SR_CTAID.Y ;  /* 0x00000000000d9919 */ /* 0x000e660000002600 */
[----:B------:R-:W-:Y:S01]  /*1b90*/  @!P4 SHF.L.U32 R11, R10, 0x1, RZ ;  /* 0x000000010a0bc819 */ /* 0x000fe200000006ff */
[----:B------:R-:W1:Y:S04]  /*1ba0*/  @!P1 LDC R47, c[0x0][0x10] ;  /* 0x00000400ff2f9b82 */ /* 0x000e680000000800 */
[----:B0-----:R-:W-:-:S04]  /*1bb0*/  @!P4 IMAD.WIDE R8, R11, 0x4, R8 ;  /* 0x000000040b08c825 */ /* 0x001fc800078e0208 */
[----:B------:R-:W-:Y:S01]  /*1bc0*/  @!P4 IMAD.WIDE.U32 R10, R12, 0x8, R8 ;  /* 0x000000080c0ac825 */ /* 0x000fe200078e0008 */
[----:B------:R-:W-:-:S03]  /*1bd0*/  @!P1 LOP3.LUT R8, R0, 0x1, RZ, 0xc0, !PT ;  /* 0x0000000100089812 */ /* 0x000fc600078ec0ff */
[-C--:B-1----:R-:W-:Y:S02]  /*1be0*/  @!P1 IMAD R27, R27, R47.reuse, R13 ;  /* 0x0000002f1b1b9224 */ /* 0x082fe400078e020d */
        /* <DEDUP_REMOVED lines=9> */
[----:B------:R-:W-:Y:S01]  /*1c80*/  VIADD R26, R26, 0xfffffffc ;  /* 0xfffffffc1a1a7836 */ /* 0x000fe20000000000 */
[----:B------:R-:W-:Y:S01]  /*1c90*/  IADD3 R23, R23, 0x4, RZ ;  /* 0x0000000417177810 */ /* 0x000fe20007ffe0ff */
[----:B---3--:R-:W-:Y:S01]  /*1ca0*/  @!P2 FADD.FTZ R24, R24, R8 ;  /* 0x000000081818a221 */ /* 0x008fe20000010000 */
[----:B------:R-:W-:Y:S02]  /*1cb0*/  @!P2 FADD.FTZ R25, R25, R9 ;  /* 0x000000091919a221 */ /* 0x000fe40000010000 */
[----:B------:R-:W-:Y:S01]  /*1cc0*/  ISETP.NE.AND P2, PT, R26, RZ, PT ;  /* 0x000000ff1a00720c */ /* 0x000fe20003f45270 */
[----:B--2---:R-:W-:Y:S01]  /*1cd0*/  @!P4 FADD.FTZ R24, R24, R10 ;  /* 0x0000000a1818c221 */ /* 0x004fe20000010000 */
[----:B------:R-:W-:-:S03]  /*1ce0*/  @!P4 FADD.FTZ R25, R25, R11 ;  /* 0x0000000b1919c221 */ /* 0x000fc60000010000 */
[----:B----4-:R-:W-:Y:S01]  /*1cf0*/  @!P1 FADD.FTZ R24, R24, R12 ;  /* 0x0000000c18189221 */ /* 0x010fe20000010000 */
[----:B------:R-:W-:-:S07]  /*1d00*/  @!P1 FADD.FTZ R25, R25, R13 ;  /* 0x0000000d19199221 */ /* 0x000fce0000010000 */
[----:B------:R-:W-:Y:S05]  /*1d10*/  @P2 BRA `(.L_x_3350) ;  /* 0xfffffffc00042947 */ /* 0x000fea000383ffff */
.L_x_3349:
        /* <DEDUP_REMOVED lines=19> */
.L_x_3352:
[----:B------:R-:W-:Y:S05]  /*1e50*/  BSYNC B0 ;  /* 0x0000000000007941 */ /* 0x000fea0003800000 */
.L_x_3351:
        /* <DEDUP_REMOVED lines=32> */
.L_x_3346:
[----:B------:R-:W-:Y:S01]  /*2060*/  ULDC.64 UR12, c[0x0][0x218] ;  /* 0x00008600000c7ab9 */ /* 0x000fe20000000a00 */
[----:B------:R-:W-:Y:S01]  /*2070*/  LOP3.LUT P1, RZ, R4, UR7, RZ, 0xfc, !PT ;  /* 0x0000000704ff7c12 */ /* 0x000fe2000f82fcff */
[----:B------:R-:W1:Y:S01]  /*2080*/  S2UR UR6, SR_CgaCtaId ;  /* 0x00000000000679c3 */ /* 0x000e620000008800 */
[----:B------:R-:W-:Y:S01]  /*2090*/  ISETP.EQ.U32.AND P2, PT, RZ, UR12, PT ;  /* 0x0000000cff007c0c */ /* 0x000fe2000bf42070 */
[----:B------:R-:W-:Y:S01]  /*20a0*/  UMOV UR5, 0x400 ;  /* 0x0000040000057882 */ /* 0x000fe20000000000 */
[----:B------:R-:W-:-:S05]  /*20b0*/  IADD3 R27, R41, R32, RZ ;  /* 0x00000020291b7210 */ /* 0x000fca0007ffe0ff */
[----:B------:R-:W2:Y:S01]  /*20c0*/  LDC.64 R12, c[0x0][0x228] ;  /* 0x00008a00ff0c7b82 */ /* 0x000ea20000000a00 */
[----:B------:R-:W-:-:S07]  /*20d0*/  ISETP.EQ.OR.EX P1, PT, RZ, UR13, P1, P2 ;  /* 0x0000000dff007c0c */ /* 0x000fce0008f22720 */
[----:B0-----:R-:W0:Y:S01]  /*20e0*/  LDC.64 R10, c[0x0][0x230] ;  /* 0x00008c00ff0a7b82 */ /* 0x001e220000000a00 */
[----:B------:R-:W-:Y:S01]  /*20f0*/  SHF.L.U32 R21, R21, 0x10, RZ ;  /* 0x0000001015157819 */ /* 0x000fe200000006ff */
[----:B------:R-:W-:Y:S01]  /*2100*/  IMAD.U32 R17, R17, 0x10000, RZ ;  /* 0x0001000011117824 */ /* 0x000fe200078e00ff */
[----:B------:R-:W-:Y:S01]  /*2110*/  SHF.L.U32 R33, R33, 0x10, RZ ;  /* 0x0000001021217819 */ /* 0x000fe200000006ff */
[----:B------:R-:W-:-:S04]  /*2120*/  ULDC.64 UR14, c[0x0][0x278] ;  /* 0x00009e00000e7ab9 */ /* 0x000fc80000000a00 */
[----:B------:R-:W3:Y:S01]  /*2130*/  @!P1 LDC.64 R22, c[0x0][0x218] ;  /* 0x00008600ff169b82 */ /* 0x000ee20000000a00 */
[----:B-1----:R-:W-:-:S03]  /*2140*/  ULEA UR5, UR6, UR5, 0x18 ;  /* 0x0000000506057291 */ /* 0x002fc6000f8ec03f */
[----:B------:R-:W-:Y:S02]  /*2150*/  ULDC UR6, c[0x0][0x2a4] ;  /* 0x0000a90000067ab9 */ /* 0x000fe40000000800 */
[----:B------:R-:W-:Y:S01]  /*2160*/  @!P1 FMUL.FTZ R9, R25, UR6 ;  /* 0x0000000619099c20 */ /* 0x000fe20008410000 */
[----:B------:R-:W-:Y:S01]  /*2170*/  @!P1 FMUL.FTZ R8, R24, UR6 ;  /* 0x0000000618089c20 */ /* 0x000fe20008410000 */
[C---:B--2---:R-:W-:Y:S02]  /*2180*/  IMAD.WIDE R12, R27.reuse, 0x2, R12 ;  /* 0x000000021b0c7825 */ /* 0x044fe400078e020c */
[----:B------:R-:W-:Y:S02]  /*2190*/  @!P3 STS.64 [UR5+0xb0], R24 ;  /* 0x0000b018ff00b988 */ /* 0x000fe40008000a05 */
[----:B0-----:R-:W-:-:S04]  /*21a0*/  IMAD.WIDE R26, R27, 0x2, R10 ;  /* 0x000000021b1a7825 */ /* 0x001fc800078e020a */
[----:B---3--:R-:W-:-:S05]  /*21b0*/  @!P1 IMAD.WIDE R22, R40, 0x8, R22 ;  /* 0x0000000828169825 */ /* 0x008fca00078e0216 */
[----:B------:R0:W-:Y:S01]  /*21c0*/  @!P1 STG.E.64 desc[UR8][R22.64], R8 ;  /* 0x0000000816009986 */ /* 0x0001e2000c101b08 */
[----:B------:R-:W-:Y:S06]  /*21d0*/  BAR.SYNC.DEFER_BLOCKING 0x0 ;  /* 0x0000000000007b1d */ /* 0x000fec0000010000 */
[----:B------:R-:W2:Y:S04]  /*21e0*/  LDG.E.U16 R32, desc[UR8][R12.64] ;  /* 0x000000080c207981 */ /* 0x000ea8000c1e1500 */
[----:B------:R1:W3:Y:S04]  /*21f0*/  LDG.E.U16 R47, desc[UR8][R12.64+0x2] ;  /* 0x000002080c2f7981 */ /* 0x0002e8000c1e1500 */
[----:B------:R-:W4:Y:S04]  /*2200*/  LDG.E.U16 R52, desc[UR8][R26.64] ;  /* 0x000000081a347981 */ /* 0x000f28000c1e1500 */
[----:B------:R5:W4:Y:S01]  /*2210*/  LDG.E.U16 R53, desc[UR8][R26.64+0x2] ;  /* 0x000002081a357981 */ /* 0x000b22000c1e1500 */
[----:B------:R-:W-:-:S02]  /*2220*/  ISETP.NE.AND P6, PT, RZ, UR10, PT ;  /* 0x0000000aff007c0c */ /* 0x000fc4000bfc5270 */
[----:B0-----:R-:W-:Y:S01]  /*2230*/  SHF.L.U32 R9, R36, 0x10, RZ ;  /* 0x0000001024097819 */ /* 0x001fe200000006ff */
[----:B------:R-:W0:Y:S01]  /*2240*/  LDS.64 R10, [UR5+0xb0] ;  /* 0x0000b005ff0a7984 */ /* 0x000e220008000a00 */
[----:B------:R-:W-:Y:S02]  /*2250*/  SHF.L.U32 R25, R18, 0x10, RZ ;  /* 0x0000001012197819 */ /* 0x000fe400000006ff */
[----:B-1----:R-:W-:Y:S02]  /*2260*/  SHF.L.U32 R13, R34, 0x10, RZ ;  /* 0x00000010220d7819 */ /* 0x002fe400000006ff */
[----:B------:R-:W-:Y:S02]  /*2270*/  SHF.L.U32 R19, R19, 0x10, RZ ;  /* 0x0000001013137819 */ /* 0x000fe400000006ff */
[----:B------:R-:W-:Y:S02]  /*2280*/  SHF.L.U32 R23, R42, 0x10, RZ ;  /* 0x000000102a177819 */ /* 0x000fe400000006ff */
[----:B------:R-:W-:-:S02]  /*2290*/  SHF.L.U32 R43, R43, 0x10, RZ ;  /* 0x000000102b2b7819 */ /* 0x000fc400000006ff */
[----:B-----5:R-:W-:Y:S02]  /*22a0*/  SHF.L.U32 R27, R44, 0x10, RZ ;  /* 0x000000102c1b7819 */ /* 0x020fe400000006ff */
[----:B------:R-:W-:Y:S02]  /*22b0*/  SHF.L.U32 R14, R14, 0x10, RZ ;  /* 0x000000100e0e7819 */ /* 0x000fe400000006ff */
[----:B------:R-:W-:Y:S02]  /*22c0*/  SHF.L.U32 R45, R45, 0x10, RZ ;  /* 0x000000102d2d7819 */ /* 0x000fe400000006ff */
[----:B------:R-:W-:Y:S02]  /*22d0*/  SHF.L.U32 R18, R15, 0x10, RZ ;  /* 0x000000100f127819 */ /* 0x000fe400000006ff */
[----:B------:R-:W-:Y:S02]  /*22e0*/  SHF.L.U32 R46, R46, 0x10, RZ ;  /* 0x000000102e2e7819 */ /* 0x000fe400000006ff */
[----:B------:R-:W-:-:S02]  /*22f0*/  SHF.L.U32 R16, R16, 0x10, RZ ;  /* 0x0000001010107819 */ /* 0x000fc400000006ff */
[----:B------:R-:W-:Y:S02]  /*2300*/  SHF.R.S32.HI R12, RZ, 0x1f, R5 ;  /* 0x0000001fff0c7819 */ /* 0x000fe40000011405 */
[----:B------:R-:W-:Y:S02]  /*2310*/  SHF.R.S32.HI R15, RZ, 0x1f, R6 ;  /* 0x0000001fff0f7819 */ /* 0x000fe40000011406 */
[----:B------:R-:W-:-:S04]  /*2320*/  ISETP.GE.U32.AND P2, PT, R6, UR14, PT ;  /* 0x0000000e06007c0c */ /* 0x000fc8000bf46070 */
[----:B------:R-:W-:-:S04]  /*2330*/  ISETP.GE.AND.EX P2, PT, R15, UR15, PT, P2 ;  /* 0x0000000f0f007c0c */ /* 0x000fc8000bf46320 */
[----:B------:R-:W-:Y:S01]  /*2340*/  ISETP.GT.U32.OR P2, PT, R4, 0x22f, P2 ;  /* 0x0000022f0400780c */ /* 0x000fe20001744470 */
[----:B0-----:R-:W-:-:S04]  /*2350*/  FMUL.FTZ R10, R10, UR6 ;  /* 0x000000060a0a7c20 */ /* 0x001fc80008410000 */
[C---:B------:R-:W-:Y:S01]  /*2360*/  FMUL.FTZ R8, R10.reuse, R10 ;  /* 0x0000000a0a087220 */ /* 0x040fe20000410000 */
[--C-:B------:R-:W-:Y:S01]  /*2370*/  FADD.FTZ R9, R9, -R10.reuse ;  /* 0x8000000a09097221 */ /* 0x100fe20000010000 */
[C---:B------:R-:W-:Y:S01]  /*2380*/  FADD.FTZ R21, -R10.reuse, R21 ;  /* 0x000000150a157221 */ /* 0x040fe20000010100 */
[----:B------:R-:W-:Y:S01]  /*2390*/  FADD.FTZ R33, R33, -R10 ;  /* 0x8000000a21217221 */ /* 0x000fe20000010000 */
[----:B------:R-:W-:Y:S01]  /*23a0*/  FFMA.FTZ R11, R11, UR6, -R8 ;  /* 0x000000060b0b7c23 */ /* 0x000fe20008010808 */
[----:B------:R-:W-:Y:S01]  /*23b0*/  MOV R8, 0x3f800000 ;  /* 0x3f80000000087802 */ /* 0x000fe20000000f00 */
[--C-:B------:R-:W-:Y:S01]  /*23c0*/  FADD.FTZ R13, R13, -R10.reuse ;  /* 0x8000000a0d0d7221 */ /* 0x100fe20000010000 */
[C---:B------:R-:W-:Y:S01]  /*23d0*/  FADD.FTZ R19, -R10.reuse, R19 ;  /* 0x000000130a137221 */ /* 0x040fe20000010100 */
[--C-:B------:R-:W-:Y:S01]  /*23e0*/  FADD.FTZ R23, R23, -R10.reuse ;  /* 0x8000000a17177221 */ /* 0x100fe20000010000 */
[----:B------:R-:W-:Y:S01]  /*23f0*/  FSETP.GTU.FTZ.AND P1, PT, R11, RZ, PT ;  /* 0x000000ff0b00720b */ /* 0x000fe20003f3c000 */
[C---:B------:R-:W-:Y:S01]  /*2400*/  FADD.FTZ R25, -R10.reuse, R25 ;  /* 0x000000190a197221 */ /* 0x040fe20000010100 */
[--C-:B------:R-:W-:Y:S01]  /*2410*/  FADD.FTZ R43, R43, -R10.reuse ;  /* 0x8000000a2b2b7221 */ /* 0x100fe20000010000 */
[C---:B------:R-:W-:Y:S01]  /*2420*/  FADD.FTZ R17, -R10.reuse, R17 ;  /* 0x000000110a117221 */ /* 0x040fe20000010100 */
[----:B------:R-:W-:Y:S01]  /*2430*/  FADD.FTZ R27, R27, -R10 ;  /* 0x8000000a1b1b7221 */ /* 0x000fe20000010000 */
[C---:B------:R-:W-:Y:S01]  /*2440*/  FADD.FTZ R14, -R10.reuse, R14 ;  /* 0x0000000e0a0e7221 */ /* 0x040fe20000010100 */
[----:B------:R-:W-:Y:S01]  /*2450*/  FADD.FTZ R45, R45, -R10 ;  /* 0x8000000a2d2d7221 */ /* 0x000fe20000010000 */
[----:B------:R-:W-:Y:S01]  /*2460*/  FADD.FTZ R18, -R10, R18 ;  /* 0x000000120a127221 */ /* 0x000fe20000010100 */
[----:B------:R-:W-:-:S05]  /*2470*/  FADD.FTZ R46, R46, -R10 ;  /* 0x8000000a2e2e7221 */ /* 0x000fca0000010000 */
[----:B------:R-:W0:Y:S02]  /*2480*/  @P1 LDC R22, c[0x0][0x238] ;  /* 0x00008e00ff161b82 */ /* 0x000e240000000800 */
[----:B0-----:R-:W-:Y:S01]  /*2490*/  @P1 FADD.FTZ R22, R11, R22 ;  /* 0x000000160b161221 */ /* 0x001fe20000010000 */
[----:B------:R-:W-:-:S03]  /*24a0*/  SHF.L.U32 R11, R20, 0x10, RZ ;  /* 0x00000010140b7819 */ /* 0x000fc600000006ff */
[----:B------:R-:W0:Y:S01]  /*24b0*/  @P1 MUFU.RSQ R8, R22 ;  /* 0x0000001600081308 */ /* 0x000e220000001400 */
[----:B------:R-:W-:Y:S01]  /*24c0*/  ISETP.GE.U32.AND P1, PT, R5, UR14, PT ;  /* 0x0000000e05007c0c */ /* 0x000fe2000bf26070 */
[C---:B------:R-:W-:Y:S01]  /*24d0*/  FADD.FTZ R11, -R10.reuse, R11 ;  /* 0x0000000b0a0b7221 */ /* 0x040fe20000010100 */
[----:B------:R-:W-:Y:S02]  /*24e0*/  FADD.FTZ R10, -R10, R16 ;  /* 0x000000100a0a7221 */ /* 0x000fe40000010100 */
[----:B------:R-:W-:-:S04]  /*24f0*/  ISETP.GE.AND.EX P1, PT, R12, UR15, PT, P1 ;  /* 0x0000000f0c007c0c */ /* 0x000fc8000bf26310 */
[----:B------:R-:W-:Y:S01]  /*2500*/  ISETP.GT.U32.OR P1, PT, R4, 0x22f, P1 ;  /* 0x0000022f0400780c */ /* 0x000fe20000f24470 */
[-C--:B0-----:R-:W-:Y:S01]  /*2510*/  FMUL.FTZ R9, R9, R8.reuse ;  /* 0x0000000809097220 */ /* 0x081fe20000410000 */
        /* <DEDUP_REMOVED lines=13> */
[----:B--2---:R-:W-:-:S02]  /*25f0*/  SHF.L.U32 R32, R32, 0x10, RZ ;  /* 0x0000001020207819 */ /* 0x004fc400000006ff */
[----:B---3--:R-:W-:Y:S02]  /*2600*/  SHF.L.U32 R47, R47, 0x10, RZ ;  /* 0x000000102f2f7819 */ /* 0x008fe400000006ff */
[----:B----4-:R-:W-:Y:S02]  /*2610*/  SHF.L.U32 R52, R52, 0x10, RZ ;  /* 0x0000001034347819 */ /* 0x010fe400000006ff */
[----:B------:R-:W-:Y:S01]  /*2620*/  SHF.L.U32 R16, R53, 0x10, RZ ;  /* 0x0000001035107819 */ /* 0x000fe200000006ff */
[-C--:B------:R-:W-:Y:S01]  /*2630*/  FMUL.FTZ R53, R14, R8.reuse ;  /* 0x000000080e357220 */ /* 0x080fe20000410000 */
[----:B------:R-:W-:Y:S01]  /*2640*/  FMUL.FTZ R14, R10, R8 ;  /* 0x000000080a0e7220 */ /* 0x000fe20000410000 */
[----:B------:R-:W-:Y:S02]  /*2650*/  FFMA.FTZ R22, R32, R9, R52 ;  /* 0x0000000920167223 */ /* 0x000fe40000010034 */
        /* <DEDUP_REMOVED lines=12> */
.L_x_3353:
        /* <DEDUP_REMOVED lines=14> */
.L_x_3355:
[----:B------:R-:W-:Y:S05]  /*2800*/  BSYNC B0 ;  /* 0x0000000000007941 */ /* 0x000fea0003800000 */
.L_x_3354:
        /* <DEDUP_REMOVED lines=13> */
.L_x_3356:
[----:B------:R-:W-:Y:S04]  /*28e0*/  BSSY B0, `(.L_x_3357) ;  /* 0x000000e000007945 */ /* 0x000fe80003800000 */
[----:B------:R-:W-:Y:S05]  /*28f0*/  @P1 BRA `(.L_x_3358) ;  /* 0x0000000000301947 */ /* 0x000fea0003800000 */
[----:B------:R-:W-:Y:S01]  /*2900*/  ULDC.64 UR12, c[0x0][0x270] ;  /* 0x00009c00000c7ab9 */ /* 0x000fe20000000a00 */
[----:B------:R-:W-:Y:S01]  /*2910*/  MOV R8, R50 ;  /* 0x0000003200087202 */ /* 0x000fe20000000f00 */
[----:B------:R-:W-:Y:S01]  /*2920*/  IMAD R12, R12, UR12, RZ ;  /* 0x0000000c0c0c7c24 */ /* 0x000fe2000f8e02ff */
[----:B------:R-:W-:Y:S02]  /*2930*/  MOV R9, R49 ;  /* 0x0000003100097202 */ /* 0x000fe40000000f00 */
[----:B------:R-:W-:Y:S01]  /*2940*/  F2FP.BF16.F32.PACK_AB R33, R20, R33 ;  /* 0x000000211421723e */ /* 0x000fe200000010ff */
[C---:B0-----:R-:W-:Y:S02]  /*2950*/  IMAD R11, R5.reuse, UR13, R12 ;  /* 0x0000000d050b7c24 */ /* 0x041fe4000f8e020c */
[----:B------:R-:W-:Y:S01]  /*2960*/  IMAD.WIDE.U32 R8, R5, UR12, R8 ;  /* 0x0000000c05087c25 */ /* 0x000fe2000f8e0008 */
[----:B------:R-:W-:Y:S02]  /*2970*/  ULDC.64 UR12, c[0x0][0x210] ;  /* 0x00008400000c7ab9 */ /* 0x000fe40000000a00 */
[----:B------:R-:W-:-:S02]  /*2980*/  LEA R10, P1, R8, UR12, 0x1 ;  /* 0x0000000c080a7c11 */ /* 0x000fc4000f8208ff */
[----:B------:R-:W-:-:S04]  /*2990*/  IADD3 R11, R9, R11, RZ ;  /* 0x0000000b090b7210 */ /* 0x000fc80007ffe0ff */
[----:B------:R-:W-:-:S05]  /*29a0*/  LEA.HI.X R11, R8, UR13, R11, 0x1, P1 ;  /* 0x0000000d080b7c11 */ /* 0x000fca00088f0c0b */
[----:B------:R1:W-:Y:S02]  /*29b0*/  STG.E desc[UR8][R10.64], R33 ;  /* 0x000000210a007986 */ /* 0x0003e4000c101908 */
.L_x_3358:
[----:B------:R-:W-:Y:S05]  /*29c0*/  BSYNC B0 ;  /* 0x0000000000007941 */ /* 0x000fea0003800000 */
.L_x_3357:
        /* <DEDUP_REMOVED lines=13> */
.L_x_3359:
        /* <DEDUP_REMOVED lines=10> */
[----:B01----:R-:W-:-:S02]  /*2b40*/  LEA R10, P1, R8, UR12, 0x1 ;  /* 0x0000000c080a7c11 */ /* 0x003fc4000f8208ff */
[----:B------:R-:W-:-:S04]  /*2b50*/  IADD3 R15, R9, R15, RZ ;  /* 0x0000000f090f7210 */ /* 0x000fc80007ffe0ff */
[----:B------:R-:W-:-:S05]  /*2b60*/  LEA.HI.X R11, R8, UR13, R15, 0x1, P1 ;  /* 0x0000000d080b7c11 */ /* 0x000fca00088f0c0f */
[----:B------:R2:W-:Y:S02]  /*2b70*/  STG.E desc[UR8][R10.64], R13 ;  /* 0x0000000d0a007986 */ /* 0x0005e4000c101908 */
.L_x_3361:
[----:B------:R-:W-:Y:S05]  /*2b80*/  BSYNC B0 ;  /* 0x0000000000007941 */ /* 0x000fea0003800000 */
.L_x_3360:
[----:B------:R-:W-:Y:S01]  /*2b90*/  SHF.R.S32.HI R8, RZ, 0x1f, R7 ;  /* 0x0000001fff087819 */ /* 0x000fe20000011407 */
[C---:B------:R-:W-:Y:S01]  /*2ba0*/  FFMA.FTZ R23, R32.reuse, R23, R52 ;  /* 0x0000001720177223 */ /* 0x040fe20000010034 */
[----:B------:R-:W-:Y:S01]  /*2bb0*/  SHF.R.S32.HI R15, RZ, 0x1f, R28 ;  /* 0x0000001fff0f7819 */ /* 0x000fe2000001141c */
[C-C-:B------:R-:W-:Y:S01]  /*2bc0*/  FFMA.FTZ R43, R32.reuse, R43, R52.reuse ;  /* 0x0000002b202b7223 */ /* 0x140fe20000010034 */
[----:B------:R-:W-:Y:S01]  /*2bd0*/  SHF.R.S32.HI R12, RZ, 0x1f, R29 ;  /* 0x0000001fff0c7819 */ /* 0x000fe2000001141d */
[C-C-:B------:R-:W-:Y:S01]  /*2be0*/  FFMA.FTZ R27, R32.reuse, R27, R52.reuse ;  /* 0x0000001b201b7223 */ /* 0x140fe20000010034 */
[----:B------:R-:W-:Y:S01]  /*2bf0*/  ISETP.GE.U32.AND P5, PT, R7, UR14, PT ;  /* 0x0000000e07007c0c */ /* 0x000fe2000bfa6070 */
[----:B------:R-:W-:Y:S01]  /*2c00*/  FFMA.FTZ R45, R32, R45, R52 ;  /* 0x0000002d202d7223 */ /* 0x000fe20000010034 */
[----:B------:R-:W-:Y:S01]  /*2c10*/  ISETP.GE.U32.AND P1, PT, R28, UR14, PT ;  /* 0x0000000e1c007c0c */ /* 0x000fe2000bf26070 */
[--C-:B------:R-:W-:Y:S01]  /*2c20*/  FFMA.FTZ R22, R47, R17, R16.reuse ;  /* 0x000000112f167223 */ /* 0x100fe20000010010 */
[----:B------:R-:W-:Y:S01]  /*2c30*/  ISETP.GE.U32.AND P2, PT, R29, UR14, PT ;  /* 0x0000000e1d007c0c */ /* 0x000fe2000bf46070 */
[C-C-:B------:R-:W-:Y:S01]  /*2c40*/  FFMA.FTZ R20, R47.reuse, R53, R16.reuse ;  /* 0x000000352f147223 */ /* 0x140fe20000010010 */
[----:B------:R-:W-:Y:S01]  /*2c50*/  ISETP.GE.U32.AND P3, PT, R30, UR14, PT ;  /* 0x0000000e1e007c0c */ /* 0x000fe2000bf66070 */
[--C-:B------:R-:W-:Y:S01]  /*2c60*/  FFMA.FTZ R18, R47, R18, R16.reuse ;  /* 0x000000122f127223 */ /* 0x100fe20000010010 */
[----:B------:R-:W-:Y:S01]  /*2c70*/  ISETP.GE.U32.AND P4, PT, R31, UR14, PT ;  /* 0x0000000e1f007c0c */ /* 0x000fe2000bf86070 */
[----:B--2---:R-:W-:Y:S01]  /*2c80*/  FFMA.FTZ R13, R47, R14, R16 ;  /* 0x0000000e2f0d7223 */ /* 0x004fe20000010010 */
[----:B------:R-:W-:Y:S01]  /*2c90*/  ISETP.GE.AND.EX P5, PT, R8, UR15, PT, P5 ;  /* 0x0000000f08007c0c */ /* 0x000fe2000bfa6350 */
[----:B------:R-:W-:Y:S01]  /*2ca0*/  FFMA.FTZ R32, R32, R46, R52 ;  /* 0x0000002e20207223 */ /* 0x000fe20000010034 */
        /* <DEDUP_REMOVED lines=21> */
.L_x_3362:
[----:B------:R-:W-:Y:S04]  /*2e00*/  BSSY B0, `(.L_x_3363) ;  /* 0x000000e000007945 */ /* 0x000fe80003800000 */
[----:B------:R-:W-:Y:S05]  /*2e10*/  @P5 BRA `(.L_x_3364) ;  /* 0x0000000000305947 */ /* 0x000fea0003800000 */
[----:B------:R-:W-:Y:S01]  /*2e20*/  ULDC.64 UR12, c[0x0][0x270] ;  /* 0x00009c00000c7ab9 */ /* 0x000fe20000000a00 */
[----:B------:R-:W-:Y:S01]  /*2e30*/  MOV R9, R49 ;  /* 0x0000003100097202 */ /* 0x000fe20000000f00 */
[----:B01----:R-:W-:Y:S01]  /*2e40*/  IMAD R10, R8, UR12, RZ ;  /* 0x0000000c080a7c24 */ /* 0x003fe2000f8e02ff */
        /* <DEDUP_REMOVED lines=9> */
.L_x_3364:
[----:B------:R-:W-:Y:S05]  /*2ee0*/  BSYNC B0 ;  /* 0x0000000000007941 */ /* 0x000fea0003800000 */
.L_x_3363:
        /* <DEDUP_REMOVED lines=11> */
.L_x_3365:
        /* <DEDUP_REMOVED lines=10> */
[----:B012---:R-:W-:-:S02]  /*3040*/  LEA R10, P1, R8, UR12, 0x1 ;  /* 0x0000000c080a7c11 */ /* 0x007fc4000f8208ff */
[----:B------:R-:W-:-:S04]  /*3050*/  IADD3 R15, R9, R15, RZ ;  /* 0x0000000f090f7210 */ /* 0x000fc80007ffe0ff */
[----:B------:R-:W-:-:S05]  /*3060*/  LEA.HI.X R11, R8, UR13, R15, 0x1, P1 ;  /* 0x0000000d080b7c11 */ /* 0x000fca00088f0c0f */
[----:B------:R3:W-:Y:S02]  /*3070*/  STG.E desc[UR8][R10.64], R43 ;  /* 0x0000002b0a007986 */ /* 0x0007e4000c101908 */
.L_x_3367:
[----:B------:R-:W-:Y:S05]  /*3080*/  BSYNC B0 ;  /* 0x0000000000007941 */ /* 0x000fea0003800000 */
.L_x_3366:
[----:B------:R-:W-:Y:S05]  /*3090*/  @!P6 BRA `(.L_x_3368) ;  /* 0x000000000028e947 */ /* 0x000fea0003800000 */
        /* <DEDUP_REMOVED lines=10> */
.L_x_3368:
[----:B------:R-:W-:Y:S04]  /*3140*/  BSSY B0, `(.L_x_3369) ;  /* 0x000000e000007945 */ /* 0x000fe80003800000 */
[----:B------:R-:W-:Y:S05]  /*3150*/  @P2 BRA `(.L_x_3370) ;  /* 0x0000000000302947 */ /* 0x000fea0003800000 */
[----:B------:R-:W-:Y:S01]  /*3160*/  ULDC.64 UR12, c[0x0][0x270] ;  /* 0x00009c00000c7ab9 */ /* 0x000fe20000000a00 */
[----:B------:R-:W-:Y:S01]  /*3170*/  MOV R8, R50 ;  /* 0x0000003200087202 */ /* 0x000fe20000000f00 */
[----:B------:R-:W-:Y:S01]  /*3180*/  IMAD R12, R12, UR12, RZ ;  /* 0x0000000c0c0c7c24 */ /* 0x000fe2000f8e02ff */
[----:B------:R-:W-:Y:S02]  /*3190*/  MOV R9, R49 ;  /* 0x0000003100097202 */ /* 0x000fe40000000f00 */
[----:B------:R-:W-:Y:S01]  /*31a0*/  F2FP.BF16.F32.PACK_AB R27, R20, R27 ;  /* 0x0000001b141b723e */ /* 0x000fe200000010ff */
[C---:B0123--:R-:W-:Y:S02]  /*31b0*/  IMAD R11, R29.reuse, UR13, R12 ;  /* 0x0000000d1d0b7c24 */ /* 0x04ffe4000f8e020c */
[----:B------:R-:W-:Y:S01]  /*31c0*/  IMAD.WIDE.U32 R8, R29, UR12, R8 ;  /* 0x0000000c1d087c25 */ /* 0x000fe2000f8e0008 */
[----:B------:R-:W-:Y:S02]  /*31d0*/  ULDC.64 UR12, c[0x0][0x210] ;  /* 0x00008400000c7ab9 */ /* 0x000fe40000000a00 */
[----:B------:R-:W-:-:S02]  /*31e0*/  LEA R10, P1, R8, UR12, 0x1 ;  /* 0x0000000c080a7c11 */ /* 0x000fc4000f8208ff */
[----:B------:R-:W-:-:S04]  /*31f0*/  IADD3 R11, R9, R11, RZ ;  /* 0x0000000b090b7210 */ /* 0x000fc80007ffe0ff */
[----:B------:R-:W-:-:S05]  /*3200*/  LEA.HI.X R11, R8, UR13, R11, 0x1, P1 ;  /* 0x0000000d080b7c11 */ /* 0x000fca00088f0c0b */
[----:B------:R4:W-:Y:S02]  /*3210*/  STG.E desc[UR8][R10.64], R27 ;  /* 0x0000001b0a007986 */ /* 0x0009e4000c101908 */
.L_x_3370:
[----:B------:R-:W-:Y:S05]  /*3220*/  BSYNC B0 ;  /* 0x0000000000007941 */ /* 0x000fea0003800000 */
.L_x_3369:
[----:B------:R-:W-:Y:S05]  /*3230*/  @!P6 BRA `(.L_x_3371) ;  /* 0x000000000028e947 */ /* 0x000fea0003800000 */
[----:B------:R-:W-:Y:S01]  /*3240*/  FMUL.FTZ R8, R45, -1.4426950216293334961 ;  /* 0xbfb8aa3b2d087820 */ /* 0x000fe20000410000 */
[----:B01234-:R-:W-:-:S05]  /*3250*/  FMUL.FTZ R11, R18, -1.4426950216293334961 ;  /* 0xbfb8aa3b120b7820 */ /* 0x01ffca0000410000 */
        /* <DEDUP_REMOVED lines=8> */
.L_x_3371:
[----:B------:R-:W-:Y:S04]  /*32e0*/  BSSY B0, `(.L_x_3372) ;  /* 0x000000e000007945 */ /* 0x000fe80003800000 */
[----:B------:R-:W-:Y:S05]  /*32f0*/  @P3 BRA `(.L_x_3373) ;  /* 0x0000000000303947 */ /* 0x000fea0003800000 */
[----:B------:R-:W-:Y:S01]  /*3300*/  ULDC.64 UR12, c[0x0][0x270] ;  /* 0x00009c00000c7ab9 */ /* 0x000fe20000000a00 */
[----:B01234-:R-:W-:Y:S01]  /*3310*/  MOV R10, R50 ;  /* 0x00000032000a7202 */ /* 0x01ffe20000000f00 */
        /* <DEDUP_REMOVED lines=10> */
.L_x_3373:
[----:B------:R-:W-:Y:S05]  /*33c0*/  BSYNC B0 ;  /* 0x0000000000007941 */ /* 0x000fea0003800000 */
.L_x_3372:
[----:B------:R-:W-:Y:S05]  /*33d0*/  @!P6 BRA `(.L_x_3374) ;  /* 0x000000000028e947 */ /* 0x000fea0003800000 */
[----:B0-----:R-:W-:Y:S01]  /*33e0*/  FMUL.FTZ R8, R32, -1.4426950216293334961 ;  /* 0xbfb8aa3b20087820 */ /* 0x001fe20000410000 */
[----:B-1234-:R-:W-:-:S05]  /*33f0*/  FMUL.FTZ R10, R13, -1.4426950216293334961 ;  /* 0xbfb8aa3b0d0a7820 */ /* 0x01efca0000410000 */
        /* <DEDUP_REMOVED lines=8> */
.L_x_3374:
[----:B------:R-:W-:Y:S04]  /*3480*/  BSSY B0, `(.L_x_3375) ;  /* 0x000000d000007945 */ /* 0x000fe80003800000 */
[----:B------:R-:W-:Y:S05]  /*3490*/  @P4 BRA `(.L_x_3376) ;  /* 0x00000000002c4947 */ /* 0x000fea0003800000 */
[----:B------:R-:W-:Y:S01]  /*34a0*/  ULDC.64 UR12, c[0x0][0x270] ;  /* 0x00009c00000c7ab9 */ /* 0x000fe20000000a00 */
[----:B------:R-:W-:Y:S01]  /*34b0*/  MOV R48, R50 ;  /* 0x0000003200307202 */ /* 0x000fe20000000f00 */
[----:B0-----:R-:W-:Y:S01]  /*34c0*/  IMAD R8, R37, UR12, RZ ;  /* 0x0000000c25087c24 */ /* 0x001fe2000f8e02ff */
        /* <DEDUP_REMOVED lines=8> */
.L_x_3376:
[----:B------:R-:W-:Y:S05]  /*3550*/  BSYNC B0 ;  /* 0x0000000000007941 */ /* 0x000fea0003800000 */
.L_x_3375:
[----:B0-----:R-:W0:Y:S01]  /*3560*/  LDC R9, c[0x0][0x10] ;  /* 0x00000400ff097b82 */ /* 0x001e220000000800 */
[----:B------:R-:W-:Y:S02]  /*3570*/  IADD3 R0, R0, 0x1, RZ ;  /* 0x0000000100007810 */ /* 0x000fe40007ffe0ff */
[----:B0-----:R-:W-:-:S04]  /*3580*/  IADD3 R40, R9, R40, RZ ;  /* 0x0000002809287210 */ /* 0x001fc80007ffe0ff */
[----:B------:R-:W-:-:S13]  /*3590*/  ISETP.GE.AND P1, PT, R40, UR4, PT ;  /* 0x0000000428007c0c */ /* 0x000fda000bf26270 */
[----:B------:R-:W-:Y:S05]  /*35a0*/  @!P1 BRA `(.L_x_3377) ;  /* 0xffffffcc00249947 */ /* 0x000fea000383ffff */
[----:B------:R-:W-:Y:S05]  /*35b0*/  EXIT ;  /* 0x000000000000794d */ /* 0x000fea0003800000 */
.L_x_3378:
        /* <DEDUP_REMOVED lines=12> */
.L_x_5155:


//--------------------- .text._Z35group_norm_nhwc_fwd_one_pass_kernelI11Bf16IOBf16WLi256ELi70ELi560EEv26Group_norm_nhwc_fwd_params --------------------------
	.section	.text._Z35group_norm_nhwc_fwd_one_pass_kernelI11Bf16IOBf16WLi256ELi70ELi560EEv26Group_norm_nhwc_fwd_params,"ax",@progbits
	.align	128
        .global         _Z35group_norm_nhwc_fwd_one_pass_kernelI11Bf16IOBf16WLi256ELi70ELi560EEv26Group_norm_nhwc_fwd_params
        .type           _Z35group_norm_nhwc_fwd_one_pass_kernelI11Bf16IOBf16WLi256ELi70ELi560EEv26Group_norm_nhwc_fwd_params,@function
        .size           _Z35group_norm_nhwc_fwd_one_pass_kernelI11Bf16IOBf16WLi256ELi70ELi560EEv26Group_norm_nhwc_fwd_params,(.L_x_5156 - _Z35group_norm_nhwc_fwd_one_pass_kernelI11Bf16IOBf16WLi256ELi70ELi560EEv26Group_norm_nhwc_fwd_params)
        .other          _Z35group_norm_nhwc_fwd_one_pass_kernelI11Bf16IOBf16WLi256ELi70ELi560EEv26Group_norm_nhwc_fwd_params,@"STO_CUDA_ENTRY STV_DEFAULT"
_Z35group_norm_nhwc_fwd_one_pass_kernelI11Bf16IOBf16WLi256ELi70ELi560EEv26Group_norm_nhwc_fwd_params:
.text._Z35group_norm_nhwc_fwd_one_pass_kernelI11Bf16IOBf16WLi256ELi70ELi560EEv26Group_norm_nhwc_fwd_params:
        /* <DEDUP_REMOVED lines=14> */
[----:B------:R-:W-:Y:S02]  /*00e0*/  IADD3 R2, -R3, R0, RZ ;  /* 0x0000000003027210 */ /* 0x000fe40007ffe1ff */
[----:B------:R-:W0:Y:S02]  /*00f0*/  LDC R60, c[0x0][0x294] ;  /* 0x0000a500ff3c7b82 */ /* 0x000e240000000800 */
[----:B------:R-:W-:-:S04]  /*0100*/  LEA.HI R2, R2, R3, RZ, 0x1f ;  /* 0x0000000302027211 */ /* 0x000fc800078ff8ff */
[----:B------:R-:W-:Y:S02]  /*0110*/  SHF.R.U32.HI R5, RZ, 0x5, R2 ;  /* 0x00000005ff057819 */ /* 0x000fe40000011602 */
[----:B------:R-:W1:Y:S03]  /*0120*/  S2R R2, SR_LANEID ;  /* 0x0000000000027919 */ /* 0x000e660000000000 */
[----:B------:R-:W-:-:S05]  /*0130*/  IMAD R63, R5, -0x23, R0 ;  /* 0xffffffdd053f7824 */ /* 0x000fca00078e0200 */
[----:B------:R-:W-:Y:S01]  /*0140*/  SHF.L.U32 R63, R63, 0x1, RZ ;  /* 0x000000013f3f7819 */ /* 0x000fe200000006ff */
[----:B0-----:R-:W-:Y:S01]  /*0150*/  IMAD R60, R60, UR7, R5 ;  /* 0x000000073c3c7c24 */ /* 0x001fe2000f8e0205 */
[----:B------:R-:W-:-:S03]  /*0160*/  LEA.HI R5, R7, R0, RZ, 0x5 ;  /* 0x0000000007057211 */ /* 0x000fc600078f28ff */
[C---:B------:R-:W-:Y:S01]  /*0170*/  VIADD R16, R60.reuse, 0xb0 ;  /* 0x000000b03c107836 */ /* 0x040fe20000000000 */
[C---:B------:R-:W-:Y:S02]  /*0180*/  ISETP.GE.U32.AND P0, PT, R60.reuse, UR8, PT ;  /* 0x000000083c007c0c */ /* 0x040fe4000bf06070 */
[----:B------:R-:W-:Y:S02]  /*0190*/  SHF.R.S32.HI R3, RZ, 0x1f, R60 ;  /* 0x0000001fff037819 */ /* 0x000fe4000001143c */
[----:B------:R-:W-:Y:S02]  /*01a0*/  SHF.R.S32.HI R5, RZ, 0x5, R5 ;  /* 0x00000005ff057819 */ /* 0x000fe40000011405 */
        /* <DEDUP_REMOVED lines=11> */
[----:B------:R-:W-:Y:S02]  /*0260*/  ISETP.LT.U32.AND P0, PT, R0, 0x230, !P0 ;  /* 0x000002300000780c */ /* 0x000fe40004701070 */
[C---:B------:R-:W-:Y:S02]  /*0270*/  IADD3 R15, R60.reuse, 0xa0, RZ ;  /* 0x000000a03c0f7810 */ /* 0x040fe40007ffe0ff */
[C---:B------:R-:W-:Y:S02]  /*0280*/  IADD3 R17, R60.reuse, 0xc0, RZ ;  /* 0x000000c03c117810 */ /* 0x040fe40007ffe0ff */
[C---:B------:R-:W-:Y:S02]  /*0290*/  IADD3 R18, R60.reuse, 0xd0, RZ ;  /* 0x000000d03c127810 */ /* 0x040fe40007ffe0ff */
[----:B------:R-:W-:-:S02]  /*02a0*/  IADD3 R19, R60, 0xe0, RZ ;  /* 0x000000e03c137810 */ /* 0x000fc40007ffe0ff */
[----:B-1----:R-:W-:-:S07]  /*02b0*/  IADD3 R40, R60, 0xf0, RZ ;  /* 0x000000f03c287810 */ /* 0x002fce0007ffe0ff */
.L_x_3436:
[----:B------:R-:W0:Y:S01]  /*02c0*/  LDC R27, c[0x0][0x288] ;  /* 0x0000a200ff1b7b82 */ /* 0x000e220000000800 */
[----:B------:R-:W-:Y:S01]  /*02d0*/  ULDC.64 UR14, c[0x0][0x278] ;  /* 0x00009e00000e7ab9 */ /* 0x000fe20000000a00 */
[----:B------:R-:W-:Y:S01]  /*02e0*/  SHF.R.S32.HI R41, RZ, 0x1f, R6 ;  /* 0x0000001fff297819 */ /* 0x000fe20000011406 */
[----:B------:R-:W-:Y:S01]  /*02f0*/  ULDC.64 UR12, c[0x0][0x280] ;  /* 0x0000a000000c7ab9 */ /* 0x000fe20000000a00 */
[----:B------:R-:W-:Y:S02]  /*0300*/  SHF.R.S32.HI R43, RZ, 0x1f, R7 ;  /* 0x0000001fff2b7819 */ /* 0x000fe40000011407 */
[----:B------:R-:W-:Y:S02]  /*0310*/  SHF.R.S32.HI R45, RZ, 0x1f, R8 ;  /* 0x0000001fff2d7819 */ /* 0x000fe40000011408 */
[----:B-1----:R-:W1:Y:S01]  /*0320*/  @P0 LDC.64 R32, c[0x0][0x270] ;  /* 0x00009c00ff200b82 */ /* 0x002e620000000a00 */
[----:B------:R-:W-:Y:S02]  /*0330*/  SHF.R.S32.HI R47, RZ, 0x1f, R9 ;  /* 0x0000001fff2f7819 */ /* 0x000fe40000011409 */
[----:B------:R-:W-:-:S02]  /*0340*/  ISETP.GE.U32.AND P5, PT, R9, UR14, PT ;  /* 0x0000000e09007c0c */ /* 0x000fc4000bfa6070 */
[----:B------:R-:W-:Y:S02]  /*0350*/  SHF.R.S32.HI R49, RZ, 0x1f, R10 ;  /* 0x0000001fff317819 */ /* 0x000fe4000001140a */
[----:B------:R-:W-:Y:S01]  /*0360*/  ISETP.GE.AND.EX P5, PT, R47, UR15, PT, P5 ;  /* 0x0000000f2f007c0c */ /* 0x000fe2000bfa6350 */
[----:B--2---:R-:W2:Y:S01]  /*0370*/  @P0 LDC.64 R36, c[0x0][0x220] ;  /* 0x00008800ff240b82 */ /* 0x004ea20000000a00 */
[----:B------:R-:W-:Y:S02]  /*0380*/  MOV R44, RZ ;  /* 0x000000ff002c7202 */ /* 0x000fe40000000f00 */
[----:B------:R-:W-:Y:S02]  /*0390*/  ISETP.GT.U32.OR P5, PT, R0, 0x22f, P5 ;  /* 0x0000022f0000780c */ /* 0x000fe40002fa4470 */
[----:B------:R-:W-:Y:S02]  /*03a0*/  MOV R46, RZ ;  /* 0x000000ff002e7202 */ /* 0x000fe40000000f00 */
[----:B0--34-:R-:W-:-:S04]  /*03b0*/  IABS R23, R27 ;  /* 0x0000001b00177213 */ /* 0x019fc80000000000 */
        /* <DEDUP_REMOVED lines=9> */
[----:B------:R-:W-:Y:S02]  /*0450*/  LOP3.LUT R20, R62, R27, RZ, 0x3c, !PT ;  /* 0x0000001b3e147212 */ /* 0x000fe400078e3cff */
        /* <DEDUP_REMOVED lines=34> */
[----:B------:R-:W-:-:S02]  /*0680*/  ISETP.GE.AND.EX P3, PT, R45, UR15, PT, P3 ;  /* 0x0000000f2d007c0c */ /* 0x000fc4000bf66330 */
[----:B------:R-:W-:Y:S01]  /*0690*/  IMAD.IADD R89, R87, 0x1, R89 ;  /* 0x0000000157597824 */ /* 0x000fe200078e0259 */
[----:B------:R-:W-:Y:S02]  /*06a0*/  @P0 MOV R88, R86 ;  /* 0x0000005600580202 */ /* 0x000fe40000000f00 */
[----:B------:R-:W-:Y:S01]  /*06b0*/  ISETP.GT.U32.OR P3, PT, R0, 0x22f, P3 ;  /* 0x0000022f0000780c */ /* 0x000fe20001f64470 */
[----:B0-----:R-:W-:Y:S01]  /*06c0*/  @!P1 IMAD R26, R41, R22, RZ ;  /* 0x00000016291a9224 */ /* 0x001fe200078e02ff */
[----:B------:R-:W0:Y:S01]  /*06d0*/  @!P2 LDC.64 R20, c[0x0][0x220] ;  /* 0x00008800ff14ab82 */ /* 0x000e220000000a00 */
[----:B------:R-:W-:Y:S01]  /*06e0*/  @!P1 MOV R27, R89 ;  /* 0x00000059001b9202 */ /* 0x000fe20000000f00 */
[----:B------:R-:W-:-:S04]  /*06f0*/  @P0 IMAD.WIDE.U32 R30, R60, R32, R88 ;  /* 0x000000203c1e0225 */ /* 0x000fc800078e0058 */
[----:B------:R-:W-:Y:S01]  /*0700*/  @!P1 IMAD R35, R6, R23, R26 ;  /* 0x0000001706239224 */ /* 0x000fe200078e021a */
[----:B------:R-:W-:Y:S02]  /*0710*/  @!P1 MOV R26, R86 ;  /* 0x00000056001a9202 */ /* 0x000fe40000000f00 */
[----:B------:R-:W-:Y:S02]  /*0720*/  @P0 IADD3 R31, R31, R33, RZ ;  /* 0x000000211f1f0210 */ /* 0x000fe40007ffe0ff */
[----:B--2---:R-:W-:Y:S01]  /*0730*/  @P0 LEA R36, P4, R30, R36, 0x1 ;  /* 0x000000241e240211 */ /* 0x004fe200078808ff */
[----:B------:R-:W-:Y:S02]  /*0740*/  @!P1 IMAD.WIDE.U32 R26, R6, R22, R26 ;  /* 0x00000016061a9225 */ /* 0x000fe400078e001a */
[----:B------:R-:W2:Y:S01]  /*0750*/  @!P3 LDC.64 R22, c[0x0][0x270] ;  /* 0x00009c00ff16bb82 */ /* 0x000ea20000000a00 */
[----:B------:R-:W-:Y:S01]  /*0760*/  @P0 LEA.HI.X R37, R30, R37, R31, 0x1, P4 ;  /* 0x000000251e250211 */ /* 0x000fe200020f0c1f */
[----:B-1----:R-:W-:Y:S01]  /*0770*/  @!P2 IMAD R32, R43, R24, RZ ;  /* 0x000000182b20a224 */ /* 0x002fe200078e02ff */
[----:B------:R-:W-:-:S02]  /*0780*/  @!P2 MOV R30, R86 ;  /* 0x00000056001ea202 */ /* 0x000fc40000000f00 */
[----:B------:R-:W-:Y:S01]  /*0790*/  @!P2 MOV R31, R89 ;  /* 0x00000059001fa202 */ /* 0x000fe20000000f00 */
[----:B------:R-:W-:Y:S01]  /*07a0*/  @!P2 IMAD R33, R7, R25, R32 ;  /* 0x000000190721a224 */ /* 0x000fe200078e0220 */
[----:B------:R-:W-:Y:S02]  /*07b0*/  @!P1 IADD3 R25, R27, R35, RZ ;  /* 0x000000231b199210 */ /* 0x000fe40007ffe0ff */
[----:B---3--:R-:W-:Y:S01]  /*07c0*/  @!P1 LEA R28, P6, R26, R28, 0x1 ;  /* 0x0000001c1a1c9211 */ /* 0x008fe200078c08ff */
[----:B------:R-:W-:Y:S01]  /*07d0*/  @!P2 IMAD.WIDE.U32 R30, R7, R24, R30 ;  /* 0x00000018071ea225 */ /* 0x000fe200078e001e */
[----:B------:R-:W-:Y:S02]  /*07e0*/  ISETP.GE.U32.AND P4, PT, R10, UR14, PT ;  /* 0x0000000e0a007c0c */ /* 0x000fe4000bf86070 */
[----:B------:R-:W-:Y:S02]  /*07f0*/  @!P1 LEA.HI.X R29, R26, R29, R25, 0x1, P6 ;  /* 0x0000001d1a1d9211 */ /* 0x000fe400030f0c19 */
[----:B------:R-:W-:Y:S01]  /*0800*/  ISETP.GE.AND.EX P4, PT, R49, UR15, PT, P4 ;  /* 0x0000000f31007c0c */ /* 0x000fe2000bf86340 */
[----:B------:R-:W1:Y:S01]  /*0810*/  @!P3 LDC.64 R24, c[0x0][0x220] ;  /* 0x00008800ff18bb82 */ /* 0x000e620000000a00 */
[----:B------:R-:W-:Y:S01]  /*0820*/  @!P2 IADD3 R31, R31, R33, RZ ;  /* 0x000000211f1fa210 */ /* 0x000fe20007ffe0ff */
[----:B------:R1:W3:Y:S01]  /*0830*/  @!P1 LDG.E R44, desc[UR8][R28.64] ;  /* 0x000000081c2c9981 */ /* 0x0002e2000c1e1900 */
[----:B------:R-:W-:-:S02]  /*0840*/  ISETP.GT.U32.OR P4, PT, R0, 0x22f, P4 ;  /* 0x0000022f0000780c */ /* 0x000fc40002784470 */
[----:B0-----:R-:W-:-:S03]  /*0850*/  @!P2 LEA R32, P6, R30, R20, 0x1 ;  /* 0x000000141e20a211 */ /* 0x001fc600078c08ff */
[----:B------:R-:W0:Y:S01]  /*0860*/  @!P5 LDC.64 R26, c[0x0][0x270] ;  /* 0x00009c00ff1adb82 */ /* 0x000e220000000a00 */
[----:B------:R-:W-:Y:S01]  /*0870*/  @!P2 LEA.HI.X R33, R30, R21, R31, 0x1, P6 ;  /* 0x000000151e21a211 */ /* 0x000fe200030f0c1f */
[----:B--2---:R-:W-:Y:S01]  /*0880*/  @!P3 IMAD R20, R45, R22, RZ ;  /* 0x000000162d14b224 */ /* 0x004fe200078e02ff */
[----:B------:R-:W-:Y:S02]  /*0890*/  @!P3 MOV R30, R86 ;  /* 0x00000056001eb202 */ /* 0x000fe40000000f00 */
[----:B------:R-:W-:Y:S01]  /*08a0*/  @!P3 MOV R31, R89 ;  /* 0x00000059001fb202 */ /* 0x000fe20000000f00 */
[C---:B------:R-:W-:Y:S01]  /*08b0*/  @!P3 IMAD R35, R8.reuse, R23, R20 ;  /* 0x000000170823b224 */ /* 0x040fe200078e0214 */
[----:B------:R-:W-:Y:S01]  /*08c0*/  SHF.R.S32.HI R51, RZ, 0x1f, R11 ;  /* 0x0000001fff337819 */ /* 0x000fe2000001140b */
[----:B------:R-:W2:Y:S01]  /*08d0*/  @!P4 LDC.64 R20, c[0x0][0x270] ;  /* 0x00009c00ff14cb82 */ /* 0x000ea20000000a00 */
[----:B------:R-:W-:Y:S01]  /*08e0*/  ISETP.GE.U32.AND P1, PT, R11, UR14, PT ;  /* 0x0000000e0b007c0c */ /* 0x000fe2000bf26070 */
[----:B------:R-:W-:Y:S01]  /*08f0*/  @!P3 IMAD.WIDE.U32 R30, R8, R22, R30 ;  /* 0x00000016081eb225 */ /* 0x000fe200078e001e */
[----:B------:R4:W5:Y:S05]  /*0900*/  @!P2 LDG.E R46, desc[UR8][R32.64] ;  /* 0x00000008202ea981 */ /* 0x00096a000c1e1900 */
[----:B------:R-:W4:Y:S01]  /*0910*/  @!P5 LDC.64 R22, c[0x0][0x220] ;  /* 0x00008800ff16db82 */ /* 0x000f220000000a00 */
[----:B------:R-:W-:-:S02]  /*0920*/  @!P3 IADD3 R31, R31, R35, RZ ;  /* 0x000000231f1fb210 */ /* 0x000fc40007ffe0ff */
[----:B-1----:R-:W-:Y:S02]  /*0930*/  @!P3 LEA R28, P6, R30, R24, 0x1 ;  /* 0x000000181e1cb211 */ /* 0x002fe400078c08ff */
[----:B------:R-:W-:Y:S02]  /*0940*/  ISETP.GE.AND.EX P1, PT, R51, UR15, PT, P1 ;  /* 0x0000000f33007c0c */ /* 0x000fe4000bf26310 */
[----:B------:R-:W-:Y:S01]  /*0950*/  SHF.R.S32.HI R53, RZ, 0x1f, R12 ;  /* 0x0000001fff357819 */ /* 0x000fe2000001140c */
[----:B0-----:R-:W-:Y:S01]  /*0960*/  @!P5 IMAD R24, R47, R26, RZ ;  /* 0x0000001a2f18d224 */ /* 0x001fe200078e02ff */
[----:B------:R-:W-:Y:S02]  /*0970*/  ISETP.GE.U32.AND P2, PT, R12, UR14, PT ;  /* 0x0000000e0c007c0c */ /* 0x000fe4000bf46070 */
[----:B------:R-:W-:Y:S02]  /*0980*/  @!P3 LEA.HI.X R29, R30, R25, R31, 0x1, P6 ;  /* 0x000000191e1db211 */ /* 0x000fe400030f0c1f */
[----:B------:R-:W-:Y:S01]  /*0990*/  ISETP.GT.U32.OR P1, PT, R0, 0x22f, P1 ;  /* 0x0000022f0000780c */ /* 0x000fe20000f24470 */
[----:B------:R-:W-:Y:S01]  /*09a0*/  @!P5 IMAD R27, R9, R27, R24 ;  /* 0x0000001b091bd224 */ /* 0x000fe200078e0218 */
[----:B------:R-:W-:Y:S01]  /*09b0*/  @!P5 MOV R30, R86 ;  /* 0x00000056001ed202 */ /* 0x000fe20000000f00 */
[----:B------:R-:W0:Y:S01]  /*09c0*/  @!P4 LDC.64 R24, c[0x0][0x220] ;  /* 0x00008800ff18cb82 */ /* 0x000e220000000a00 */
[----:B------:R-:W-:-:S02]  /*09d0*/  @!P5 MOV R31, R89 ;  /* 0x00000059001fd202 */ /* 0x000fc40000000f00 */
[----:B------:R-:W-:Y:S01]  /*09e0*/  ISETP.GE.AND.EX P2, PT, R53, UR15, PT, P2 ;  /* 0x0000000f35007c0c */ /* 0x000fe2000bf46320 */
[----:B------:R-:W-:-:S03]  /*09f0*/  @!P5 IMAD.WIDE.U32 R30, R9, R26, R30 ;  /* 0x0000001a091ed225 */ /* 0x000fc600078e001e */
[----:B------:R-:W-:Y:S01]  /*0a00*/  ISETP.GT.U32.OR P2, PT, R0, 0x22f, P2 ;  /* 0x0000022f0000780c */ /* 0x000fe20001744470 */
[----:B------:R-:W-:Y:S01]  /*0a10*/  IMAD.MOV.U32 R48, RZ, RZ, RZ ;  /* 0x000000ffff307224 */ /* 0x000fe200078e00ff */
[----:B----4-:R-:W-:Y:S01]  /*0a20*/  @!P5 LEA R26, P6, R30, R22, 0x1 ;  /* 0x000000161e1ad211 */ /* 0x010fe200078c08ff */
[----:B--2---:R-:W-:Y:S01]  /*0a30*/  @!P4 IMAD R22, R49, R20, RZ ;  /* 0x000000143116c224 */ /* 0x004fe200078e02ff */
[----:B------:R-:W-:Y:S01]  /*0a40*/  @!P5 IADD3 R27, R31, R27, RZ ;  /* 0x0000001b1f1bd210 */ /* 0x000fe20007ffe0ff */
[----:B------:R-:W1:Y:S02]  /*0a50*/  @!P1 LDC.64 R34, c[0x0][0x270] ;  /* 0x00009c00ff229b82 */ /* 0x000e640000000a00 */
[----:B------:R-:W-:Y:S01]  /*0a60*/  @!P4 IMAD R33, R10, R21, R22 ;  /* 0x000000150a21c224 */ /* 0x000fe200078e0216 */
[----:B------:R-:W-:Y:S01]  /*0a70*/  @!P5 LEA.HI.X R27, R30, R23, R27, 0x1, P6 ;  /* 0x000000171e1bd211 */ /* 0x000fe200030f0c1b */
[----:B------:R2:W4:Y:S01]  /*0a80*/  @!P3 LDG.E R48, desc[UR8][R28.64] ;  /* 0x000000081c30b981 */ /* 0x000522000c1e1900 */
[----:B------:R-:W-:-:S02]  /*0a90*/  @!P4 MOV R22, R86 ;  /* 0x000000560016c202 */ /* 0x000fc40000000f00 */
[----:B------:R-:W-:Y:S01]  /*0aa0*/  @!P4 MOV R23, R89 ;  /* 0x000000590017c202 */ /* 0x000fe20000000f00 */
[----:B------:R-:W1:Y:S01]  /*0ab0*/  @!P2 LDC.64 R30, c[0x0][0x270] ;  /* 0x00009c00ff1eab82 */ /* 0x000e620000000a00 */
[----:B------:R-:W-:Y:S02]  /*0ac0*/  SHF.R.S32.HI R55, RZ, 0x1f, R13 ;  /* 0x0000001fff377819 */ /* 0x000fe4000001140d */
[----:B------:R-:W-:Y:S01]  /*0ad0*/  ISETP.GE.U32.AND P3, PT, R13, UR14, PT ;  /* 0x0000000e0d007c0c */ /* 0x000fe2000bf66070 */
[----:B------:R-:W-:Y:S01]  /*0ae0*/  @!P4 IMAD.WIDE.U32 R20, R10, R20, R22 ;  /* 0x000000140a14c225 */ /* 0x000fe200078e0016 */
[----:B------:R-:W-:Y:S02]  /*0af0*/  MOV R50, RZ ;  /* 0x000000ff00327202 */ /* 0x000fe40000000f00 */
[----:B------:R-:W-:Y:S01]  /*0b00*/  ISETP.GE.AND.EX P3, PT, R55, UR15, PT, P3 ;  /* 0x0000000f37007c0c */ /* 0x000fe2000bf66330 */
[----:B--2---:R-:W2:Y:S01]  /*0b10*/  @!P1 LDC.64 R28, c[0x0][0x220] ;  /* 0x00008800ff1c9b82 */ /* 0x004ea20000000a00 */
[----:B------:R-:W-:-:S02]  /*0b20*/  @!P4 IADD3 R21, R21, R33, RZ ;  /* 0x000000211515c210 */ /* 0x000fc40007ffe0ff */
[----:B------:R-:W-:Y:S01]  /*0b30*/  ISETP.GT.U32.OR P3, PT, R0, 0x22f, P3 ;  /* 0x0000022f0000780c */ /* 0x000fe20001f64470 */
[----:B------:R1:W4:Y:S01]  /*0b40*/  @!P5 LDG.E R50, desc[UR8][R26.64] ;  /* 0x000000081a32d981 */ /* 0x000322000c1e1900 */
[----:B0-----:R-:W-:Y:S02]  /*0b50*/  @!P4 LEA R24, P6, R20, R24, 0x1 ;  /* 0x000000181418c211 */ /* 0x001fe400078c08ff */
[----:B------:R-:W-:Y:S01]  /*0b60*/  SHF.R.S32.HI R57, RZ, 0x1f, R14 ;  /* 0x0000001fff397819 */ /* 0x000fe2000001140e */
[----:B------:R-:W0:Y:S01]  /*0b70*/  @!P2 LDC.64 R22, c[0x0][0x220] ;  /* 0x00008800ff16ab82 */ /* 0x000e220000000a00 */
[----:B------:R-:W-:Y:S02]  /*0b80*/  ISETP.GE.U32.AND P5, PT, R14, UR14, PT ;  /* 0x0000000e0e007c0c */ /* 0x000fe4000bfa6070 */
[----:B------:R-:W-:Y:S02]  /*0b90*/  MOV R52, RZ ;  /* 0x000000ff00347202 */ /* 0x000fe40000000f00 */
[----:B------:R-:W-:-:S02]  /*0ba0*/  @!P4 LEA.HI.X R25, R20, R25, R21, 0x1, P6 ;  /* 0x000000191419c211 */ /* 0x000fc400030f0c15 */
[----:B------:R-:W-:Y:S01]  /*0bb0*/  ISETP.GE.AND.EX P5, PT, R57, UR15, PT, P5 ;  /* 0x0000000f39007c0c */ /* 0x000fe2000bfa6350 */
[----:B-1----:R-:W-:Y:S01]  /*0bc0*/  @!P1 IMAD R26, R51, R34, RZ ;  /* 0x00000022331a9224 */ /* 0x002fe200078e02ff */
[----:B------:R-:W1:Y:S01]  /*0bd0*/  @!P3 LDC.64 R20, c[0x0][0x270] ;  /* 0x00009c00ff14bb82 */ /* 0x000e620000000a00 */
[----:B------:R2:W4:Y:S01]  /*0be0*/  @!P4 LDG.E R52, desc[UR8][R24.64] ;  /* 0x000000081834c981 */ /* 0x000522000c1e1900 */
[----:B------:R-:W-:Y:S01]  /*0bf0*/  ISETP.GT.U32.OR P5, PT, R0, 0x22f, P5 ;  /* 0x0000022f0000780c */ /* 0x000fe20002fa4470 */
[----:B------:R-:W-:Y:S02]  /*0c00*/  @!P1 IMAD R33, R11, R35, R26 ;  /* 0x000000230b219224 */ /* 0x000fe400078e021a */
[----:B------:R-:W-:Y:S01]  /*0c10*/  @!P2 IMAD R27, R53, R30, RZ ;  /* 0x0000001e351ba224 */ /* 0x000fe200078e02ff */
[----:B--2---:R-:W-:Y:S02]  /*0c20*/  @!P1 MOV R24, R86 ;  /* 0x0000005600189202 */ /* 0x004fe40000000f00 */
[----:B------:R-:W-:-:S03]  /*0c30*/  @!P1 MOV R25, R89 ;  /* 0x0000005900199202 */ /* 0x000fc60000000f00 */
[----:B------:R-:W-:Y:S01]  /*0c40*/  @!P1 IMAD.WIDE.U32 R34, R11, R34, R24 ;  /* 0x000000220b229225 */ /* 0x000fe200078e0018 */
[----:B------:R-:W-:Y:S02]  /*0c50*/  @!P2 MOV R24, R86 ;  /* 0x000000560018a202 */ /* 0x000fe40000000f00 */
[----:B------:R-:W-:Y:S01]  /*0c60*/  @!P2 MOV R25, R89 ;  /* 0x000000590019a202 */ /* 0x000fe20000000f00 */
[C---:B------:R-:W-:Y:S01]  /*0c70*/  @!P2 IMAD R39, R12.reuse, R31, R27 ;  /* 0x0000001f0c27a224 */ /* 0x040fe200078e021b */
[----:B------:R-:W-:Y:S01]  /*0c80*/  SHF.R.S32.HI R59, RZ, 0x1f, R15 ;  /* 0x0000001fff3b7819 */ /* 0x000fe2000001140f */
[----:B------:R-:W2:Y:S01]  /*0c90*/  @!P5 LDC.64 R26, c[0x0][0x270] ;  /* 0x00009c00ff1adb82 */ /* 0x000ea20000000a00 */
[----:B------:R-:W-:Y:S01]  /*0ca0*/  @!P2 IMAD.WIDE.U32 R30, R12, R30, R24 ;  /* 0x0000001e0c1ea225 */ /* 0x000fe200078e0018 */
[----:B------:R-:W-:-:S06]  /*0cb0*/  ISETP.GE.U32.AND P4, PT, R15, UR14, PT ;  /* 0x0000000e0f007c0c */ /* 0x000fcc000bf86070 */
[----:B------:R-:W2:Y:S01]  /*0cc0*/  @!P3 LDC.64 R24, c[0x0][0x220] ;  /* 0x00008800ff18bb82 */ /* 0x000ea20000000a00 */
[----:B------:R-:W-:Y:S01]  /*0cd0*/  @!P1 IMAD.IADD R33, R35, 0x1, R33 ;  /* 0x0000000123219824 */ /* 0x000fe200078e0221 */
[C---:B------:R-:W-:Y:S02]  /*0ce0*/  @!P1 LEA R32, P6, R34.reuse, R28, 0x1 ;  /* 0x0000001c22209211 */ /* 0x040fe400078c08ff */
[----:B------:R-:W-:Y:S02]  /*0cf0*/  ISETP.GE.AND.EX P4, PT, R59, UR15, PT, P4 ;  /* 0x0000000f3b007c0c */ /* 0x000fe4000bf86340 */
[----:B------:R-:W-:Y:S02]  /*0d00*/  @!P1 LEA.HI.X R33, R34, R29, R33, 0x1, P6 ;  /* 0x0000001d22219211 */ /* 0x000fe400030f0c21 */
[----:B------:R-:W-:Y:S02]  /*0d10*/  ISETP.GT.U32.OR P4, PT, R0, 0x22f, P4 ;  /* 0x0000022f0000780c */ /* 0x000fe40002784470 */
[----:B------:R-:W-:-:S02]  /*0d20*/  @!P2 IADD3 R29, R31, R39, RZ ;  /* 0x000000271f1da210 */ /* 0x000fc40007ffe0ff */
[C---:B0-----:R-:W-:Y:S01]  /*0d30*/  @!P2 LEA R28, P6, R30.reuse, R22, 0x1 ;  /* 0x000000161e1ca211 */ /* 0x041fe200078c08ff */
[----:B-1----:R-:W-:Y:S01]  /*0d40*/  @!P3 IMAD R34, R55, R20, RZ ;  /* 0x000000143722b224 */ /* 0x002fe200078e02ff */
[----:B------:R-:W-:Y:S02]  /*0d50*/  @!P3 MOV R31, R89 ;  /* 0x00000059001fb202 */ /* 0x000fe40000000f00 */
[----:B------:R-:W-:Y:S02]  /*0d60*/  @!P2 LEA.HI.X R29, R30, R23, R29, 0x1, P6 ;  /* 0x000000171e1da211 */ /* 0x000fe400030f0c1d */
[----:B------:R-:W-:Y:S01]  /*0d70*/  @!P3 MOV R30, R86 ;  /* 0x00000056001eb202 */ /* 0x000fe20000000f00 */
[----:B------:R-:W0:Y:S01]  /*0d80*/  @!P5 LDC.64 R22, c[0x0][0x220] ;  /* 0x00008800ff16db82 */ /* 0x000e220000000a00 */
[----:B------:R-:W-:Y:S01]  /*0d90*/  MOV R56, RZ ;  /* 0x000000ff00387202 */ /* 0x000fe20000000f00 */
[C---:B------:R-:W-:Y:S02]  /*0da0*/  @!P3 IMAD R35, R13.reuse, R21, R34 ;  /* 0x000000150d23b224 */ /* 0x040fe400078e0222 */
[----:B------:R-:W-:Y:S01]  /*0db0*/  @!P3 IMAD.WIDE.U32 R30, R13, R20, R30 ;  /* 0x000000140d1eb225 */ /* 0x000fe200078e001e */
[----:B------:R-:W-:-:S02]  /*0dc0*/  MOV R58, RZ ;  /* 0x000000ff003a7202 */ /* 0x000fc40000000f00 */
[----:B------:R2:W4:Y:S01]  /*0dd0*/  @!P1 LDG.E R56, desc[UR8][R32.64] ;  /* 0x0000000820389981 */ /* 0x000522000c1e1900 */
[----:B------:R-:W1:Y:S01]  /*0de0*/  @!P4 LDC.64 R20, c[0x0][0x270] ;  /* 0x00009c00ff14cb82 */ /* 0x000e620000000a00 */
[----:B------:R-:W-:Y:S02]  /*0df0*/  @!P3 IADD3 R31, R31, R35, RZ ;  /* 0x000000231f1fb210 */ /* 0x000fe40007ffe0ff */
[----:B------:R-:W-:Y:S01]  /*0e00*/  SHF.R.S32.HI R61, RZ, 0x1f, R16 ;  /* 0x0000001fff3d7819 */ /* 0x000fe20000011410 */
[----:B------:R0:W4:Y:S01]  /*0e10*/  @!P2 LDG.E R58, desc[UR8][R28.64] ;  /* 0x000000081c3aa981 */ /* 0x000122000c1e1900 */
[----:B------:R-:W-:Y:S02]  /*0e20*/  ISETP.GE.U32.AND P1, PT, R16, UR14, PT ;  /* 0x0000000e10007c0c */ /* 0x000fe4000bf26070 */
[----:B------:R-:W-:Y:S02]  /*0e30*/  MOV R54, RZ ;  /* 0x000000ff00367202 */ /* 0x000fe40000000f00 */
[----:B--2---:R-:W-:Y:S01]  /*0e40*/  @!P3 LEA R32, P6, R30, R24, 0x1 ;  /* 0x000000181e20b211 */ /* 0x004fe200078c08ff */
[----:B------:R-:W-:Y:S01]  /*0e50*/  @!P5 IMAD R24, R57, R26, RZ ;  /* 0x0000001a3918d224 */ /* 0x000fe200078e02ff */
[----:B------:R-:W-:-:S02]  /*0e60*/  ISETP.GE.AND.EX P1, PT, R61, UR15, PT, P1 ;  /* 0x0000000f3d007c0c */ /* 0x000fc4000bf26310 */
[----:B------:R-:W-:Y:S01]  /*0e70*/  @!P3 LEA.HI.X R33, R30, R25, R31, 0x1, P6 ;  /* 0x000000191e21b211 */ /* 0x000fe200030f0c1f */
[----:B------:R-:W-:Y:S01]  /*0e80*/  @!P5 IMAD R31, R14, R27, R24 ;  /* 0x0000001b0e1fd224 */ /* 0x000fe200078e0218 */
[----:B------:R-:W-:Y:S01]  /*0e90*/  @!P5 MOV R24, R86 ;  /* 0x000000560018d202 */ /* 0x000fe20000000f00 */
[----:B------:R-:W2:Y:S01]  /*0ea0*/  @P0 LDG.E R54, desc[UR8][R36.64] ;  /* 0x0000000824360981 */ /* 0x000ea2000c1e1900 */
[----:B------:R-:W-:Y:S02]  /*0eb0*/  @!P5 MOV R25, R89 ;  /* 0x000000590019d202 */ /* 0x000fe40000000f00 */
[----:B------:R-:W-:Y:S02]  /*0ec0*/  SHF.R.S32.HI R65, RZ, 0x1f, R17 ;  /* 0x0000001fff417819 */ /* 0x000fe40000011411 */
[----:B------:R-:W-:Y:S02]  /*0ed0*/  ISETP.GE.U32.AND P2, PT, R17, UR14, PT ;  /* 0x0000000e11007c0c */ /* 0x000fe4000bf46070 */
[----:B------:R-:W-:Y:S01]  /*0ee0*/  ISETP.GT.U32.OR P1, PT, R0, 0x22f, P1 ;  /* 0x0000022f0000780c */ /* 0x000fe20000f24470 */
[----:B------:R-:W-:Y:S01]  /*0ef0*/  @!P5 IMAD.WIDE.U32 R26, R14, R26, R24 ;  /* 0x0000001a0e1ad225 */ /* 0x000fe200078e0018 */
[----:B------:R-:W-:Y:S01]  /*0f00*/  ISETP.GE.AND.EX P2, PT, R65, UR15, PT, P2 ;  /* 0x0000000f41007c0c */ /* 0x000fe2000bf46320 */
[----:B------:R-:W3:Y:S03]  /*0f10*/  @!P4 LDC.64 R24, c[0x0][0x220] ;  /* 0x00008800ff18cb82 */ /* 0x000ee60000000a00 */
[----:B------:R-:W-:-:S02]  /*0f20*/  ISETP.GT.U32.OR P2, PT, R0, 0x22f, P2 ;  /* 0x0000022f0000780c */ /* 0x000fc40001744470 */
[----:B------:R-:W-:Y:S02]  /*0f30*/  @!P5 IADD3 R27, R27, R31, RZ ;  /* 0x0000001f1b1bd210 */ /* 0x000fe40007ffe0ff */
[C---:B0-----:R-:W-:Y:S02]  /*0f40*/  @!P5 LEA R28, P6, R26.reuse, R22, 0x1 ;  /* 0x000000161a1cd211 */ /* 0x041fe400078c08ff */
[----:B------:R-:W-:Y:S01]  /*0f50*/  MOV R64, RZ ;  /* 0x000000ff00407202 */ /* 0x000fe20000000f00 */
[----:B------:R-:W0:Y:S01]  /*0f60*/  @!P1 LDC.64 R30, c[0x0][0x270] ;  /* 0x00009c00ff1e9b82 */ /* 0x000e220000000a00 */
[----:B------:R-:W-:Y:S01]  /*0f70*/  @!P5 LEA.HI.X R29, R26, R23, R27, 0x1, P6 ;  /* 0x000000171a1dd211 */ /* 0x000fe200030f0c1b */
[----:B-1----:R-:W-:Y:S01]  /*0f80*/  @!P4 IMAD R22, R59, R20, RZ ;  /* 0x000000143b16c224 */ /* 0x002fe200078e02ff */
[----:B------:R-:W-:Y:S02]  /*0f90*/  @!P4 MOV R26, R86 ;  /* 0x00000056001ac202 */ /* 0x000fe40000000f00 */
[----:B------:R-:W-:Y:S01]  /*0fa0*/  @!P4 MOV R27, R89 ;  /* 0x00000059001bc202 */ /* 0x000fe20000000f00 */
[----:B------:R1:W4:Y:S01]  /*0fb0*/  @!P3 LDG.E R64, desc[UR8][R32.64] ;  /* 0x000000082040b981 */ /* 0x000322000c1e1900 */
[----:B------:R-:W-:-:S02]  /*0fc0*/  MOV R66, RZ ;  /* 0x000000ff00427202 */ /* 0x000fc40000000f00 */
[----:B------:R-:W-:Y:S01]  /*0fd0*/  SHF.R.S32.HI R69, RZ, 0x1f, R18 ;  /* 0x0000001fff457819 */ /* 0x000fe20000011412 */
[C---:B------:R-:W-:Y:S01]  /*0fe0*/  @!P4 IMAD.WIDE.U32 R26, R15.reuse, R20, R26 ;  /* 0x000000140f1ac225 */ /* 0x040fe200078e001a */
[----:B------:R-:W-:Y:S02]  /*0ff0*/  ISETP.GE.U32.AND P6, PT, R18, UR14, PT ;  /* 0x0000000e12007c0c */ /* 0x000fe4000bfc6070 */
[----:B------:R-:W-:Y:S01]  /*1000*/  SHF.R.S32.HI R67, RZ, 0x1f, R19 ;  /* 0x0000001fff437819 */ /* 0x000fe20000011413 */
[----:B------:R0:W4:Y:S01]  /*1010*/  @!P5 LDG.E R66, desc[UR8][R28.64] ;  /* 0x000000081c42d981 */ /* 0x000122000c1e1900 */
[----:B-1----:R-:W-:Y:S01]  /*1020*/  @!P4 IMAD R33, R15, R21, R22 ;  /* 0x000000150f21c224 */ /* 0x002fe200078e0216 */
[----:B------:R-:W-:Y:S01]  /*1030*/  ISETP.GE.U32.AND P3, PT, R19, UR14, PT ;  /* 0x0000000e13007c0c */ /* 0x000fe2000bf66070 */
[----:B------:R-:W1:Y:S01]  /*1040*/  @!P2 LDC.64 R20, c[0x0][0x270] ;  /* 0x00009c00ff14ab82 */ /* 0x000e620000000a00 */
[----:B------:R-:W-:Y:S02]  /*1050*/  ISETP.GE.AND.EX P5, PT, R69, UR15, PT, P6 ;  /* 0x0000000f45007c0c */ /* 0x000fe4000bfa6360 */
[----:B------:R-:W-:Y:S01]  /*1060*/  ISETP.GE.AND.EX P6, PT, R67, UR15, PT, P3 ;  /* 0x0000000f43007c0c */ /* 0x000fe2000bfc6330 */
[----:B------:R-:W-:Y:S01]  /*1070*/  @!P4 IMAD.IADD R27, R27, 0x1, R33 ;  /* 0x000000011b1bc824 */ /* 0x000fe200078e0221 */
[----:B------:R-:W-:-:S02]  /*1080*/  ISETP.GT.U32.OR P3, PT, R0, 0x22f, P5 ;  /* 0x0000022f0000780c */ /* 0x000fc40002f64470 */
[----:B------:R-:W-:Y:S01]  /*1090*/  ISETP.GT.U32.OR P5, PT, R0, 0x22f, P6 ;  /* 0x0000022f0000780c */ /* 0x000fe200037a4470 */
[----:B------:R-:W1:Y:S01]  /*10a0*/  @!P1 LDC.64 R22, c[0x0][0x220] ;  /* 0x00008800ff169b82 */ /* 0x000e620000000a00 */
[----:B---3--:R-:W-:-:S04]  /*10b0*/  @!P4 LEA R38, P6, R26, R24, 0x1 ;  /* 0x000000181a26c211 */ /* 0x008fc800078c08ff */
[----:B------:R-:W-:-:S03]  /*10c0*/  @!P4 LEA.HI.X R39, R26, R25, R27, 0x1, P6 ;  /* 0x000000191a27c211 */ /* 0x000fc600030f0c1b */
[----:B------:R-:W3:Y:S01]  /*10d0*/  @!P2 LDC.64 R24, c[0x0][0x220] ;  /* 0x00008800ff18ab82 */ /* 0x000ee20000000a00 */
[----:B------:R-:W-:Y:S01]  /*10e0*/  @!P1 MOV R32, R86 ;  /* 0x0000005600209202 */ /* 0x000fe20000000f00 */
[-C--:B0-----:R-:W-:Y:S01]  /*10f0*/  @!P1 IMAD R28, R61, R30.reuse, RZ ;  /* 0x0000001e3d1c9224 */ /* 0x081fe200078e02ff */
[----:B------:R-:W-:Y:S02]  /*1100*/  @!P1 MOV R33, R89 ;  /* 0x0000005900219202 */ /* 0x000fe40000000f00 */
[----:B------:R-:W-:Y:S02]  /*1110*/  SHF.R.S32.HI R71, RZ, 0x1f, R40 ;  /* 0x0000001fff477819 */ /* 0x000fe40000011428 */
[----:B------:R-:W-:Y:S01]  /*1120*/  ISETP.GE.U32.AND P6, PT, R40, UR14, PT ;  /* 0x0000000e28007c0c */ /* 0x000fe2000bfc6070 */
[----:B------:R-:W0:Y:S01]  /*1130*/  @!P3 LDC.64 R26, c[0x0][0x270] ;  /* 0x00009c00ff1abb82 */ /* 0x000e220000000a00 */
[C---:B------:R-:W-:Y:S02]  /*1140*/  @!P1 IMAD R35, R16.reuse, R31, R28 ;  /* 0x0000001f10239224 */ /* 0x040fe400078e021c */
[----:B------:R-:W-:Y:S01]  /*1150*/  @!P1 IMAD.WIDE.U32 R32, R16, R30, R32 ;  /* 0x0000001e10209225 */ /* 0x000fe200078e0020 */
[----:B------:R-:W-:-:S03]  /*1160*/  ISETP.GE.AND.EX P6, PT, R71, UR15, PT, P6 ;  /* 0x0000000f47007c0c */ /* 0x000fc6000bfc6360 */
[----:B-1----:R-:W-:Y:S01]  /*1170*/  @!P2 IMAD R34, R65, R20, RZ ;  /* 0x000000144122a224 */ /* 0x002fe200078e02ff */
[----:B------:R-:W1:Y:S01]  /*1180*/  @!P5 LDC.64 R28, c[0x0][0x270] ;  /* 0x00009c00ff1cdb82 */ /* 0x000e620000000a00 */
[----:B------:R-:W-:Y:S02]  /*1190*/  MOV R68, RZ ;  /* 0x000000ff00447202 */ /* 0x000fe40000000f00 */
[----:B------:R-:W-:Y:S01]  /*11a0*/  @!P1 IADD3 R33, R33, R35, RZ ;  /* 0x0000002321219210 */ /* 0x000fe20007ffe0ff */
[C---:B------:R-:W-:Y:S01]  /*11b0*/  @!P2 IMAD R73, R17.reuse, R21, R34 ;  /* 0x000000151149a224 */ /* 0x040fe200078e0222 */
[----:B------:R-:W-:Y:S02]  /*11c0*/  ISETP.GT.U32.OR P6, PT, R0, 0x22f, P6 ;  /* 0x0000022f0000780c */ /* 0x000fe400037c4470 */
[----:B------:R-:W-:Y:S01]  /*11d0*/  @!P2 MOV R34, R86 ;  /* 0x000000560022a202 */ /* 0x000fe20000000f00 */
[----:B------:R-:W5:Y:S01]  /*11e0*/  @!P3 LDC.64 R30, c[0x0][0x220] ;  /* 0x00008800ff1ebb82 */ /* 0x000f620000000a00 */
[----:B------:R-:W-:Y:S01]  /*11f0*/  @!P2 MOV R35, R89 ;  /* 0x000000590023a202 */ /* 0x000fe20000000f00 */
[----:B------:R0:W4:Y:S01]  /*1200*/  @!P4 LDG.E R68, desc[UR8][R38.64] ;  /* 0x000000082644c981 */ /* 0x000122000c1e1900 */
[----:B------:R-:W-:Y:S01]  /*1210*/  @!P1 LEA R36, P4, R32, R22, 0x1 ;  /* 0x0000001620249211 */ /* 0x000fe200078808ff */
[----:B------:R-:W-:-:S04]  /*1220*/  @!P2 IMAD.WIDE.U32 R34, R17, R20, R34 ;  /* 0x000000141122a225 */ /* 0x000fc800078e0022 */
[----:B------:R-:W5:Y:S01]  /*1230*/  @!P5 LDC.64 R20, c[0x0][0x220] ;  /* 0x00008800ff14db82 */ /* 0x000f620000000a00 */
[----:B------:R-:W-:Y:S02]  /*1240*/  @!P1 LEA.HI.X R37, R32, R23, R33, 0x1, P4 ;  /* 0x0000001720259211 */ /* 0x000fe400020f0c21 */
[----:B------:R-:W-:Y:S02]  /*1250*/  @!P2 IADD3 R33, R35, R73, RZ ;  /* 0x000000492321a210 */ /* 0x000fe40007ffe0ff */
[----:B---3--:R-:W-:-:S03]  /*1260*/  @!P2 LEA R32, P4, R34, R24, 0x1 ;  /* 0x000000182220a211 */ /* 0x008fc600078808ff */
[----:B------:R-:W3:Y:S01]  /*1270*/  @!P6 LDC.64 R22, c[0x0][0x270] ;  /* 0x00009c00ff16eb82 */ /* 0x000ee20000000a00 */
[----:B------:R-:W-:Y:S01]  /*1280*/  @!P2 LEA.HI.X R33, R34, R25, R33, 0x1, P4 ;  /* 0x000000192221a211 */ /* 0x000fe200020f0c21 */
[----:B0-----:R-:W-:Y:S01]  /*1290*/  @!P3 IMAD R24, R69, R26, RZ ;  /* 0x0000001a4518b224 */ /* 0x001fe200078e02ff */
[----:B------:R-:W-:Y:S02]  /*12a0*/  @!P3 MOV R34, R86 ;  /* 0x000000560022b202 */ /* 0x000fe40000000f00 */
[----:B------:R-:W-:Y:S01]  /*12b0*/  @!P3 MOV R35, R89 ;  /* 0x000000590023b202 */ /* 0x000fe20000000f00 */
[C---:B------:R-:W-:Y:S01]  /*12c0*/  @!P3 IMAD R39, R18.reuse, R27, R24 ;  /* 0x0000001b1227b224 */ /* 0x040fe200078e0218 */
[----:B------:R-:W-:Y:S01]  /*12d0*/  MOV R70, RZ ;  /* 0x000000ff00467202 */ /* 0x000fe20000000f00 */
[----:B-1----:R-:W-:Y:S01]  /*12e0*/  @!P5 IMAD R38, R67, R28, RZ ;  /* 0x0000001c4326d224 */ /* 0x002fe200078e02ff */
[----:B------:R-:W-:Y:S01]  /*12f0*/  @!P5 MOV R27, R89 ;  /* 0x00000059001bd202 */ /* 0x000fe20000000f00 */
[----:B------:R-:W-:Y:S01]  /*1300*/  @!P3 IMAD.WIDE.U32 R34, R18, R26, R34 ;  /* 0x0000001a1222b225 */ /* 0x000fe200078e0022 */
[----:B------:R-:W-:Y:S01]  /*1310*/  @!P5 MOV R26, R86 ;  /* 0x00000056001ad202 */ /* 0x000fe20000000f00 */
[----:B------:R-:W0:Y:S01]  /*1320*/  @!P6 LDC.64 R24, c[0x0][0x220] ;  /* 0x00008800ff18eb82 */ /* 0x000e220000000a00 */
[----:B------:R-:W4:Y:S01]  /*1330*/  @!P1 LDG.E R70, desc[UR8][R36.64] ;  /* 0x0000000824469981 */ /* 0x000f22000c1e1900 */
[----:B------:R-:W-:Y:S01]  /*1340*/  @!P5 IMAD R75, R19, R29, R38 ;  /* 0x0000001d134bd224 */ /* 0x000fe200078e0226 */
[----:B------:R-:W-:Y:S01]  /*1350*/  @!P3 IADD3 R29, R35, R39, RZ ;  /* 0x00000027231db210 */ /* 0x000fe20007ffe0ff */
[----:B------:R-:W-:Y:S01]  /*1360*/  @!P5 IMAD.WIDE.U32 R26, R19, R28, R26 ;  /* 0x0000001c131ad225 */ /* 0x000fe200078e001a */
[----:B-----5:R-:W-:-:S02]  /*1370*/  @!P3 LEA R30, P1, R34, R30, 0x1 ;  /* 0x0000001e221eb211 */ /* 0x020fc400078208ff */
[----:B------:R-:W-:Y:S01]  /*1380*/  CS2R R72, SRZ ;  /* 0x0000000000487805 */ /* 0x000fe2000001ff00 */
[----:B------:R-:W-:Y:S01]  /*1390*/  @!P5 IMAD.IADD R27, R27, 0x1, R75 ;  /* 0x000000011b1bd824 */ /* 0x000fe200078e024b */
[----:B------:R-:W-:Y:S02]  /*13a0*/  @!P3 LEA.HI.X R31, R34, R31, R29, 0x1, P1 ;  /* 0x0000001f221fb211 */ /* 0x000fe400008f0c1d */
[C---:B------:R-:W-:Y:S02]  /*13b0*/  @!P5 LEA R20, P1, R26.reuse, R20, 0x1 ;  /* 0x000000141a14d211 */ /* 0x040fe400078208ff */
[----:B------:R-:W5:Y:S01]  /*13c0*/  @!P2 LDG.E R72, desc[UR8][R32.64] ;  /* 0x000000082048a981 */ /* 0x000f62000c1e1900 */
[----:B---3--:R-:W-:Y:S01]  /*13d0*/  @!P6 IMAD R28, R71, R22, RZ ;  /* 0x00000016471ce224 */ /* 0x008fe200078e02ff */
[----:B------:R-:W-:Y:S02]  /*13e0*/  @!P5 LEA.HI.X R21, R26, R21, R27, 0x1, P1 ;  /* 0x000000151a15d211 */ /* 0x000fe400008f0c1b */
[----:B------:R-:W3:Y:S01]  /*13f0*/  @!P3 LDG.E R73, desc[UR8][R30.64] ;  /* 0x000000081e49b981 */ /* 0x000ee2000c1e1900 */
[----:B------:R-:W-:-:S02]  /*1400*/  @!P6 MOV R26, R86 ;  /* 0x00000056001ae202 */ /* 0x000fc40000000f00 */
[----:B------:R-:W-:Y:S01]  /*1410*/  @!P6 MOV R27, R89 ;  /* 0x00000059001be202 */ /* 0x000fe20000000f00 */
[C---:B------:R-:W-:Y:S01]  /*1420*/  @!P6 IMAD R23, R40.reuse, R23, R28 ;  /* 0x000000172817e224 */ /* 0x040fe200078e021c */
[----:B------:R-:W-:Y:S01]  /*1430*/  MOV R74, RZ ;  /* 0x000000ff004a7202 */ /* 0x000fe20000000f00 */
[----:B------:R-:W-:-:S05]  /*1440*/  @!P6 IMAD.WIDE.U32 R26, R40, R22, R26 ;  /* 0x00000016281ae225 */ /* 0x000fca00078e001a */
[----:B------:R1:W3:Y:S01]  /*1450*/  @!P5 LDG.E R74, desc[UR8][R20.64] ;  /* 0x00000008144ad981 */ /* 0x0002e2000c1e1900 */
[----:B------:R-:W-:Y:S02]  /*1460*/  @!P6 IADD3 R22, R27, R23, RZ ;  /* 0x000000171b16e210 */ /* 0x000fe40007ffe0ff */
[C---:B0-----:R-:W-:Y:S02]  /*1470*/  @!P6 LEA R24, P1, R26.reuse, R24, 0x1 ;  /* 0x000000181a18e211 */ /* 0x041fe400078208ff */
[----:B------:R-:W-:Y:S02]  /*1480*/  MOV R83, RZ ;  /* 0x000000ff00537202 */ /* 0x000fe40000000f00 */
[----:B------:R-:W-:-:S05]  /*1490*/  @!P6 LEA.HI.X R25, R26, R25, R22, 0x1, P1 ;  /* 0x000000191a19e211 */ /* 0x000fca00008f0c16 */
[----:B------:R0:W3:Y:S01]  /*14a0*/  @!P6 LDG.E R83, desc[UR8][R24.64] ;  /* 0x000000081853e981 */ /* 0x0000e2000c1e1900 */
[----:B------:R-:W-:-:S04]  /*14b0*/  PRMT R26, R44, 0x7632, R26 ;  /* 0x000076322c1a7816 */ /* 0x000fc8000000001a */
[----:B------:R-:W-:Y:S02]  /*14c0*/  SHF.L.U32 R27, R26, 0x10, RZ ;  /* 0x000000101a1b7819 */ /* 0x000fe400000006ff */
[----:B-1----:R-:W-:-:S03]  /*14d0*/  SHF.L.U32 R20, R44, 0x10, RZ ;  /* 0x000000102c147819 */ /* 0x002fc600000006ff */
[----:B0-----:R-:W-:Y:S01]  /*14e0*/  FMUL.FTZ R25, R27, R27 ;  /* 0x0000001b1b197220 */ /* 0x001fe20000410000 */
[----:B------:R-:W-:-:S04]  /*14f0*/  PRMT R26, R46, 0x7632, R26 ;  /* 0x000076322e1a7816 */ /* 0x000fc8000000001a */
[----:B------:R-:W-:Y:S02]  /*1500*/  SHF.L.U32 R29, R26, 0x10, RZ ;  /* 0x000000101a1d7819 */ /* 0x000fe400000006ff */
[----:B------:R-:W-:Y:S02]  /*1510*/  SHF.L.U32 R24, R46, 0x10, RZ ;  /* 0x000000102e187819 */ /* 0x000fe400000006ff */
[----:B------:R-:W-:Y:S02]  /*1520*/  ISETP.GT.AND P1, PT, R0, 0x21f, PT ;  /* 0x0000021f0000780c */ /* 0x000fe40003f24270 */
[----:B--2---:R-:W-:-:S04]  /*1530*/  PRMT R22, R54, 0x7632, R22 ;  /* 0x0000763236167816 */ /* 0x004fc80000000016 */
[----:B------:R-:W-:Y:S02]  /*1540*/  SHF.L.U32 R23, R22, 0x10, RZ ;  /* 0x0000001016177819 */ /* 0x000fe400000006ff */
[----:B------:R-:W-:-:S03]  /*1550*/  SHF.L.U32 R22, R54, 0x10, RZ ;  /* 0x0000001036167819 */ /* 0x000fc600000006ff */
[----:B------:R-:W-:Y:S02]  /*1560*/  FMUL.FTZ R21, R23, R23 ;  /* 0x0000001717157220 */ /* 0x000fe40000410000 */
[C---:B------:R-:W-:Y:S02]  /*1570*/  FADD.FTZ R23, R22.reuse, R23 ;  /* 0x0000001716177221 */ /* 0x040fe40000010000 */
        /* <DEDUP_REMOVED lines=8> */
[----:B----4-:R-:W-:Y:S01]  /*1600*/  PRMT R21, R48, 0x7632, R21 ;  /* 0x0000763230157816 */ /* 0x010fe20000000015 */
        /* <DEDUP_REMOVED lines=8> */
[----:B------:R-:W-:Y:S01]  /*1690*/  FADD.FTZ R23, R21, R24 ;  /* 0x0000001815177221 */ /* 0x000fe20000010000 */
[----:B------:R-:W-:Y:S01]  /*16a0*/  IMAD.U32 R25, R25, 0x10000, RZ ;  /* 0x0001000019197824 */ /* 0x000fe200078e00ff */
        /* <DEDUP_REMOVED lines=17> */
[----:B------:R-:W-:Y:S02]  /*17c0*/  PRMT R26, R58, 0x7632, R26 ;  /* 0x000076323a1a7816 */ /* 0x000fe4000000001a */
        /* <DEDUP_REMOVED lines=34> */
[----:B------:R-:W-:Y:S01]  /*19f0*/  FADD.FTZ R25, R23, R26 ;  /* 0x0000001a17197221 */ /* 0x000fe20000010000 */
[----:B------:R-:W-:-:S02]  /*1a00*/  FADD.FTZ R20, R20, R21 ;  /* 0x0000001514147221 */ /* 0x000fc40000010000 */
[----:B------:R-:W-:Y:S01]  /*1a10*/  FFMA.FTZ R23, R23, R23, R24 ;  /* 0x0000001717177223 */ /* 0x000fe20000010018 */
[----:B------:R-:W-:Y:S01]  /*1a20*/  FADD.FTZ R22, R22, R25 ;  /* 0x0000001916167221 */ /* 0x000fe20000010000 */
[C---:B------:R-:W-:Y:S02]  /*1a30*/  PRMT R27, R70.reuse, 0x7632, R27 ;  /* 0x00007632461b7816 */ /* 0x040fe4000000001b */
[----:B------:R-:W-:-:S03]  /*1a40*/  SHF.L.U32 R21, R70, 0x10, RZ ;  /* 0x0000001046157819 */ /* 0x000fc600000006ff */
[----:B------:R-:W-:Y:S02]  /*1a50*/  IMAD.U32 R28, R27, 0x10000, RZ ;  /* 0x000100001b1c7824 */ /* 0x000fe400078e00ff */
[----:B------:R-:W-:Y:S02]  /*1a60*/  FADD.FTZ R20, R20, R23 ;  /* 0x0000001714147221 */ /* 0x000fe40000010000 */
[----:B------:R-:W-:Y:S01]  /*1a70*/  FMUL.FTZ R24, R28, R28 ;  /* 0x0000001c1c187220 */ /* 0x000fe20000410000 */
[C---:B-----5:R-:W-:Y:S01]  /*1a80*/  PRMT R25, R72.reuse, 0x7632, R25 ;  /* 0x0000763248197816 */ /* 0x060fe20000000019 */
[C---:B------:R-:W-:Y:S02]  /*1a90*/  FADD.FTZ R23, R21.reuse, R28 ;  /* 0x0000001c15177221 */ /* 0x040fe40000010000 */
[----:B------:R-:W-:Y:S01]  /*1aa0*/  FFMA.FTZ R21, R21, R21, R24 ;  /* 0x0000001515157223 */ /* 0x000fe20000010018 */
[----:B------:R-:W-:Y:S02]  /*1ab0*/  SHF.L.U32 R24, R72, 0x10, RZ ;  /* 0x0000001048187819 */ /* 0x000fe400000006ff */
[----:B------:R-:W-:-:S02]  /*1ac0*/  SHF.L.U32 R25, R25, 0x10, RZ ;  /* 0x0000001019197819 */ /* 0x000fc400000006ff */
[----:B---3--:R-:W-:Y:S01]  /*1ad0*/  PRMT R26, R73, 0x7632, R26 ;  /* 0x00007632491a7816 */ /* 0x008fe2000000001a */
        /* <DEDUP_REMOVED lines=24> */
[----:B------:R-:W-:Y:S01]  /*1c60*/  SHF.L.U32 R24, R83, 0x10, RZ ;  /* 0x0000001053187819 */ /* 0x000fe200000006ff */
[----:B------:R-:W-:Y:S01]  /*1c70*/  FMUL.FTZ R21, R25, R25 ;  /* 0x0000001919157220 */ /* 0x000fe20000410000 */
[----:B------:R-:W-:Y:S01]  /*1c80*/  FADD.FTZ R22, R22, R23 ;  /* 0x0000001716167221 */ /* 0x000fe20000010000 */
[----:B------:R-:W-:Y:S02]  /*1c90*/  IMAD R23, R5, R26, 0x22f ;  /* 0x0000022f05177424 */ /* 0x000fe400078e021a */
[C---:B------:R-:W-:Y:S01]  /*1ca0*/  FADD.FTZ R25, R24.reuse, R25 ;  /* 0x0000001918197221 */ /* 0x040fe20000010000 */
[----:B------:R-:W-:-:S02]  /*1cb0*/  FFMA.FTZ R21, R24, R24, R21 ;  /* 0x0000001818157223 */ /* 0x000fc40000010015 */
[----:B------:R-:W-:Y:S01]  /*1cc0*/  SEL R23, R23, 0x1f, P1 ;  /* 0x0000001f17177807 */ /* 0x000fe20000800000 */
[----:B------:R-:W-:Y:S01]  /*1cd0*/  FADD.FTZ R22, R22, R25 ;  /* 0x0000001916167221 */ /* 0x000fe20000010000 */
        /* <DEDUP_REMOVED lines=24> */
[----:B------:R-:W-:-:S11]  /*1e60*/  VIADD R24, R2, 0x10 ;  /* 0x0000001002187836 */ /* 0x000fd60000000000 */
        /* <DEDUP_REMOVED lines=73> */
.L_x_3380:
[----:B------:R-:W-:Y:S05]  /*2300*/  BSYNC B0 ;  /* 0x0000000000007941 */ /* 0x000fea0003800000 */
.L_x_3379:
        /* <DEDUP_REMOVED lines=34> */
.L_x_3383:
[----:B0-----:R-:W2:Y:S04]  /*2530*/  LDG.E.STRONG.GPU R22, desc[UR8][R20.64] ;  /* 0x0000000814167981 */ /* 0x001ea8000c1ef900 */
[----:B--2---:R-:W-:Y:S01]  /*2540*/  CCTL.IVALL ;  /* 0x00000000ff00798f */ /* 0x004fe20002000000 */
[----:B------:R-:W-:Y:S05]  /*2550*/  YIELD ;  /* 0x0000000000007946 */ /* 0x000fea0003800000 */
[----:B------:R-:W-:-:S13]  /*2560*/  ISETP.NE.AND P1, PT, R22, R25, PT ;  /* 0x000000191600720c */ /* 0x000fda0003f25270 */
[----:B------:R-:W-:Y:S05]  /*2570*/  @P1 BRA `(.L_x_3383) ;  /* 0xfffffffc00ec1947 */ /* 0x000fea000383ffff */
.L_x_3382:
        /* <DEDUP_REMOVED lines=11> */
.L_x_3385:
[C---:B------:R-:W-:Y:S02]  /*2630*/  IADD3 R20, R38.reuse, 0x1, RZ ;  /* 0x0000000126147810 */ /* 0x040fe40007ffe0ff */
[----:B------:R-:W-:Y:S02]  /*2640*/  ISETP.EQ.OR P1, PT, R38, UR7, P3 ;  /* 0x0000000726007c0c */ /* 0x000fe40009f22670 */
[----:B------:R-:W-:Y:S02]  /*2650*/  ISETP.EQ.OR P2, PT, R20, UR7, P3 ;  /* 0x0000000714007c0c */ /* 0x000fe40009f42670 */
[----:B------:R-:W-:-:S04]  /*2660*/  IADD3 R85, R38, 0x2, RZ ;  /* 0x0000000226557810 */ /* 0x000fc80007ffe0ff */
[----:B------:R-:W-:-:S05]  /*2670*/  ISETP.EQ.OR P4, PT, R85, UR7, P3 ;  /* 0x0000000755007c0c */ /* 0x000fca0009f82670 */
        /* <DEDUP_REMOVED lines=16> */
[----:B------:R-:W-:-:S03]  /*2780*/  @!P1 SHF.L.U32 R27, R24, 0x1, RZ ;  /* 0x00000001181b9819 */ /* 0x000fc600000006ff */
[----:B------:R-:W-:-:S04]  /*2790*/  @!P2 IMAD.SHL.U32 R26, R26, 0x2, RZ ;  /* 0x000000021a1aa824 */ /* 0x000fc800078e00ff */
[----:B----4-:R-:W-:-:S04]  /*27a0*/  @!P2 IMAD.WIDE R90, R26, 0x4, R90 ;  /* 0x000000041a5aa825 */ /* 0x010fc800078e025a */
[----:B------:R-:W-:-:S04]  /*27b0*/  @!P2 IMAD.WIDE.U32 R90, R25, 0x8, R90 ;  /* 0x00000008195aa825 */ /* 0x000fc800078e005a */
[----:B---3--:R-:W-:Y:S02]  /*27c0*/  @!P4 IMAD R85, R85, R22, R23 ;  /* 0x000000165555c224 */ /* 0x008fe400078e0217 */
        /* <DEDUP_REMOVED lines=37> */
.L_x_3384:
        /* <DEDUP_REMOVED lines=19> */
.L_x_3387:
[----:B------:R-:W-:Y:S05]  /*2b50*/  BSYNC B0 ;  /* 0x0000000000007941 */ /* 0x000fea0003800000 */
.L_x_3386:
        /* <DEDUP_REMOVED lines=32> */
.L_x_3381:
[----:B------:R-:W-:Y:S01]  /*2d60*/  ULDC.64 UR12, c[0x0][0x218] ;  /* 0x00008600000c7ab9 */ /* 0x000fe20000000a00 */
[----:B------:R-:W-:Y:S01]  /*2d70*/  LOP3.LUT P1, RZ, R0, UR7, RZ, 0xfc, !PT ;  /* 0x0000000700ff7c12 */ /* 0x000fe2000f82fcff */
[----:B------:R-:W1:Y:S01]  /*2d80*/  S2UR UR6, SR_CgaCtaId ;  /* 0x00000000000679c3 */ /* 0x000e620000008800 */
[----:B------:R-:W-:Y:S01]  /*2d90*/  ISETP.EQ.U32.AND P2, PT, RZ, UR12, PT ;  /* 0x0000000cff007c0c */ /* 0x000fe2000bf42070 */
[----:B------:R-:W-:Y:S01]  /*2da0*/  UMOV UR5, 0x400 ;  /* 0x0000040000057882 */ /* 0x000fe20000000000 */
[----:B------:R-:W-:Y:S02]  /*2db0*/  IADD3 R39, R63, R42, RZ ;  /* 0x0000002a3f277210 */ /* 0x000fe40007ffe0ff */
[----:B------:R-:W-:-:S03]  /*2dc0*/  ISETP.EQ.OR.EX P1, PT, RZ, UR13, P1, P2 ;  /* 0x0000000dff007c0c */ /* 0x000fc60008f22720 */
[----:B------:R-:W2:Y:S08]  /*2dd0*/  LDC.64 R24, c[0x0][0x228] ;  /* 0x00008a00ff187b82 */ /* 0x000eb00000000a00 */
[----:B0-----:R-:W0:Y:S08]  /*2de0*/  LDC.64 R22, c[0x0][0x230] ;  /* 0x00008c00ff167b82 */ /* 0x001e300000000a00 */
        /* <DEDUP_REMOVED lines=14> */
[----:B------:R-:W5:Y:S01]  /*2ed0*/  LDG.E.U16 R91, desc[UR8][R38.64+0x2] ;  /* 0x00000208265b7981 */ /* 0x000f62000c1e1500 */
[----:B0-----:R-:W-:Y:S01]  /*2ee0*/  MOV R26, 0x3f800000 ;  /* 0x3f800000001a7802 */ /* 0x001fe20000000f00 */
[----:B------:R-:W-:Y:S01]  /*2ef0*/  IMAD.U32 R27, R54, 0x10000, RZ ;  /* 0x00010000361b7824 */ /* 0x000fe200078e00ff */
[----:B------:R-:W-:Y:S01]  /*2f00*/  ISETP.NE.AND P5, PT, RZ, UR10, PT ;  /* 0x0000000aff007c0c */ /* 0x000fe2000bfa5270 */
[----:B------:R-:W0:Y:S01]  /*2f10*/  LDS.64 R22, [UR5+0xb0] ;  /* 0x0000b005ff167984 */ /* 0x000e220008000a00 */
[----:B------:R-:W-:-:S02]  /*2f20*/  SHF.L.U32 R37, R44, 0x10, RZ ;  /* 0x000000102c257819 */ /* 0x000fc400000006ff */
[----:B------:R-:W-:Y:S01]  /*2f30*/  SHF.L.U32 R81, R81, 0x10, RZ ;  /* 0x0000001051517819 */ /* 0x000fe200000006ff */
[----:B0-----:R-:W-:-:S04]  /*2f40*/  FMUL.FTZ R42, R22, UR6 ;  /* 0x00000006162a7c20 */ /* 0x001fc80008410000 */
[----:B------:R-:W-:-:S04]  /*2f50*/  FMUL.FTZ R22, R42, R42 ;  /* 0x0000002a2a167220 */ /* 0x000fc80000410000 */
[----:B------:R-:W-:-:S05]  /*2f60*/  FFMA.FTZ R22, R23, UR6, -R22 ;  /* 0x0000000617167c23 */ /* 0x000fca0008010816 */
[----:B------:R-:W-:-:S13]  /*2f70*/  FSETP.GTU.FTZ.AND P1, PT, R22, RZ, PT ;  /* 0x000000ff1600720b */ /* 0x000fda0003f3c000 */
[----:B------:R-:W0:Y:S02]  /*2f80*/  @P1 LDC R21, c[0x0][0x238] ;  /* 0x00008e00ff151b82 */ /* 0x000e240000000800 */
[----:B0-----:R-:W-:Y:S01]  /*2f90*/  @P1 FADD.FTZ R22, R22, R21 ;  /* 0x0000001516161221 */ /* 0x001fe20000010000 */
[----:B------:R-:W-:-:S03]  /*2fa0*/  SHF.L.U32 R21, R82, 0x10, RZ ;  /* 0x0000001052157819 */ /* 0x000fc600000006ff */
[----:B------:R-:W0:Y:S02]  /*2fb0*/  @P1 MUFU.RSQ R26, R22 ;  /* 0x00000016001a1308 */ /* 0x000e240000001400 */
[----:B------:R-:W-:Y:S01]  /*2fc0*/  FADD.FTZ R23, -R42, R21 ;  /* 0x000000152a177221 */ /* 0x000fe20000010100 */
[----:B------:R-:W-:-:S03]  /*2fd0*/  FADD.FTZ R21, R27, -R42 ;  /* 0x8000002a1b157221 */ /* 0x000fc60000010000 */
[-C--:B0-----:R-:W-:Y:S01]  /*2fe0*/  FMUL.FTZ R23, R23, R26.reuse ;  /* 0x0000001a17177220 */ /* 0x081fe20000410000 */
[----:B------:R-:W-:Y:S01]  /*2ff0*/  FMUL.FTZ R21, R21, R26 ;  /* 0x0000001a15157220 */ /* 0x000fe20000410000 */
[----:B--2---:R-:W-:Y:S02]  /*3000*/  SHF.L.U32 R24, R85, 0x10, RZ ;  /* 0x0000001055187819 */ /* 0x004fe400000006ff */
[----:B---3--:R-:W-:Y:S02]  /*3010*/  SHF.L.U32 R25, R90, 0x10, RZ ;  /* 0x000000105a197819 */ /* 0x008fe400000006ff */
[----:B----4-:R-:W-:Y:S02]  /*3020*/  SHF.L.U32 R27, R84, 0x10, RZ ;  /* 0x00000010541b7819 */ /* 0x010fe400000006ff */
[----:B-----5:R-:W-:-:S03]  /*3030*/  SHF.L.U32 R36, R91, 0x10, RZ ;  /* 0x000000105b247819 */ /* 0x020fc600000006ff */
        /* <DEDUP_REMOVED lines=13> */
.L_x_3388:
        /* <DEDUP_REMOVED lines=14> */
.L_x_3390:
[----:B------:R-:W-:Y:S05]  /*31f0*/  BSYNC B0 ;  /* 0x0000000000007941 */ /* 0x000fea0003800000 */
.L_x_3389:
[----:B------:R-:W-:Y:S01]  /*3200*/  SHF.L.U32 R20, R31, 0x10, RZ ;  /* 0x000000101f147819 */ /* 0x000fe200000006ff */
        /* <DEDUP_REMOVED lines=12> */
[----:B------:R-:W-:Y:S01]  /*32d0*/  FADD.FTZ R37, R21, -R42 ;  /* 0x8000002a15257221 */ /* 0x000fe20000010000 */
[----:B0-----:R-:W-:Y:S01]  /*32e0*/  SHF.L.U32 R39, R48, 0x10, RZ ;  /* 0x0000001030277819 */ /* 0x001fe200000006ff */
[----:B------:R-:W-:Y:S01]  /*32f0*/  FADD.FTZ R48, -R42, R20 ;  /* 0x000000142a307221 */ /* 0x000fe20000010100 */
[----:B------:R-:W-:Y:S01]  /*3300*/  SHF.L.U32 R79, R79, 0x10, RZ ;  /* 0x000000104f4f7819 */ /* 0x000fe200000006ff */
[----:B------:R-:W-:Y:S01]  /*3310*/  FMUL.FTZ R20, R44, R26 ;  /* 0x0000001a2c147220 */ /* 0x000fe20000410000 */
[----:B------:R-:W-:Y:S01]  /*3320*/  SHF.L.U32 R23, R80, 0x10, RZ ;  /* 0x0000001050177819 */ /* 0x000fe200000006ff */
[--C-:B------:R-:W-:Y:S01]  /*3330*/  FADD.FTZ R85, R85, -R42.reuse ;  /* 0x8000002a55557221 */ /* 0x100fe20000010000 */
        /* <DEDUP_REMOVED lines=14> */
[----:B------:R-:W-:-:S02]  /*3420*/  SHF.L.U32 R64, R64, 0x10, RZ ;  /* 0x0000001040407819 */ /* 0x000fc400000006ff */
        /* <DEDUP_REMOVED lines=9> */
[----:B------:R-:W-:Y:S01]  /*34c0*/  FADD.FTZ R34, -R42, R34 ;  /* 0x000000222a227221 */ /* 0x000fe20000010100 */
[----:B------:R-:W-:Y:S01]  /*34d0*/  SHF.L.U32 R28, R28, 0x10, RZ ;  /* 0x000000101c1c7819 */ /* 0x000fe200000006ff */
[----:B------:R-:W-:Y:S01]  /*34e0*/  FADD.FTZ R68, R68, -R42 ;  /* 0x8000002a44447221 */ /* 0x000fe20000010000 */
        /* <DEDUP_REMOVED lines=10> */
[----:B------:R-:W-:Y:S01]  /*3590*/  SHF.L.U32 R22, R83, 0x10, RZ ;  /* 0x0000001053167819 */ /* 0x000fe200000006ff */
[----:B------:R-:W-:Y:S01]  /*35a0*/  FADD.FTZ R83, R39, -R42 ;  /* 0x8000002a27537221 */ /* 0x000fe20000010000 */
[----:B------:R-:W-:Y:S01]  /*35b0*/  SHF.L.U32 R38, R32, 0x10, RZ ;  /* 0x0000001020267819 */ /* 0x000fe200000006ff */
[C---:B------:R-:W-:Y:S01]  /*35c0*/  FADD.FTZ R32, -R42.reuse, R79 ;  /* 0x0000004f2a207221 */ /* 0x040fe20000010100 */
[----:B------:R-:W-:Y:S01]  /*35d0*/  ISETP.GE.AND.EX P6, PT, R41, UR13, PT, P6 ;  /* 0x0000000d29007c0c */ /* 0x000fe2000bfc6360 */
[----:B------:R-:W-:Y:S01]  /*35e0*/  FADD.FTZ R39, -R42, R76 ;  /* 0x0000004c2a277221 */ /* 0x000fe20000010100 */
[----:B------:R-:W-:Y:S01]  /*35f0*/  ISETP.GE.AND.EX P1, PT, R43, UR13, PT, P1 ;  /* 0x0000000d2b007c0c */ /* 0x000fe2000bf26310 */
[----:B------:R-:W-:Y:S01]  /*3600*/  FADD.FTZ R79, R58, -R42 ;  /* 0x8000002a3a4f7221 */ /* 0x000fe20000010000 */
[----:B------:R-:W-:Y:S01]  /*3610*/  ISETP.GE.AND.EX P2, PT, R45, UR13, PT, P2 ;  /* 0x0000000d2d007c0c */ /* 0x000fe2000bf46320 */
[----:B------:R-:W-:Y:S01]  /*3620*/  FADD.FTZ R30, -R42, R30 ;  /* 0x0000001e2a1e7221 */ /* 0x000fe20000010100 */
[----:B------:R-:W-:Y:S01]  /*3630*/  ISETP.GE.AND.EX P3, PT, R47, UR13, PT, P3 ;  /* 0x0000000d2f007c0c */ /* 0x000fe2000bf66330 */
[--C-:B------:R-:W-:Y:S01]  /*3640*/  FADD.FTZ R74, R74, -R42.reuse ;  /* 0x8000002a4a4a7221 */ /* 0x100fe20000010000 */
[----:B------:R-:W-:Y:S01]  /*3650*/  ISETP.GE.AND.EX P4, PT, R49, UR13, PT, P4 ;  /* 0x0000000d31007c0c */ /* 0x000fe2000bf86340 */
[----:B------:R-:W-:Y:S01]  /*3660*/  FADD.FTZ R44, R22, -R42 ;  /* 0x8000002a162c7221 */ /* 0x000fe20000010000 */
[----:B------:R-:W-:Y:S01]  /*3670*/  FADD.FTZ R38, -R42, R38 ;  /* 0x000000262a267221 */ /* 0x000fe20000010100 */
[----:B------:R-:W-:Y:S01]  /*3680*/  ISETP.GT.U32.OR P6, PT, R0, 0x22f, P6 ;  /* 0x0000022f0000780c */ /* 0x000fe200037c4470 */
[----:B------:R-:W-:Y:S01]  /*3690*/  FFMA.FTZ R42, R24, R20, R27 ;  /* 0x00000014182a7223 */ /* 0x000fe2000001001b */
[----:B------:R-:W-:-:S02]  /*36a0*/  ISETP.GT.U32.OR P1, PT, R0, 0x22f, P1 ;  /* 0x0000022f0000780c */ /* 0x000fc40000f24470 */
        /* <DEDUP_REMOVED lines=14> */
.L_x_3391:
        /* <DEDUP_REMOVED lines=14> */
.L_x_3393:
[----:B------:R-:W-:Y:S05]  /*3870*/  BSYNC B0 ;  /* 0x0000000000007941 */ /* 0x000fea0003800000 */
.L_x_3392:
[-C--:B------:R-:W-:Y:S01]  /*3880*/  FMUL.FTZ R37, R37, R26.reuse ;  /* 0x0000001a25257220 */ /* 0x080fe20000410000 */
[-C--:B------:R-:W-:Y:S01]  /*3890*/  FMUL.FTZ R81, R81, R26.reuse ;  /* 0x0000001a51517220 */ /* 0x080fe20000410000 */
[-C--:B------:R-:W-:Y:S01]  /*38a0*/  FMUL.FTZ R83, R83, R26.reuse ;  /* 0x0000001a53537220 */ /* 0x080fe20000410000 */
[----:B------:R-:W-:Y:S01]  /*38b0*/  FMUL.FTZ R32, R32, R26 ;  /* 0x0000001a20207220 */ /* 0x000fe20000410000 */
        /* <DEDUP_REMOVED lines=13> */
.L_x_3394:
        /* <DEDUP_REMOVED lines=14> */
.L_x_3396:
[----:B------:R-:W-:Y:S05]  /*3a70*/  BSYNC B0 ;  /* 0x0000000000007941 */ /* 0x000fea0003800000 */
.L_x_3395:
        /* <DEDUP_REMOVED lines=13> */
.L_x_3397:
[----:B------:R-:W-:Y:S04]  /*3b50*/  BSSY B0, `(.L_x_3398) ;  /* 0x000000e000007945 */ /* 0x000fe80003800000 */
[----:B------:R-:W-:Y:S05]  /*3b60*/  @P2 BRA `(.L_x_3399) ;  /* 0x0000000000302947 */ /* 0x000fea0003800000 */
[----:B------:R-:W-:Y:S01]  /*3b70*/  ULDC.64 UR14, c[0x0][0x270] ;  /* 0x00009c00000e7ab9 */ /* 0x000fe20000000a00 */
[----:B------:R-:W-:Y:S01]  /*3b80*/  MOV R20, R86 ;  /* 0x0000005600147202 */ /* 0x000fe20000000f00 */
[----:B------:R-:W-:Y:S01]  /*3b90*/  IMAD R45, R45, UR14, RZ ;  /* 0x0000000e2d2d7c24 */ /* 0x000fe2000f8e02ff */
[----:B0-----:R-:W-:Y:S02]  /*3ba0*/  MOV R21, R89 ;  /* 0x0000005900157202 */ /* 0x001fe40000000f00 */
[----:B------:R-:W-:Y:S01]  /*3bb0*/  F2FP.BF16.F32.PACK_AB R83, R32, R83 ;  /* 0x000000532053723e */ /* 0x000fe200000010ff */
[C---:B------:R-:W-:Y:S02]  /*3bc0*/  IMAD R45, R8.reuse, UR15, R45 ;  /* 0x0000000f082d7c24 */ /* 0x040fe4000f8e022d */
[----:B------:R-:W-:Y:S01]  /*3bd0*/  IMAD.WIDE.U32 R20, R8, UR14, R20 ;  /* 0x0000000e08147c25 */ /* 0x000fe2000f8e0014 */
[----:B------:R-:W-:Y:S02]  /*3be0*/  ULDC.64 UR14, c[0x0][0x210] ;  /* 0x00008400000e7ab9 */ /* 0x000fe40000000a00 */
[----:B-1----:R-:W-:-:S02]  /*3bf0*/  LEA R22, P1, R20, UR14, 0x1 ;  /* 0x0000000e14167c11 */ /* 0x002fc4000f8208ff */
[----:B------:R-:W-:-:S04]  /*3c00*/  IADD3 R45, R21, R45, RZ ;  /* 0x0000002d152d7210 */ /* 0x000fc80007ffe0ff */
[----:B------:R-:W-:-:S05]  /*3c10*/  LEA.HI.X R23, R20, UR15, R45, 0x1, P1 ;  /* 0x0000000f14177c11 */ /* 0x000fca00088f0c2d */
[----:B------:R2:W-:Y:S02]  /*3c20*/  STG.E desc[UR8][R22.64], R83 ;  /* 0x0000005316007986 */ /* 0x0005e4000c101908 */
.L_x_3399:
[----:B------:R-:W-:Y:S05]  /*3c30*/  BSYNC B0 ;  /* 0x0000000000007941 */ /* 0x000fea0003800000 */
.L_x_3398:
[-C--:B------:R-:W-:Y:S01]  /*3c40*/  FMUL.FTZ R85, R85, R26.reuse ;  /* 0x0000001a55557220 */ /* 0x080fe20000410000 */
[-C--:B------:R-:W-:Y:S01]  /*3c50*/  FMUL.FTZ R91, R91, R26.reuse ;  /* 0x0000001a5b5b7220 */ /* 0x080fe20000410000 */
[-C--:B------:R-:W-:Y:S01]  /*3c60*/  FMUL.FTZ R93, R93, R26.reuse ;  /* 0x0000001a5d5d7220 */ /* 0x080fe20000410000 */
[----:B------:R-:W-:Y:S01]  /*3c70*/  FMUL.FTZ R77, R77, R26 ;  /* 0x0000001a4d4d7220 */ /* 0x000fe20000410000 */
[----:B------:R-:W-:Y:S01]  /*3c80*/  FFMA.FTZ R85, R24, R85, R27 ;  /* 0x0000005518557223 */ /* 0x000fe2000001001b */
[----:B------:R-:W-:Y:S01]  /*3c90*/  FFMA.FTZ R32, R25, R91, R36 ;  /* 0x0000005b19207223 */ /* 0x000fe20000010024 */
[----:B------:R-:W-:Y:S06]  /*3ca0*/  @!P5 BRA `(.L_x_3400) ;  /* 0x000000000028d947 */ /* 0x000fec0003800000 */
[----:B012---:R-:W-:Y:S01]  /*3cb0*/  FMUL.FTZ R23, R32, -1.4426950216293334961 ;  /* 0xbfb8aa3b20177820 */ /* 0x007fe20000410000 */
        /* <DEDUP_REMOVED lines=9> */
.L_x_3400:
        /* <DEDUP_REMOVED lines=14> */
.L_x_3402:
[----:B------:R-:W-:Y:S05]  /*3e30*/  BSYNC B0 ;  /* 0x0000000000007941 */ /* 0x000fea0003800000 */
.L_x_3401:
[----:B------:R-:W-:Y:S01]  /*3e40*/  FFMA.FTZ R93, R24, R93, R27 ;  /* 0x0000005d185d7223 */ /* 0x000fe2000001001b */
[----:B------:R-:W-:Y:S01]  /*3e50*/  FFMA.FTZ R32, R25, R77, R36 ;  /* 0x0000004d19207223 */ /* 0x000fe20000010024 */
[----:B------:R-:W-:Y:S06]  /*3e60*/  @!P5 BRA `(.L_x_3403) ;  /* 0x000000000028d947 */ /* 0x000fec0003800000 */
[----:B0123--:R-:W-:Y:S01]  /*3e70*/  FMUL.FTZ R23, R32, -1.4426950216293334961 ;  /* 0xbfb8aa3b20177820 */ /* 0x00ffe20000410000 */
        /* <DEDUP_REMOVED lines=9> */
.L_x_3403:
        /* <DEDUP_REMOVED lines=10> */
[----:B-123--:R-:W-:-:S02]  /*3fb0*/  LEA R22, P1, R20, UR14, 0x1 ;  /* 0x0000000e14167c11 */ /* 0x00efc4000f8208ff */
[----:B------:R-:W-:-:S04]  /*3fc0*/  IADD3 R49, R21, R49, RZ ;  /* 0x0000003115317210 */ /* 0x000fc80007ffe0ff */
[----:B------:R-:W-:-:S05]  /*3fd0*/  LEA.HI.X R23, R20, UR15, R49, 0x1, P1 ;  /* 0x0000000f14177c11 */ /* 0x000fca00088f0c31 */
[----:B------:R4:W-:Y:S02]  /*3fe0*/  STG.E desc[UR8][R22.64], R93 ;  /* 0x0000005d16007986 */ /* 0x0009e4000c101908 */
.L_x_3405:
[----:B------:R-:W-:Y:S05]  /*3ff0*/  BSYNC B0 ;  /* 0x0000000000007941 */ /* 0x000fea0003800000 */
.L_x_3404:
[----:B------:R-:W-:Y:S01]  /*4000*/  ISETP.GE.U32.AND P6, PT, R11, UR12, PT ;  /* 0x0000000c0b007c0c */ /* 0x000fe2000bfc6070 */
[-C--:B------:R-:W-:Y:S01]  /*4010*/  FMUL.FTZ R20, R31, R26.reuse ;  /* 0x0000001a1f147220 */ /* 0x080fe20000410000 */
[----:B------:R-:W-:Y:S01]  /*4020*/  ISETP.GE.U32.AND P1, PT, R12, UR12, PT ;  /* 0x0000000c0c007c0c */ /* 0x000fe2000bf26070 */
[-C--:B0-----:R-:W-:Y:S01]  /*4030*/  FMUL.FTZ R21, R39, R26.reuse ;  /* 0x0000001a27157220 */ /* 0x081fe20000410000 */
        /* <DEDUP_REMOVED lines=23> */
[-C--:B-1----:R-:W-:Y:S01]  /*41b0*/  FMUL.FTZ R37, R48, R26.reuse ;  /* 0x0000001a30257220 */ /* 0x082fe20000410000 */
[-C--:B------:R-:W-:Y:S01]  /*41c0*/  FMUL.FTZ R44, R44, R26.reuse ;  /* 0x0000001a2c2c7220 */ /* 0x080fe20000410000 */
[----:B------:R-:W-:Y:S01]  /*41d0*/  FMUL.FTZ R39, R38, R26 ;  /* 0x0000001a26277220 */ /* 0x000fe20000410000 */
[----:B------:R-:W-:Y:S01]  /*41e0*/  ISETP.GT.U32.OR P6, PT, R0, 0x22f, P6 ;  /* 0x0000022f0000780c */ /* 0x000fe200037c4470 */
[----:B------:R-:W-:Y:S01]  /*41f0*/  FFMA.FTZ R26, R24, R20, R27 ;  /* 0x00000014181a7223 */ /* 0x000fe2000001001b */
[C---:B------:R-:W-:Y:S01]  /*4200*/  ISETP.GT.U32.OR P1, PT, R0.reuse, 0x22f, P1 ;  /* 0x0000022f0000780c */ /* 0x040fe20000f24470 */
[----:B------:R-:W-:Y:S01]  /*4210*/  FFMA.FTZ R41, R25, R21, R36 ;  /* 0x0000001519297223 */ /* 0x000fe20000010024 */
[----:B------:R-:W-:-:S02]  /*4220*/  ISETP.GT.U32.OR P2, PT, R0, 0x22f, P2 ;  /* 0x0000022f0000780c */ /* 0x000fc40001744470 */
[C---:B------:R-:W-:Y:S02]  /*4230*/  ISETP.GT.U32.OR P3, PT, R0.reuse, 0x22f, P3 ;  /* 0x0000022f0000780c */ /* 0x040fe40001f64470 */
[----:B------:R-:W-:Y:S01]  /*4240*/  ISETP.GT.U32.OR P4, PT, R0, 0x22f, P4 ;  /* 0x0000022f0000780c */ /* 0x000fe20002784470 */
[----:B------:R-:W-:-:S12]  /*4250*/  @!P5 BRA `(.L_x_3406) ;  /* 0x000000000028d947 */ /* 0x000fd80003800000 */
[----:B------:R-:W-:Y:S01]  /*4260*/  FMUL.FTZ R20, R26, -1.4426950216293334961 ;  /* 0xbfb8aa3b1a147820 */ /* 0x000fe20000410000 */
[----:B--234-:R-:W-:-:S05]  /*4270*/  FMUL.FTZ R22, R41, -1.4426950216293334961 ;  /* 0xbfb8aa3b29167820 */ /* 0x01cfca0000410000 */
        /* <DEDUP_REMOVED lines=8> */
.L_x_3406:
[----:B------:R-:W-:Y:S04]  /*4300*/  BSSY B0, `(.L_x_3407) ;  /* 0x000000e000007945 */ /* 0x000fe80003800000 */
[----:B------:R-:W-:Y:S05]  /*4310*/  @P6 BRA `(.L_x_3408) ;  /* 0x0000000000306947 */ /* 0x000fea0003800000 */
[----:B------:R-:W-:Y:S01]  /*4320*/  ULDC.64 UR14, c[0x0][0x270] ;  /* 0x00009c00000e7ab9 */ /* 0x000fe20000000a00 */
[----:B------:R-:W-:Y:S01]  /*4330*/  MOV R20, R86 ;  /* 0x0000005600147202 */ /* 0x000fe20000000f00 */
[----:B--234-:R-:W-:Y:S01]  /*4340*/  IMAD R22, R51, UR14, RZ ;  /* 0x0000000e33167c24 */ /* 0x01cfe2000f8e02ff */
        /* <DEDUP_REMOVED lines=9> */
.L_x_3408:
[----:B------:R-:W-:Y:S05]  /*43e0*/  BSYNC B0 ;  /* 0x0000000000007941 */ /* 0x000fea0003800000 */
.L_x_3407:
[----:B------:R-:W-:Y:S01]  /*43f0*/  FFMA.FTZ R79, R24, R79, R27 ;  /* 0x0000004f184f7223 */ /* 0x000fe2000001001b */
[----:B------:R-:W-:Y:S01]  /*4400*/  FFMA.FTZ R26, R25, R75, R36 ;  /* 0x0000004b191a7223 */ /* 0x000fe20000010024 */
[----:B------:R-:W-:Y:S06]  /*4410*/  @!P5 BRA `(.L_x_3409) ;  /* 0x000000000028d947 */ /* 0x000fec0003800000 */
[----:B------:R-:W-:Y:S01]  /*4420*/  FMUL.FTZ R20, R79, -1.4426950216293334961 ;  /* 0xbfb8aa3b4f147820 */ /* 0x000fe20000410000 */
[----:B0-234-:R-:W-:-:S05]  /*4430*/  FMUL.FTZ R23, R26, -1.4426950216293334961 ;  /* 0xbfb8aa3b1a177820 */ /* 0x01dfca0000410000 */
        /* <DEDUP_REMOVED lines=8> */
.L_x_3409:
        /* <DEDUP_REMOVED lines=10> */
[----:B0-234-:R-:W-:-:S02]  /*4560*/  LEA R22, P1, R20, UR14, 0x1 ;  /* 0x0000000e14167c11 */ /* 0x01dfc4000f8208ff */
[----:B------:R-:W-:-:S04]  /*4570*/  IADD3 R53, R21, R53, RZ ;  /* 0x0000003515357210 */ /* 0x000fc80007ffe0ff */
[----:B------:R-:W-:-:S05]  /*4580*/  LEA.HI.X R23, R20, UR15, R53, 0x1, P1 ;  /* 0x0000000f14177c11 */ /* 0x000fca00088f0c35 */
[----:B------:R1:W-:Y:S02]  /*4590*/  STG.E desc[UR8][R22.64], R79 ;  /* 0x0000004f16007986 */ /* 0x0003e4000c101908 */
.L_x_3411:
[----:B------:R-:W-:Y:S05]  /*45a0*/  BSYNC B0 ;  /* 0x0000000000007941 */ /* 0x000fea0003800000 */
.L_x_3410:
[----:B------:R-:W-:Y:S01]  /*45b0*/  FFMA.FTZ R64, R24, R64, R27 ;  /* 0x0000004018407223 */ /* 0x000fe2000001001b */
[----:B0-----:R-:W-:Y:S01]  /*45c0*/  FFMA.FTZ R41, R25, R32, R36 ;  /* 0x0000002019297223 */ /* 0x001fe20000010024 */
[----:B------:R-:W-:Y:S06]  /*45d0*/  @!P5 BRA `(.L_x_3412) ;  /* 0x000000000028d947 */ /* 0x000fec0003800000 */
[----:B------:R-:W-:Y:S01]  /*45e0*/  FMUL.FTZ R20, R64, -1.4426950216293334961 ;  /* 0xbfb8aa3b40147820 */ /* 0x000fe20000410000 */
        /* <DEDUP_REMOVED lines=9> */
.L_x_3412:
[----:B------:R-:W-:Y:S04]  /*4680*/  BSSY B0, `(.L_x_3413) ;  /* 0x000000e000007945 */ /* 0x000fe80003800000 */
[----:B------:R-:W-:Y:S05]  /*4690*/  @P2 BRA `(.L_x_3414) ;  /* 0x0000000000302947 */ /* 0x000fea0003800000 */
[----:B------:R-:W-:Y:S01]  /*46a0*/  ULDC.64 UR14, c[0x0][0x270] ;  /* 0x00009c00000e7ab9 */ /* 0x000fe20000000a00 */
[----:B------:R-:W-:Y:S01]  /*46b0*/  MOV R20, R86 ;  /* 0x0000005600147202 */ /* 0x000fe20000000f00 */
[----:B-1234-:R-:W-:Y:S01]  /*46c0*/  IMAD R22, R55, UR14, RZ ;  /* 0x0000000e37167c24 */ /* 0x01efe2000f8e02ff */
        /* <DEDUP_REMOVED lines=9> */
.L_x_3414:
[----:B------:R-:W-:Y:S05]  /*4760*/  BSYNC B0 ;  /* 0x0000000000007941 */ /* 0x000fea0003800000 */
.L_x_3413:
        /* <DEDUP_REMOVED lines=13> */
.L_x_3415:
        /* <DEDUP_REMOVED lines=10> */
[----:B-1234-:R-:W-:-:S02]  /*48e0*/  LEA R22, P1, R20, UR14, 0x1 ;  /* 0x0000000e14167c11 */ /* 0x01efc4000f8208ff */
[----:B------:R-:W-:-:S04]  /*48f0*/  IADD3 R57, R21, R57, RZ ;  /* 0x0000003915397210 */ /* 0x000fc80007ffe0ff */
[----:B------:R-:W-:-:S05]  /*4900*/  LEA.HI.X R23, R20, UR15, R57, 0x1, P1 ;  /* 0x0000000f14177c11 */ /* 0x000fca00088f0c39 */
[----:B------:R0:W-:Y:S02]  /*4910*/  STG.E desc[UR8][R22.64], R41 ;  /* 0x0000002916007986 */ /* 0x0001e4000c101908 */
.L_x_3417:
[----:B------:R-:W-:Y:S05]  /*4920*/  BSYNC B0 ;  /* 0x0000000000007941 */ /* 0x000fea0003800000 */
.L_x_3416:
[----:B------:R-:W-:Y:S01]  /*4930*/  FFMA.FTZ R68, R24, R68, R27 ;  /* 0x0000004418447223 */ /* 0x000fe2000001001b */
[----:B------:R-:W-:Y:S01]  /*4940*/  FFMA.FTZ R33, R25, R33, R36 ;  /* 0x0000002119217223 */ /* 0x000fe20000010024 */
[----:B------:R-:W-:Y:S06]  /*4950*/  @!P5 BRA `(.L_x_3418) ;  /* 0x000000000028d947 */ /* 0x000fec0003800000 */
        /* <DEDUP_REMOVED lines=10> */
.L_x_3418:
[----:B------:R-:W-:Y:S04]  /*4a00*/  BSSY B0, `(.L_x_3419) ;  /* 0x000000e000007945 */ /* 0x000fe80003800000 */
[----:B------:R-:W-:Y:S05]  /*4a10*/  @P4 BRA `(.L_x_3420) ;  /* 0x0000000000304947 */ /* 0x000fea0003800000 */
[----:B------:R-:W-:Y:S01]  /*4a20*/  ULDC.64 UR14, c[0x0][0x270] ;  /* 0x00009c00000e7ab9 */ /* 0x000fe20000000a00 */
[----:B------:R-:W-:Y:S01]  /*4a30*/  MOV R20, R86 ;  /* 0x0000005600147202 */ /* 0x000fe20000000f00 */
[----:B01234-:R-:W-:Y:S01]  /*4a40*/  IMAD R22, R59, UR14, RZ ;  /* 0x0000000e3b167c24 */ /* 0x01ffe2000f8e02ff */
        /* <DEDUP_REMOVED lines=9> */
.L_x_3420:
[----:B------:R-:W-:Y:S05]  /*4ae0*/  BSYNC B0 ;  /* 0x0000000000007941 */ /* 0x000fea0003800000 */
.L_x_3419:
[----:B------:R-:W-:Y:S01]  /*4af0*/  ISETP.GE.U32.AND P6, PT, R16, UR12, PT ;  /* 0x0000000c10007c0c */ /* 0x000fe2000bfc6070 */
[C-C-:B------:R-:W-:Y:S01]  /*4b00*/  FFMA.FTZ R70, R24.reuse, R70, R27.reuse ;  /* 0x0000004618467223 */ /* 0x140fe2000001001b */
[----:B------:R-:W-:Y:S01]  /*4b10*/  ISETP.GE.U32.AND P1, PT, R17, UR12, PT ;  /* 0x0000000c11007c0c */ /* 0x000fe2000bf26070 */
[--C-:B------:R-:W-:Y:S01]  /*4b20*/  FFMA.FTZ R72, R24, R72, R27.reuse ;  /* 0x0000004818487223 */ /* 0x100fe2000001001b */
[----:B------:R-:W-:Y:S01]  /*4b30*/  ISETP.GE.U32.AND P2, PT, R18, UR12, PT ;  /* 0x0000000c12007c0c */ /* 0x000fe2000bf46070 */
[C-C-:B------:R-:W-:Y:S01]  /*4b40*/  FFMA.FTZ R28, R24.reuse, R28, R27.reuse ;  /* 0x0000001c181c7223 */ /* 0x140fe2000001001b */
[----:B------:R-:W-:Y:S01]  /*4b50*/  ISETP.GE.U32.AND P3, PT, R19, UR12, PT ;  /* 0x0000000c13007c0c */ /* 0x000fe2000bf66070 */
[--C-:B------:R-:W-:Y:S01]  /*4b60*/  FFMA.FTZ R74, R24, R74, R27.reuse ;  /* 0x0000004a184a7223 */ /* 0x100fe2000001001b */
[----:B------:R-:W-:Y:S01]  /*4b70*/  ISETP.GE.U32.AND P4, PT, R40, UR12, PT ;  /* 0x0000000c28007c0c */ /* 0x000fe2000bf86070 */
[--C-:B------:R-:W-:Y:S01]  /*4b80*/  FFMA.FTZ R29, R25, R29, R36.reuse ;  /* 0x0000001d191d7223 */ /* 0x100fe20000010024 */
[----:B------:R-:W-:Y:S01]  /*4b90*/  ISETP.GE.AND.EX P6, PT, R61, UR13, PT, P6 ;  /* 0x0000000d3d007c0c */ /* 0x000fe2000bfc6360 */
[--C-:B------:R-:W-:Y:S01]  /*4ba0*/  FFMA.FTZ R35, R25, R35, R36.reuse ;  /* 0x0000002319237223 */ /* 0x100fe20000010024 */
[----:B------:R-:W-:Y:S01]  /*4bb0*/  ISETP.GE.AND.EX P1, PT, R65, UR13, PT, P1 ;  /* 0x0000000d41007c0c */ /* 0x000fe2000bf26310 */
[--C-:B------:R-:W-:Y:S01]  /*4bc0*/  FFMA.FTZ R37, R25, R37, R36.reuse ;  /* 0x0000002519257223 */ /* 0x100fe20000010024 */
[----:B------:R-:W-:Y:S01]  /*4bd0*/  ISETP.GE.AND.EX P2, PT, R69, UR13, PT, P2 ;  /* 0x0000000d45007c0c */ /* 0x000fe2000bf46320 */
[--C-:B------:R-:W-:Y:S01]  /*4be0*/  FFMA.FTZ R39, R25, R39, R36.reuse ;  /* 0x0000002719277223 */ /* 0x100fe20000010024 */
[----:B------:R-:W-:Y:S01]  /*4bf0*/  ISETP.GE.AND.EX P3, PT, R67, UR13, PT, P3 ;  /* 0x0000000d43007c0c */ /* 0x000fe2000bf66330 */
[----:B------:R-:W-:Y:S01]  /*4c00*/  FFMA.FTZ R24, R24, R44, R27 ;  /* 0x0000002c18187223 */ /* 0x000fe2000001001b */
        /* <DEDUP_REMOVED lines=18> */
.L_x_3421:
        /* <DEDUP_REMOVED lines=8> */
[----:B01234-:R-:W-:Y:S01]  /*4db0*/  IMAD.WIDE.U32 R22, R16, UR12, R20 ;  /* 0x0000000c10167c25 */ /* 0x01ffe2000f8e0014 */
[----:B------:R-:W-:-:S03]  /*4dc0*/  ULDC.64 UR12, c[0x0][0x210] ;  /* 0x00008400000c7ab9 */ /* 0x000fc60000000a00 */
[----:B------:R-:W-:Y:S01]  /*4dd0*/  IMAD.IADD R61, R23, 0x1, R61 ;  /* 0x00000001173d7824 */ /* 0x000fe200078e023d */
[----:B------:R-:W-:-:S04]  /*4de0*/  LEA R20, P6, R22, UR12, 0x1 ;  /* 0x0000000c16147c11 */ /* 0x000fc8000f8c08ff */
[----:B------:R-:W-:-:S05]  /*4df0*/  LEA.HI.X R21, R22, UR13, R61, 0x1, P6 ;  /* 0x0000000d16157c11 */ /* 0x000fca000b0f0c3d */
[----:B------:R0:W-:Y:S04]  /*4e00*/  STG.E desc[UR8][R20.64], R25 ;  /* 0x0000001914007986 */ /* 0x0001e8000c101908 */
.L_x_3423:
[----:B------:R-:W-:Y:S05]  /*4e10*/  BSYNC B0 ;  /* 0x0000000000007941 */ /* 0x000fea0003800000 */
.L_x_3422:
        /* <DEDUP_REMOVED lines=11> */
.L_x_3424:
[----:B------:R-:W-:Y:S04]  /*4ed0*/  BSSY B0, `(.L_x_3425) ;  /* 0x000000e000007945 */ /* 0x000fe80003800000 */
[----:B------:R-:W-:Y:S05]  /*4ee0*/  @P1 BRA `(.L_x_3426) ;  /* 0x0000000000301947 */ /* 0x000fea0003800000 */
[----:B------:R-:W-:Y:S01]  /*4ef0*/  ULDC.64 UR12, c[0x0][0x270] ;  /* 0x00009c00000c7ab9 */ /* 0x000fe20000000a00 */
[----:B0-----:R-:W-:Y:S01]  /*4f00*/  MOV R20, R86 ;  /* 0x0000005600147202 */ /* 0x001fe20000000f00 */
[----:B------:R-:W-:Y:S01]  /*4f10*/  IMAD R26, R65, UR12, RZ ;  /* 0x0000000c411a7c24 */ /* 0x000fe2000f8e02ff */
[----:B------:R-:W-:Y:S02]  /*4f20*/  MOV R21, R89 ;  /* 0x0000005900157202 */ /* 0x000fe40000000f00 */
[----:B------:R-:W-:Y:S01]  /*4f30*/  F2FP.BF16.F32.PACK_AB R29, R29, R72 ;  /* 0x000000481d1d723e */ /* 0x000fe200000010ff */
[----:B-1234-:R-:W-:-:S04]  /*4f40*/  IMAD.WIDE.U32 R22, R17, UR12, R20 ;  /* 0x0000000c11167c25 */ /* 0x01efc8000f8e0014 */
[----:B------:R-:W-:Y:S01]  /*4f50*/  IMAD R21, R17, UR13, R26 ;  /* 0x0000000d11157c24 */ /* 0x000fe2000f8e021a */
[----:B------:R-:W-:Y:S02]  /*4f60*/  ULDC.64 UR12, c[0x0][0x210] ;  /* 0x00008400000c7ab9 */ /* 0x000fe40000000a00 */
[----:B------:R-:W-:Y:S02]  /*4f70*/  LEA R20, P1, R22, UR12, 0x1 ;  /* 0x0000000c16147c11 */ /* 0x000fe4000f8208ff */
[----:B------:R-:W-:-:S04]  /*4f80*/  IADD3 R21, R23, R21, RZ ;  /* 0x0000001517157210 */ /* 0x000fc80007ffe0ff */
[----:B------:R-:W-:-:S05]  /*4f90*/  LEA.HI.X R21, R22, UR13, R21, 0x1, P1 ;  /* 0x0000000d16157c11 */ /* 0x000fca00088f0c15 */
[----:B------:R0:W-:Y:S02]  /*4fa0*/  STG.E desc[UR8][R20.64], R29 ;  /* 0x0000001d14007986 */ /* 0x0001e4000c101908 */
.L_x_3426:
[----:B------:R-:W-:Y:S05]  /*4fb0*/  BSYNC B0 ;  /* 0x0000000000007941 */ /* 0x000fea0003800000 */
.L_x_3425:
        /* <DEDUP_REMOVED lines=11> */
.L_x_3427:
        /* <DEDUP_REMOVED lines=8> */
[----:B-1234-:R-:W-:Y:S01]  /*50f0*/  IMAD.WIDE.U32 R22, R18, UR12, R20 ;  /* 0x0000000c12167c25 */ /* 0x01efe2000f8e0014 */
[----:B------:R-:W-:Y:S02]  /*5100*/  ULDC.64 UR12, c[0x0][0x210] ;  /* 0x00008400000c7ab9 */ /* 0x000fe40000000a00 */
[----:B------:R-:W-:-:S02]  /*5110*/  LEA R20, P1, R22, UR12, 0x1 ;  /* 0x0000000c16147c11 */ /* 0x000fc4000f8208ff */
[----:B------:R-:W-:-:S04]  /*5120*/  IADD3 R69, R23, R69, RZ ;  /* 0x0000004517457210 */ /* 0x000fc80007ffe0ff */
[----:B------:R-:W-:-:S05]  /*5130*/  LEA.HI.X R21, R22, UR13, R69, 0x1, P1 ;  /* 0x0000000d16157c11 */ /* 0x000fca00088f0c45 */
[----:B------:R0:W-:Y:S02]  /*5140*/  STG.E desc[UR8][R20.64], R35 ;  /* 0x0000002314007986 */ /* 0x0001e4000c101908 */
.L_x_3429:
[----:B------:R-:W-:Y:S05]  /*5150*/  BSYNC B0 ;  /* 0x0000000000007941 */ /* 0x000fea0003800000 */
.L_x_3428:
        /* <DEDUP_REMOVED lines=11> */
.L_x_3430:
        /* <DEDUP_REMOVED lines=14> */
.L_x_3432:
[----:B------:R-:W-:Y:S05]  /*52f0*/  BSYNC B0 ;  /* 0x0000000000007941 */ /* 0x000fea0003800000 */
.L_x_3431:
        /* <DEDUP_REMOVED lines=11> */
.L_x_3433:
        /* <DEDUP_REMOVED lines=13> */
.L_x_3435:
[----:B------:R-:W-:Y:S05]  /*5480*/  BSYNC B0 ;  /* 0x0000000000007941 */ /* 0x000fea0003800000 */
.L_x_3434:
[----:B0-----:R-:W0:Y:S01]  /*5490*/  LDC R21, c[0x0][0x10] ;  /* 0x00000400ff157b82 */ /* 0x001e220000000800 */
[----:B------:R-:W-:Y:S02]  /*54a0*/  IADD3 R4, R4, 0x1, RZ ;  /* 0x0000000104047810 */ /* 0x000fe40007ffe0ff */
[----:B0-----:R-:W-:-:S04]  /*54b0*/  IADD3 R62, R21, R62, RZ ;  /* 0x0000003e153e7210 */ /* 0x001fc80007ffe0ff */
[----:B------:R-:W-:-:S13]  /*54c0*/  ISETP.GE.AND P1, PT, R62, UR4, PT ;  /* 0x000000043e007c0c */ /* 0x000fda000bf26270 */
[----:B------:R-:W-:Y:S05]  /*54d0*/  @!P1 BRA `(.L_x_3436) ;  /* 0xffffffac00789947 */ /* 0x000fea000383ffff */
[----:B------:R-:W-:Y:S05]  /*54e0*/  EXIT ;  /* 0x000000000000794d */ /* 0x000fea0003800000 */
.L_x_3437:
        /* <DEDUP_REMOVED lines=9> */
.L_x_5156:


//--------------------- .text._Z35group_norm_nhwc_fwd_one_pass_kernelI11Bf16IOBf16WLi512ELi70ELi560EEv26Group_norm_nhwc_fwd_params --------------------------
	.section	.text._Z35group_norm_nhwc_fwd_one_pass_kernelI11Bf16IOBf16WLi512ELi70ELi560EEv26Group_norm_nhwc_fwd_params,"ax",@progbits
	.align	128
        .global         _Z35group_norm_nhwc_fwd_one_pass_kernelI11Bf16IOBf16WLi512ELi70ELi560EEv26Group_norm_nhwc_fwd_params
        .type           _Z35group_norm_nhwc_fwd_one_pass_kernelI11Bf16IOBf16WLi512ELi70ELi560EEv26Group_norm_nhwc_fwd_params,@function
        .size           _Z35group_norm_nhwc_fwd_one_pass_kernelI11Bf16IOBf16WLi512ELi70ELi560EEv26Group_norm_nhwc_fwd_params,(.L_x_5157 - _Z35group_norm_nhwc_fwd_one_pass_kernelI11Bf16IOBf16WLi512ELi70ELi560EEv26Group_norm_nhwc_fwd_params)
        .other          _Z35group_norm_nhwc_fwd_one_pass_kernelI11Bf16IOBf16WLi512ELi70ELi560EEv26Group_norm_nhwc_fwd_params,@"STO_CUDA_ENTRY STV_DEFAULT"
_Z35group_norm_nhwc_fwd_one_pass_kernelI11Bf16IOBf16WLi512ELi70ELi560EEv26Group_norm_nhwc_fwd_params:
.text._Z35group_norm_nhwc_fwd_one_pass_kernelI11Bf16IOBf16WLi512ELi70ELi560EEv26Group_norm_nhwc_fwd_params:
        /* <DEDUP_REMOVED lines=26> */
[----:B------:R-:W-:Y:S02]  /*01a0*/  IADD3 R87, R50, 0x10, RZ ;  /* 0x0000001032577810 */ /* 0x000fe40007ffe0ff */
        /* <DEDUP_REMOVED lines=12> */
.L_x_3543:
        /* <DEDUP_REMOVED lines=10> */
[----:B--2---:R-:W1:Y:S01]  /*0310*/  @P0 LDC.64 R16, c[0x0][0x220] ;  /* 0x00008800ff100b82 */ /* 0x004e620000000a00 */
[----:B------:R-:W-:Y:S02]  /*0320*/  SHF.R.S32.HI R92, RZ, 0x1f, R85 ;  /* 0x0000001fff5c7819 */ /* 0x000fe40000011455 */
[----:B------:R-:W-:Y:S02]  /*0330*/  SHF.R.S32.HI R93, RZ, 0x1f, R77 ;  /* 0x0000001fff5d7819 */ /* 0x000fe4000001144d */
[----:B------:R-:W-:Y:S02]  /*0340*/  SHF.R.S32.HI R6, RZ, 0x1f, R50 ;  /* 0x0000001fff067819 */ /* 0x000fe40000011432 */
[----:B------:R-:W-:Y:S02]  /*0350*/  SHF.R.S32.HI R22, RZ, 0x1f, R68 ;  /* 0x0000001fff167819 */ /* 0x000fe40000011444 */
[----:B------:R-:W-:-:S02]  /*0360*/  SHF.R.S32.HI R23, RZ, 0x1f, R65 ;  /* 0x0000001fff177819 */ /* 0x000fc40000011441 */
[----:B------:R-:W-:Y:S01]  /*0370*/  SHF.R.S32.HI R20, RZ, 0x1f, R62 ;  /* 0x0000001fff147819 */ /* 0x000fe2000001143e */
[----:B------:R-:W2:Y:S08]  /*0380*/  I2F.RP R0, UR12 ;  /* 0x0000000c00007d06 */ /* 0x000eb00008209400 */
        /* <DEDUP_REMOVED lines=61> */
[----:B-1----:R-:W-:-:S03]  /*0760*/  @P0 LEA R4, P1, R8, R16, 0x1 ;  /* 0x0000001008040211 */ /* 0x002fc600078208ff */
[----:B------:R-:W-:Y:S01]  /*0770*/  @P0 IMAD.IADD R5, R9, 0x1, R5 ;  /* 0x0000000109050824 */ /* 0x000fe200078e0205 */
[----:B------:R-:W-:Y:S01]  /*0780*/  @!P2 IADD3 R0, R11, R15, RZ ;  /* 0x0000000f0b00a210 */ /* 0x000fe20007ffe0ff */
[----:B----4-:R-:W-:Y:S01]  /*0790*/  @!P5 IMAD R14, R92, R12, RZ ;  /* 0x0000000c5c0ed224 */ /* 0x010fe200078e02ff */
[----:B---3--:R-:W-:Y:S02]  /*07a0*/  @!P2 LEA R16, P6, R10, R18, 0x1 ;  /* 0x000000120a10a211 */ /* 0x008fe400078c08ff */
[----:B------:R-:W-:Y:S02]  /*07b0*/  @P0 LEA.HI.X R5, R8, R17, R5, 0x1, P1 ;  /* 0x0000001108050211 */ /* 0x000fe400008f0c05 */
[----:B------:R-:W-:Y:S01]  /*07c0*/  ISETP.GE.U32.AND P1, PT, R65, UR12, PT ;  /* 0x0000000c41007c0c */ /* 0x000fe2000bf26070 */
[----:B------:R-:W1:Y:S01]  /*07d0*/  @!P3 LDC.64 R8, c[0x0][0x270] ;  /* 0x00009c00ff08bb82 */ /* 0x000e620000000a00 */
[----:B------:R-:W-:Y:S01]  /*07e0*/  @!P2 LEA.HI.X R17, R10, R19, R0, 0x1, P6 ;  /* 0x000000130a11a211 */ /* 0x000fe200030f0c00 */
[----:B------:R-:W-:Y:S01]  /*07f0*/  @!P5 IMAD R19, R85, R13, R14 ;  /* 0x0000000d5513d224 */ /* 0x000fe200078e020e */
[----:B------:R-:W-:Y:S01]  /*0800*/  ISETP.GE.AND.EX P1, PT, R23, UR13, PT, P1 ;  /* 0x0000000d17007c0c */ /* 0x000fe2000bf26310 */
[----:B--2---:R-:W-:Y:S01]  /*0810*/  @!P4 IMAD R0, R93, R2, RZ ;  /* 0x000000025d00c224 */ /* 0x004fe200078e02ff */
[----:B------:R-:W-:Y:S01]  /*0820*/  @!P5 MOV R14, R42 ;  /* 0x0000002a000ed202 */ /* 0x000fe20000000f00 */
[----:B------:R1:W2:Y:S01]  /*0830*/  @!P2 LDG.E R39, desc[UR14][R16.64] ;  /* 0x0000000e1027a981 */ /* 0x0002a2000c1e1900 */
[----:B------:R-:W-:Y:S01]  /*0840*/  @!P5 MOV R15, R45 ;  /* 0x0000002d000fd202 */ /* 0x000fe20000000f00 */
[----:B------:R-:W3:Y:S01]  /*0850*/  @!P4 LDC.64 R10, c[0x0][0x220] ;  /* 0x00008800ff0acb82 */ /* 0x000ee20000000a00 */
[----:B------:R-:W-:-:S02]  /*0860*/  ISETP.GT.U32.OR P1, PT, R88, 0x22f, P1 ;  /* 0x0000022f5800780c */ /* 0x000fc40000f24470 */
[----:B------:R-:W-:Y:S01]  /*0870*/  ISETP.GE.U32.AND P6, PT, R62, UR12, PT ;  /* 0x0000000c3e007c0c */ /* 0x000fe2000bfc6070 */
[----:B------:R-:W-:Y:S01]  /*0880*/  @!P5 IMAD.WIDE.U32 R12, R85, R12, R14 ;  /* 0x0000000c550cd225 */ /* 0x000fe200078e000e */
[----:B------:R-:W-:Y:S02]  /*0890*/  @!P4 MOV R18, R42 ;  /* 0x0000002a0012c202 */ /* 0x000fe40000000f00 */
[----:B------:R-:W-:Y:S01]  /*08a0*/  ISETP.GE.AND.EX P2, PT, R20, UR13, PT, P6 ;  /* 0x0000000d14007c0c */ /* 0x000fe2000bf46360 */
[----:B------:R-:W-:Y:S01]  /*08b0*/  @!P4 IMAD R21, R77, R3, R0 ;  /* 0x000000034d15c224 */ /* 0x000fe200078e0200 */
[----:B------:R-:W-:Y:S01]  /*08c0*/  @!P5 IADD3 R0, R13, R19, RZ ;  /* 0x000000130d00d210 */ /* 0x000fe20007ffe0ff */
[----:B------:R-:W-:Y:S01]  /*08d0*/  @!P4 IMAD.MOV.U32 R19, RZ, RZ, R45 ;  /* 0x000000ffff13c224 */ /* 0x000fe200078e002d */
[----:B------:R-:W-:Y:S01]  /*08e0*/  ISETP.GT.U32.OR P2, PT, R88, 0x22f, P2 ;  /* 0x0000022f5800780c */ /* 0x000fe20001744470 */
[----:B------:R-:W4:Y:S01]  /*08f0*/  @!P3 LDC.64 R14, c[0x0][0x220] ;  /* 0x00008800ff0ebb82 */ /* 0x000f220000000a00 */
[----:B------:R-:W-:Y:S01]  /*0900*/  @!P4 IMAD.WIDE.U32 R18, R77, R2, R18 ;  /* 0x000000024d12c225 */ /* 0x000fe200078e0012 */
[----:B0-----:R-:W-:-:S06]  /*0910*/  @!P5 LEA R6, P6, R12, R6, 0x1 ;  /* 0x000000060c06d211 */ /* 0x001fcc00078c08ff */
[----:B------:R-:W0:Y:S01]  /*0920*/  @!P1 LDC.64 R2, c[0x0][0x270] ;  /* 0x00009c00ff029b82 */ /* 0x000e220000000a00 */
[----:B------:R-:W-:Y:S01]  /*0930*/  @!P5 LEA.HI.X R7, R12, R7, R0, 0x1, P6 ;  /* 0x000000070c07d211 */ /* 0x000fe200030f0c00 */
[----:B-1----:R-:W-:Y:S01]  /*0940*/  @!P3 IMAD R16, R22, R8, RZ ;  /* 0x000000081610b224 */ /* 0x002fe200078e02ff */
[----:B------:R-:W-:Y:S02]  /*0950*/  @!P4 IADD3 R0, R19, R21, RZ ;  /* 0x000000151300c210 */ /* 0x000fe40007ffe0ff */
[----:B---3--:R-:W-:Y:S01]  /*0960*/  @!P4 LEA R12, P6, R18, R10, 0x1 ;  /* 0x0000000a120cc211 */ /* 0x008fe200078c08ff */
[----:B------:R-:W-:Y:S01]  /*0970*/  @!P3 IMAD R19, R68, R9, R16 ;  /* 0x000000094413b224 */ /* 0x000fe200078e0210 */
[----:B------:R-:W-:Y:S01]  /*0980*/  @!P3 MOV R16, R42 ;  /* 0x0000002a0010b202 */ /* 0x000fe20000000f00 */
[----:B------:R1:W3:Y:S01]  /*0990*/  @!P5 LDG.E R38, desc[UR14][R6.64] ;  /* 0x0000000e0626d981 */ /* 0x0002e2000c1e1900 */
[----:B------:R-:W-:Y:S02]  /*09a0*/  @!P4 LEA.HI.X R13, R18, R11, R0, 0x1, P6 ;  /* 0x0000000b120dc211 */ /* 0x000fe400030f0c00 */
[----:B------:R-:W5:Y:S01]  /*09b0*/  @!P2 LDC.64 R10, c[0x0][0x270] ;  /* 0x00009c00ff0aab82 */ /* 0x000f620000000a00 */
[----:B------:R-:W-:-:S02]  /*09c0*/  @!P3 MOV R17, R45 ;  /* 0x0000002d0011b202 */ /* 0x000fc40000000f00 */
[----:B------:R-:W-:Y:S02]  /*09d0*/  CS2R R36, SRZ ;  /* 0x0000000000247805 */ /* 0x000fe4000001ff00 */
[----:B------:R-:W-:Y:S02]  /*09e0*/  SHF.R.S32.HI R24, RZ, 0x1f, R60 ;  /* 0x0000001fff187819 */ /* 0x000fe4000001143c */
[----:B------:R-:W-:Y:S02]  /*09f0*/  ISETP.GE.U32.AND P6, PT, R60, UR12, PT ;  /* 0x0000000c3c007c0c */ /* 0x000fe4000bfc6070 */
[----:B------:R-:W-:Y:S01]  /*0a00*/  SHF.R.S32.HI R22, RZ, 0x1f, R59 ;  /* 0x0000001fff167819 */ /* 0x000fe2000001143b */
[----:B-1----:R-:W1:Y:S01]  /*0a10*/  @!P2 LDC.64 R6, c[0x0][0x220] ;  /* 0x00008800ff06ab82 */ /* 0x002e620000000a00 */
[----:B------:R-:W-:Y:S01]  /*0a20*/  ISETP.GE.U32.AND P5, PT, R59, UR12, PT ;  /* 0x0000000c3b007c0c */ /* 0x000fe2000bfa6070 */
[----:B------:R-:W-:Y:S01]  /*0a30*/  @!P3 IMAD.WIDE.U32 R16, R68, R8, R16 ;  /* 0x000000084410b225 */ /* 0x000fe200078e0010 */
[----:B------:R-:W-:Y:S01]  /*0a40*/  ISETP.GE.AND.EX P6, PT, R24, UR13, PT, P6 ;  /* 0x0000000d18007c0c */ /* 0x000fe2000bfc6360 */
[----:B------:R4:W3:Y:S01]  /*0a50*/  @!P4 LDG.E R37, desc[UR14][R12.64] ;  /* 0x0000000e0c25c981 */ /* 0x0008e2000c1e1900 */
[----:B------:R-:W-:-:S03]  /*0a60*/  ISETP.GE.AND.EX P5, PT, R22, UR13, PT, P5 ;  /* 0x0000000d16007c0c */ /* 0x000fc6000bfa6350 */
[----:B------:R-:W1:Y:S01]  /*0a70*/  @!P1 LDC.64 R8, c[0x0][0x220] ;  /* 0x00008800ff089b82 */ /* 0x000e620000000a00 */
[C---:B------:R-:W-:Y:S02]  /*0a80*/  ISETP.GT.U32.OR P4, PT, R88.reuse, 0x22f, P6 ;  /* 0x0000022f5800780c */ /* 0x040fe40003784470 */
[----:B------:R-:W-:Y:S01]  /*0a90*/  ISETP.GT.U32.OR P5, PT, R88, 0x22f, P5 ;  /* 0x0000022f5800780c */ /* 0x000fe20002fa4470 */
[----:B0-----:R-:W-:Y:S01]  /*0aa0*/  @!P1 IMAD R18, R23, R2, RZ ;  /* 0x0000000217129224 */ /* 0x001fe200078e02ff */
[----:B------:R-:W-:Y:S01]  /*0ab0*/  @!P3 IADD3 R0, R17, R19, RZ ;  /* 0x000000131100b210 */ /* 0x000fe20007ffe0ff */
[----:B------:R-:W-:Y:S02]  /*0ac0*/  @!P1 IMAD.MOV.U32 R19, RZ, RZ, R45 ;  /* 0x000000ffff139224 */ /* 0x000fe400078e002d */
[----:B------:R-:W-:Y:S01]  /*0ad0*/  @!P1 IMAD R21, R65, R3, R18 ;  /* 0x0000000341159224 */ /* 0x000fe200078e0212 */
[----:B------:R-:W-:Y:S02]  /*0ae0*/  @!P1 MOV R18, R42 ;  /* 0x0000002a00129202 */ /* 0x000fe40000000f00 */
[----:B----4-:R-:W-:-:S02]  /*0af0*/  @!P3 LEA R14, P6, R16, R14, 0x1 ;  /* 0x0000000e100eb211 */ /* 0x010fc400078c08ff */
[----:B------:R-:W-:Y:S01]  /*0b00*/  @!P2 MOV R17, R45 ;  /* 0x0000002d0011a202 */ /* 0x000fe20000000f00 */
[----:B------:R-:W-:Y:S01]  /*0b10*/  @!P1 IMAD.WIDE.U32 R18, R65, R2, R18 ;  /* 0x0000000241129225 */ /* 0x000fe200078e0012 */
[----:B------:R-:W-:Y:S01]  /*0b20*/  @!P3 LEA.HI.X R15, R16, R15, R0, 0x1, P6 ;  /* 0x0000000f100fb211 */ /* 0x000fe200030f0c00 */
[----:B------:R-:W0:Y:S01]  /*0b30*/  @!P4 LDC.64 R12, c[0x0][0x270] ;  /* 0x00009c00ff0ccb82 */ /* 0x000e220000000a00 */
[----:B------:R-:W-:Y:S01]  /*0b40*/  @!P2 MOV R16, R42 ;  /* 0x0000002a0010a202 */ /* 0x000fe20000000f00 */
[-C--:B-----5:R-:W-:Y:S02]  /*0b50*/  @!P2 IMAD R0, R20, R10.reuse, RZ ;  /* 0x0000000a1400a224 */ /* 0x0a0fe400078e02ff */
[----:B------:R4:W5:Y:S04]  /*0b60*/  @!P3 LDG.E R36, desc[UR14][R14.64] ;  /* 0x0000000e0e24b981 */ /* 0x000968000c1e1900 */
[----:B------:R-:W4:Y:S01]  /*0b70*/  @!P5 LDC.64 R2, c[0x0][0x270] ;  /* 0x00009c00ff02db82 */ /* 0x000f220000000a00 */
[C---:B------:R-:W-:Y:S01]  /*0b80*/  @!P2 IMAD R23, R62.reuse, R11, R0 ;  /* 0x0000000b3e17a224 */ /* 0x040fe200078e0200 */
[----:B------:R-:W-:Y:S01]  /*0b90*/  @!P1 IADD3 R0, R19, R21, RZ ;  /* 0x0000001513009210 */ /* 0x000fe20007ffe0ff */
[----:B------:R-:W-:Y:S01]  /*0ba0*/  @!P2 IMAD.WIDE.U32 R10, R62, R10, R16 ;  /* 0x0000000a3e0aa225 */ /* 0x000fe200078e0010 */
[----:B-1----:R-:W-:-:S02]  /*0bb0*/  @!P1 LEA R16, P6, R18, R8, 0x1 ;  /* 0x0000000812109211 */ /* 0x002fc400078c08ff */
[----:B------:R-:W-:Y:S02]  /*0bc0*/  SHF.R.S32.HI R20, RZ, 0x1f, R48 ;  /* 0x0000001fff147819 */ /* 0x000fe40000011430 */
[----:B------:R-:W-:Y:S02]  /*0bd0*/  ISETP.GE.U32.AND P3, PT, R48, UR12, PT ;  /* 0x0000000c30007c0c */ /* 0x000fe4000bf66070 */
[----:B------:R-:W-:Y:S02]  /*0be0*/  @!P1 LEA.HI.X R17, R18, R9, R0, 0x1, P6 ;  /* 0x0000000912119211 */ /* 0x000fe400030f0c00 */
[----:B------:R-:W1:Y:S01]  /*0bf0*/  @!P4 LDC.64 R8, c[0x0][0x220] ;  /* 0x00008800ff08cb82 */ /* 0x000e620000000a00 */
[----:B------:R-:W-:Y:S02]  /*0c00*/  ISETP.GE.AND.EX P3, PT, R20, UR13, PT, P3 ;  /* 0x0000000d14007c0c */ /* 0x000fe4000bf66330 */
[----:B------:R-:W-:Y:S02]  /*0c10*/  @!P2 IADD3 R0, R11, R23, RZ ;  /* 0x000000170b00a210 */ /* 0x000fe40007ffe0ff */
[----:B------:R-:W-:-:S02]  /*0c20*/  @!P2 LEA R18, P6, R10, R6, 0x1 ;  /* 0x000000060a12a211 */ /* 0x000fc400078c08ff */
[----:B------:R-:W-:Y:S02]  /*0c30*/  ISETP.GT.U32.OR P3, PT, R88, 0x22f, P3 ;  /* 0x0000022f5800780c */ /* 0x000fe40001f64470 */
[----:B------:R-:W-:Y:S02]  /*0c40*/  @!P2 LEA.HI.X R19, R10, R7, R0, 0x1, P6 ;  /* 0x000000070a13a211 */ /* 0x000fe400030f0c00 */
[----:B------:R-:W-:Y:S01]  /*0c50*/  CS2R R34, SRZ ;  /* 0x0000000000227805 */ /* 0x000fe2000001ff00 */
[----:B------:R-:W1:Y:S01]  /*0c60*/  @!P5 LDC.64 R10, c[0x0][0x220] ;  /* 0x00008800ff0adb82 */ /* 0x000e620000000a00 */
[----:B0-----:R-:W-:Y:S01]  /*0c70*/  @!P4 IMAD R0, R24, R12, RZ ;  /* 0x0000000c1800c224 */ /* 0x001fe200078e02ff */
[----:B------:R-:W-:Y:S01]  /*0c80*/  @!P4 MOV R6, R42 ;  /* 0x0000002a0006c202 */ /* 0x000fe20000000f00 */
[----:B----4-:R-:W-:Y:S02]  /*0c90*/  @!P5 IMAD R14, R22, R2, RZ ;  /* 0x00000002160ed224 */ /* 0x010fe400078e02ff */
[----:B------:R-:W-:Y:S01]  /*0ca0*/  @!P4 IMAD.MOV.U32 R7, RZ, RZ, R45 ;  /* 0x000000ffff07c224 */ /* 0x000fe200078e002d */
[----:B------:R-:W4:Y:S01]  /*0cb0*/  @!P1 LDG.E R35, desc[UR14][R16.64] ;  /* 0x0000000e10239981 */ /* 0x000f22000c1e1900 */
[C---:B------:R-:W-:Y:S01]  /*0cc0*/  @!P4 IMAD R21, R60.reuse, R13, R0 ;  /* 0x0000000d3c15c224 */ /* 0x040fe200078e0200 */
[----:B------:R-:W-:Y:S01]  /*0cd0*/  ISETP.GE.U32.AND P1, PT, R47, UR12, PT ;  /* 0x0000000c2f007c0c */ /* 0x000fe2000bf26070 */
[----:B------:R-:W-:Y:S01]  /*0ce0*/  @!P5 IMAD R23, R59, R3, R14 ;  /* 0x000000033b17d224 */ /* 0x000fe200078e020e */
[----:B------:R0:W4:Y:S01]  /*0cf0*/  @!P2 LDG.E R34, desc[UR14][R18.64] ;  /* 0x0000000e1222a981 */ /* 0x000122000c1e1900 */
[----:B------:R-:W-:Y:S01]  /*0d00*/  @!P4 IMAD.WIDE.U32 R12, R60, R12, R6 ;  /* 0x0000000c3c0cc225 */ /* 0x000fe200078e0006 */
[----:B------:R-:W-:Y:S01]  /*0d10*/  @!P5 MOV R14, R42 ;  /* 0x0000002a000ed202 */ /* 0x000fe20000000f00 */
[----:B------:R-:W1:Y:S01]  /*0d20*/  @!P3 LDC.64 R6, c[0x0][0x270] ;  /* 0x00009c00ff06bb82 */ /* 0x000e620000000a00 */
[----:B------:R-:W-:-:S02]  /*0d30*/  @!P5 MOV R15, R45 ;  /* 0x0000002d000fd202 */ /* 0x000fc40000000f00 */
[----:B0-----:R-:W-:Y:S01]  /*0d40*/  SHF.R.S32.HI R18, RZ, 0x1f, R47 ;  /* 0x0000001fff127819 */ /* 0x001fe2000001142f */
[----:B------:R-:W-:Y:S01]  /*0d50*/  @!P5 IMAD.WIDE.U32 R14, R59, R2, R14 ;  /* 0x000000023b0ed225 */ /* 0x000fe200078e000e */
[----:B------:R-:W-:Y:S02]  /*0d60*/  SHF.R.S32.HI R16, RZ, 0x1f, R46 ;  /* 0x0000001fff107819 */ /* 0x000fe4000001142e */
[----:B------:R-:W-:Y:S02]  /*0d70*/  ISETP.GE.AND.EX P1, PT, R18, UR13, PT, P1 ;  /* 0x0000000d12007c0c */ /* 0x000fe4000bf26310 */
[----:B------:R-:W-:Y:S02]  /*0d80*/  ISETP.GE.U32.AND P2, PT, R46, UR12, PT ;  /* 0x0000000c2e007c0c */ /* 0x000fe4000bf46070 */
[----:B------:R-:W-:Y:S02]  /*0d90*/  @!P4 IADD3 R0, R13, R21, RZ ;  /* 0x000000150d00c210 */ /* 0x000fe40007ffe0ff */
[----:B-1----:R-:W-:-:S02]  /*0da0*/  @!P4 LEA R2, P6, R12, R8, 0x1 ;  /* 0x000000080c02c211 */ /* 0x002fc400078c08ff */
[----:B------:R-:W-:Y:S02]  /*0db0*/  ISETP.GT.U32.OR P1, PT, R88, 0x22f, P1 ;  /* 0x0000022f5800780c */ /* 0x000fe40000f24470 */
[----:B------:R-:W-:Y:S02]  /*0dc0*/  ISETP.GE.AND.EX P2, PT, R16, UR13, PT, P2 ;  /* 0x0000000d10007c0c */ /* 0x000fe4000bf46320 */
[----:B------:R-:W-:Y:S02]  /*0dd0*/  @!P4 LEA.HI.X R3, R12, R9, R0, 0x1, P6 ;  /* 0x000000090c03c211 */ /* 0x000fe400030f0c00 */
[----:B------:R-:W0:Y:S01]  /*0de0*/  @!P3 LDC.64 R8, c[0x0][0x220] ;  /* 0x00008800ff08bb82 */ /* 0x000e220000000a00 */
[----:B------:R-:W-:Y:S02]  /*0df0*/  ISETP.GT.U32.OR P2, PT, R88, 0x22f, P2 ;  /* 0x0000022f5800780c */ /* 0x000fe40001744470 */
[----:B------:R-:W-:Y:S02]  /*0e00*/  CS2R R32, SRZ ;  /* 0x0000000000207805 */ /* 0x000fe4000001ff00 */
[----:B------:R-:W-:-:S02]  /*0e10*/  @!P5 IADD3 R0, R15, R23, RZ ;  /* 0x000000170f00d210 */ /* 0x000fc40007ffe0ff */
[C---:B------:R-:W-:Y:S02]  /*0e20*/  @!P5 LEA R12, P6, R14.reuse, R10, 0x1 ;  /* 0x0000000a0e0cd211 */ /* 0x040fe400078c08ff */
[----:B------:R-:W-:Y:S01]  /*0e30*/  SHF.R.S32.HI R22, RZ, 0x1f, R41 ;  /* 0x0000001fff167819 */ /* 0x000fe20000011429 */
[----:B------:R1:W4:Y:S01]  /*0e40*/  @!P4 LDG.E R33, desc[UR14][R2.64] ;  /* 0x0000000e0221c981 */ /* 0x000322000c1e1900 */
[----:B------:R-:W-:Y:S02]  /*0e50*/  @!P5 LEA.HI.X R13, R14, R11, R0, 0x1, P6 ;  /* 0x0000000b0e0dd211 */ /* 0x000fe400030f0c00 */
[----:B------:R-:W0:Y:S01]  /*0e60*/  @!P1 LDC.64 R10, c[0x0][0x270] ;  /* 0x00009c00ff0a9b82 */ /* 0x000e220000000a00 */
[----:B------:R-:W-:Y:S01]  /*0e70*/  ISETP.GE.U32.AND P4, PT, R41, UR12, PT ;  /* 0x0000000c29007c0c */ /* 0x000fe2000bf86070 */
[----:B------:R-:W-:Y:S01]  /*0e80*/  @!P3 IMAD R0, R20, R6, RZ ;  /* 0x000000061400b224 */ /* 0x000fe200078e02ff */
[----:B------:R0:W4:Y:S01]  /*0e90*/  @!P5 LDG.E R32, desc[UR14][R12.64] ;  /* 0x0000000e0c20d981 */ /* 0x000122000c1e1900 */
[----:B-1----:R-:W-:-:S04]  /*0ea0*/  @!P3 MOV R2, R42 ;  /* 0x0000002a0002b202 */ /* 0x002fc80000000f00 */
[----:B------:R-:W1:Y:S01]  /*0eb0*/  @!P2 LDC.64 R14, c[0x0][0x270] ;  /* 0x00009c00ff0eab82 */ /* 0x000e620000000a00 */
[----:B------:R-:W-:Y:S01]  /*0ec0*/  @!P3 IMAD.MOV.U32 R3, RZ, RZ, R45 ;  /* 0x000000ffff03b224 */ /* 0x000fe200078e002d */
[----:B------:R-:W-:Y:S01]  /*0ed0*/  ISETP.GE.AND.EX P4, PT, R22, UR13, PT, P4 ;  /* 0x0000000d16007c0c */ /* 0x000fe2000bf86340 */
[C---:B------:R-:W-:Y:S02]  /*0ee0*/  @!P3 IMAD R17, R48.reuse, R7, R0 ;  /* 0x000000073011b224 */ /* 0x040fe400078e0200 */
[----:B------:R-:W-:Y:S01]  /*0ef0*/  @!P3 IMAD.WIDE.U32 R6, R48, R6, R2 ;  /* 0x000000063006b225 */ /* 0x000fe200078e0002 */
[----:B------:R-:W-:Y:S02]  /*0f00*/  ISETP.GT.U32.OR P4, PT, R88, 0x22f, P4 ;  /* 0x0000022f5800780c */ /* 0x000fe40002784470 */
[----:B------:R-:W1:Y:S01]  /*0f10*/  @!P1 LDC.64 R2, c[0x0][0x220] ;  /* 0x00008800ff029b82 */ /* 0x000e620000000a00 */
[----:B------:R-:W-:Y:S01]  /*0f20*/  HFMA2.MMA R19, -RZ, RZ, 0, 0 ;  /* 0x00000000ff137435 */ /* 0x000fe200000001ff */
[----:B------:R-:W-:-:S02]  /*0f30*/  SHF.R.S32.HI R20, RZ, 0x1f, R40 ;  /* 0x0000001fff147819 */ /* 0x000fc40000011428 */
[----:B------:R-:W-:Y:S02]  /*0f40*/  ISETP.GE.U32.AND P5, PT, R40, UR12, PT ;  /* 0x0000000c28007c0c */ /* 0x000fe4000bfa6070 */
[----:B------:R-:W-:Y:S02]  /*0f50*/  @!P3 IADD3 R0, R7, R17, RZ ;  /* 0x000000110700b210 */ /* 0x000fe40007ffe0ff */
[----:B0-----:R-:W-:Y:S02]  /*0f60*/  @!P3 LEA R8, P6, R6, R8, 0x1 ;  /* 0x000000080608b211 */ /* 0x001fe400078c08ff */
[----:B------:R-:W-:Y:S02]  /*0f70*/  ISETP.GE.AND.EX P5, PT, R20, UR13, PT, P5 ;  /* 0x0000000d14007c0c */ /* 0x000fe4000bfa6350 */
[----:B------:R-:W-:Y:S02]  /*0f80*/  @!P3 LEA.HI.X R9, R6, R9, R0, 0x1, P6 ;  /* 0x000000090609b211 */ /* 0x000fe400030f0c00 */
[----:B------:R-:W0:Y:S01]  /*0f90*/  @!P2 LDC.64 R6, c[0x0][0x220] ;  /* 0x00008800ff06ab82 */ /* 0x000e220000000a00 */
[----:B------:R-:W-:Y:S01]  /*0fa0*/  ISETP.GT.U32.OR P5, PT, R88, 0x22f, P5 ;  /* 0x0000022f5800780c */ /* 0x000fe20002fa4470 */
[----:B------:R-:W-:Y:S01]  /*0fb0*/  @!P1 IMAD R0, R18, R10, RZ ;  /* 0x0000000a12009224 */ /* 0x000fe200078e02ff */
[----:B------:R1:W4:Y:S01]  /*0fc0*/  @!P3 LDG.E R19, desc[UR14][R8.64] ;  /* 0x0000000e0813b981 */ /* 0x000322000c1e1900 */
[----:B------:R-:W-:-:S02]  /*0fd0*/  @!P1 MOV R12, R42 ;  /* 0x0000002a000c9202 */ /* 0x000fc40000000f00 */
[----:B------:R-:W-:Y:S01]  /*0fe0*/  @!P1 MOV R13, R45 ;  /* 0x0000002d000d9202 */ /* 0x000fe20000000f00 */
[C---:B------:R-:W-:Y:S01]  /*0ff0*/  @!P1 IMAD R21, R47.reuse, R11, R0 ;  /* 0x0000000b2f159224 */ /* 0x040fe200078e0200 */
[----:B-1----:R-:W1:Y:S01]  /*1000*/  @!P4 LDC.64 R8, c[0x0][0x270] ;  /* 0x00009c00ff08cb82 */ /* 0x002e620000000a00 */
[----:B------:R-:W-:Y:S02]  /*1010*/  @!P2 IMAD R16, R16, R14, RZ ;  /* 0x0000000e1010a224 */ /* 0x000fe400078e02ff */
[----:B------:R-:W-:Y:S01]  /*1020*/  @!P1 IMAD.WIDE.U32 R10, R47, R10, R12 ;  /* 0x0000000a2f0a9225 */ /* 0x000fe200078e000c */
[----:B------:R-:W-:Y:S01]  /*1030*/  @!P2 MOV R17, R45 ;  /* 0x0000002d0011a202 */ /* 0x000fe20000000f00 */
[----:B------:R-:W-:Y:S02]  /*1040*/  HFMA2.MMA R18, -RZ, RZ, 0, 0 ;  /* 0x00000000ff127435 */ /* 0x000fe400000001ff */
[----:B------:R-:W-:Y:S01]  /*1050*/  @!P2 IMAD R23, R46, R15, R16 ;  /* 0x0000000f2e17a224 */ /* 0x000fe200078e0210 */
[----:B------:R-:W-:Y:S01]  /*1060*/  @!P1 IADD3 R11, R11, R21, RZ ;  /* 0x000000150b0b9210 */ /* 0x000fe20007ffe0ff */
[----:B------:R-:W-:Y:S01]  /*1070*/  @!P2 IMAD.MOV.U32 R16, RZ, RZ, R42 ;  /* 0x000000ffff10a224 */ /* 0x000fe200078e002a */
[----:B------:R-:W2:Y:S01]  /*1080*/  @!P5 LDC.64 R12, c[0x0][0x270] ;  /* 0x00009c00ff0cdb82 */ /* 0x000ea20000000a00 */
[----:B------:R-:W-:-:S02]  /*1090*/  @!P1 LEA R2, P6, R10, R2, 0x1 ;  /* 0x000000020a029211 */ /* 0x000fc400078c08ff */
[----:B------:R-:W-:Y:S01]  /*10a0*/  IADD3 R0, R50, 0xe0, RZ ;  /* 0x000000e032007810 */ /* 0x000fe20007ffe0ff */
[----:B------:R-:W-:Y:S01]  /*10b0*/  @!P2 IMAD.WIDE.U32 R14, R46, R14, R16 ;  /* 0x0000000e2e0ea225 */ /* 0x000fe200078e0010 */
[----:B------:R-:W-:-:S03]  /*10c0*/  @!P1 LEA.HI.X R3, R10, R3, R11, 0x1, P6 ;  /* 0x000000030a039211 */ /* 0x000fc600030f0c0b */
[----:B------:R-:W2:Y:S01]  /*10d0*/  @!P4 LDC.64 R10, c[0x0][0x220] ;  /* 0x00008800ff0acb82 */ /* 0x000ea20000000a00 */
[----:B------:R-:W-:Y:S01]  /*10e0*/  ISETP.GE.U32.AND P3, PT, R0, UR12, PT ;  /* 0x0000000c00007c0c */ /* 0x000fe2000bf66070 */
[----:B------:R0:W4:Y:S01]  /*10f0*/  @!P1 LDG.E R18, desc[UR14][R2.64] ;  /* 0x0000000e02129981 */ /* 0x000122000c1e1900 */
[----:B------:R-:W-:Y:S02]  /*1100*/  SHF.R.S32.HI R24, RZ, 0x1f, R0 ;  /* 0x0000001fff187819 */ /* 0x000fe40000011400 */
[----:B------:R-:W-:Y:S01]  /*1110*/  @!P2 IADD3 R15, R15, R23, RZ ;  /* 0x000000170f0fa210 */ /* 0x000fe20007ffe0ff */
[----:B------:R-:W-:Y:S01]  /*1120*/  VIADD R23, R50, 0xf0 ;  /* 0x000000f032177836 */ /* 0x000fe20000000000 */
[----:B0-----:R-:W-:Y:S02]  /*1130*/  @!P2 LEA R6, P6, R14, R6, 0x1 ;  /* 0x000000060e06a211 */ /* 0x001fe400078c08ff */
        /* <DEDUP_REMOVED lines=8> */
[----:B------:R-:W-:Y:S02]  /*11c0*/  @!P4 MOV R14, R42 ;  /* 0x0000002a000ec202 */ /* 0x000fe40000000f00 */
[----:B------:R-:W-:Y:S02]  /*11d0*/  @!P4 MOV R15, R45 ;  /* 0x0000002d000fc202 */ /* 0x000fe40000000f00 */
[----:B------:R-:W-:Y:S02]  /*11e0*/  ISETP.GE.AND.EX P1, PT, R26, UR13, PT, P1 ;  /* 0x0000000d1a007c0c */ /* 0x000fe4000bf26310 */
[----:B------:R-:W-:Y:S01]  /*11f0*/  MOV R17, RZ ;  /* 0x000000ff00117202 */ /* 0x000fe20000000f00 */
[----:B------:R-:W-:Y:S01]  /*1200*/  @!P4 IMAD.WIDE.U32 R8, R41, R8, R14 ;  /* 0x000000082908c225 */ /* 0x000fe200078e000e */
[----:B------:R-:W-:-:S02]  /*1210*/  ISETP.GT.U32.OR P1, PT, R88, 0x22f, P1 ;  /* 0x0000022f5800780c */ /* 0x000fc40000f24470 */
[----:B------:R-:W-:Y:S01]  /*1220*/  @!P5 MOV R14, R42 ;  /* 0x0000002a000ed202 */ /* 0x000fe20000000f00 */
[-C--:B--2---:R-:W-:Y:S01]  /*1230*/  @!P5 IMAD R16, R20, R12.reuse, RZ ;  /* 0x0000000c1410d224 */ /* 0x084fe200078e02ff */
[----:B------:R1:W2:Y:S01]  /*1240*/  @!P2 LDG.E R17, desc[UR14][R6.64] ;  /* 0x0000000e0611a981 */ /* 0x0002a2000c1e1900 */
[----:B------:R-:W-:Y:S01]  /*1250*/  @!P5 IMAD.MOV.U32 R15, RZ, RZ, R45 ;  /* 0x000000ffff0fd224 */ /* 0x000fe200078e002d */
[----:B------:R-:W-:Y:S01]  /*1260*/  IADD3 R29, R50, 0x100, RZ ;  /* 0x00000100321d7810 */ /* 0x000fe20007ffe0ff */
[C---:B------:R-:W-:Y:S01]  /*1270*/  @!P5 IMAD R25, R40.reuse, R13, R16 ;  /* 0x0000000d2819d224 */ /* 0x040fe200078e0210 */
[----:B------:R-:W-:Y:S01]  /*1280*/  @!P4 IADD3 R9, R9, R21, RZ ;  /* 0x000000150909c210 */ /* 0x000fe20007ffe0ff */
[----:B------:R-:W-:Y:S01]  /*1290*/  @!P5 IMAD.WIDE.U32 R12, R40, R12, R14 ;  /* 0x0000000c280cd225 */ /* 0x000fe200078e000e */
[----:B------:R-:W-:Y:S01]  /*12a0*/  @!P4 LEA R10, P6, R8, R10, 0x1 ;  /* 0x0000000a080ac211 */ /* 0x000fe200078c08ff */
[----:B------:R-:W3:Y:S01]  /*12b0*/  @!P3 LDC.64 R20, c[0x0][0x220] ;  /* 0x00008800ff14bb82 */ /* 0x000ee20000000a00 */
        /* <DEDUP_REMOVED lines=13> */
[----:B------:R1:W2:Y:S01]  /*1390*/  @!P5 LDG.E R15, desc[UR14][R2.64] ;  /* 0x0000000e020fd981 */ /* 0x0002a2000c1e1900 */
[----:B------:R-:W-:Y:S02]  /*13a0*/  ISETP.GE.U32.AND P5, PT, R28, UR12, PT ;  /* 0x0000000c1c007c0c */ /* 0x000fe4000bfa6070 */
[----:B------:R-:W-:Y:S01]  /*13b0*/  SHF.R.S32.HI R31, RZ, 0x1f, R28 ;  /* 0x0000001fff1f7819 */ /* 0x000fe2000001141c */
[----:B------:R-:W5:Y:S03]  /*13c0*/  @P0 LDG.E R14, desc[UR14][R4.64] ;  /* 0x0000000e040e0981 */ /* 0x000f66000c1e1900 */
[----:B------:R-:W-:Y:S01]  /*13d0*/  ISETP.GE.AND.EX P5, PT, R31, UR13, PT, P5 ;  /* 0x0000000d1f007c0c */ /* 0x000fe2000bfa6350 */
[----:B-1----:R-:W-:Y:S01]  /*13e0*/  @!P3 IMAD R24, R24, R6, RZ ;  /* 0x000000061818b224 */ /* 0x002fe200078e02ff */
[----:B------:R-:W-:Y:S01]  /*13f0*/  IADD3 R25, R50, 0x120, RZ ;  /* 0x0000012032197810 */ /* 0x000fe20007ffe0ff */
[----:B------:R-:W1:Y:S01]  /*1400*/  @!P1 LDC.64 R2, c[0x0][0x220] ;  /* 0x00008800ff029b82 */ /* 0x000e620000000a00 */
[----:B------:R-:W-:Y:S01]  /*1410*/  @!P3 MOV R12, R42 ;  /* 0x0000002a000cb202 */ /* 0x000fe20000000f00 */
[----:B------:R3:W2:Y:S01]  /*1420*/  @!P4 LDG.E R16, desc[UR14][R10.64] ;  /* 0x0000000e0a10c981 */ /* 0x0006a2000c1e1900 */
[----:B------:R-:W-:Y:S01]  /*1430*/  ISETP.GT.U32.OR P5, PT, R88, 0x22f, P5 ;  /* 0x0000022f5800780c */ /* 0x000fe20002fa4470 */
[----:B------:R-:W-:Y:S01]  /*1440*/  @!P3 IMAD.MOV.U32 R13, RZ, RZ, R45 ;  /* 0x000000ffff0db224 */ /* 0x000fe200078e002d */
[----:B------:R-:W-:Y:S01]  /*1450*/  ISETP.GE.U32.AND P4, PT, R25, UR12, PT ;  /* 0x0000000c19007c0c */ /* 0x000fe2000bf86070 */
[C---:B------:R-:W-:Y:S01]  /*1460*/  @!P3 IMAD R51, R0.reuse, R7, R24 ;  /* 0x000000070033b224 */ /* 0x040fe200078e0218 */
[----:B------:R-:W-:Y:S01]  /*1470*/  SHF.R.S32.HI R27, RZ, 0x1f, R25 ;  /* 0x0000001fff1b7819 */ /* 0x000fe20000011419 */
[----:B------:R-:W-:Y:S01]  /*1480*/  @!P3 IMAD.WIDE.U32 R6, R0, R6, R12 ;  /* 0x000000060006b225 */ /* 0x000fe200078e000c */
[----:B---3--:R-:W3:Y:S03]  /*1490*/  @!P2 LDC.64 R10, c[0x0][0x270] ;  /* 0x00009c00ff0aab82 */ /* 0x008ee60000000a00 */
[----:B0-----:R-:W-:Y:S01]  /*14a0*/  @!P1 IMAD R26, R26, R8, RZ ;  /* 0x000000081a1a9224 */ /* 0x001fe200078e02ff */
[----:B------:R-:W-:-:S02]  /*14b0*/  @!P1 MOV R4, R42 ;  /* 0x0000002a00049202 */ /* 0x000fc40000000f00 */
[----:B------:R-:W-:Y:S02]  /*14c0*/  @!P1 MOV R5, R45 ;  /* 0x0000002d00059202 */ /* 0x000fe40000000f00 */
[----:B------:R-:W-:Y:S02]  /*14d0*/  ISETP.GE.AND.EX P4, PT, R27, UR13, PT, P4 ;  /* 0x0000000d1b007c0c */ /* 0x000fe4000bf86340 */
[----:B------:R-:W-:Y:S01]  /*14e0*/  @!P3 IADD3 R0, R7, R51, RZ ;  /* 0x000000330700b210 */ /* 0x000fe20007ffe0ff */
[C---:B------:R-:W-:Y:S01]  /*14f0*/  @!P1 IMAD R51, R23.reuse, R9, R26 ;  /* 0x0000000917339224 */ /* 0x040fe200078e021a */
[----:B------:R-:W-:Y:S01]  /*1500*/  ISETP.GT.U32.OR P4, PT, R88, 0x22f, P4 ;  /* 0x0000022f5800780c */ /* 0x000fe20002784470 */
[----:B------:R-:W-:Y:S01]  /*1510*/  @!P1 IMAD.WIDE.U32 R8, R23, R8, R4 ;  /* 0x0000000817089225 */ /* 0x000fe200078e0004 */
[----:B------:R-:W-:Y:S01]  /*1520*/  @!P3 LEA R20, P6, R6, R20, 0x1 ;  /* 0x000000140614b211 */ /* 0x000fe200078c08ff */
[----:B------:R-:W0:Y:S01]  /*1530*/  @!P5 LDC.64 R4, c[0x0][0x270] ;  /* 0x00009c00ff04db82 */ /* 0x000e220000000a00 */
[----:B------:R-:W-:-:S02]  /*1540*/  CS2R R12, SRZ ;  /* 0x00000000000c7805 */ /* 0x000fc4000001ff00 */
[----:B------:R-:W-:Y:S02]  /*1550*/  @!P3 LEA.HI.X R21, R6, R21, R0, 0x1, P6 ;  /* 0x000000150615b211 */ /* 0x000fe400030f0c00 */
[----:B------:R-:W-:Y:S02]  /*1560*/  @!P1 IADD3 R0, R9, R51, RZ ;  /* 0x0000003309009210 */ /* 0x000fe40007ffe0ff */
[----:B-1----:R-:W-:Y:S01]  /*1570*/  @!P1 LEA R2, P6, R8, R2, 0x1 ;  /* 0x0000000208029211 */ /* 0x002fe200078c08ff */
[----:B------:R-:W1:Y:S01]  /*1580*/  @!P2 LDC.64 R6, c[0x0][0x220] ;  /* 0x00008800ff06ab82 */ /* 0x000e620000000a00 */
[----:B------:R-:W-:Y:S01]  /*1590*/  IADD3 R24, R50, 0x130, RZ ;  /* 0x0000013032187810 */ /* 0x000fe20007ffe0ff */
[----:B------:R3:W2:Y:S01]  /*15a0*/  @!P3 LDG.E R13, desc[UR14][R20.64] ;  /* 0x0000000e140db981 */ /* 0x0006a2000c1e1900 */
[----:B------:R-:W-:Y:S01]  /*15b0*/  @!P1 LEA.HI.X R3, R8, R3, R0, 0x1, P6 ;  /* 0x0000000308039211 */ /* 0x000fe200030f0c00 */
[----:B---3--:R-:W-:-:S04]  /*15c0*/  @!P2 IMAD R22, R22, R10, RZ ;  /* 0x0000000a1616a224 */ /* 0x008fc800078e02ff */
[----:B------:R-:W3:Y:S01]  /*15d0*/  @!P5 LDC.64 R8, c[0x0][0x220] ;  /* 0x00008800ff08db82 */ /* 0x000ee20000000a00 */
[----:B------:R-:W-:Y:S01]  /*15e0*/  ISETP.GE.U32.AND P3, PT, R24, UR12, PT ;  /* 0x0000000c18007c0c */ /* 0x000fe2000bf66070 */
[----:B------:R-:W-:Y:S01]  /*15f0*/  VIADD R0, R50, 0x140 ;  /* 0x0000014032007836 */ /* 0x000fe20000000000 */
[----:B------:R-:W-:-:S05]  /*1600*/  SHF.R.S32.HI R30, RZ, 0x1f, R24 ;  /* 0x0000001fff1e7819 */ /* 0x000fca0000011418 */
[----:B------:R-:W3:Y:S01]  /*1610*/  @!P4 LDC.64 R20, c[0x0][0x270] ;  /* 0x00009c00ff14cb82 */ /* 0x000ee20000000a00 */
[C---:B------:R-:W-:Y:S01]  /*1620*/  @!P2 IMAD R51, R29.reuse, R11, R22 ;  /* 0x0000000b1d33a224 */ /* 0x040fe200078e0216 */
[----:B------:R-:W-:Y:S01]  /*1630*/  ISETP.GE.AND.EX P3, PT, R30, UR13, PT, P3 ;  /* 0x0000000d1e007c0c */ /* 0x000fe2000bf66330 */
[----:B------:R0:W2:Y:S01]  /*1640*/  @!P1 LDG.E R12, desc[UR14][R2.64] ;  /* 0x0000000e020c9981 */ /* 0x0000a2000c1e1900 */
        /* <DEDUP_REMOVED lines=11> */
[----:B------:R-:W-:Y:S01]  /*1700*/  @!P5 IMAD R31, R28, R5, R31 ;  /* 0x000000051c1fd224 */ /* 0x000fe200078e021f */
[----:B------:R-:W-:Y:S02]  /*1710*/  ISETP.GT.U32.OR P1, PT, R88, 0x22f, P6 ;  /* 0x0000022f5800780c */ /* 0x000fe40003724470 */
[----:B------:R-:W-:Y:S01]  /*1720*/  @!P2 IADD3 R11, R11, R51, RZ ;  /* 0x000000330b0ba210 */ /* 0x000fe20007ffe0ff */
[----:B------:R-:W-:Y:S01]  /*1730*/  @!P5 IMAD.WIDE.U32 R4, R28, R4, R22 ;  /* 0x000000041c04d225 */ /* 0x000fe200078e0016 */
[C---:B-1----:R-:W-:Y:S01]  /*1740*/  @!P2 LEA R6, P6, R10.reuse, R6, 0x1 ;  /* 0x000000060a06a211 */ /* 0x042fe200078c08ff */
[----:B------:R-:W1:Y:S03]  /*1750*/  @!P3 LDC.64 R22, c[0x0][0x270] ;  /* 0x00009c00ff16bb82 */ /* 0x000e660000000a00 */
[----:B------:R-:W-:-:S02]  /*1760*/  @!P2 LEA.HI.X R7, R10, R7, R11, 0x1, P6 ;  /* 0x000000070a07a211 */ /* 0x000fc400030f0c0b */
[----:B------:R-:W-:Y:S02]  /*1770*/  @!P5 IADD3 R5, R5, R31, RZ ;  /* 0x0000001f0505d210 */ /* 0x000fe40007ffe0ff */
[C---:B---3--:R-:W-:Y:S01]  /*1780*/  @!P5 LEA R8, P6, R4.reuse, R8, 0x1 ;  /* 0x000000080408d211 */ /* 0x048fe200078c08ff */
[----:B------:R-:W-:Y:S02]  /*1790*/  @!P4 IMAD R10, R27, R20, RZ ;  /* 0x000000141b0ac224 */ /* 0x000fe400078e02ff */
[----:B------:R-:W-:Y:S01]  /*17a0*/  IMAD.MOV.U32 R11, RZ, RZ, RZ ;  /* 0x000000ffff0b7224 */ /* 0x000fe200078e00ff */
[----:B------:R-:W-:Y:S01]  /*17b0*/  @!P5 LEA.HI.X R9, R4, R9, R5, 0x1, P6 ;  /* 0x000000090409d211 */ /* 0x000fe200030f0c05 */
[C---:B------:R-:W-:Y:S01]  /*17c0*/  @!P4 IMAD R27, R25.reuse, R21, R10 ;  /* 0x00000015191bc224 */ /* 0x040fe200078e020a */
[----:B------:R-:W-:Y:S02]  /*17d0*/  @!P4 MOV R4, R42 ;  /* 0x0000002a0004c202 */ /* 0x000fe40000000f00 */
[----:B------:R-:W-:Y:S01]  /*17e0*/  @!P4 MOV R5, R45 ;  /* 0x0000002d0005c202 */ /* 0x000fe20000000f00 */
[----:B------:R-:W-:Y:S01]  /*17f0*/  HFMA2.MMA R10, -RZ, RZ, 0, 0 ;  /* 0x00000000ff0a7435 */ /* 0x000fe200000001ff */
[----:B------:R3:W2:Y:S01]  /*1800*/  @!P2 LDG.E R11, desc[UR14][R6.64] ;  /* 0x0000000e060ba981 */ /* 0x0006a2000c1e1900 */
[----:B------:R-:W-:Y:S01]  /*1810*/  IADD3 R29, R50, 0x150, RZ ;  /* 0x00000150321d7810 */ /* 0x000fe20007ffe0ff */
[----:B------:R-:W-:-:S03]  /*1820*/  @!P4 IMAD.WIDE.U32 R20, R25, R20, R4 ;  /* 0x000000141914c225 */ /* 0x000fc600078e0004 */
[----:B------:R-:W-:Y:S01]  /*1830*/  ISETP.GE.U32.AND P2, PT, R29, UR12, PT ;  /* 0x0000000c1d007c0c */ /* 0x000fe2000bf46070 */
[----:B------:R-:W4:Y:S01]  /*1840*/  @!P3 LDC.64 R4, c[0x0][0x220] ;  /* 0x00008800ff04bb82 */ /* 0x000f220000000a00 */
[----:B------:R-:W-:Y:S01]  /*1850*/  @!P4 IMAD.IADD R21, R21, 0x1, R27 ;  /* 0x000000011515c824 */ /* 0x000fe200078e021b */
[----:B------:R-:W-:Y:S01]  /*1860*/  SHF.R.S32.HI R52, RZ, 0x1f, R29 ;  /* 0x0000001fff347819 */ /* 0x000fe2000001141d */
[----:B------:R1:W2:Y:S01]  /*1870*/  @!P5 LDG.E R10, desc[UR14][R8.64] ;  /* 0x0000000e080ad981 */ /* 0x0002a2000c1e1900 */
[----:B0-----:R-:W-:-:S04]  /*1880*/  @!P4 LEA R2, P6, R20, R2, 0x1 ;  /* 0x000000021402c211 */ /* 0x001fc800078c08ff */
[----:B---3--:R-:W0:Y:S01]  /*1890*/  @!P1 LDC.64 R6, c[0x0][0x270] ;  /* 0x00009c00ff069b82 */ /* 0x008e220000000a00 */
[----:B------:R-:W-:Y:S02]  /*18a0*/  ISETP.GE.AND.EX P2, PT, R52, UR13, PT, P2 ;  /* 0x0000000d34007c0c */ /* 0x000fe4000bf46320 */
[----:B------:R-:W-:Y:S02]  /*18b0*/  @!P4 LEA.HI.X R3, R20, R3, R21, 0x1, P6 ;  /* 0x000000031403c211 */ /* 0x000fe400030f0c15 */
[----:B-1----:R-:W-:Y:S02]  /*18c0*/  MOV R9, RZ ;  /* 0x000000ff00097202 */ /* 0x002fe40000000f00 */
[----:B------:R-:W-:Y:S01]  /*18d0*/  ISETP.GT.U32.OR P2, PT, R88, 0x22f, P2 ;  /* 0x0000022f5800780c */ /* 0x000fe20001744470 */
[----:B------:R-:W1:Y:S01]  /*18e0*/  @!P1 LDC.64 R20, c[0x0][0x220] ;  /* 0x00008800ff149b82 */ /* 0x000e620000000a00 */
[----:B------:R-:W-:Y:S02]  /*18f0*/  @!P3 IMAD R30, R30, R22, RZ ;  /* 0x000000161e1eb224 */ /* 0x000fe400078e02ff */
[----:B------:R3:W2:Y:S02]  /*1900*/  @!P4 LDG.E R9, desc[UR14][R2.64] ;  /* 0x0000000e0209c981 */ /* 0x0006a4000c1e1900 */
[----:B------:R-:W-:Y:S01]  /*1910*/  @!P3 IMAD R25, R24, R23, R30 ;  /* 0x000000171819b224 */ /* 0x000fe200078e021e */
[----:B------:R-:W-:-:S02]  /*1920*/  IADD3 R28, R50, 0x160, RZ ;  /* 0x00000160321c7810 */ /* 0x000fc40007ffe0ff */
[----:B---3--:R-:W-:Y:S02]  /*1930*/  @!P3 MOV R2, R42 ;  /* 0x0000002a0002b202 */ /* 0x008fe40000000f00 */
[----:B------:R-:W-:-:S03]  /*1940*/  @!P3 MOV R3, R45 ;  /* 0x0000002d0003b202 */ /* 0x000fc60000000f00 */
[----:B------:R-:W-:Y:S01]  /*1950*/  @!P3 IMAD.WIDE.U32 R22, R24, R22, R2 ;  /* 0x000000161816b225 */ /* 0x000fe200078e0002 */
[----:B------:R-:W-:Y:S02]  /*1960*/  ISETP.GE.U32.AND P4, PT, R28, UR12, PT ;  /* 0x0000000c1c007c0c */ /* 0x000fe4000bf86070 */
[----:B------:R-:W3:Y:S01]  /*1970*/  @!P2 LDC.64 R2, c[0x0][0x270] ;  /* 0x00009c00ff02ab82 */ /* 0x000ee20000000a00 */
[----:B------:R-:W-:Y:S01]  /*1980*/  SHF.R.S32.HI R31, RZ, 0x1f, R28 ;  /* 0x0000001fff1f7819 */ /* 0x000fe2000001141c */
[----:B------:R-:W-:Y:S01]  /*1990*/  @!P3 IMAD.IADD R8, R23, 0x1, R25 ;  /* 0x000000011708b824 */ /* 0x000fe200078e0219 */
[----:B------:R-:W-:Y:S01]  /*19a0*/  @!P1 MOV R24, R42 ;  /* 0x0000002a00189202 */ /* 0x000fe20000000f00 */
[-C--:B0-----:R-:W-:Y:S01]  /*19b0*/  @!P1 IMAD R26, R26, R6.reuse, RZ ;  /* 0x000000061a1a9224 */ /* 0x081fe200078e02ff */
[----:B------:R-:W-:Y:S02]  /*19c0*/  @!P1 MOV R25, R45 ;  /* 0x0000002d00199202 */ /* 0x000fe40000000f00 */
[----:B------:R-:W-:Y:S01]  /*19d0*/  IADD3 R51, R50, 0x170, RZ ;  /* 0x0000017032337810 */ /* 0x000fe20007ffe0ff */
[C---:B------:R-:W-:Y:S01]  /*19e0*/  @!P1 IMAD R27, R0.reuse, R7, R26 ;  /* 0x00000007001b9224 */ /* 0x040fe200078e021a */
[----:B------:R-:W-:Y:S01]  /*19f0*/  ISETP.GE.AND.EX P4, PT, R31, UR13, PT, P4 ;  /* 0x0000000d1f007c0c */ /* 0x000fe2000bf86340 */
[----:B------:R-:W-:Y:S01]  /*1a00*/  @!P1 IMAD.WIDE.U32 R6, R0, R6, R24 ;  /* 0x0000000600069225 */ /* 0x000fe200078e0018 */
[----:B------:R-:W-:-:S02]  /*1a10*/  ISETP.GE.U32.AND P5, PT, R51, UR12, PT ;  /* 0x0000000c33007c0c */ /* 0x000fc4000bfa6070 */
[----:B------:R-:W-:Y:S02]  /*1a20*/  SHF.R.S32.HI R30, RZ, 0x1f, R51 ;  /* 0x0000001fff1e7819 */ /* 0x000fe40000011433 */
[----:B----4-:R-:W-:Y:S02]  /*1a30*/  @!P3 LEA R4, P6, R22, R4, 0x1 ;  /* 0x000000041604b211 */ /* 0x010fe400078c08ff */
[----:B------:R-:W-:Y:S02]  /*1a40*/  ISETP.GT.U32.OR P4, PT, R88, 0x22f, P4 ;  /* 0x0000022f5800780c */ /* 0x000fe40002784470 */
[----:B------:R-:W-:Y:S01]  /*1a50*/  @!P3 LEA.HI.X R5, R22, R5, R8, 0x1, P6 ;  /* 0x000000051605b211 */ /* 0x000fe200030f0c08 */
[----:B------:R-:W-:Y:S01]  /*1a60*/  HFMA2.MMA R8, -RZ, RZ, 0, 0 ;  /* 0x00000000ff087435 */ /* 0x000fe200000001ff */
[----:B------:R-:W-:Y:S02]  /*1a70*/  ISETP.GE.AND.EX P5, PT, R30, UR13, PT, P5 ;  /* 0x0000000d1e007c0c */ /* 0x000fe4000bfa6350 */
[----:B------:R-:W-:-:S02]  /*1a80*/  @!P1 IADD3 R0, R7, R27, RZ ;  /* 0x0000001b07009210 */ /* 0x000fc40007ffe0ff */
[----:B------:R-:W0:Y:S01]  /*1a90*/  @!P2 LDC.64 R26, c[0x0][0x220] ;  /* 0x00008800ff1aab82 */ /* 0x000e220000000a00 */
[----:B-1----:R-:W-:Y:S02]  /*1aa0*/  @!P1 LEA R20, P6, R6, R20, 0x1 ;  /* 0x0000001406149211 */ /* 0x002fe400078c08ff */
[----:B------:R-:W-:Y:S02]  /*1ab0*/  ISETP.GT.U32.OR P5, PT, R88, 0x22f, P5 ;  /* 0x0000022f5800780c */ /* 0x000fe40002fa4470 */
[----:B------:R-:W-:Y:S02]  /*1ac0*/  @!P1 LEA.HI.X R21, R6, R21, R0, 0x1, P6 ;  /* 0x0000001506159211 */ /* 0x000fe400030f0c00 */
[----:B------:R-:W-:Y:S01]  /*1ad0*/  CS2R R6, SRZ ;  /* 0x0000000000067805 */ /* 0x000fe2000001ff00 */
[----:B------:R1:W4:Y:S01]  /*1ae0*/  @!P3 LDG.E R8, desc[UR14][R4.64] ;  /* 0x0000000e0408b981 */ /* 0x000322000c1e1900 */
[----:B------:R-:W-:Y:S01]  /*1af0*/  IADD3 R54, R50, 0x180, RZ ;  /* 0x0000018032367810 */ /* 0x000fe20007ffe0ff */
[----:B---3--:R-:W-:Y:S01]  /*1b00*/  @!P2 IMAD R52, R52, R2, RZ ;  /* 0x000000023434a224 */ /* 0x008fe200078e02ff */
[----:B------:R-:W3:Y:S02]  /*1b10*/  @!P4 LDC.64 R22, c[0x0][0x220] ;  /* 0x00008800ff16cb82 */ /* 0x000ee40000000a00 */
[----:B------:R1:W4:Y:S01]  /*1b20*/  @!P1 LDG.E R7, desc[UR14][R20.64] ;  /* 0x0000000e14079981 */ /* 0x000322000c1e1900 */
[----:B------:R-:W-:-:S05]  /*1b30*/  ISETP.GE.U32.AND P3, PT, R54, UR12, PT ;  /* 0x0000000c36007c0c */ /* 0x000fca000bf66070 */
[----:B-1----:R-:W1:Y:S01]  /*1b40*/  @!P4 LDC.64 R4, c[0x0][0x270] ;  /* 0x00009c00ff04cb82 */ /* 0x002e620000000a00 */
[----:B------:R-:W-:Y:S02]  /*1b50*/  SHF.R.S32.HI R55, RZ, 0x1f, R54 ;  /* 0x0000001fff377819 */ /* 0x000fe40000011436 */
[----:B------:R-:W-:Y:S02]  /*1b60*/  @!P2 MOV R20, R42 ;  /* 0x0000002a0014a202 */ /* 0x000fe40000000f00 */
[----:B------:R-:W-:-:S03]  /*1b70*/  @!P2 MOV R21, R45 ;  /* 0x0000002d0015a202 */ /* 0x000fc60000000f00 */
[----:B------:R-:W5:Y:S01]  /*1b80*/  @!P5 LDC.64 R24, c[0x0][0x270] ;  /* 0x00009c00ff18db82 */ /* 0x000f620000000a00 */
[----:B------:R-:W-:Y:S01]  /*1b90*/  @!P2 IMAD R57, R29, R3, R52 ;  /* 0x000000031d39a224 */ /* 0x000fe200078e0234 */
[----:B------:R-:W-:Y:S01]  /*1ba0*/  ISETP.GE.AND.EX P3, PT, R55, UR13, PT, P3 ;  /* 0x0000000d37007c0c */ /* 0x000fe2000bf66330 */
[----:B------:R-:W-:-:S03]  /*1bb0*/  @!P2 IMAD.WIDE.U32 R2, R29, R2, R20 ;  /* 0x000000021d02a225 */ /* 0x000fc600078e0014 */
[----:B------:R-:W-:Y:S01]  /*1bc0*/  ISETP.GT.U32.OR P3, PT, R88, 0x22f, P3 ;  /* 0x0000022f5800780c */ /* 0x000fe20001f64470 */
[----:B------:R-:W-:Y:S01]  /*1bd0*/  VIADD R52, R50, 0x190 ;  /* 0x0000019032347836 */ /* 0x000fe20000000000 */
[----:B------:R-:W-:Y:S02]  /*1be0*/  @!P2 IADD3 R0, R3, R57, RZ ;  /* 0x000000390300a210 */ /* 0x000fe40007ffe0ff */
[----:B0-----:R-:W-:Y:S02]  /*1bf0*/  @!P2 LEA R26, P6, R2, R26, 0x1 ;  /* 0x0000001a021aa211 */ /* 0x001fe400078c08ff */
[----:B------:R-:W-:Y:S02]  /*1c00*/  ISETP.GE.U32.AND P1, PT, R52, UR12, PT ;  /* 0x0000000c34007c0c */ /* 0x000fe4000bf26070 */
[----:B------:R-:W-:Y:S02]  /*1c10*/  SHF.R.S32.HI R53, RZ, 0x1f, R52 ;  /* 0x0000001fff357819 */ /* 0x000fe40000011434 */
[----:B------:R-:W-:-:S02]  /*1c20*/  @!P2 LEA.HI.X R27, R2, R27, R0, 0x1, P6 ;  /* 0x0000001b021ba211 */ /* 0x000fc400030f0c00 */
[----:B------:R-:W0:Y:S01]  /*1c30*/  @!P5 LDC.64 R2, c[0x0][0x220] ;  /* 0x00008800ff02db82 */ /* 0x000e220000000a00 */
[----:B------:R-:W-:Y:S01]  /*1c40*/  ISETP.GE.AND.EX P1, PT, R53, UR13, PT, P1 ;  /* 0x0000000d35007c0c */ /* 0x000fe2000bf26310 */
[----:B-1----:R-:W-:Y:S01]  /*1c50*/  @!P4 IMAD R31, R31, R4, RZ ;  /* 0x000000041f1fc224 */ /* 0x002fe200078e02ff */
[----:B------:R1:W4:Y:S02]  /*1c60*/  @!P2 LDG.E R6, desc[UR14][R26.64] ;  /* 0x0000000e1a06a981 */ /* 0x000324000c1e1900 */
[----:B------:R-:W-:-:S03]  /*1c70*/  ISETP.GT.U32.OR P1, PT, R88, 0x22f, P1 ;  /* 0x0000022f5800780c */ /* 0x000fc60000f24470 */
[----:B------:R-:W0:Y:S01]  /*1c80*/  @!P3 LDC.64 R20, c[0x0][0x270] ;  /* 0x00009c00ff14bb82 */ /* 0x000e220000000a00 */
[----:B------:R-:W-:Y:S01]  /*1c90*/  @!P4 IMAD R57, R28, R5, R31 ;  /* 0x000000051c39c224 */ /* 0x000fe200078e021f */
[----:B-1----:R-:W-:Y:S02]  /*1ca0*/  @!P4 MOV R26, R42 ;  /* 0x0000002a001ac202 */ /* 0x002fe40000000f00 */
[----:B------:R-:W-:Y:S01]  /*1cb0*/  @!P4 MOV R27, R45 ;  /* 0x0000002d001bc202 */ /* 0x000fe20000000f00 */
[----:B-----5:R-:W-:Y:S01]  /*1cc0*/  @!P5 IMAD R30, R30, R24, RZ ;  /* 0x000000181e1ed224 */ /* 0x020fe200078e02ff */
[----:B------:R-:W-:Y:S01]  /*1cd0*/  IADD3 R0, R50, 0x1a0, RZ ;  /* 0x000001a032007810 */ /* 0x000fe20007ffe0ff */
[----:B------:R-:W-:-:S03]  /*1ce0*/  @!P4 IMAD.WIDE.U32 R4, R28, R4, R26 ;  /* 0x000000041c04c225 */ /* 0x000fc600078e001a */
[----:B------:R-:W-:Y:S01]  /*1cf0*/  ISETP.GE.U32.AND P2, PT, R0, UR12, PT ;  /* 0x0000000c00007c0c */ /* 0x000fe2000bf46070 */
[----:B------:R-:W1:Y:S01]  /*1d00*/  @!P1 LDC.64 R28, c[0x0][0x270] ;  /* 0x00009c00ff1c9b82 */ /* 0x000e620000000a00 */
[----:B------:R-:W-:Y:S01]  /*1d10*/  SHF.R.S32.HI R56, RZ, 0x1f, R0 ;  /* 0x0000001fff387819 */ /* 0x000fe20000011400 */
[----:B------:R-:W-:Y:S01]  /*1d20*/  @!P5 IMAD R61, R51, R25, R30 ;  /* 0x00000019333dd224 */ /* 0x000fe200078e021e */
[----:B------:R-:W-:Y:S01]  /*1d30*/  @!P5 MOV R31, R45 ;  /* 0x0000002d001fd202 */ /* 0x000fe20000000f00 */
[----:B------:R-:W-:Y:S01]  /*1d40*/  @!P5 IMAD.MOV.U32 R30, RZ, RZ, R42 ;  /* 0x000000ffff1ed224 */ /* 0x000fe200078e002a */
[----:B------:R-:W-:Y:S02]  /*1d50*/  @!P4 IADD3 R5, R5, R57, RZ ;  /* 0x000000390505c210 */ /* 0x000fe40007ffe0ff */
[----:B---3--:R-:W-:Y:S01]  /*1d60*/  @!P4 LEA R22, P6, R4, R22, 0x1 ;  /* 0x000000160416c211 */ /* 0x008fe200078c08ff */
[----:B------:R-:W-:Y:S01]  /*1d70*/  @!P5 IMAD.WIDE.U32 R24, R51, R24, R30 ;  /* 0x000000183318d225 */ /* 0x000fe200078e001e */
[----:B------:R-:W-:Y:S01]  /*1d80*/  ISETP.GE.AND.EX P2, PT, R56, UR13, PT, P2 ;  /* 0x0000000d38007c0c */ /* 0x000fe2000bf46320 */
[----:B------:R-:W3:Y:S01]  /*1d90*/  @!P3 LDC.64 R26, c[0x0][0x220] ;  /* 0x00008800ff1abb82 */ /* 0x000ee20000000a00 */
[----:B------:R-:W-:Y:S01]  /*1da0*/  @!P4 LEA.HI.X R23, R4, R23, R5, 0x1, P6 ;  /* 0x000000170417c211 */ /* 0x000fe200030f0c05 */
[----:B------:R-:W-:Y:S01]  /*1db0*/  HFMA2.MMA R5, -RZ, RZ, 0, 0 ;  /* 0x00000000ff057435 */ /* 0x000fe200000001ff */
[----:B------:R-:W-:-:S02]  /*1dc0*/  ISETP.GT.U32.OR P2, PT, R88, 0x22f, P2 ;  /* 0x0000022f5800780c */ /* 0x000fc40001744470 */
[----:B------:R-:W-:Y:S02]  /*1dd0*/  @!P5 IADD3 R4, R25, R61, RZ ;  /* 0x0000003d1904d210 */ /* 0x000fe40007ffe0ff */
[----:B0-----:R-:W-:Y:S01]  /*1de0*/  @!P5 LEA R2, P6, R24, R2, 0x1 ;  /* 0x000000021802d211 */ /* 0x001fe200078c08ff */
[----:B------:R-:W-:-:S03]  /*1df0*/  @!P3 IMAD R55, R55, R20, RZ ;  /* 0x000000143737b224 */ /* 0x000fc600078e02ff */
[----:B------:R-:W-:Y:S01]  /*1e00*/  @!P5 LEA.HI.X R3, R24, R3, R4, 0x1, P6 ;  /* 0x000000031803d211 */ /* 0x000fe200030f0c04 */
[----:B------:R0:W5:Y:S01]  /*1e10*/  @!P4 LDG.E R5, desc[UR14][R22.64] ;  /* 0x0000000e1605c981 */ /* 0x000162000c1e1900 */
[----:B------:R-:W-:Y:S01]  /*1e20*/  @!P3 MOV R24, R42 ;  /* 0x0000002a0018b202 */ /* 0x000fe20000000f00 */
[----:B------:R-:W-:Y:S01]  /*1e30*/  @!P3 IMAD.MOV.U32 R25, RZ, RZ, R45 ;  /* 0x000000ffff19b224 */ /* 0x000fe200078e002d */
[----:B------:R-:W-:Y:S01]  /*1e40*/  HFMA2.MMA R4, -RZ, RZ, 0, 0 ;  /* 0x00000000ff047435 */ /* 0x000fe200000001ff */
[----:B------:R-:W-:Y:S01]  /*1e50*/  @!P3 IMAD R31, R54, R21, R55 ;  /* 0x00000015361fb224 */ /* 0x000fe200078e0237 */
[----:B------:R-:W-:Y:S01]  /*1e60*/  IADD3 R51, R50, 0x1b0, RZ ;  /* 0x000001b032337810 */ /* 0x000fe20007ffe0ff */
[----:B------:R-:W-:Y:S02]  /*1e70*/  @!P3 IMAD.WIDE.U32 R24, R54, R20, R24 ;  /* 0x000000143618b225 */ /* 0x000fe400078e0018 */
[----:B------:R-:W3:Y:S01]  /*1e80*/  @!P2 LDC.64 R20, c[0x0][0x270] ;  /* 0x00009c00ff14ab82 */ /* 0x000ee20000000a00 */
[----:B------:R-:W-:-:S07]  /*1e90*/  ISETP.GE.U32.AND P4, PT, R51, UR12, PT ;  /* 0x0000000c33007c0c */ /* 0x000fce000bf86070 */
[----:B0-----:R-:W0:Y:S01]  /*1ea0*/  @!P1 LDC.64 R22, c[0x0][0x220] ;  /* 0x00008800ff169b82 */ /* 0x001e220000000a00 */
[----:B------:R-:W-:Y:S01]  /*1eb0*/  SHF.R.S32.HI R55, RZ, 0x1f, R51 ;  /* 0x0000001fff377819 */ /* 0x000fe20000011433 */
[----:B------:R3:W5:Y:S01]  /*1ec0*/  @!P5 LDG.E R4, desc[UR14][R2.64] ;  /* 0x0000000e0204d981 */ /* 0x000762000c1e1900 */
[----:B-1----:R-:W-:Y:S02]  /*1ed0*/  @!P1 IMAD R53, R53, R28, RZ ;  /* 0x0000001c35359224 */ /* 0x002fe400078e02ff */
[----:B------:R-:W-:Y:S02]  /*1ee0*/  ISETP.GE.AND.EX P4, PT, R55, UR13, PT, P4 ;  /* 0x0000000d37007c0c */ /* 0x000fe4000bf86340 */
[----:B------:R-:W-:Y:S01]  /*1ef0*/  @!P3 IADD3 R25, R25, R31, RZ ;  /* 0x0000001f1919b210 */ /* 0x000fe20007ffe0ff */
[----:B------:R-:W-:Y:S01]  /*1f00*/  @!P1 IMAD R53, R52, R29, R53 ;  /* 0x0000001d34359224 */ /* 0x000fe200078e0235 */
[----:B------:R-:W-:Y:S02]  /*1f10*/  ISETP.GT.U32.OR P4, PT, R88, 0x22f, P4 ;  /* 0x0000022f5800780c */ /* 0x000fe40002784470 */
[----:B---3--:R-:W-:-:S02]  /*1f20*/  @!P1 MOV R2, R42 ;  /* 0x0000002a00029202 */ /* 0x008fc40000000f00 */
[----:B------:R-:W-:Y:S02]  /*1f30*/  @!P1 MOV R3, R45 ;  /* 0x0000002d00039202 */ /* 0x000fe40000000f00 */
[----:B------:R-:W-:Y:S01]  /*1f40*/  @!P3 LEA R26, P6, R24, R26, 0x1 ;  /* 0x0000001a181ab211 */ /* 0x000fe200078c08ff */
[----:B------:R-:W-:Y:S01]  /*1f50*/  @!P1 IMAD.WIDE.U32 R28, R52, R28, R2 ;  /* 0x0000001c341c9225 */ /* 0x000fe200078e0002 */
[----:B------:R-:W-:Y:S02]  /*1f60*/  HFMA2.MMA R3, -RZ, RZ, 0, 0 ;  /* 0x00000000ff037435 */ /* 0x000fe400000001ff */
[----:B------:R-:W-:Y:S02]  /*1f70*/  @!P3 LEA.HI.X R27, R24, R27, R25, 0x1, P6 ;  /* 0x0000001b181bb211 */ /* 0x000fe400030f0c19 */
[----:B------:R-:W1:Y:S01]  /*1f80*/  @!P2 LDC.64 R24, c[0x0][0x220] ;  /* 0x00008800ff18ab82 */ /* 0x000e620000000a00 */
[----:B------:R-:W-:Y:S01]  /*1f90*/  VIADD R58, R50, 0x1d0 ;  /* 0x000001d0323a7836 */ /* 0x000fe20000000000 */
[----:B------:R-:W-:-:S02]  /*1fa0*/  @!P1 IADD3 R29, R29, R53, RZ ;  /* 0x000000351d1d9210 */ /* 0x000fc40007ffe0ff */
[----:B0-----:R-:W-:Y:S02]  /*1fb0*/  @!P1 LEA R22, P5, R28, R22, 0x1 ;  /* 0x000000161c169211 */ /* 0x001fe400078a08ff */
[----:B------:R-:W-:Y:S01]  /*1fc0*/  IADD3 R54, R50, 0x1c0, RZ ;  /* 0x000001c032367810 */ /* 0x000fe20007ffe0ff */
[----:B------:R0:W3:Y:S01]  /*1fd0*/  @!P3 LDG.E R3, desc[UR14][R26.64] ;  /* 0x0000000e1a03b981 */ /* 0x0000e2000c1e1900 */
[----:B------:R-:W-:Y:S01]  /*1fe0*/  @!P1 LEA.HI.X R23, R28, R23, R29, 0x1, P5 ;  /* 0x000000171c179211 */ /* 0x000fe200028f0c1d */
[----:B------:R-:W-:Y:S01]  /*1ff0*/  @!P2 IMAD R2, R56, R20, RZ ;  /* 0x000000143802a224 */ /* 0x000fe200078e02ff */
[----:B------:R-:W2:Y:S01]  /*2000*/  @!P4 LDC.64 R52, c[0x0][0x270] ;  /* 0x00009c00ff34cb82 */ /* 0x000ea20000000a00 */
[----:B------:R-:W-:Y:S02]  /*2010*/  ISETP.GE.U32.AND P5, PT, R54, UR12, PT ;  /* 0x0000000c36007c0c */ /* 0x000fe4000bfa6070 */
[----:B------:R-:W-:Y:S02]  /*2020*/  ISETP.GE.U32.AND P3, PT, R58, UR12, PT ;  /* 0x0000000c3a007c0c */ /* 0x000fe4000bf66070 */
[----:B------:R-:W-:-:S02]  /*2030*/  SHF.R.S32.HI R57, RZ, 0x1f, R54 ;  /* 0x0000001fff397819 */ /* 0x000fc40000011436 */
[----:B------:R-:W-:Y:S02]  /*2040*/  SHF.R.S32.HI R56, RZ, 0x1f, R58 ;  /* 0x0000001fff387819 */ /* 0x000fe4000001143a */
[----:B------:R-:W-:Y:S02]  /*2050*/  ISETP.GE.AND.EX P5, PT, R57, UR13, PT, P5 ;  /* 0x0000000d39007c0c */ /* 0x000fe4000bfa6350 */
[----:B------:R-:W-:Y:S02]  /*2060*/  ISETP.GE.AND.EX P3, PT, R56, UR13, PT, P3 ;  /* 0x0000000d38007c0c */ /* 0x000fe4000bf66330 */
[----:B0-----:R-:W-:Y:S02]  /*2070*/  @!P2 MOV R26, R42 ;  /* 0x0000002a001aa202 */ /* 0x001fe40000000f00 */
[----:B------:R-:W-:Y:S02]  /*2080*/  @!P2 MOV R27, R45 ;  /* 0x0000002d001ba202 */ /* 0x000fe40000000f00 */
[----:B------:R-:W-:-:S02]  /*2090*/  ISETP.GT.U32.OR P5, PT, R88, 0x22f, P5 ;  /* 0x0000022f5800780c */ /* 0x000fc40002fa4470 */
[----:B------:R-:W-:Y:S01]  /*20a0*/  ISETP.GT.U32.OR P3, PT, R88, 0x22f, P3 ;  /* 0x0000022f5800780c */ /* 0x000fe20001f64470 */
[C---:B------:R-:W-:Y:S02]  /*20b0*/  @!P2 IMAD R29, R0.reuse, R21, R2 ;  /* 0x00000015001da224 */ /* 0x040fe400078e0202 */
[----:B------:R-:W-:Y:S01]  /*20c0*/  @!P2 IMAD.WIDE.U32 R20, R0, R20, R26 ;  /* 0x000000140014a225 */ /* 0x000fe200078e001a */
[----:B------:R-:W-:-:S04]  /*20d0*/  MOV R2, RZ ;  /* 0x000000ff00027202 */ /* 0x000fc80000000f00 */
[----:B------:R-:W-:Y:S02]  /*20e0*/  @!P2 IADD3 R0, R21, R29, RZ ;  /* 0x0000001d1500a210 */ /* 0x000fe40007ffe0ff */
[----:B-1----:R-:W-:Y:S01]  /*20f0*/  @!P2 LEA R24, P6, R20, R24, 0x1 ;  /* 0x000000181418a211 */ /* 0x002fe200078c08ff */
[----:B------:R-:W0:Y:S01]  /*2100*/  @!P4 LDC.64 R28, c[0x0][0x220] ;  /* 0x00008800ff1ccb82 */ /* 0x000e220000000a00 */
[----:B------:R-:W-:Y:S01]  /*2110*/  IADD3 R64, R50, 0x1e0, RZ ;  /* 0x000001e032407810 */ /* 0x000fe20007ffe0ff */
[----:B------:R1:W3:Y:S01]  /*2120*/  @!P1 LDG.E R2, desc[UR14][R22.64] ;  /* 0x0000000e16029981 */ /* 0x0002e2000c1e1900 */
[----:B------:R-:W-:Y:S01]  /*2130*/  @!P2 LEA.HI.X R25, R20, R25, R0, 0x1, P6 ;  /* 0x000000191419a211 */ /* 0x000fe200030f0c00 */
[----:B--2---:R-:W-:Y:S01]  /*2140*/  @!P4 IMAD R0, R55, R52, RZ ;  /* 0x000000343700c224 */ /* 0x004fe200078e02ff */
[----:B------:R-:W-:-:S03]  /*2150*/  ISETP.GE.U32.AND P1, PT, R64, UR12, PT ;  /* 0x0000000c40007c0c */ /* 0x000fc6000bf26070 */
[----:B------:R-:W2:Y:S01]  /*2160*/  @!P5 LDC.64 R30, c[0x0][0x270] ;  /* 0x00009c00ff1edb82 */ /* 0x000ea20000000a00 */
[----:B------:R-:W-:Y:S01]  /*2170*/  SHF.R.S32.HI R66, RZ, 0x1f, R64 ;  /* 0x0000001fff427819 */ /* 0x000fe20000011440 */
[----:B------:R-:W-:-:S06]  /*2180*/  @!P4 IMAD R55, R51, R53, R0 ;  /* 0x000000353337c224 */ /* 0x000fcc00078e0200 */
[----:B------:R-:W2:Y:S01]  /*2190*/  @!P3 LDC.64 R20, c[0x0][0x270] ;  /* 0x00009c00ff14bb82 */ /* 0x000ea20000000a00 */
[----:B------:R-:W-:Y:S01]  /*21a0*/  ISETP.GE.AND.EX P1, PT, R66, UR13, PT, P1 ;  /* 0x0000000d42007c0c */ /* 0x000fe2000bf26310 */
[----:B------:R-:W-:Y:S01]  /*21b0*/  VIADD R61, R50, 0x1f0 ;  /* 0x000001f0323d7836 */ /* 0x000fe20000000000 */
[----:B------:R-:W-:Y:S01]  /*21c0*/  HFMA2.MMA R0, -RZ, RZ, 0, 0 ;  /* 0x00000000ff007435 */ /* 0x000fe200000001ff */
[----:B------:R-:W-:Y:S02]  /*21d0*/  @!P4 MOV R26, R42 ;  /* 0x0000002a001ac202 */ /* 0x000fe40000000f00 */
[----:B------:R-:W-:Y:S02]  /*21e0*/  ISETP.GT.U32.OR P1, PT, R88, 0x22f, P1 ;  /* 0x0000022f5800780c */ /* 0x000fe40000f24470 */
[----:B------:R-:W-:Y:S01]  /*21f0*/  @!P4 MOV R27, R45 ;  /* 0x0000002d001bc202 */ /* 0x000fe20000000f00 */
[----:B-1----:R-:W1:Y:S01]  /*2200*/  @!P5 LDC.64 R22, c[0x0][0x220] ;  /* 0x00008800ff16db82 */ /* 0x002e620000000a00 */
[----:B------:R-:W-:-:S02]  /*2210*/  ISETP.GE.U32.AND P6, PT, R61, UR12, PT ;  /* 0x0000000c3d007c0c */ /* 0x000fc4000bfc6070 */
[----:B------:R-:W-:Y:S01]  /*2220*/  SHF.R.S32.HI R63, RZ, 0x1f, R61 ;  /* 0x0000001fff3f7819 */ /* 0x000fe2000001143d */
[----:B------:R-:W-:Y:S01]  /*2230*/  @!P4 IMAD.WIDE.U32 R52, R51, R52, R26 ;  /* 0x000000343334c225 */ /* 0x000fe200078e001a */
[----:B------:R0:W3:Y:S02]  /*2240*/  @!P2 LDG.E R0, desc[UR14][R24.64] ;  /* 0x0000000e1800a981 */ /* 0x0000e4000c1e1900 */
[----:B------:R-:W-:Y:S02]  /*2250*/  ISETP.GE.AND.EX P6, PT, R63, UR13, PT, P6 ;  /* 0x0000000d3f007c0c */ /* 0x000fe4000bfc6360 */
[----:B------:R-:W-:Y:S01]  /*2260*/  @!P4 IADD3 R51, R53, R55, RZ ;  /* 0x000000373533c210 */ /* 0x000fe20007ffe0ff */
[----:B------:R-:W1:Y:S01]  /*2270*/  @!P1 LDC.64 R26, c[0x0][0x270] ;  /* 0x00009c00ff1a9b82 */ /* 0x000e620000000a00 */
[----:B------:R-:W-:Y:S02]  /*2280*/  ISETP.GT.U32.OR P2, PT, R88, 0x22f, P6 ;  /* 0x0000022f5800780c */ /* 0x000fe40003744470 */
[----:B0-----:R-:W-:-:S05]  /*2290*/  @!P4 LEA R28, P6, R52, R28, 0x1 ;  /* 0x0000001c341cc211 */ /* 0x001fca00078c08ff */
[----:B------:R-:W0:Y:S01]  /*22a0*/  @!P3 LDC.64 R24, c[0x0][0x220] ;  /* 0x00008800ff18bb82 */ /* 0x000e220000000a00 */
[----:B--2---:R-:W-:Y:S01]  /*22b0*/  @!P5 IMAD R57, R57, R30, RZ ;  /* 0x0000001e3939d224 */ /* 0x004fe200078e02ff */
[----:B------:R-:W-:Y:S01]  /*22c0*/  @!P4 LEA.HI.X R29, R52, R29, R51, 0x1, P6 ;  /* 0x0000001d341dc211 */ /* 0x000fe200030f0c33 */
[----:B------:R-:W-:Y:S01]  /*22d0*/  @!P3 IMAD R56, R56, R20, RZ ;  /* 0x000000143838b224 */ /* 0x000fe200078e02ff */
[-C--:B------:R-:W-:Y:S02]  /*22e0*/  @!P5 MOV R52, R42.reuse ;  /* 0x0000002a0034d202 */ /* 0x080fe40000000f00 */
[----:B------:R-:W-:Y:S01]  /*22f0*/  @!P5 MOV R53, R45 ;  /* 0x0000002d0035d202 */ /* 0x000fe20000000f00 */
[----:B------:R-:W-:Y:S01]  /*2300*/  @!P5 IMAD R67, R54, R31, R57 ;  /* 0x0000001f3643d224 */ /* 0x000fe200078e0239 */
[----:B------:R-:W-:Y:S01]  /*2310*/  @!P3 MOV R57, R45 ;  /* 0x0000002d0039b202 */ /* 0x000fe20000000f00 */
[----:B------:R-:W-:Y:S01]  /*2320*/  @!P3 IMAD R69, R58, R21, R56 ;  /* 0x000000153a45b224 */ /* 0x000fe200078e0238 */
[----:B------:R-:W-:Y:S01]  /*2330*/  @!P3 MOV R56, R42 ;  /* 0x0000002a0038b202 */ /* 0x000fe20000000f00 */
[----:B------:R-:W-:-:S02]  /*2340*/  @!P5 IMAD.WIDE.U32 R30, R54, R30, R52 ;  /* 0x0000001e361ed225 */ /* 0x000fc400078e0034 */
[----:B------:R-:W2:Y:S02]  /*2350*/  @!P1 LDC.64 R52, c[0x0][0x220] ;  /* 0x00008800ff349b82 */ /* 0x000ea40000000a00 */
[----:B------:R-:W-:Y:S01]  /*2360*/  @!P3 IMAD.WIDE.U32 R56, R58, R20, R56 ;  /* 0x000000143a38b225 */ /* 0x000fe200078e0038 */
[----:B------:R-:W-:Y:S01]  /*2370*/  HFMA2.MMA R58, -RZ, RZ, 0, 0 ;  /* 0x00000000ff3a7435 */ /* 0x000fe200000001ff */
[----:B------:R-:W-:Y:S02]  /*2380*/  @!P5 IADD3 R21, R31, R67, RZ ;  /* 0x000000431f15d210 */ /* 0x000fe40007ffe0ff */
[----:B------:R-:W-:Y:S01]  /*2390*/  IMAD.MOV.U32 R51, RZ, RZ, RZ ;  /* 0x000000ffff337224 */ /* 0x000fe200078e00ff */
[C---:B-1----:R-:W-:Y:S01]  /*23a0*/  @!P5 LEA R22, P6, R30.reuse, R22, 0x1 ;  /* 0x000000161e16d211 */ /* 0x042fe200078c08ff */
[----:B------:R-:W1:Y:S01]  /*23b0*/  @!P2 LDC.64 R54, c[0x0][0x270] ;  /* 0x00009c00ff36ab82 */ /* 0x000e620000000a00 */
[----:B------:R-:W-:Y:S02]  /*23c0*/  @!P3 IADD3 R20, R57, R69, RZ ;  /* 0x000000453914b210 */ /* 0x000fe40007ffe0ff */
[----:B------:R-:W-:Y:S01]  /*23d0*/  @!P5 LEA.HI.X R23, R30, R23, R21, 0x1, P6 ;  /* 0x000000171e17d211 */ /* 0x000fe200030f0c15 */
[----:B------:R-:W3:Y:S01]  /*23e0*/  @!P4 LDG.E R51, desc[UR14][R28.64] ;  /* 0x0000000e1c33c981 */ /* 0x000ee2000c1e1900 */
[----:B0-----:R-:W-:Y:S01]  /*23f0*/  @!P3 LEA R24, P4, R56, R24, 0x1 ;  /* 0x000000183818b211 */ /* 0x001fe200078808ff */
[----:B------:R-:W-:-:S02]  /*2400*/  @!P1 IMAD R66, R66, R26, RZ ;  /* 0x0000001a42429224 */ /* 0x000fc400078e02ff */
[----:B------:R0:W3:Y:S01]  /*2410*/  @!P5 LDG.E R58, desc[UR14][R22.64] ;  /* 0x0000000e163ad981 */ /* 0x0000e2000c1e1900 */
[----:B------:R-:W-:Y:S02]  /*2420*/  @!P3 LEA.HI.X R25, R56, R25, R20, 0x1, P4 ;  /* 0x000000193819b211 */ /* 0x000fe400020f0c14 */
[----:B------:R-:W4:Y:S01]  /*2430*/  @!P2 LDC.64 R20, c[0x0][0x220] ;  /* 0x00008800ff14ab82 */ /* 0x000f220000000a00 */
[----:B------:R-:W-:Y:S01]  /*2440*/  MOV R56, RZ ;  /* 0x000000ff00387202 */ /* 0x000fe20000000f00 */
[----:B------:R-:W-:Y:S01]  /*2450*/  @!P1 IMAD R27, R64, R27, R66 ;  /* 0x0000001b401b9224 */ /* 0x000fe200078e0242 */
[----:B0-----:R-:W-:Y:S01]  /*2460*/  @!P1 MOV R23, R45 ;  /* 0x0000002d00179202 */ /* 0x001fe20000000f00 */
[----:B------:R-:W-:-:S03]  /*2470*/  @!P1 IMAD.MOV.U32 R22, RZ, RZ, R42 ;  /* 0x000000ffff169224 */ /* 0x000fc600078e002a */
[----:B------:R2:W3:Y:S01]  /*2480*/  @!P3 LDG.E R56, desc[UR14][R24.64] ;  /* 0x0000000e1838b981 */ /* 0x0004e2000c1e1900 */
[----:B------:R-:W-:-:S05]  /*2490*/  @!P1 IMAD.WIDE.U32 R22, R64, R26, R22 ;  /* 0x0000001a40169225 */ /* 0x000fca00078e0016 */
[----:B------:R-:W-:Y:S02]  /*24a0*/  @!P1 IADD3 R26, R23, R27, RZ ;  /* 0x0000001b171a9210 */ /* 0x000fe40007ffe0ff */
[C---:B--2---:R-:W-:Y:S01]  /*24b0*/  @!P1 LEA R24, P3, R22.reuse, R52, 0x1 ;  /* 0x0000003416189211 */ /* 0x044fe200078608ff */
[----:B-1----:R-:W-:Y:S01]  /*24c0*/  @!P2 IMAD R28, R63, R54, RZ ;  /* 0x000000363f1ca224 */ /* 0x002fe200078e02ff */
[----:B------:R-:W-:Y:S02]  /*24d0*/  @!P2 MOV R23, R45 ;  /* 0x0000002d0017a202 */ /* 0x000fe40000000f00 */
[----:B------:R-:W-:Y:S02]  /*24e0*/  @!P1 LEA.HI.X R25, R22, R53, R26, 0x1, P3 ;  /* 0x0000003516199211 */ /* 0x000fe400018f0c1a */
[----:B------:R-:W-:Y:S02]  /*24f0*/  @!P2 MOV R22, R42 ;  /* 0x0000002a0016a202 */ /* 0x000fe40000000f00 */
[----:B------:R-:W-:Y:S01]  /*2500*/  CS2R R52, SRZ ;  /* 0x0000000000347805 */ /* 0x000fe2000001ff00 */
[----:B------:R-:W-:-:S02]  /*2510*/  @!P2 IMAD R55, R61, R55, R28 ;  /* 0x000000373d37a224 */ /* 0x000fc400078e021c */
[----:B------:R-:W-:-:S03]  /*2520*/  @!P2 IMAD.WIDE.U32 R22, R61, R54, R22 ;  /* 0x000000363d16a225 */ /* 0x000fc600078e0016 */
[----:B------:R0:W2:Y:S02]  /*2530*/  @!P1 LDG.E R52, desc[UR14][R24.64] ;  /* 0x0000000e18349981 */ /* 0x0000a4000c1e1900 */
[----:B------:R-:W-:Y:S02]  /*2540*/  @!P2 IADD3 R23, R23, R55, RZ ;  /* 0x000000371717a210 */ /* 0x000fe40007ffe0ff */
[----:B----4-:R-:W-:-:S04]  /*2550*/  @!P2 LEA R20, P1, R22, R20, 0x1 ;  /* 0x000000141614a211 */ /* 0x010fc800078208ff */
[----:B------:R-:W-:-:S05]  /*2560*/  @!P2 LEA.HI.X R21, R22, R21, R23, 0x1, P1 ;  /* 0x000000151615a211 */ /* 0x000fca00008f0c17 */
[----:B------:R1:W4:Y:S01]  /*2570*/  @!P2 LDG.E R53, desc[UR14][R20.64] ;  /* 0x0000000e1435a981 */ /* 0x000322000c1e1900 */
[----:B------:R-:W-:Y:S02]  /*2580*/  PRMT R22, R14, 0x7632, R22 ;  /* 0x000076320e167816 */ /* 0x000fe40000000016 */
[----:B------:R-:W-:Y:S02]  /*2590*/  PRMT R26, R39, 0x7632, R26 ;  /* 0x00007632271a7816 */ /* 0x000fe4000000001a */
[----:B------:R-:W-:Y:S02]  /*25a0*/  SHF.L.U32 R23, R22, 0x10, RZ ;  /* 0x0000001016177819 */ /* 0x000fe400000006ff */
[----:B------:R-:W-:Y:S01]  /*25b0*/  SHF.L.U32 R22, R14, 0x10, RZ ;  /* 0x000000100e167819 */ /* 0x000fe200000006ff */
[----:B------:R-:W-:Y:S01]  /*25c0*/  IMAD.U32 R27, R26, 0x10000, RZ ;  /* 0x000100001a1b7824 */ /* 0x000fe200078e00ff */
[----:B------:R-:W-:Y:S01]  /*25d0*/  PRMT R26, R38, 0x7632, R26 ;  /* 0x00007632261a7816 */ /* 0x000fe2000000001a */
[----:B0-----:R-:W-:Y:S01]  /*25e0*/  FMUL.FTZ R25, R23, R23 ;  /* 0x0000001717197220 */ /* 0x001fe20000410000 */
[----:B------:R-:W-:Y:S01]  /*25f0*/  SHF.L.U32 R24, R39, 0x10, RZ ;  /* 0x0000001027187819 */ /* 0x000fe200000006ff */
[----:B------:R-:W-:Y:S01]  /*2600*/  FADD.FTZ R23, R22, R23 ;  /* 0x0000001716177221 */ /* 0x000fe20000010000 */
[----:B------:R-:W-:Y:S01]  /*2610*/  SHF.L.U32 R26, R26, 0x10, RZ ;  /* 0x000000101a1a7819 */ /* 0x000fe200000006ff */
[----:B------:R-:W-:Y:S01]  /*2620*/  FMUL.FTZ R29, R27, R27 ;  /* 0x0000001b1b1d7220 */ /* 0x000fe20000410000 */
[----:B------:R-:W-:Y:S01]  /*2630*/  FFMA.FTZ R25, R22, R22, R25 ;  /* 0x0000001616197223 */ /* 0x000fe20000010019 */
[----:B-1----:R-:W-:Y:S01]  /*2640*/  FADD.FTZ R20, R24, R27 ;  /* 0x0000001b18147221 */ /* 0x002fe20000010000 */
[----:B------:R-:W-:Y:S01]  /*2650*/  FADD.FTZ R23, RZ, R23 ;  /* 0x00000017ff177221 */ /* 0x000fe20000010000 */
[----:B------:R-:W-:Y:S01]  /*2660*/  SHF.L.U32 R21, R38, 0x10, RZ ;  /* 0x0000001026157819 */ /* 0x000fe200000006ff */
[----:B------:R-:W-:Y:S01]  /*2670*/  FFMA.FTZ R24, R24, R24, R29 ;  /* 0x0000001818187223 */ /* 0x000fe2000001001d */
[----:B------:R-:W-:Y:S01]  /*2680*/  PRMT R27, R37, 0x7632, R27 ;  /* 0x00007632251b7816 */ /* 0x000fe2000000001b */
[----:B------:R-:W-:Y:S01]  /*2690*/  FADD.FTZ R25, RZ, R25 ;  /* 0x00000019ff197221 */ /* 0x000fe20000010000 */
[----:B------:R-:W-:Y:S01]  /*26a0*/  FMUL.FTZ R22, R26, R26 ;  /* 0x0000001a1a167220 */ /* 0x000fe20000410000 */
[----:B------:R-:W-:Y:S01]  /*26b0*/  FADD.FTZ R20, R23, R20 ;  /* 0x0000001417147221 */ /* 0x000fe20000010000 */
[----:B------:R-:W-:Y:S01]  /*26c0*/  SHF.L.U32 R27, R27, 0x10, RZ ;  /* 0x000000101b1b7819 */ /* 0x000fe200000006ff */
[----:B------:R-:W-:Y:S01]  /*26d0*/  FADD.FTZ R23, R21, R26 ;  /* 0x0000001a15177221 */ /* 0x000fe20000010000 */
[----:B------:R-:W-:Y:S01]  /*26e0*/  FADD.FTZ R24, R25, R24 ;  /* 0x0000001819187221 */ /* 0x000fe20000010000 */
[----:B------:R-:W-:Y:S01]  /*26f0*/  FFMA.FTZ R21, R21, R21, R22 ;  /* 0x0000001515157223 */ /* 0x000fe20000010016 */
[----:B------:R-:W-:-:S02]  /*2700*/  SHF.L.U32 R22, R37, 0x10, RZ ;  /* 0x0000001025167819 */ /* 0x000fc400000006ff */
[----:B------:R-:W-:Y:S01]  /*2710*/  PRMT R25, R36, 0x7632, R25 ;  /* 0x0000763224197816 */ /* 0x000fe20000000019 */
[----:B------:R-:W-:Y:S01]  /*2720*/  FADD.FTZ R20, R20, R23 ;  /* 0x0000001714147221 */ /* 0x000fe20000010000 */
[----:B------:R-:W-:Y:S01]  /*2730*/  FMUL.FTZ R23, R27, R27 ;  /* 0x0000001b1b177220 */ /* 0x000fe20000410000 */
[----:B------:R-:W-:Y:S01]  /*2740*/  FADD.FTZ R21, R24, R21 ;  /* 0x0000001518157221 */ /* 0x000fe20000010000 */
[C---:B------:R-:W-:Y:S01]  /*2750*/  FADD.FTZ R27, R22.reuse, R27 ;  /* 0x0000001b161b7221 */ /* 0x040fe20000010000 */
[----:B------:R-:W-:Y:S01]  /*2760*/  IMAD.U32 R24, R25, 0x10000, RZ ;  /* 0x0001000019187824 */ /* 0x000fe200078e00ff */
[----:B------:R-:W-:Y:S01]  /*2770*/  PRMT R25, R35, 0x7632, R25 ;  /* 0x0000763223197816 */ /* 0x000fe20000000019 */
[----:B------:R-:W-:Y:S01]  /*2780*/  FFMA.FTZ R22, R22, R22, R23 ;  /* 0x0000001616167223 */ /* 0x000fe20000010017 */
[----:B------:R-:W-:Y:S01]  /*2790*/  SHF.L.U32 R23, R36, 0x10, RZ ;  /* 0x0000001024177819 */ /* 0x000fe200000006ff */
        /* <DEDUP_REMOVED lines=27> */
[C---:B------:R-:W-:Y:S01]  /*2950*/  FADD.FTZ R27, R22.reuse, R27 ;  /* 0x0000001b161b7221 */ /* 0x040fe20000010000 */
        /* <DEDUP_REMOVED lines=50> */
[----:B------:R-:W-:Y:S01]  /*2c80*/  PRMT R25, R12, 0x7632, R25 ;  /* 0x000076320c197816 */ /* 0x000fe20000000019 */
[----:B------:R-:W-:-:S02]  /*2c90*/  IMAD.U32 R23, R13, 0x10000, RZ ;  /* 0x000100000d177824 */ /* 0x000fc400078e00ff */
        /* <DEDUP_REMOVED lines=11> */
[----:B------:R-:W-:Y:S01]  /*2d50*/  FADD.FTZ R27, R22, R27 ;  /* 0x0000001b161b7221 */ /* 0x000fe20000010000 */
[----:B------:R-:W-:Y:S01]  /*2d60*/  PRMT R25, R10, 0x7632, R25 ;  /* 0x000076320a197816 */ /* 0x000fe20000000019 */
[----:B------:R-:W-:Y:S01]  /*2d70*/  FADD.FTZ R21, R21, R26 ;  /* 0x0000001a15157221 */ /* 0x000fe20000010000 */
        /* <DEDUP_REMOVED lines=13> */
[----:B------:R-:W-:Y:S01]  /*2e50*/  FADD.FTZ R21, R21, R26 ;  /* 0x0000001a15157221 */ /* 0x000fe20000010000 */
[----:B------:R-:W-:Y:S01]  /*2e60*/  FFMA.FTZ R22, R22, R22, R23 ;  /* 0x0000001616167223 */ /* 0x000fe20000010017 */
[----:B------:R-:W-:Y:S01]  /*2e70*/  IMAD.U32 R24, R24, 0x10000, RZ ;  /* 0x0001000018187824 */ /* 0x000fe200078e00ff */
        /* <DEDUP_REMOVED lines=25> */
[----:B-----5:R-:W-:Y:S01]  /*3010*/  PRMT R24, R5, 0x7632, R24 ;  /* 0x0000763205187816 */ /* 0x020fe20000000018 */
        /* <DEDUP_REMOVED lines=14> */
[----:B---3--:R-:W-:Y:S01]  /*3100*/  PRMT R24, R3, 0x7632, R24 ;  /* 0x0000763203187816 */ /* 0x008fe20000000018 */
        /* <DEDUP_REMOVED lines=23> */
[----:B------:R-:W-:Y:S01]  /*3280*/  SHF.L.U32 R23, R0, 0x10, RZ ;  /* 0x0000001000177819 */ /* 0x000fe200000006ff */
[----:B------:R-:W-:Y:S01]  /*3290*/  FADD.FTZ R20, R20, R27 ;  /* 0x0000001b14147221 */ /* 0x000fe20000010000 */
[----:B------:R-:W-:Y:S01]  /*32a0*/  FMUL.FTZ R26, R24, R24 ;  /* 0x00000018181a7220 */ /* 0x000fe20000410000 */
[----:B------:R-:W-:-:S03]  /*32b0*/  FADD.FTZ R21, R21, R22 ;  /* 0x0000001615157221 */ /* 0x000fc60000010000 */
[----:B------:R-:W-:-:S04]  /*32c0*/  FFMA.FTZ R26, R23, R23, R26 ;  /* 0x00000017171a7223 */ /* 0x000fc8000001001a */
[----:B------:R-:W-:Y:S01]  /*32d0*/  FADD.FTZ R21, R21, R26 ;  /* 0x0000001a15157221 */ /* 0x000fe20000010000 */
[C---:B------:R-:W-:Y:S02]  /*32e0*/  PRMT R25, R51.reuse, 0x7632, R25 ;  /* 0x0000763233197816 */ /* 0x040fe40000000019 */
[----:B------:R-:W-:Y:S02]  /*32f0*/  SHF.L.U32 R22, R51, 0x10, RZ ;  /* 0x0000001033167819 */ /* 0x000fe400000006ff */
[----:B------:R-:W-:Y:S01]  /*3300*/  SHF.L.U32 R27, R25, 0x10, RZ ;  /* 0x00000010191b7819 */ /* 0x000fe200000006ff */
[--C-:B------:R-:W-:Y:S01]  /*3310*/  FADD.FTZ R25, R23, R24.reuse ;  /* 0x0000001817197221 */ /* 0x100fe20000010000 */
[----:B------:R-:W-:-:S03]  /*3320*/  PRMT R24, R58, 0x7632, R24 ;  /* 0x000076323a187816 */ /* 0x000fc60000000018 */
[----:B------:R-:W-:Y:S01]  /*3330*/  FMUL.FTZ R23, R27, R27 ;  /* 0x0000001b1b177220 */ /* 0x000fe20000410000 */
[----:B------:R-:W-:Y:S01]  /*3340*/  FADD.FTZ R20, R20, R25 ;  /* 0x0000001914147221 */ /* 0x000fe20000010000 */
[----:B------:R-:W-:Y:S01]  /*3350*/  SHF.L.U32 R24, R24, 0x10, RZ ;  /* 0x0000001018187819 */ /* 0x000fe200000006ff */
[C---:B------:R-:W-:Y:S01]  /*3360*/  FADD.FTZ R27, R22.reuse, R27 ;  /* 0x0000001b161b7221 */ /* 0x040fe20000010000 */
[----:B------:R-:W-:Y:S01]  /*3370*/  FFMA.FTZ R22, R22, R22, R23 ;  /* 0x0000001616167223 */ /* 0x000fe20000010017 */
[----:B------:R-:W-:Y:S02]  /*3380*/  PRMT R25, R56, 0x7632, R25 ;  /* 0x0000763238197816 */ /* 0x000fe40000000019 */
[----:B------:R-:W-:Y:S01]  /*3390*/  FADD.FTZ R20, R20, R27 ;  /* 0x0000001b14147221 */ /* 0x000fe20000010000 */
[----:B------:R-:W-:Y:S02]  /*33a0*/  IMAD.U32 R23, R58, 0x10000, RZ ;  /* 0x000100003a177824 */ /* 0x000fe400078e00ff */
        /* <DEDUP_REMOVED lines=12> */
[----:B--2---:R-:W-:Y:S01]  /*3470*/  PRMT R24, R52, 0x7632, R24 ;  /* 0x0000763234187816 */ /* 0x004fe20000000018 */
[----:B------:R-:W-:-:S03]  /*3480*/  FADD.FTZ R22, R21, R22 ;  /* 0x0000001615167221 */ /* 0x000fc60000010000 */
[----:B------:R-:W-:Y:S01]  /*3490*/  SHF.L.U32 R24, R24, 0x10, RZ ;  /* 0x0000001018187819 */ /* 0x000fe200000006ff */
[----:B------:R-:W-:Y:S01]  /*34a0*/  FADD.FTZ R27, R20, R27 ;  /* 0x0000001b141b7221 */ /* 0x000fe20000010000 */
[----:B------:R-:W-:Y:S01]  /*34b0*/  SHF.L.U32 R21, R52, 0x10, RZ ;  /* 0x0000001034157819 */ /* 0x000fe200000006ff */
[----:B------:R-:W0:Y:S02]  /*34c0*/  S2R R20, SR_LANEID ;  /* 0x0000000000147919 */ /* 0x000e240000000000 */
[----:B------:R-:W-:Y:S01]  /*34d0*/  FMUL.FTZ R26, R24, R24 ;  /* 0x00000018181a7220 */ /* 0x000fe20000410000 */
[----:B------:R-:W-:Y:S02]  /*34e0*/  LEA.HI R28, R23, R88, RZ, 0x5 ;  /* 0x00000058171c7211 */ /* 0x000fe400078f28ff */
[----:B----4-:R-:W-:Y:S01]  /*34f0*/  PRMT R25, R53, 0x7632, R25 ;  /* 0x0000763235197816 */ /* 0x010fe20000000019 */
[C---:B------:R-:W-:Y:S01]  /*3500*/  FFMA.FTZ R23, R21.reuse, R21, R26 ;  /* 0x0000001515177223 */ /* 0x040fe2000001001a */
[----:B------:R-:W-:-:S02]  /*3510*/  FADD.FTZ R24, R21, R24 ;  /* 0x0000001815187221 */ /* 0x000fc40000010000 */
[----:B------:R-:W-:Y:S02]  /*3520*/  SHF.L.U32 R26, R25, 0x10, RZ ;  /* 0x00000010191a7819 */ /* 0x000fe400000006ff */
[----:B------:R-:W-:Y:S02]  /*3530*/  MOV R30, 0xffffffe0 ;  /* 0xffffffe0001e7802 */ /* 0x000fe40000000f00 */
[----:B------:R-:W-:Y:S01]  /*3540*/  SHF.R.S32.HI R21, RZ, 0x5, R28 ;  /* 0x00000005ff157819 */ /* 0x000fe2000001141c */
[----:B------:R-:W-:Y:S02]  /*3550*/  IMAD.U32 R25, R53, 0x10000, RZ ;  /* 0x0001000035197824 */ /* 0x000fe400078e00ff */
[----:B------:R-:W-:Y:S01]  /*3560*/  FMUL.FTZ R28, R26, R26 ;  /* 0x0000001a1a1c7220 */ /* 0x000fe20000410000 */
[----:B------:R-:W-:Y:S01]  /*3570*/  FADD.FTZ R24, R27, R24 ;  /* 0x000000181b187221 */ /* 0x000fe20000010000 */
[----:B------:R-:W-:Y:S01]  /*3580*/  FADD.FTZ R22, R22, R23 ;  /* 0x0000001716167221 */ /* 0x000fe20000010000 */
[----:B------:R-:W-:-:S02]  /*3590*/  IMAD R27, R21, R30, 0x22f ;  /* 0x0000022f151b7424 */ /* 0x000fc400078e021e */
[C---:B------:R-:W-:Y:S01]  /*35a0*/  FADD.FTZ R23, R25.reuse, R26 ;  /* 0x0000001a19177221 */ /* 0x040fe20000010000 */
[----:B------:R-:W-:Y:S01]  /*35b0*/  ISETP.GT.AND P1, PT, R88, 0x21f, PT ;  /* 0x0000021f5800780c */ /* 0x000fe20003f24270 */
[----:B------:R-:W-:Y:S02]  /*35c0*/  FFMA.FTZ R25, R25, R25, R28 ;  /* 0x0000001919197223 */ /* 0x000fe4000001001c */
        /* <DEDUP_REMOVED lines=38> */
[----:B------:R-:W-:Y:S01]  /*3830*/  MOV R22, R24 ;  /* 0x0000001800167202 */ /* 0x000fe20000000f00 */
[----:B------:R-:W-:Y:S01]  /*3840*/  IMAD.MOV.U32 R23, RZ, RZ, R25 ;  /* 0x000000ffff177224 */ /* 0x000fe200078e0019 */
[----:B------:R-:W-:Y:S01]  /*3850*/  ULDC UR13, c[0x0][0xc] ;  /* 0x00000300000d7ab9 */ /* 0x000fe20000000800 */
[----:B------:R-:W-:Y:S03]  /*3860*/  BSSY B0, `(.L_x_3438) ;  /* 0x0000040000007945 */ /* 0x000fe60003800000 */
[----:B------:R0:W-:Y:S01]  /*3870*/  @!P2 STS.64 [R20+0x18], R22 ;  /* 0x000018161400a388 */ /* 0x0001e20000000a00 */
        /* <DEDUP_REMOVED lines=62> */
.L_x_3439:
[----:B------:R-:W-:Y:S05]  /*3c60*/  BSYNC B0 ;  /* 0x0000000000007941 */ /* 0x000fea0003800000 */
.L_x_3438:
        /* <DEDUP_REMOVED lines=36> */
[----:B0-----:R-:W-:Y:S01]  /*3eb0*/  IMAD.WIDE.U32 R24, R26, 0x4, R24 ;  /* 0x000000041a187825 */ /* 0x001fe200078e0018 */
[----:B------:R-:W-:Y:S01]  /*3ec0*/  MOV R26, UR5 ;  /* 0x00000005001a7c02 */ /* 0x000fe20008000f00 */
[----:B------:R-:W-:Y:S06]  /*3ed0*/  MEMBAR.ALL.GPU ;  /* 0x0000000000007992 */ /* 0x000fec000000a000 */
[----:B------:R-:W-:-:S00]  /*3ee0*/  ERRBAR ;  /* 0x00000000000079ab */ /* 0x000fc00000000000 */
[----:B------:R-:W-:Y:S06]  /*3ef0*/  CGAERRBAR ;  /* 0x00000000000075ab */ /* 0x000fec0000000000 */
[----:B------:R0:W-:Y:S02]  /*3f00*/  REDG.E.ADD.S32.STRONG.GPU desc[UR14][R24.64], R26 ;  /* 0x0000001a1800798e */ /* 0x0001e4000c10e38e */
[----:B0-----:R-:W-:-:S04]  /*3f10*/  SEL R26, RZ, UR13, P1 ;  /* 0x0000000dff1a7c07 */ /* 0x001fc80008800000 */
[----:B------:R-:W-:-:S13]  /*3f20*/  ISETP.NE.AND P1, PT, R26, -0x1, PT ;  /* 0xffffffff1a00780c */ /* 0x000fda0003f25270 */
[----:B------:R-:W-:Y:S05]  /*3f30*/  @!P1 BRA `(.L_x_3441) ;  /* 0x0000000000149947 */ /* 0x000fea0003800000 */
.L_x_3442:
[----:B------:R-:W2:Y:S04]  /*3f40*/  LDG.E.STRONG.GPU R27, desc[UR14][R24.64] ;  /* 0x0000000e181b7981 */ /* 0x000ea8000c1ef900 */
[----:B--2---:R-:W-:Y:S01]  /*3f50*/  CCTL.IVALL ;  /* 0x00000000ff00798f */ /* 0x004fe20002000000 */
[----:B------:R-:W-:Y:S05]  /*3f60*/  YIELD ;  /* 0x0000000000007946 */ /* 0x000fea0003800000 */
[----:B------:R-:W-:-:S13]  /*3f70*/  ISETP.NE.AND P1, PT, R27, R26, PT ;  /* 0x0000001a1b00720c */ /* 0x000fda0003f25270 */
[----:B------:R-:W-:Y:S05]  /*3f80*/  @P1 BRA `(.L_x_3442) ;  /* 0xfffffffc00ec1947 */ /* 0x000fea000383ffff */
.L_x_3441:
        /* <DEDUP_REMOVED lines=14> */
.L_x_3444:
        /* <DEDUP_REMOVED lines=21> */
[----:B------:R-:W-:-:S04]  /*41c0*/  @!P5 IMAD R90, R90, UR13, RZ ;  /* 0x0000000d5a5adc24 */ /* 0x000fc8000f8e02ff */
[----:B------:R-:W-:Y:S02]  /*41d0*/  @!P5 IMAD.SHL.U32 R90, R90, 0x2, RZ ;  /* 0x000000025a5ad824 */ /* 0x000fe400078e00ff */
        /* <DEDUP_REMOVED lines=21> */
[----:B------:R-:W-:Y:S01]  /*4330*/  @!P6 IMAD R27, R27, R91, RZ ;  /* 0x0000005b1b1be224 */ /* 0x000fe200078e02ff */
[----:B------:R-:W-:-:S03]  /*4340*/  MOV R91, UR4 ;  /* 0x00000004005b7c02 */ /* 0x000fc60008000f00 */
[----:B------:R-:W-:Y:S01]  /*4350*/  @!P6 IMAD R27, R27, UR13, RZ ;  /* 0x0000000d1b1bec24 */ /* 0x000fe2000f8e02ff */
[----:B------:R-:W-:-:S04]  /*4360*/  @!P2 LOP3.LUT R91, R91, 0x1, RZ, 0xc0, !PT ;  /* 0x000000015b5ba812 */ /* 0x000fc800078ec0ff */
        /* <DEDUP_REMOVED lines=20> */
.L_x_3443:
        /* <DEDUP_REMOVED lines=20> */
.L_x_3446:
[----:B------:R-:W-:Y:S05]  /*45f0*/  BSYNC B0 ;  /* 0x0000000000007941 */ /* 0x000fea0003800000 */
.L_x_3445:
[----:B------:R-:W-:-:S06]  /*4600*/  UISETP.NE.AND UP0, UPT, UR19, 0x1, UPT ;  /* 0x000000011300788c */ /* 0x000fcc000bf05270 */
[----:B------:R-:W-:-:S13]  /*4610*/  PLOP3.LUT P1, PT, PT, PT, UP0, 0x80, 0x0 ;  /* 0x000000000000781c */ /* 0x000fda0003f2f008 */
[----:B------:R-:W-:Y:S05]  /*4620*/  @!P1 BRA `(.L_x_3440) ;  /* 0x0000000000909947 */ /* 0x000fea0003800000 */
[----:B------:R-:W-:Y:S01]  /*4630*/  UIADD3 UR7, UR5, 0x1, URZ ;  /* 0x0000000105077890 */ /* 0x000fe2000fffe03f */
[----:B------:R-:W-:Y:S01]  /*4640*/  IMAD.U32 R25, RZ, RZ, UR4 ;  /* 0x00000004ff197e24 */ /* 0x000fe2000f8e00ff */
        /* <DEDUP_REMOVED lines=27> */
[----:B------:R-:W-:Y:S02]  /*4800*/  MOV R26, UR10 ;  /* 0x0000000a001a7c02 */ /* 0x000fe40008000f00 */
[----:B------:R-:W-:-:S06]  /*4810*/  MOV R27, UR11 ;  /* 0x0000000b001b7c02 */ /* 0x000fcc0008000f00 */
[----:B------:R-:W3:Y:S01]  /*4820*/  @!P1 LDG.E.64 R26, desc[UR14][R26.64] ;  /* 0x0000000e1a1a9981 */ /* 0x000ee2000c1e1b00 */
[----:B--2---:R-:W-:Y:S01]  /*4830*/  @!P2 FADD.FTZ R22, R22, R24 ;  /* 0x000000181616a221 */ /* 0x004fe20000010000 */
[----:B------:R-:W-:-:S03]  /*4840*/  @!P2 FADD.FTZ R23, R23, R25 ;  /* 0x000000191717a221 */ /* 0x000fc60000010000 */
[----:B---3--:R-:W-:Y:S01]  /*4850*/  @!P1 FADD.FTZ R22, R22, R26 ;  /* 0x0000001a16169221 */ /* 0x008fe20000010000 */
[----:B------:R-:W-:-:S07]  /*4860*/  @!P1 FADD.FTZ R23, R23, R27 ;  /* 0x0000001b17179221 */ /* 0x000fce0000010000 */
.L_x_3440:
[----:B------:R-:W-:Y:S01]  /*4870*/  ULDC.64 UR10, c[0x0][0x218] ;  /* 0x00008600000a7ab9 */ /* 0x000fe20000000a00 */
[----:B------:R-:W-:Y:S01]  /*4880*/  LOP3.LUT P1, RZ, R88, UR16, RZ, 0xfc, !PT ;  /* 0x0000001058ff7c12 */ /* 0x000fe2000f82fcff */
[----:B------:R-:W0:Y:S01]  /*4890*/  S2UR UR7, SR_CgaCtaId ;  /* 0x00000000000779c3 */ /* 0x000e220000008800 */
[----:B------:R-:W-:Y:S01]  /*48a0*/  ISETP.EQ.U32.AND P2, PT, RZ, UR10, PT ;  /* 0x0000000aff007c0c */ /* 0x000fe2000bf42070 */
[----:B------:R-:W-:Y:S01]  /*48b0*/  UMOV UR5, 0x400 ;  /* 0x0000040000057882 */ /* 0x000fe20000000000 */
[----:B------:R-:W-:Y:S02]  /*48c0*/  MOV R26, UR9 ;  /* 0x00000009001a7c02 */ /* 0x000fe40008000f00 */
[----:B------:R-:W-:-:S03]  /*48d0*/  ISETP.EQ.OR.EX P1, PT, RZ, UR11, P1, P2 ;  /* 0x0000000bff007c0c */ /* 0x000fc60008f22720 */
[----:B------:R-:W1:Y:S10]  /*48e0*/  LDC.64 R90, c[0x0][0x230] ;  /* 0x00008c00ff5a7b82 */ /* 0x000e740000000a00 */
[----:B------:R-:W2:Y:S01]  /*48f0*/  @!P1 LDC.64 R24, c[0x0][0x218] ;  /* 0x00008600ff189b82 */ /* 0x000ea20000000a00 */
[----:B0-----:R-:W-:-:S03]  /*4900*/  ULEA UR5, UR7, UR5, 0x18 ;  /* 0x0000000507057291 */ /* 0x001fc6000f8ec03f */
[----:B------:R-:W-:-:S06]  /*4910*/  ULDC UR7, c[0x0][0x2a4] ;  /* 0x0000a90000077ab9 */ /* 0x000fcc0000000800 */
[----:B------:R0:W-:Y:S01]  /*4920*/  @!P3 STS.64 [UR5+0xb0], R22 ;  /* 0x0000b016ff00b988 */ /* 0x0001e20008000a05 */
[----:B--2---:R-:W-:-:S04]  /*4930*/  @!P1 IMAD.WIDE R24, R26, 0x8, R24 ;  /* 0x000000081a189825 */ /* 0x004fc800078e0218 */
[----:B0-----:R-:W-:Y:S01]  /*4940*/  @!P1 FMUL.FTZ R23, R23, UR7 ;  /* 0x0000000717179c20 */ /* 0x001fe20008410000 */
[----:B------:R-:W-:-:S05]  /*4950*/  @!P1 FMUL.FTZ R22, R22, UR7 ;  /* 0x0000000716169c20 */ /* 0x000fca0008410000 */
[----:B------:R0:W-:Y:S01]  /*4960*/  @!P1 STG.E.64 desc[UR14][R24.64], R22 ;  /* 0x0000001618009986 */ /* 0x0001e2000c101b0e */
[----:B------:R-:W-:Y:S08]  /*4970*/  BAR.SYNC.DEFER_BLOCKING 0x0 ;  /* 0x0000000000007b1d */ /* 0x000ff00000010000 */
[----:B0-----:R-:W0:Y:S01]  /*4980*/  LDC.64 R24, c[0x0][0x228] ;  /* 0x00008a00ff187b82 */ /* 0x001e220000000a00 */
[----:B------:R-:W2:Y:S02]  /*4990*/  LDS.64 R22, [UR5+0xb0] ;  /* 0x0000b005ff167984 */ /* 0x000ea40008000a00 */
[----:B--2---:R-:W-:-:S05]  /*49a0*/  FMUL.FTZ R22, R22, UR7 ;  /* 0x0000000716167c20 */ /* 0x004fca0008410000 */
[----:B------:R-:W-:Y:S02]  /*49b0*/  R2UR UR5, R22 ;  /* 0x00000000160572ca */ /* 0x000fe400000e0000 */
[----:B------:R-:W-:-:S05]  /*49c0*/  IADD3 R22, R49, UR6, RZ ;  /* 0x0000000631167c10 */ /* 0x000fca000fffe0ff */
[----:B0-----:R-:W-:-:S05]  /*49d0*/  IMAD.WIDE R24, R22, 0x2, R24 ;  /* 0x0000000216187825 */ /* 0x001fca00078e0218 */
[----:B------:R-:W2:Y:S01]  /*49e0*/  LDG.E.U16 R26, desc[UR14][R24.64] ;  /* 0x0000000e181a7981 */ /* 0x000ea2000c1e1500 */
[----:B------:R-:W-:-:S04]  /*49f0*/  IMAD.U32 R27, RZ, RZ, UR5 ;  /* 0x00000005ff1b7e24 */ /* 0x000fc8000f8e00ff */
[----:B------:R-:W-:Y:S01]  /*4a00*/  FMUL.FTZ R27, R27, UR5 ;  /* 0x000000051b1b7c20 */ /* 0x000fe20008410000 */
[----:B------:R0:W3:Y:S03]  /*4a10*/  LDG.E.U16 R24, desc[UR14][R24.64+0x2] ;  /* 0x0000020e18187981 */ /* 0x0000e6000c1e1500 */
[----:B0-----:R-:W-:Y:S01]  /*4a20*/  FFMA.FTZ R25, R23, UR7, -R27 ;  /* 0x0000000717197c23 */ /* 0x001fe2000801081b */
[----:B-1----:R-:W-:-:S05]  /*4a30*/  IMAD.WIDE R22, R22, 0x2, R90 ;  /* 0x0000000216167825 */ /* 0x002fca00078e025a */
[----:B------:R-:W4:Y:S04]  /*4a40*/  LDG.E.U16 R27, desc[UR14][R22.64] ;  /* 0x0000000e161b7981 */ /* 0x000f28000c1e1500 */
[----:B------:R0:W5:Y:S01]  /*4a50*/  LDG.E.U16 R31, desc[UR14][R22.64+0x2] ;  /* 0x0000020e161f7981 */ /* 0x000162000c1e1500 */
[----:B------:R-:W-:-:S13]  /*4a60*/  FSETP.GTU.FTZ.AND P1, PT, R25, RZ, PT ;  /* 0x000000ff1900720b */ /* 0x000fda0003f3c000 */
[----:B------:R-:W-:Y:S01]  /*4a70*/  VOTEU.ANY UP0, P1 ;  /* 0x00000000003f7886 */ /* 0x000fe20000800100 */
[----:B------:R-:W-:-:S04]  /*4a80*/  PLOP3.LUT P1, PT, PT, PT, UP0, 0x80, 0x0 ;  /* 0x000000000000781c */ /* 0x000fc80003f2f008 */
[----:B------:R-:W-:-:S09]  /*4a90*/  @UP0 ULDC UR6, c[0x0][0x238] ;  /* 0x00008e0000060ab9 */ /* 0x000fd20000000800 */
[----:B------:R-:W-:-:S06]  /*4aa0*/  @P1 FADD.FTZ R25, R25, UR6 ;  /* 0x0000000619191e21 */ /* 0x000fcc0008010000 */
[----:B------:R-:W1:Y:S01]  /*4ab0*/  @P1 MUFU.RSQ R25, R25 ;  /* 0x0000001900191308 */ /* 0x000e620000001400 */
[----:B------:R-:W-:Y:S02]  /*4ac0*/  ISETP.NE.AND P5, PT, RZ, UR17, PT ;  /* 0x00000011ff007c0c */ /* 0x000fe4000bfa5270 */
[----:B0-----:R-:W-:Y:S02]  /*4ad0*/  SHF.L.U32 R22, R14, 0x10, RZ ;  /* 0x000000100e167819 */ /* 0x001fe400000006ff */
[----:B------:R-:W-:Y:S02]  /*4ae0*/  SHF.L.U32 R54, R54, 0x10, RZ ;  /* 0x0000001036367819 */ /* 0x000fe400000006ff */
[----:B-1----:R-:W-:Y:S01]  /*4af0*/  @P1 R2UR UR6, R25 ;  /* 0x00000000190612ca */ /* 0x002fe200000e0000 */
[----:B------:R-:W-:Y:S02]  /*4b00*/  FADD.FTZ R22, R22, -UR5 ;  /* 0x8000000516167e21 */ /* 0x000fe40008010000 */
[----:B------:R-:W-:Y:S01]  /*4b10*/  FADD.FTZ R54, R54, -UR5 ;  /* 0x8000000536367e21 */ /* 0x000fe20008010000 */
[----:B------:R-:W-:-:S09]  /*4b20*/  UMOV UR10, 0x3f800000 ;  /* 0x3f800000000a7882 */ /* 0x000fd20000000000 */
[----:B------:R-:W-:Y:S02]  /*4b30*/  @UP0 UMOV UR10, UR6 ;  /* 0x00000006000a0c82 */ /* 0x000fe40008000000 */
[----:B------:R-:W-:Y:S01]  /*4b40*/  FMUL.FTZ R22, R22, UR10 ;  /* 0x0000000a16167c20 */ /* 0x000fe20008410000 */
[----:B------:R-:W-:Y:S01]  /*4b50*/  FMUL.FTZ R54, R54, UR10 ;  /* 0x0000000a36367c20 */ /* 0x000fe20008410000 */
[----:B--2---:R-:W-:Y:S02]  /*4b60*/  SHF.L.U32 R14, R26, 0x10, RZ ;  /* 0x000000101a0e7819 */ /* 0x004fe400000006ff */
[----:B---3--:R-:W-:Y:S02]  /*4b70*/  SHF.L.U32 R26, R24, 0x10, RZ ;  /* 0x00000010181a7819 */ /* 0x008fe400000006ff */
[----:B----4-:R-:W-:Y:S02]  /*4b80*/  SHF.L.U32 R27, R27, 0x10, RZ ;  /* 0x000000101b1b7819 */ /* 0x010fe400000006ff */
[----:B-----5:R-:W-:-:S03]  /*4b90*/  SHF.L.U32 R31, R31, 0x10, RZ ;  /* 0x000000101f1f7819 */ /* 0x020fc600000006ff */
[----:B------:R-:W-:Y:S02]  /*4ba0*/  FFMA.FTZ R22, R14, R22, R27 ;  /* 0x000000160e167223 */ /* 0x000fe4000001001b */
        /* <DEDUP_REMOVED lines=12> */
.L_x_3447:
[----:B------:R-:W-:Y:S04]  /*4c70*/  BSSY B0, `(.L_x_3448) ;  /* 0x000000f000007945 */ /* 0x000fe80003800000 */
[----:B------:R-:W-:Y:S05]  /*4c80*/  @!P0 BRA `(.L_x_3449) ;  /* 0x0000000000348947 */ /* 0x000fea0003800000 */
[----:B------:R-:W-:Y:S01]  /*4c90*/  SHF.R.S32.HI R23, RZ, 0x1f, R50 ;  /* 0x0000001fff177819 */ /* 0x000fe20000011432 */
[----:B------:R-:W-:Y:S01]  /*4ca0*/  ULDC.64 UR6, c[0x0][0x270] ;  /* 0x00009c0000067ab9 */ /* 0x000fe20000000a00 */
[----:B------:R-:W-:Y:S01]  /*4cb0*/  F2FP.BF16.F32.PACK_AB R54, R54, R22 ;  /* 0x000000163636723e */ /* 0x000fe200000010ff */
[----:B------:R-:W-:Y:S02]  /*4cc0*/  IMAD.MOV.U32 R22, RZ, RZ, R42 ;  /* 0x000000ffff167224 */ /* 0x000fe400078e002a */
        /* <DEDUP_REMOVED lines=9> */
.L_x_3449:
[----:B------:R-:W-:Y:S05]  /*4d60*/  BSYNC B0 ;  /* 0x0000000000007941 */ /* 0x000fea0003800000 */
.L_x_3448:
        /* <DEDUP_REMOVED lines=10> */
[----:B------:R-:W-:-:S02]  /*4e10*/  FFMA.FTZ R39, R14, R39, R27 ;  /* 0x000000270e277223 */ /* 0x000fc4000001001b */
[----:B------:R-:W-:Y:S01]  /*4e20*/  FFMA.FTZ R57, R26, R57, R31 ;  /* 0x000000391a397223 */ /* 0x000fe2000001001f */
[----:B------:R-:W-:Y:S09]  /*4e30*/  @!P5 BRA `(.L_x_3450) ;  /* 0x000000000028d947 */ /* 0x000ff20003800000 */
[----:B------:R-:W-:-:S06]  /*4e40*/  FMUL.FTZ R22, R39, -1.4426950216293334961 ;  /* 0xbfb8aa3b27167820 */ /* 0x000fcc0000410000 */
[----:B------:R-:W1:Y:S02]  /*4e50*/  MUFU.EX2 R22, R22 ;  /* 0x0000001600167308 */ /* 0x000e640000000800 */
[----:B-1----:R-:W-:-:S06]  /*4e60*/  FADD.FTZ R22, R22, 1 ;  /* 0x3f80000016167421 */ /* 0x002fcc0000010000 */
[----:B------:R-:W1:Y:S02]  /*4e70*/  MUFU.RCP R22, R22 ;  /* 0x0000001600167308 */ /* 0x000e640000001000 */
[----:B-1----:R-:W-:Y:S01]  /*4e80*/  FMUL.FTZ R39, R39, R22 ;  /* 0x0000001627277220 */ /* 0x002fe20000410000 */
[----:B------:R-:W-:-:S06]  /*4e90*/  FMUL.FTZ R22, R57, -1.4426950216293334961 ;  /* 0xbfb8aa3b39167820 */ /* 0x000fcc0000410000 */
[----:B------:R-:W1:Y:S02]  /*4ea0*/  MUFU.EX2 R22, R22 ;  /* 0x0000001600167308 */ /* 0x000e640000000800 */
[----:B-1----:R-:W-:-:S06]  /*4eb0*/  FADD.FTZ R22, R22, 1 ;  /* 0x3f80000016167421 */ /* 0x002fcc0000010000 */
[----:B------:R-:W1:Y:S02]  /*4ec0*/  MUFU.RCP R22, R22 ;  /* 0x0000001600167308 */ /* 0x000e640000001000 */
[----:B-1----:R-:W-:-:S07]  /*4ed0*/  FMUL.FTZ R57, R57, R22 ;  /* 0x0000001639397220 */ /* 0x002fce0000410000 */
.L_x_3450:
        /* <DEDUP_REMOVED lines=14> */
.L_x_3452:
[----:B------:R-:W-:Y:S05]  /*4fc0*/  BSYNC B0 ;  /* 0x0000000000007941 */ /* 0x000fea0003800000 */
.L_x_3451:
[----:B------:R-:W-:Y:S02]  /*4fd0*/  SHF.L.U32 R38, R38, 0x10, RZ ;  /* 0x0000001026267819 */ /* 0x000fe400000006ff */
[----:B------:R-:W-:Y:S02]  /*4fe0*/  SHF.L.U32 R63, R63, 0x10, RZ ;  /* 0x000000103f3f7819 */ /* 0x000fe400000006ff */
[----:B------:R-:W-:Y:S01]  /*4ff0*/  ISETP.GE.U32.AND P1, PT, R85, UR6, PT ;  /* 0x0000000655007c0c */ /* 0x000fe2000bf26070 */
[----:B------:R-:W-:Y:S01]  /*5000*/  FADD.FTZ R22, R38, -UR5 ;  /* 0x8000000526167e21 */ /* 0x000fe20008010000 */
[----:B------:R-:W-:Y:S01]  /*5010*/  ISETP.GE.U32.AND P2, PT, R77, UR6, PT ;  /* 0x000000064d007c0c */ /* 0x000fe2000bf46070 */
[----:B------:R-:W-:Y:S01]  /*5020*/  FADD.FTZ R23, R63, -UR5 ;  /* 0x800000053f177e21 */ /* 0x000fe20008010000 */
        /* <DEDUP_REMOVED lines=8> */
[----:B------:R-:W-:Y:S01]  /*50b0*/  ISETP.GT.U32.OR P1, PT, R88, 0x22f, P1 ;  /* 0x0000022f5800780c */ /* 0x000fe20000f24470 */
[----:B-1----:R-:W-:Y:S01]  /*50c0*/  FFMA.FTZ R39, R14, R22, R27 ;  /* 0x000000160e277223 */ /* 0x002fe2000001001b */
[----:B------:R-:W-:Y:S01]  /*50d0*/  ISETP.GT.U32.OR P2, PT, R88, 0x22f, P2 ;  /* 0x0000022f5800780c */ /* 0x000fe20001744470 */
[----:B------:R-:W-:Y:S01]  /*50e0*/  FFMA.FTZ R23, R26, R23, R31 ;  /* 0x000000171a177223 */ /* 0x000fe2000001001f */
[----:B------:R-:W-:Y:S11]  /*50f0*/  @!P5 BRA `(.L_x_3453) ;  /* 0x000000000028d947 */ /* 0x000ff60003800000 */
        /* <DEDUP_REMOVED lines=10> */
.L_x_3453:
        /* <DEDUP_REMOVED lines=9> */
[----:B------:R-:W-:-:S03]  /*5230*/  ULDC.64 UR12, c[0x0][0x210] ;  /* 0x00008400000c7ab9 */ /* 0x000fc60000000a00 */
[----:B------:R-:W-:Y:S01]  /*5240*/  IMAD.IADD R23, R23, 0x1, R92 ;  /* 0x0000000117177824 */ /* 0x000fe200078e025c */
[----:B0-----:R-:W-:-:S04]  /*5250*/  LEA R24, P1, R22, UR12, 0x1 ;  /* 0x0000000c16187c11 */ /* 0x001fc8000f8208ff */
[----:B------:R-:W-:-:S05]  /*5260*/  LEA.HI.X R25, R22, UR13, R23, 0x1, P1 ;  /* 0x0000000d16197c11 */ /* 0x000fca00088f0c17 */
[----:B------:R1:W-:Y:S04]  /*5270*/  STG.E desc[UR14][R24.64], R39 ;  /* 0x0000002718007986 */ /* 0x0003e8000c10190e */
.L_x_3455:
[----:B------:R-:W-:Y:S05]  /*5280*/  BSYNC B0 ;  /* 0x0000000000007941 */ /* 0x000fea0003800000 */
.L_x_3454:
[----:B------:R-:W-:Y:S01]  /*5290*/  FMUL.FTZ R37, R37, UR10 ;  /* 0x0000000a25257c20 */ /* 0x000fe20008410000 */
[----:B------:R-:W-:Y:S01]  /*52a0*/  FMUL.FTZ R38, R38, UR10 ;  /* 0x0000000a26267c20 */ /* 0x000fe20008410000 */
[----:B------:R-:W-:Y:S02]  /*52b0*/  SHF.L.U32 R36, R36, 0x10, RZ ;  /* 0x0000001024247819 */ /* 0x000fe400000006ff */
[----:B------:R-:W-:Y:S01]  /*52c0*/  SHF.L.U32 R64, R64, 0x10, RZ ;  /* 0x0000001040407819 */ /* 0x000fe200000006ff */
[----:B------:R-:W-:Y:S01]  /*52d0*/  FFMA.FTZ R37, R14, R37, R27 ;  /* 0x000000250e257223 */ /* 0x000fe2000001001b */
[----:B------:R-:W-:Y:S01]  /*52e0*/  FFMA.FTZ R38, R26, R38, R31 ;  /* 0x000000261a267223 */ /* 0x000fe2000001001f */
[----:B------:R-:W-:Y:S06]  /*52f0*/  @!P5 BRA `(.L_x_3456) ;  /* 0x000000000028d947 */ /* 0x000fec0003800000 */
[----:B------:R-:W-:-:S06]  /*5300*/  FMUL.FTZ R22, R37, -1.4426950216293334961 ;  /* 0xbfb8aa3b25167820 */ /* 0x000fcc0000410000 */
[----:B------:R-:W2:Y:S02]  /*5310*/  MUFU.EX2 R22, R22 ;  /* 0x0000001600167308 */ /* 0x000ea40000000800 */
[----:B--2---:R-:W-:-:S06]  /*5320*/  FADD.FTZ R23, R22, 1 ;  /* 0x3f80000016177421 */ /* 0x004fcc0000010000 */
[----:B01----:R-:W0:Y:S02]  /*5330*/  MUFU.RCP R24, R23 ;  /* 0x0000001700187308 */ /* 0x003e240000001000 */
[----:B0-----:R-:W-:Y:S01]  /*5340*/  FMUL.FTZ R37, R37, R24 ;  /* 0x0000001825257220 */ /* 0x001fe20000410000 */
[----:B------:R-:W-:-:S06]  /*5350*/  FMUL.FTZ R24, R38, -1.4426950216293334961 ;  /* 0xbfb8aa3b26187820 */ /* 0x000fcc0000410000 */
[----:B------:R-:W0:Y:S02]  /*5360*/  MUFU.EX2 R24, R24 ;  /* 0x0000001800187308 */ /* 0x000e240000000800 */
[----:B0-----:R-:W-:-:S06]  /*5370*/  FADD.FTZ R25, R24, 1 ;  /* 0x3f80000018197421 */ /* 0x001fcc0000010000 */
[----:B------:R-:W0:Y:S02]  /*5380*/  MUFU.RCP R25, R25 ;  /* 0x0000001900197308 */ /* 0x000e240000001000 */
[----:B0-----:R-:W-:-:S07]  /*5390*/  FMUL.FTZ R38, R38, R25 ;  /* 0x0000001926267220 */ /* 0x001fce0000410000 */
.L_x_3456:
        /* <DEDUP_REMOVED lines=11> */
[----:B01----:R-:W-:-:S04]  /*5450*/  LEA R24, P1, R22, UR12, 0x1 ;  /* 0x0000000c16187c11 */ /* 0x003fc8000f8208ff */
[----:B------:R-:W-:-:S05]  /*5460*/  LEA.HI.X R25, R22, UR13, R23, 0x1, P1 ;  /* 0x0000000d16197c11 */ /* 0x000fca00088f0c17 */
[----:B------:R2:W-:Y:S04]  /*5470*/  STG.E desc[UR14][R24.64], R37 ;  /* 0x0000002518007986 */ /* 0x0005e8000c10190e */
.L_x_3458:
[----:B------:R-:W-:Y:S05]  /*5480*/  BSYNC B0 ;  /* 0x0000000000007941 */ /* 0x000fea0003800000 */
.L_x_3457:
[----:B------:R-:W-:Y:S01]  /*5490*/  ISETP.GE.U32.AND P1, PT, R68, UR6, PT ;  /* 0x0000000644007c0c */ /* 0x000fe2000bf26070 */
[----:B------:R-:W-:Y:S01]  /*54a0*/  FADD.FTZ R36, R36, -UR5 ;  /* 0x8000000524247e21 */ /* 0x000fe20008010000 */
[----:B------:R-:W-:Y:S01]  /*54b0*/  ISETP.GE.U32.AND P2, PT, R65, UR6, PT ;  /* 0x0000000641007c0c */ /* 0x000fe2000bf46070 */
[----:B------:R-:W-:Y:S01]  /*54c0*/  FADD.FTZ R64, R64, -UR5 ;  /* 0x8000000540407e21 */ /* 0x000fe20008010000 */
[----:B------:R-:W-:Y:S01]  /*54d0*/  SHF.R.S32.HI R61, RZ, 0x1f, R68 ;  /* 0x0000001fff3d7819 */ /* 0x000fe20000011444 */
[----:B------:R-:W-:Y:S01]  /*54e0*/  IMAD.U32 R67, R67, 0x10000, RZ ;  /* 0x0001000043437824 */ /* 0x000fe200078e00ff */
[----:B------:R-:W-:Y:S01]  /*54f0*/  SHF.R.S32.HI R57, RZ, 0x1f, R65 ;  /* 0x0000001fff397819 */ /* 0x000fe20000011441 */
[----:B--2---:R-:W-:Y:S01]  /*5500*/  FMUL.FTZ R37, R36, UR10 ;  /* 0x0000000a24257c20 */ /* 0x004fe20008410000 */
[----:B------:R-:W-:Y:S01]  /*5510*/  ISETP.GE.U32.AND P3, PT, R62, UR6, PT ;  /* 0x000000063e007c0c */ /* 0x000fe2000bf66070 */
[----:B------:R-:W-:Y:S01]  /*5520*/  FMUL.FTZ R64, R64, UR10 ;  /* 0x0000000a40407c20 */ /* 0x000fe20008410000 */
[----:B0-----:R-:W-:Y:S01]  /*5530*/  SHF.R.S32.HI R54, RZ, 0x1f, R62 ;  /* 0x0000001fff367819 */ /* 0x001fe2000001143e */
[----:B------:R-:W-:Y:S01]  /*5540*/  FADD.FTZ R36, R67, -UR5 ;  /* 0x8000000543247e21 */ /* 0x000fe20008010000 */
[----:B------:R-:W-:Y:S01]  /*5550*/  SHF.L.U32 R22, R35, 0x10, RZ ;  /* 0x0000001023167819 */ /* 0x000fe200000006ff */
[----:B------:R-:W-:Y:S01]  /*5560*/  FFMA.FTZ R37, R14, R37, R27 ;  /* 0x000000250e257223 */ /* 0x000fe2000001001b */
[----:B------:R-:W-:Y:S01]  /*5570*/  ISETP.GE.AND.EX P1, PT, R61, UR7, PT, P1 ;  /* 0x000000073d007c0c */ /* 0x000fe2000bf26310 */
[----:B------:R-:W-:Y:S01]  /*5580*/  FFMA.FTZ R38, R26, R64, R31 ;  /* 0x000000401a267223 */ /* 0x000fe2000001001f */
[----:B------:R-:W-:-:S02]  /*5590*/  ISETP.GE.AND.EX P2, PT, R57, UR7, PT, P2 ;  /* 0x0000000739007c0c */ /* 0x000fc4000bf46320 */
[----:B------:R-:W-:Y:S02]  /*55a0*/  ISETP.GE.AND.EX P3, PT, R54, UR7, PT, P3 ;  /* 0x0000000736007c0c */ /* 0x000fe4000bf66330 */
[----:B------:R-:W-:Y:S01]  /*55b0*/  SHF.L.U32 R35, R34, 0x10, RZ ;  /* 0x0000001022237819 */ /* 0x000fe200000006ff */
[----:B------:R-:W-:Y:S01]  /*55c0*/  FADD.FTZ R34, R22, -UR5 ;  /* 0x8000000516227e21 */ /* 0x000fe20008010000 */
        /* <DEDUP_REMOVED lines=15> */
.L_x_3459:
        /* <DEDUP_REMOVED lines=14> */
.L_x_3461:
[----:B------:R-:W-:Y:S05]  /*57a0*/  BSYNC B0 ;  /* 0x0000000000007941 */ /* 0x000fea0003800000 */
.L_x_3460:
        /* <DEDUP_REMOVED lines=17> */
.L_x_3462:
        /* <DEDUP_REMOVED lines=14> */
.L_x_3464:
[----:B------:R-:W-:Y:S05]  /*59a0*/  BSYNC B0 ;  /* 0x0000000000007941 */ /* 0x000fea0003800000 */
.L_x_3463:
[----:B------:R-:W-:Y:S01]  /*59b0*/  FMUL.FTZ R35, R35, UR10 ;  /* 0x0000000a23237c20 */ /* 0x000fe20008410000 */
[----:B------:R-:W-:Y:S01]  /*59c0*/  FMUL.FTZ R66, R66, UR10 ;  /* 0x0000000a42427c20 */ /* 0x000fe20008410000 */
[----:B------:R-:W-:Y:S02]  /*59d0*/  SHF.L.U32 R33, R33, 0x10, RZ ;  /* 0x0000001021217819 */ /* 0x000fe400000006ff */
[----:B------:R-:W-:Y:S01]  /*59e0*/  FFMA.FTZ R34, R14, R35, R27 ;  /* 0x000000230e227223 */ /* 0x000fe2000001001b */
[----:B------:R-:W-:Y:S01]  /*59f0*/  SHF.L.U32 R71, R71, 0x10, RZ ;  /* 0x0000001047477819 */ /* 0x000fe200000006ff */
        /* <DEDUP_REMOVED lines=12> */
.L_x_3465:
        /* <DEDUP_REMOVED lines=14> */
.L_x_3467:
[----:B------:R-:W-:Y:S05]  /*5ba0*/  BSYNC B0 ;  /* 0x0000000000007941 */ /* 0x000fea0003800000 */
.L_x_3466:
[----:B------:R-:W-:Y:S01]  /*5bb0*/  ISETP.GE.U32.AND P1, PT, R60, UR6, PT ;  /* 0x000000063c007c0c */ /* 0x000fe2000bf26070 */
[----:B------:R-:W-:Y:S01]  /*5bc0*/  FADD.FTZ R33, R33, -UR5 ;  /* 0x8000000521217e21 */ /* 0x000fe20008010000 */
[----:B------:R-:W-:Y:S01]  /*5bd0*/  ISETP.GE.U32.AND P2, PT, R59, UR6, PT ;  /* 0x000000063b007c0c */ /* 0x000fe2000bf46070 */
[----:B------:R-:W-:Y:S01]  /*5be0*/  FADD.FTZ R71, R71, -UR5 ;  /* 0x8000000547477e21 */ /* 0x000fe20008010000 */
[----:B-1----:R-:W-:Y:S01]  /*5bf0*/  SHF.R.S32.HI R39, RZ, 0x1f, R60 ;  /* 0x0000001fff277819 */ /* 0x002fe2000001143c */
[----:B------:R-:W-:Y:S01]  /*5c00*/  IMAD.U32 R32, R32, 0x10000, RZ ;  /* 0x0001000020207824 */ /* 0x000fe200078e00ff */
[----:B------:R-:W-:Y:S01]  /*5c10*/  SHF.R.S32.HI R38, RZ, 0x1f, R59 ;  /* 0x0000001fff267819 */ /* 0x000fe2000001143b */
[----:B------:R-:W-:Y:S01]  /*5c20*/  FMUL.FTZ R34, R33, UR10 ;  /* 0x0000000a21227c20 */ /* 0x000fe20008410000 */
[----:B------:R-:W-:Y:S01]  /*5c30*/  ISETP.GE.U32.AND P3, PT, R48, UR6, PT ;  /* 0x0000000630007c0c */ /* 0x000fe2000bf66070 */
[----:B------:R-:W-:Y:S01]  /*5c40*/  FMUL.FTZ R71, R71, UR10 ;  /* 0x0000000a47477c20 */ /* 0x000fe20008410000 */
[----:B0-----:R-:W-:Y:S01]  /*5c50*/  SHF.R.S32.HI R37, RZ, 0x1f, R48 ;  /* 0x0000001fff257819 */ /* 0x001fe20000011430 */
[----:B------:R-:W-:Y:S01]  /*5c60*/  FADD.FTZ R32, R32, -UR5 ;  /* 0x8000000520207e21 */ /* 0x000fe20008010000 */
[----:B------:R-:W-:Y:S01]  /*5c70*/  SHF.L.U32 R74, R74, 0x10, RZ ;  /* 0x000000104a4a7819 */ /* 0x000fe200000006ff */
[----:B------:R-:W-:Y:S01]  /*5c80*/  FFMA.FTZ R34, R14, R34, R27 ;  /* 0x000000220e227223 */ /* 0x000fe2000001001b */
[----:B------:R-:W-:Y:S01]  /*5c90*/  ISETP.GE.AND.EX P1, PT, R39, UR7, PT, P1 ;  /* 0x0000000727007c0c */ /* 0x000fe2000bf26310 */
[----:B--2---:R-:W-:Y:S01]  /*5ca0*/  FFMA.FTZ R35, R26, R71, R31 ;  /* 0x000000471a237223 */ /* 0x004fe2000001001f */
        /* <DEDUP_REMOVED lines=19> */
.L_x_3468:
        /* <DEDUP_REMOVED lines=14> */
.L_x_3470:
[----:B------:R-:W-:Y:S05]  /*5ec0*/  BSYNC B0 ;  /* 0x0000000000007941 */ /* 0x000fea0003800000 */
.L_x_3469:
        /* <DEDUP_REMOVED lines=17> */
.L_x_3471:
        /* <DEDUP_REMOVED lines=14> */
.L_x_3473:
[----:B------:R-:W-:Y:S05]  /*60c0*/  BSYNC B0 ;  /* 0x0000000000007941 */ /* 0x000fea0003800000 */
.L_x_3472:
        /* <DEDUP_REMOVED lines=17> */
.L_x_3474:
        /* <DEDUP_REMOVED lines=14> */
.L_x_3476:
[----:B------:R-:W-:Y:S05]  /*62c0*/  BSYNC B0 ;  /* 0x0000000000007941 */ /* 0x000fea0003800000 */
.L_x_3475:
[----:B------:R-:W-:Y:S01]  /*62d0*/  ISETP.GE.U32.AND P1, PT, R47, UR6, PT ;  /* 0x000000062f007c0c */ /* 0x000fe2000bf26070 */
[----:B------:R-:W-:Y:S01]  /*62e0*/  FADD.FTZ R24, R24, -UR5 ;  /* 0x8000000518187e21 */ /* 0x000fe20008010000 */
[----:B------:R-:W-:Y:S01]  /*62f0*/  ISETP.GE.U32.AND P2, PT, R46, UR6, PT ;  /* 0x000000062e007c0c */ /* 0x000fe2000bf46070 */
[----:B------:R-:W-:Y:S01]  /*6300*/  FADD.FTZ R79, R79, -UR5 ;  /* 0x800000054f4f7e21 */ /* 0x000fe20008010000 */
[----:B0-----:R-:W-:Y:S01]  /*6310*/  SHF.R.S32.HI R25, RZ, 0x1f, R47 ;  /* 0x0000001fff197819 */ /* 0x001fe2000001142f */
[----:B------:R-:W-:Y:S01]  /*6320*/  FMUL.FTZ R24, R24, UR10 ;  /* 0x0000000a18187c20 */ /* 0x000fe20008410000 */
[----:B------:R-:W-:Y:S01]  /*6330*/  SHF.R.S32.HI R34, RZ, 0x1f, R46 ;  /* 0x0000001fff227819 */ /* 0x000fe2000001142e */
[----:B------:R-:W-:Y:S01]  /*6340*/  FMUL.FTZ R79, R79, UR10 ;  /* 0x0000000a4f4f7c20 */ /* 0x000fe20008410000 */
[----:B------:R-:W-:Y:S01]  /*6350*/  ISETP.GE.U32.AND P3, PT, R41, UR6, PT ;  /* 0x0000000629007c0c */ /* 0x000fe2000bf66070 */
[----:B------:R-:W-:Y:S01]  /*6360*/  FFMA.FTZ R24, R14, R24, R27 ;  /* 0x000000180e187223 */ /* 0x000fe2000001001b */
[----:B------:R-:W-:Y:S01]  /*6370*/  SHF.R.S32.HI R33, RZ, 0x1f, R41 ;  /* 0x0000001fff217819 */ /* 0x000fe20000011429 */
[----:B------:R-:W-:Y:S01]  /*6380*/  FFMA.FTZ R79, R26, R79, R31 ;  /* 0x0000004f1a4f7223 */ /* 0x000fe2000001001f */
[----:B------:R-:W-:-:S02]  /*6390*/  SHF.L.U32 R23, R17, 0x10, RZ ;  /* 0x0000001011177819 */ /* 0x000fc400000006ff */
[----:B------:R-:W-:Y:S02]  /*63a0*/  SHF.L.U32 R83, R83, 0x10, RZ ;  /* 0x0000001053537819 */ /* 0x000fe400000006ff */
[----:B------:R-:W-:Y:S01]  /*63b0*/  ISETP.GE.AND.EX P1, PT, R25, UR7, PT, P1 ;  /* 0x0000000719007c0c */ /* 0x000fe2000bf26310 */
[----:B------:R-:W-:Y:S01]  /*63c0*/  FADD.FTZ R23, R23, -UR5 ;  /* 0x8000000517177e21 */ /* 0x000fe20008010000 */
[----:B------:R-:W-:Y:S01]  /*63d0*/  ISETP.GE.AND.EX P2, PT, R34, UR7, PT, P2 ;  /* 0x0000000722007c0c */ /* 0x000fe2000bf46320 */
[----:B------:R-:W-:Y:S01]  /*63e0*/  FADD.FTZ R83, R83, -UR5 ;  /* 0x8000000553537e21 */ /* 0x000fe20008010000 */
[----:B------:R-:W-:Y:S02]  /*63f0*/  ISETP.GE.AND.EX P3, PT, R33, UR7, PT, P3 ;  /* 0x0000000721007c0c */ /* 0x000fe4000bf66330 */
[----:B------:R-:W-:Y:S02]  /*6400*/  SHF.L.U32 R22, R16, 0x10, RZ ;  /* 0x0000001010167819 */ /* 0x000fe400000006ff */
        /* <DEDUP_REMOVED lines=15> */
.L_x_3477:
        /* <DEDUP_REMOVED lines=14> */
.L_x_3479:
[----:B------:R-:W-:Y:S05]  /*65e0*/  BSYNC B0 ;  /* 0x0000000000007941 */ /* 0x000fea0003800000 */
.L_x_3478:
        /* <DEDUP_REMOVED lines=17> */
.L_x_3480:
        /* <DEDUP_REMOVED lines=14> */
.L_x_3482:
[----:B------:R-:W-:Y:S05]  /*67e0*/  BSYNC B0 ;  /* 0x0000000000007941 */ /* 0x000fea0003800000 */
.L_x_3481:
        /* <DEDUP_REMOVED lines=17> */
.L_x_3483:
[----:B------:R-:W-:Y:S04]  /*6900*/  BSSY B0, `(.L_x_3484) ;  /* 0x000000e000007945 */ /* 0x000fe80003800000 */
[----:B------:R-:W-:Y:S05]  /*6910*/  @P3 BRA `(.L_x_3485) ;  /* 0x0000000000303947 */ /* 0x000fea0003800000 */
[----:B------:R-:W-:Y:S01]  /*6920*/  ULDC.64 UR12, c[0x0][0x270] ;  /* 0x00009c00000c7ab9 */ /* 0x000fe20000000a00 */
[----:B------:R-:W-:Y:S01]  /*6930*/  MOV R16, R42 ;  /* 0x0000002a00107202 */ /* 0x000fe20000000f00 */
[----:B01----:R-:W-:Y:S01]  /*6940*/  IMAD R18, R33, UR12, RZ ;  /* 0x0000000c21127c24 */ /* 0x003fe2000f8e02ff */
        /* <DEDUP_REMOVED lines=9> */
.L_x_3485:
[----:B------:R-:W-:Y:S05]  /*69e0*/  BSYNC B0 ;  /* 0x0000000000007941 */ /* 0x000fea0003800000 */
.L_x_3484:
[----:B012---:R-:W-:Y:S01]  /*69f0*/  IADD3 R19, R50, 0xe0, RZ ;  /* 0x000000e032137810 */ /* 0x007fe20007ffe0ff */
[----:B------:R-:W-:Y:S01]  /*6a00*/  FADD.FTZ R86, R86, -UR5 ;  /* 0x8000000556567e21 */ /* 0x000fe20008010000 */
[----:B------:R-:W-:Y:S01]  /*6a10*/  IADD3 R15, R50, 0xf0, RZ ;  /* 0x000000f0320f7810 */ /* 0x000fe20007ffe0ff */
[----:B------:R-:W-:Y:S01]  /*6a20*/  IMAD.U32 R75, R75, 0x10000, RZ ;  /* 0x000100004b4b7824 */ /* 0x000fe200078e00ff */
[----:B------:R-:W-:Y:S01]  /*6a30*/  SHF.L.U32 R23, R12, 0x10, RZ ;  /* 0x000000100c177819 */ /* 0x000fe200000006ff */
[----:B------:R-:W-:Y:S01]  /*6a40*/  FADD.FTZ R12, R24, -UR5 ;  /* 0x80000005180c7e21 */ /* 0x000fe20008010000 */
[----:B------:R-:W-:Y:S01]  /*6a50*/  ISETP.GE.U32.AND P1, PT, R40, UR6, PT ;  /* 0x0000000628007c0c */ /* 0x000fe2000bf26070 */
[----:B------:R-:W-:Y:S01]  /*6a60*/  FMUL.FTZ R86, R86, UR10 ;  /* 0x0000000a56567c20 */ /* 0x000fe20008410000 */
[----:B------:R-:W-:Y:S01]  /*6a70*/  ISETP.GE.U32.AND P2, PT, R19, UR6, PT ;  /* 0x0000000613007c0c */ /* 0x000fe2000bf46070 */
[----:B------:R-:W-:Y:S01]  /*6a80*/  FMUL.FTZ R12, R12, UR10 ;  /* 0x0000000a0c0c7c20 */ /* 0x000fe20008410000 */
[----:B------:R-:W-:Y:S01]  /*6a90*/  SHF.R.S32.HI R34, RZ, 0x1f, R40 ;  /* 0x0000001fff227819 */ /* 0x000fe20000011428 */
[----:B------:R-:W-:Y:S01]  /*6aa0*/  FFMA.FTZ R25, R26, R86, R31 ;  /* 0x000000561a197223 */ /* 0x000fe2000001001f */
[----:B------:R-:W-:Y:S01]  /*6ab0*/  SHF.R.S32.HI R22, RZ, 0x1f, R19 ;  /* 0x0000001fff167819 */ /* 0x000fe20000011413 */
[----:B------:R-:W-:Y:S01]  /*6ac0*/  FFMA.FTZ R24, R14, R12, R27 ;  /* 0x0000000c0e187223 */ /* 0x000fe2000001001b */
[----:B------:R-:W-:-:S02]  /*6ad0*/  ISETP.GE.U32.AND P3, PT, R15, UR6, PT ;  /* 0x000000060f007c0c */ /* 0x000fc4000bf66070 */
[----:B------:R-:W-:Y:S02]  /*6ae0*/  SHF.R.S32.HI R18, RZ, 0x1f, R15 ;  /* 0x0000001fff127819 */ /* 0x000fe4000001140f */
[----:B------:R-:W-:Y:S02]  /*6af0*/  SHF.L.U32 R33, R13, 0x10, RZ ;  /* 0x000000100d217819 */ /* 0x000fe400000006ff */
[----:B------:R-:W-:Y:S02]  /*6b00*/  SHF.L.U32 R76, R76, 0x10, RZ ;  /* 0x000000104c4c7819 */ /* 0x000fe400000006ff */
[----:B------:R-:W-:Y:S01]  /*6b10*/  ISETP.GE.AND.EX P1, PT, R34, UR7, PT, P1 ;  /* 0x0000000722007c0c */ /* 0x000fe2000bf26310 */
[----:B------:R-:W-:Y:S01]  /*6b20*/  FADD.FTZ R33, R33, -UR5 ;  /* 0x8000000521217e21 */ /* 0x000fe20008010000 */
[----:B------:R-:W-:Y:S01]  /*6b30*/  ISETP.GE.AND.EX P2, PT, R22, UR7, PT, P2 ;  /* 0x0000000716007c0c */ /* 0x000fe2000bf46320 */
[----:B------:R-:W-:Y:S01]  /*6b40*/  FADD.FTZ R76, R76, -UR5 ;  /* 0x800000054c4c7e21 */ /* 0x000fe20008010000 */
[----:B------:R-:W-:-:S02]  /*6b50*/  ISETP.GE.AND.EX P3, PT, R18, UR7, PT, P3 ;  /* 0x0000000712007c0c */ /* 0x000fc4000bf66330 */
        /* <DEDUP_REMOVED lines=14> */
.L_x_3486:
        /* <DEDUP_REMOVED lines=14> */
.L_x_3488:
[----:B------:R-:W-:Y:S05]  /*6d20*/  BSYNC B0 ;  /* 0x0000000000007941 */ /* 0x000fea0003800000 */
.L_x_3487:
[----:B------:R-:W-:Y:S01]  /*6d30*/  FMUL.FTZ R33, R33, UR10 ;  /* 0x0000000a21217c20 */ /* 0x000fe20008410000 */
[----:B------:R-:W-:Y:S01]  /*6d40*/  FMUL.FTZ R76, R76, UR10 ;  /* 0x0000000a4c4c7c20 */ /* 0x000fe20008410000 */
[----:B------:R-:W-:Y:S01]  /*6d50*/  FADD.FTZ R24, R23, -UR5 ;  /* 0x8000000517187e21 */ /* 0x000fe20008010000 */
[----:B------:R-:W-:Y:S01]  /*6d60*/  FADD.FTZ R75, R75, -UR5 ;  /* 0x800000054b4b7e21 */ /* 0x000fe20008010000 */
        /* <DEDUP_REMOVED lines=13> */
.L_x_3489:
        /* <DEDUP_REMOVED lines=14> */
.L_x_3491:
[----:B------:R-:W-:Y:S05]  /*6f20*/  BSYNC B0 ;  /* 0x0000000000007941 */ /* 0x000fea0003800000 */
.L_x_3490:
        /* <DEDUP_REMOVED lines=17> */
.L_x_3492:
        /* <DEDUP_REMOVED lines=10> */
[----:B01----:R-:W-:Y:S02]  /*70e0*/  LEA R16, P1, R12, UR12, 0x1 ;  /* 0x0000000c0c107c11 */ /* 0x003fe4000f8208ff */
[----:B------:R-:W-:-:S04]  /*70f0*/  IADD3 R15, R13, R15, RZ ;  /* 0x0000000f0d0f7210 */ /* 0x000fc80007ffe0ff */
[----:B------:R-:W-:-:S05]  /*7100*/  LEA.HI.X R17, R12, UR13, R15, 0x1, P1 ;  /* 0x0000000d0c117c11 */ /* 0x000fca00088f0c0f */
[----:B------:R2:W-:Y:S02]  /*7110*/  STG.E desc[UR14][R16.64], R75 ;  /* 0x0000004b10007986 */ /* 0x0005e4000c10190e */
.L_x_3494:
[----:B------:R-:W-:Y:S05]  /*7120*/  BSYNC B0 ;  /* 0x0000000000007941 */ /* 0x000fea0003800000 */
.L_x_3493:
[C---:B012---:R-:W-:Y:S01]  /*7130*/  VIADD R17, R50.reuse, 0x110 ;  /* 0x0000011032117836 */ /* 0x047fe20000000000 */
[----:B------:R-:W-:Y:S01]  /*7140*/  IADD3 R25, R50, 0x100, RZ ;  /* 0x0000010032197810 */ /* 0x000fe20007ffe0ff */
[----:B------:R-:W-:Y:S01]  /*7150*/  FADD.FTZ R80, R80, -UR5 ;  /* 0x8000000550507e21 */ /* 0x000fe20008010000 */
[----:B------:R-:W-:Y:S02]  /*7160*/  IADD3 R15, R50, 0x120, RZ ;  /* 0x00000120320f7810 */ /* 0x000fe40007ffe0ff */
        /* <DEDUP_REMOVED lines=34> */
.L_x_3495:
        /* <DEDUP_REMOVED lines=14> */
.L_x_3497:
[----:B------:R-:W-:Y:S05]  /*7470*/  BSYNC B0 ;  /* 0x0000000000007941 */ /* 0x000fea0003800000 */
.L_x_3496:
        /* <DEDUP_REMOVED lines=17> */
.L_x_3498:
        /* <DEDUP_REMOVED lines=14> */
.L_x_3500:
[----:B------:R-:W-:Y:S05]  /*7670*/  BSYNC B0 ;  /* 0x0000000000007941 */ /* 0x000fea0003800000 */
.L_x_3499:
[----:B------:R-:W-:Y:S01]  /*7680*/  FMUL.FTZ R19, R19, UR10 ;  /* 0x0000000a13137c20 */ /* 0x000fe20008410000 */
[----:B------:R-:W-:Y:S01]  /*7690*/  FMUL.FTZ R81, R81, UR10 ;  /* 0x0000000a51517c20 */ /* 0x000fe20008410000 */
[----:B------:R-:W-:Y:S02]  /*76a0*/  SHF.L.U32 R17, R8, 0x10, RZ ;  /* 0x0000001008117819 */ /* 0x000fe400000006ff */
[----:B------:R-:W-:Y:S01]  /*76b0*/  SHF.L.U32 R78, R78, 0x10, RZ ;  /* 0x000000104e4e7819 */ /* 0x000fe200000006ff */
        /* <DEDUP_REMOVED lines=13> */
.L_x_3501:
[----:B------:R-:W-:Y:S04]  /*7790*/  BSSY B0, `(.L_x_3502) ;  /* 0x000000e000007945 */ /* 0x000fe80003800000 */
[----:B------:R-:W-:Y:S05]  /*77a0*/  @P3 BRA `(.L_x_3503) ;  /* 0x0000000000303947 */ /* 0x000fea0003800000 */
[----:B------:R-:W-:Y:S01]  /*77b0*/  ULDC.64 UR12, c[0x0][0x270] ;  /* 0x00009c00000c7ab9 */ /* 0x000fe20000000a00 */
[----:B------:R-:W-:Y:S01]  /*77c0*/  MOV R8, R42 ;  /* 0x0000002a00087202 */ /* 0x000fe20000000f00 */
[----:B------:R-:W-:Y:S01]  /*77d0*/  IMAD.MOV.U32 R9, RZ, RZ, R45 ;  /* 0x000000ffff097224 */ /* 0x000fe200078e002d */
[----:B------:R-:W-:Y:S01]  /*77e0*/  F2FP.BF16.F32.PACK_AB R19, R12, R19 ;  /* 0x000000130c13723e */ /* 0x000fe200000010ff */
[----:B------:R-:W-:Y:S02]  /*77f0*/  IMAD R16, R16, UR12, RZ ;  /* 0x0000000c10107c24 */ /* 0x000fe4000f8e02ff */
[----:B------:R-:W-:-:S04]  /*7800*/  IMAD.WIDE.U32 R8, R15, UR12, R8 ;  /* 0x0000000c0f087c25 */ /* 0x000fc8000f8e0008 */
[----:B------:R-:W-:Y:S01]  /*7810*/  IMAD R15, R15, UR13, R16 ;  /* 0x0000000d0f0f7c24 */ /* 0x000fe2000f8e0210 */
[----:B------:R-:W-:Y:S02]  /*7820*/  ULDC.64 UR12, c[0x0][0x210] ;  /* 0x00008400000c7ab9 */ /* 0x000fe40000000a00 */
[----:B------:R-:W-:Y:S02]  /*7830*/  LEA R10, P1, R8, UR12, 0x1 ;  /* 0x0000000c080a7c11 */ /* 0x000fe4000f8208ff */
[----:B------:R-:W-:-:S04]  /*7840*/  IADD3 R15, R9, R15, RZ ;  /* 0x0000000f090f7210 */ /* 0x000fc80007ffe0ff */
[----:B------:R-:W-:-:S05]  /*7850*/  LEA.HI.X R11, R8, UR13, R15, 0x1, P1 ;  /* 0x0000000d080b7c11 */ /* 0x000fca00088f0c0f */
[----:B------:R0:W-:Y:S02]  /*7860*/  STG.E desc[UR14][R10.64], R19 ;  /* 0x000000130a007986 */ /* 0x0001e4000c10190e */
.L_x_3503:
[----:B------:R-:W-:Y:S05]  /*7870*/  BSYNC B0 ;  /* 0x0000000000007941 */ /* 0x000fea0003800000 */
.L_x_3502:
[----:B------:R-:W-:Y:S01]  /*7880*/  IADD3 R23, R50, 0x130, RZ ;  /* 0x0000013032177810 */ /* 0x000fe20007ffe0ff */
[----:B0-----:R-:W-:Y:S01]  /*7890*/  IMAD.U32 R19, R6, 0x10000, RZ ;  /* 0x0001000006137824 */ /* 0x001fe200078e00ff */
[C---:B------:R-:W-:Y:S01]  /*78a0*/  IADD3 R13, R50.reuse, 0x140, RZ ;  /* 0x00000140320d7810 */ /* 0x040fe20007ffe0ff */
[----:B------:R-:W-:Y:S01]  /*78b0*/  FADD.FTZ R6, R17, -UR5 ;  /* 0x8000000511067e21 */ /* 0x000fe20008010000 */
[----:B------:R-:W-:Y:S01]  /*78c0*/  IADD3 R10, R50, 0x150, RZ ;  /* 0x00000150320a7810 */ /* 0x000fe20007ffe0ff */
        /* <DEDUP_REMOVED lines=33> */
.L_x_3504:
        /* <DEDUP_REMOVED lines=14> */
.L_x_3506:
[----:B------:R-:W-:Y:S05]  /*7bc0*/  BSYNC B0 ;  /* 0x0000000000007941 */ /* 0x000fea0003800000 */
.L_x_3505:
        /* <DEDUP_REMOVED lines=17> */
.L_x_3507:
        /* <DEDUP_REMOVED lines=10> */
[----:B------:R-:W-:Y:S01]  /*7d80*/  LEA R8, P1, R6, UR12, 0x1 ;  /* 0x0000000c06087c11 */ /* 0x000fe2000f8208ff */
[----:B------:R-:W-:-:S05]  /*7d90*/  IMAD.IADD R13, R7, 0x1, R13 ;  /* 0x00000001070d7824 */ /* 0x000fca00078e020d */
[----:B------:R-:W-:-:S05]  /*7da0*/  LEA.HI.X R9, R6, UR13, R13, 0x1, P1 ;  /* 0x0000000d06097c11 */ /* 0x000fca00088f0c0d */
[----:B------:R0:W-:Y:S02]  /*7db0*/  STG.E desc[UR14][R8.64], R15 ;  /* 0x0000000f08007986 */ /* 0x0001e4000c10190e */
.L_x_3509:
[----:B------:R-:W-:Y:S05]  /*7dc0*/  BSYNC B0 ;  /* 0x0000000000007941 */ /* 0x000fea0003800000 */
.L_x_3508:
        /* <DEDUP_REMOVED lines=17> */
.L_x_3510:
        /* <DEDUP_REMOVED lines=14> */
.L_x_3512:
[----:B------:R-:W-:Y:S05]  /*7fc0*/  BSYNC B0 ;  /* 0x0000000000007941 */ /* 0x000fea0003800000 */
.L_x_3511:
[----:B------:R-:W-:Y:S01]  /*7fd0*/  SHF.L.U32 R4, R4, 0x10, RZ ;  /* 0x0000001004047819 */ /* 0x000fe200000006ff */
[----:B------:R-:W-:Y:S01]  /*7fe0*/  VIADD R19, R50, 0x170 ;  /* 0x0000017032137836 */ /* 0x000fe20000000000 */
[----:B------:R-:W-:Y:S01]  /*7ff0*/  SHF.L.U32 R5, R3, 0x10, RZ ;  /* 0x0000001003057819 */ /* 0x000fe200000006ff */
        /* <DEDUP_REMOVED lines=15> */
[C---:B------:R-:W-:Y:S01]  /*80f0*/  IADD3 R9, R50.reuse, 0x160, RZ ;  /* 0x0000016032097810 */ /* 0x040fe20007ffe0ff */
[----:B------:R-:W-:Y:S01]  /*8100*/  FADD.FTZ R23, R23, -UR5 ;  /* 0x8000000517177e21 */ /* 0x000fe20008010000 */
[----:B------:R-:W-:Y:S01]  /*8110*/  IADD3 R16, R50, 0x180, RZ ;  /* 0x0000018032107810 */ /* 0x000fe20007ffe0ff */
        /* <DEDUP_REMOVED lines=23> */
[----:B------:R-:W-:Y:S01]  /*8290*/  SHF.R.S32.HI R11, RZ, 0x1f, R7 ;  /* 0x0000001fff0b7819 */ /* 0x000fe20000011407 */
[----:B------:R-:W-:Y:S01]  /*82a0*/  FMUL.FTZ R54, R25, UR10 ;  /* 0x0000000a19367c20 */ /* 0x000fe20008410000 */
[----:B------:R-:W-:Y:S01]  /*82b0*/  ISETP.GE.AND.EX P6, PT, R2, UR7, PT, P6 ;  /* 0x0000000702007c0c */ /* 0x000fe2000bfc6360 */
[----:B------:R-:W-:Y:S01]  /*82c0*/  FMUL.FTZ R69, R69, UR10 ;  /* 0x0000000a45457c20 */ /* 0x000fe20008410000 */
[----:B------:R-:W-:Y:S01]  /*82d0*/  ISETP.GE.AND.EX P1, PT, R22, UR7, PT, P1 ;  /* 0x0000000716007c0c */ /* 0x000fe2000bf26310 */
[--C-:B------:R-:W-:Y:S01]  /*82e0*/  FFMA.FTZ R24, R14, R0, R27.reuse ;  /* 0x000000000e187223 */ /* 0x100fe2000001001b */
[----:B------:R-:W-:Y:S01]  /*82f0*/  ISETP.GE.AND.EX P2, PT, R18, UR7, PT, P2 ;  /* 0x0000000712007c0c */ /* 0x000fe2000bf46320 */
[C-C-:B------:R-:W-:Y:S01]  /*8300*/  FFMA.FTZ R23, R14.reuse, R4, R27.reuse ;  /* 0x000000040e177223 */ /* 0x140fe2000001001b */
        /* <DEDUP_REMOVED lines=8> */
[--C-:B------:R-:W-:Y:S01]  /*8390*/  FFMA.FTZ R0, R14, R38, R27.reuse ;  /* 0x000000260e007223 */ /* 0x100fe2000001001b */
[----:B------:R-:W-:Y:S01]  /*83a0*/  ISETP.GT.U32.OR P6, PT, R88, 0x22f, P6 ;  /* 0x0000022f5800780c */ /* 0x000fe200037c4470 */
[----:B------:R-:W-:Y:S01]  /*83b0*/  FFMA.FTZ R14, R14, R54, R27 ;  /* 0x000000360e0e7223 */ /* 0x000fe2000001001b */
[----:B------:R-:W-:Y:S01]  /*83c0*/  ISETP.GT.U32.OR P1, PT, R88, 0x22f, P1 ;  /* 0x0000022f5800780c */ /* 0x000fe20000f24470 */
[----:B------:R-:W-:Y:S01]  /*83d0*/  IMAD.U32 R32, R30, 0x10000, RZ ;  /* 0x000100001e207824 */ /* 0x000fe200078e00ff */
[C---:B------:R-:W-:Y:S01]  /*83e0*/  ISETP.GT.U32.OR P2, PT, R88.reuse, 0x22f, P2 ;  /* 0x0000022f5800780c */ /* 0x040fe20001744470 */
[----:B------:R-:W-:Y:S01]  /*83f0*/  FADD.FTZ R55, R55, -UR5 ;  /* 0x8000000537377e21 */ /* 0x000fe20008010000 */
[----:B------:R-:W-:Y:S01]  /*8400*/  ISETP.GT.U32.OR P3, PT, R88, 0x22f, P3 ;  /* 0x0000022f5800780c */ /* 0x000fe20001f64470 */
[----:B------:R-:W-:Y:S01]  /*8410*/  FFMA.FTZ R69, R26, R69, R31 ;  /* 0x000000451a457223 */ /* 0x000fe2000001001f */
        /* <DEDUP_REMOVED lines=13> */
.L_x_3513:
        /* <DEDUP_REMOVED lines=14> */
.L_x_3515:
[----:B------:R-:W-:Y:S05]  /*85d0*/  BSYNC B0 ;  /* 0x0000000000007941 */ /* 0x000fea0003800000 */
.L_x_3514:
[----:B------:R-:W-:Y:S01]  /*85e0*/  FADD.FTZ R32, R32, -UR5 ;  /* 0x8000000520207e21 */ /* 0x000fe20008010000 */
[----:B------:R-:W-:Y:S01]  /*85f0*/  FMUL.FTZ R55, R55, UR10 ;  /* 0x0000000a37377c20 */ /* 0x000fe20008410000 */
[----:B------:R-:W-:Y:S01]  /*8600*/  SHF.L.U32 R27, R20, 0x10, RZ ;  /* 0x00000010141b7819 */ /* 0x000fe200000006ff */
        /* <DEDUP_REMOVED lines=14> */
.L_x_3516:
        /* <DEDUP_REMOVED lines=10> */
[----:B0-----:R-:W-:Y:S02]  /*8790*/  LEA R8, P1, R2, UR12, 0x1 ;  /* 0x0000000c02087c11 */ /* 0x001fe4000f8208ff */
[----:B------:R-:W-:-:S04]  /*87a0*/  IADD3 R19, R3, R19, RZ ;  /* 0x0000001303137210 */ /* 0x000fc80007ffe0ff */
[----:B------:R-:W-:-:S05]  /*87b0*/  LEA.HI.X R9, R2, UR13, R19, 0x1, P1 ;  /* 0x0000000d02097c11 */ /* 0x000fca00088f0c13 */
[----:B------:R1:W-:Y:S02]  /*87c0*/  STG.E desc[UR14][R8.64], R23 ;  /* 0x0000001708007986 */ /* 0x0003e4000c10190e */
.L_x_3518:
[----:B------:R-:W-:Y:S05]  /*87d0*/  BSYNC B0 ;  /* 0x0000000000007941 */ /* 0x000fea0003800000 */
.L_x_3517:
[----:B------:R-:W-:Y:S01]  /*87e0*/  FADD.FTZ R27, R27, -UR5 ;  /* 0x800000051b1b7e21 */ /* 0x000fe20008010000 */
        /* <DEDUP_REMOVED lines=13> */
.L_x_3519:
        /* <DEDUP_REMOVED lines=14> */
.L_x_3521:
[----:B------:R-:W-:Y:S05]  /*89a0*/  BSYNC B0 ;  /* 0x0000000000007941 */ /* 0x000fea0003800000 */
.L_x_3520:
[----:B------:R-:W-:Y:S01]  /*89b0*/  FMUL.FTZ R27, R27, UR10 ;  /* 0x0000000a1b1b7c20 */ /* 0x000fe20008410000 */
        /* <DEDUP_REMOVED lines=12> */
.L_x_3522:
        /* <DEDUP_REMOVED lines=8> */
[----:B012---:R-:W-:Y:S01]  /*8b00*/  IMAD.WIDE.U32 R8, R12, UR12, R2 ;  /* 0x0000000c0c087c25 */ /* 0x007fe2000f8e0002 */
[----:B------:R-:W-:-:S03]  /*8b10*/  ULDC.64 UR12, c[0x0][0x210] ;  /* 0x00008400000c7ab9 */ /* 0x000fc60000000a00 */
[----:B------:R-:W-:Y:S01]  /*8b20*/  IMAD.IADD R15, R9, 0x1, R15 ;  /* 0x00000001090f7824 */ /* 0x000fe200078e020f */
[----:B------:R-:W-:-:S04]  /*8b30*/  LEA R2, P1, R8, UR12, 0x1 ;  /* 0x0000000c08027c11 */ /* 0x000fc8000f8208ff */
[----:B------:R-:W-:-:S05]  /*8b40*/  LEA.HI.X R3, R8, UR13, R15, 0x1, P1 ;  /* 0x0000000d08037c11 */ /* 0x000fca00088f0c0f */
[----:B------:R3:W-:Y:S04]  /*8b50*/  STG.E desc[UR14][R2.64], R13 ;  /* 0x0000000d02007986 */ /* 0x0007e8000c10190e */
.L_x_3524:
[----:B------:R-:W-:Y:S05]  /*8b60*/  BSYNC B0 ;  /* 0x0000000000007941 */ /* 0x000fea0003800000 */
.L_x_3523:
[----:B------:R-:W-:Y:S01]  /*8b70*/  FFMA.FTZ R27, R26, R27, R31 ;  /* 0x0000001b1a1b7223 */ /* 0x000fe2000001001f */
[----:B------:R-:W-:Y:S06]  /*8b80*/  @!P5 BRA `(.L_x_3525) ;  /* 0x000000000028d947 */ /* 0x000fec0003800000 */
        /* <DEDUP_REMOVED lines=10> */
.L_x_3525:
[----:B------:R-:W-:Y:S04]  /*8c30*/  BSSY B0, `(.L_x_3526) ;  /* 0x000000e000007945 */ /* 0x000fe80003800000 */
[----:B------:R-:W-:Y:S05]  /*8c40*/  @P4 BRA `(.L_x_3527) ;  /* 0x0000000000304947 */ /* 0x000fea0003800000 */
[----:B------:R-:W-:Y:S01]  /*8c50*/  ULDC.64 UR12, c[0x0][0x270] ;  /* 0x00009c00000c7ab9 */ /* 0x000fe20000000a00 */
[----:B---3--:R-:W-:Y:S01]  /*8c60*/  MOV R2, R42 ;  /* 0x0000002a00027202 */ /* 0x008fe20000000f00 */
[----:B------:R-:W-:Y:S01]  /*8c70*/  IMAD R12, R11, UR12, RZ ;  /* 0x0000000c0b0c7c24 */ /* 0x000fe2000f8e02ff */
[----:B------:R-:W-:Y:S02]  /*8c80*/  MOV R3, R45 ;  /* 0x0000002d00037202 */ /* 0x000fe40000000f00 */
[----:B------:R-:W-:Y:S01]  /*8c90*/  F2FP.BF16.F32.PACK_AB R27, R27, R10 ;  /* 0x0000000a1b1b723e */ /* 0x000fe200000010ff */
[----:B012---:R-:W-:-:S04]  /*8ca0*/  IMAD.WIDE.U32 R8, R7, UR12, R2 ;  /* 0x0000000c07087c25 */ /* 0x007fc8000f8e0002 */
[----:B------:R-:W-:Y:S01]  /*8cb0*/  IMAD R7, R7, UR13, R12 ;  /* 0x0000000d07077c24 */ /* 0x000fe2000f8e020c */
[----:B------:R-:W-:Y:S02]  /*8cc0*/  ULDC.64 UR12, c[0x0][0x210] ;  /* 0x00008400000c7ab9 */ /* 0x000fe40000000a00 */
[----:B------:R-:W-:Y:S02]  /*8cd0*/  LEA R2, P1, R8, UR12, 0x1 ;  /* 0x0000000c08027c11 */ /* 0x000fe4000f8208ff */
[----:B------:R-:W-:-:S04]  /*8ce0*/  IADD3 R7, R9, R7, RZ ;  /* 0x0000000709077210 */ /* 0x000fc80007ffe0ff */
[----:B------:R-:W-:-:S05]  /*8cf0*/  LEA.HI.X R3, R8, UR13, R7, 0x1, P1 ;  /* 0x0000000d08037c11 */ /* 0x000fca00088f0c07 */
[----:B------:R4:W-:Y:S02]  /*8d00*/  STG.E desc[UR14][R2.64], R27 ;  /* 0x0000001b02007986 */ /* 0x0009e4000c10190e */
.L_x_3527:
[----:B------:R-:W-:Y:S05]  /*8d10*/  BSYNC B0 ;  /* 0x0000000000007941 */ /* 0x000fea0003800000 */
.L_x_3526:
[----:B012---:R-:W-:Y:S01]  /*8d20*/  PRMT R9, R56, 0x7632, R9 ;  /* 0x0000763238097816 */ /* 0x007fe20000000009 */
[----:B------:R-:W-:Y:S01]  /*8d30*/  VIADD R7, R50, 0x1e0 ;  /* 0x000001e032077836 */ /* 0x000fe20000000000 */
[----:B------:R-:W-:Y:S02]  /*8d40*/  PRMT R11, R52, 0x7632, R11 ;  /* 0x00007632340b7816 */ /* 0x000fe4000000000b */
[----:B---3--:R-:W-:Y:S02]  /*8d50*/  PRMT R13, R53, 0x7632, R13 ;  /* 0x00007632350d7816 */ /* 0x008fe4000000000d */
        /* <DEDUP_REMOVED lines=10> */
[C---:B------:R-:W-:Y:S01]  /*8e00*/  IADD3 R15, R50.reuse, 0x1c0, RZ ;  /* 0x000001c0320f7810 */ /* 0x040fe20007ffe0ff */
[----:B------:R-:W-:Y:S01]  /*8e10*/  FADD.FTZ R21, R21, -UR5 ;  /* 0x8000000515157e21 */ /* 0x000fe20008010000 */
[----:B------:R-:W-:Y:S01]  /*8e20*/  IADD3 R10, R50, 0x1d0, RZ ;  /* 0x000001d0320a7810 */ /* 0x000fe20007ffe0ff */
[----:B------:R-:W-:Y:S01]  /*8e30*/  FMUL.FTZ R28, R28, UR10 ;  /* 0x0000000a1c1c7c20 */ /* 0x000fe20008410000 */
[----:B----4-:R-:W-:Y:S01]  /*8e40*/  IADD3 R2, R50, 0x1f0, RZ ;  /* 0x000001f032027810 */ /* 0x010fe20007ffe0ff */
        /* <DEDUP_REMOVED lines=8> */
[--C-:B------:R-:W-:Y:S01]  /*8ed0*/  FFMA.FTZ R28, R26, R28, R31.reuse ;  /* 0x0000001c1a1c7223 */ /* 0x100fe2000001001f */
[----:B------:R-:W-:Y:S01]  /*8ee0*/  ISETP.GE.U32.AND P4, PT, R2, UR6, PT ;  /* 0x0000000602007c0c */ /* 0x000fe2000bf86070 */
[C---:B------:R-:W-:Y:S01]  /*8ef0*/  FFMA.FTZ R13, R26.reuse, R18, R31 ;  /* 0x000000121a0d7223 */ /* 0x040fe2000001001f */
[----:B------:R-:W-:Y:S01]  /*8f00*/  SHF.R.S32.HI R24, RZ, 0x1f, R23 ;  /* 0x0000001fff187819 */ /* 0x000fe20000011417 */
[C---:B------:R-:W-:Y:S01]  /*8f10*/  FFMA.FTZ R11, R26.reuse, R20, R31 ;  /* 0x000000141a0b7223 */ /* 0x040fe2000001001f */
        /* <DEDUP_REMOVED lines=27> */
.L_x_3528:
        /* <DEDUP_REMOVED lines=14> */
.L_x_3530:
[----:B------:R-:W-:Y:S05]  /*91b0*/  BSYNC B0 ;  /* 0x0000000000007941 */ /* 0x000fea0003800000 */
.L_x_3529:
        /* <DEDUP_REMOVED lines=11> */
.L_x_3531:
[----:B------:R-:W-:Y:S04]  /*9270*/  BSSY B0, `(.L_x_3532) ;  /* 0x000000e000007945 */ /* 0x000fe80003800000 */
[----:B------:R-:W-:Y:S05]  /*9280*/  @P1 BRA `(.L_x_3533) ;  /* 0x0000000000301947 */ /* 0x000fea0003800000 */
[----:B------:R-:W-:Y:S01]  /*9290*/  ULDC.64 UR6, c[0x0][0x270] ;  /* 0x00009c0000067ab9 */ /* 0x000fe20000000a00 */
[----:B0-----:R-:W-:Y:S01]  /*92a0*/  MOV R16, R42 ;  /* 0x0000002a00107202 */ /* 0x001fe20000000f00 */
        /* <DEDUP_REMOVED lines=10> */
.L_x_3533:
[----:B------:R-:W-:Y:S05]  /*9350*/  BSYNC B0 ;  /* 0x0000000000007941 */ /* 0x000fea0003800000 */
.L_x_3532:
[----:B------:R-:W-:Y:S05]  /*9360*/  @!P5 BRA `(.L_x_3534) ;  /* 0x000000000028d947 */ /* 0x000fea0003800000 */
[----:B-1----:R-:W-:Y:S01]  /*9370*/  FMUL.FTZ R5, R4, -1.4426950216293334961 ;  /* 0xbfb8aa3b04057820 */ /* 0x002fe20000410000 */
        /* <DEDUP_REMOVED lines=9> */
.L_x_3534:
[----:B------:R-:W-:Y:S04]  /*9410*/  BSSY B0, `(.L_x_3535) ;  /* 0x000000e000007945 */ /* 0x000fe80003800000 */
[----:B------:R-:W-:Y:S05]  /*9420*/  @P2 BRA `(.L_x_3536) ;  /* 0x0000000000302947 */ /* 0x000fea0003800000 */
[----:B------:R-:W-:Y:S01]  /*9430*/  ULDC.64 UR6, c[0x0][0x270] ;  /* 0x00009c0000067ab9 */ /* 0x000fe20000000a00 */
[----:B01----:R-:W-:Y:S01]  /*9440*/  MOV R16, R42 ;  /* 0x0000002a00107202 */ /* 0x003fe20000000f00 */
        /* <DEDUP_REMOVED lines=10> */
.L_x_3536:
[----:B------:R-:W-:Y:S05]  /*94f0*/  BSYNC B0 ;  /* 0x0000000000007941 */ /* 0x000fea0003800000 */
.L_x_3535:
        /* <DEDUP_REMOVED lines=11> */
.L_x_3537:
        /* <DEDUP_REMOVED lines=14> */
.L_x_3539:
[----:B------:R-:W-:Y:S05]  /*9690*/  BSYNC B0 ;  /* 0x0000000000007941 */ /* 0x000fea0003800000 */
.L_x_3538:
        /* <DEDUP_REMOVED lines=11> */
.L_x_3540:
        /* <DEDUP_REMOVED lines=13> */
.L_x_3542:
[----:B------:R-:W-:Y:S05]  /*9820*/  BSYNC B0 ;  /* 0x0000000000007941 */ /* 0x000fea0003800000 */
.L_x_3541:
[----:B------:R-:W-:Y:S01]  /*9830*/  ULDC UR5, c[0x0][0x10] ;  /* 0x0000040000057ab9 */ /* 0x000fe20000000800 */
[----:B------:R-:W-:Y:S02]  /*9840*/  UIADD3 UR4, UR4, 0x1, URZ ;  /* 0x0000000104047890 */ /* 0x000fe4000fffe03f */
[----:B------:R-:W-:-:S04]  /*9850*/  UIADD3 UR9, UR5, UR9, URZ ;  /* 0x0000000905097290 */ /* 0x000fc8000fffe03f */
[----:B------:R-:W-:-:S06]  /*9860*/  UISETP.GE.AND UP0, UPT, UR9, UR8, UPT ;  /* 0x000000080900728c */ /* 0x000fcc000bf06270 */
[----:B------:R-:W-:-:S13]  /*9870*/  PLOP3.LUT P1, PT, PT, PT, UP0, 0x80, 0x0 ;  /* 0x000000000000781c */ /* 0x000fda0003f2f008 */
[----:B------:R-:W-:Y:S05]  /*9880*/  @!P1 BRA `(.L_x_3543) ;  /* 0xffffff6800789947 */ /* 0x000fea000383ffff */
[----:B------:R-:W-:Y:S05]  /*9890*/  EXIT ;  /* 0x000000000000794d */ /* 0x000fea0003800000 */
.L_x_3544:
        /* <DEDUP_REMOVED lines=14> */
.L_x_5157:


//--------------------- .text._Z35group_norm_nhwc_fwd_one_pass_kernelI11Bf16IOFp16WLi64ELi70ELi560EEv26Group_norm_nhwc_fwd_params --------------------------
	.section	.text._Z35group_norm_nhwc_fwd_one_pass_kernelI11Bf16IOFp16WLi64ELi70ELi560EEv26Group_norm_nhwc_fwd_params,"ax",@progbits
	.align	128
        .global         _Z35group_norm_nhwc_fwd_one_pass_kernelI11Bf16IOFp16WLi64ELi70ELi560EEv26Group_norm_nhwc_fwd_params
        .type           _Z35group_norm_nhwc_fwd_one_pass_kernelI11Bf16IOFp16WLi64ELi70ELi560EEv26Group_norm_nhwc_fwd_params,@function
        .size           _Z35group_norm_nhwc_fwd_one_pass_kernelI11Bf16IOFp16WLi64ELi70ELi560EEv26Group_norm_nhwc_fwd_params,(.L_x_5158 - _Z35group_norm_nhwc_fwd_one_pass_kernelI11Bf16IOFp16WLi64ELi70ELi560EEv26Group_norm_nhwc_fwd_params)
        .other          _Z35group_norm_nhwc_fwd_one_pass_kernelI11Bf16IOFp16WLi64ELi70ELi560EEv26Group_norm_nhwc_fwd_params,@"STO_CUDA_ENTRY STV_DEFAULT"
_Z35group_norm_nhwc_fwd_one_pass_kernelI11Bf16IOFp16WLi64ELi70ELi560EEv26Group_norm_nhwc_fwd_params:
.text._Z35group_norm_nhwc_fwd_one_pass_kernelI11Bf16IOFp16WLi64ELi70ELi560EEv26Group_norm_nhwc_fwd_params:
        /* <DEDUP_REMOVED lines=32> */
.L_x_3566:
        /* <DEDUP_REMOVED lines=224> */
.L_x_3546:
[----:B------:R-:W-:Y:S05]  /*1000*/  BSYNC B0 ;  /* 0x0000000000007941 */ /* 0x000fea0003800000 */
.L_x_3545:
        /* <DEDUP_REMOVED lines=28> */
.L_x_3549:
[----:B-1----:R-:W2:Y:S04]  /*11d0*/  LDG.E.STRONG.GPU R10, desc[UR8][R8.64] ;  /* 0x00000008080a7981 */ /* 0x002ea8000c1ef900 */
[----:B--2---:R-:W-:Y:S01]  /*11e0*/  CCTL.IVALL ;  /* 0x00000000ff00798f */ /* 0x004fe20002000000 */
[----:B------:R-:W-:Y:S05]  /*11f0*/  YIELD ;  /* 0x0000000000007946 */ /* 0x000fea0003800000 */
[----:B------:R-:W-:-:S13]  /*1200*/  ISETP.NE.AND P1, PT, R10, R13, PT ;  /* 0x0000000d0a00720c */ /* 0x000fda0003f25270 */
[----:B------:R-:W-:Y:S05]  /*1210*/  @P1 BRA `(.L_x_3549) ;  /* 0xfffffffc00ec1947 */ /* 0x000fea000383ffff */
.L_x_3548:
        /* <DEDUP_REMOVED lines=12> */
.L_x_3551:
        /* <DEDUP_REMOVED lines=63> */
.L_x_3550:
        /* <DEDUP_REMOVED lines=18> */
.L_x_3553:
[----:B------:R-:W-:Y:S05]  /*17f0*/  BSYNC B0 ;  /* 0x0000000000007941 */ /* 0x000fea0003800000 */
.L_x_3552:
        /* <DEDUP_REMOVED lines=32> */
.L_x_3547:
        /* <DEDUP_REMOVED lines=68> */
[----:B--2---:R-:W-:Y:S02]  /*1e40*/  HADD2.F32 R16, -RZ, R21.H0_H0 ;  /* 0x20000015ff107230 */ /* 0x004fe40000004100 */
[----:B---3--:R-:W-:-:S02]  /*1e50*/  HADD2.F32 R9, -RZ, R20.H0_H0 ;  /* 0x20000014ff097230 */ /* 0x008fc40000004100 */
[----:B----4-:R-:W-:-:S03]  /*1e60*/  HADD2.F32 R22, -RZ, R22.H0_H0 ;  /* 0x20000016ff167230 */ /* 0x010fc60000004100 */
[C-C-:B------:R-:W-:Y:S01]  /*1e70*/  FFMA.FTZ R18, R16.reuse, R39, R9.reuse ;  /* 0x0000002710127223 */ /* 0x140fe20000010009 */
[C-C-:B------:R-:W-:Y:S01]  /*1e80*/  FFMA.FTZ R12, R16.reuse, R11, R9.reuse ;  /* 0x0000000b100c7223 */ /* 0x140fe20000010009 */
[C-C-:B------:R-:W-:Y:S01]  /*1e90*/  FFMA.FTZ R10, R16.reuse, R15, R9.reuse ;  /* 0x0000000f100a7223 */ /* 0x140fe20000010009 */
[----:B------:R-:W-:Y:S02]  /*1ea0*/  HADD2.F32 R23, -RZ, R23.H0_H0 ;  /* 0x20000017ff177230 */ /* 0x000fe40000004100 */
[----:B------:R-:W-:-:S03]  /*1eb0*/  FFMA.FTZ R8, R16, R8, R9 ;  /* 0x0000000810087223 */ /* 0x000fc60000010009 */
        /* <DEDUP_REMOVED lines=15> */
.L_x_3554:
        /* <DEDUP_REMOVED lines=14> */
.L_x_3556:
[----:B------:R-:W-:Y:S05]  /*2090*/  BSYNC B0 ;  /* 0x0000000000007941 */ /* 0x000fea0003800000 */
.L_x_3555:
        /* <DEDUP_REMOVED lines=11> */
.L_x_3557:
        /* <DEDUP_REMOVED lines=14> */
.L_x_3559:
[----:B------:R-:W-:Y:S05]  /*2230*/  BSYNC B0 ;  /* 0x0000000000007941 */ /* 0x000fea0003800000 */
.L_x_3558:
        /* <DEDUP_REMOVED lines=11> */
.L_x_3560:
        /* <DEDUP_REMOVED lines=14> */
.L_x_3562:
[----:B------:R-:W-:Y:S05]  /*23d0*/  BSYNC B0 ;  /* 0x0000000000007941 */ /* 0x000fea0003800000 */
.L_x_3561:
        /* <DEDUP_REMOVED lines=11> */
.L_x_3563:
        /* <DEDUP_REMOVED lines=13> */
.L_x_3565:
[----:B------:R-:W-:Y:S05]  /*2560*/  BSYNC B0 ;  /* 0x0000000000007941 */ /* 0x000fea0003800000 */
.L_x_3564:
[----:B------:R-:W4:Y:S01]  /*2570*/  LDC R8, c[0x0][0x10] ;  /* 0x00000400ff087b82 */ /* 0x000f220000000800 */
[----:B------:R-:W-:Y:S02]  /*2580*/  IADD3 R0, R0, 0x1, RZ ;  /* 0x0000000100007810 */ /* 0x000fe40007ffe0ff */
[----:B----4-:R-:W-:-:S04]  /*2590*/  IADD3 R43, R8, R43, RZ ;  /* 0x0000002b082b7210 */ /* 0x010fc80007ffe0ff */
[----:B------:R-:W-:-:S13]  /*25a0*/  ISETP.GE.AND P1, PT, R43, UR4, PT ;  /* 0x000000042b007c0c */ /* 0x000fda000bf26270 */
[----:B------:R-:W-:Y:S05]  /*25b0*/  @!P1 BRA `(.L_x_3566) ;  /* 0xffffffdc00109947 */ /* 0x000fea000383ffff */
[----:B------:R-:W-:Y:S05]  /*25c0*/  EXIT ;  /* 0x000000000000794d */ /* 0x000fea0003800000 */
.L_x_3567:
        /* <DEDUP_REMOVED lines=11> */
.L_x_5158:


//--------------------- .text._Z35group_norm_nhwc_fwd_one_pass_kernelI11Bf16IOFp16WLi128ELi70ELi560EEv26Group_norm_nhwc_fwd_params --------------------------
	.section	.text._Z35group_norm_nhwc_fwd_one_pass_kernelI11Bf16IOFp16WLi128ELi70ELi560EEv26Group_norm_nhwc_fwd_params,"ax",@progbits
	.align	128
        .global         _Z35group_norm_nhwc_fwd_one_pass_kernelI11Bf16IOFp16WLi128ELi70ELi560EEv26Group_norm_nhwc_fwd_params
        .type           _Z35group_norm_nhwc_fwd_one_pass_kernelI11Bf16IOFp16WLi128ELi70ELi560EEv26Group_norm_nhwc_fwd_params,@function
        .size           _Z35group_norm_nhwc_fwd_one_pass_kernelI11Bf16IOFp16WLi128ELi70ELi560EEv26Group_norm_nhwc_fwd_params,(.L_x_5159 - _Z35group_norm_nhwc_fwd_one_pass_kernelI11Bf16IOFp16WLi128ELi70ELi560EEv26Group_norm_nhwc_fwd_params)
        .other          _Z35group_norm_nhwc_fwd_one_pass_kernelI11Bf16IOFp16WLi128ELi70ELi560EEv26Group_norm_nhwc_fwd_params,@"STO_CUDA_ENTRY STV_DEFAULT"
_Z35group_norm_nhwc_fwd_one_pass_kernelI11Bf16IOFp16WLi128ELi70ELi560EEv26Group_norm_nhwc_fwd_params:
.text._Z35group_norm_nhwc_fwd_one_pass_kernelI11Bf16IOFp16WLi128ELi70ELi560EEv26Group_norm_nhwc_fwd_params:
        /* <DEDUP_REMOVED lines=36> */
.L_x_3601:
        /* <DEDUP_REMOVED lines=119> */
[----:B---3--:R-:W-:Y:S01]  /*09b0*/  @!P4 IMAD R24, R27, R8, RZ ;  /* 0x000000081b18c224 */ /* 0x008fe200078e02ff */
        /* <DEDUP_REMOVED lines=22> */
[----:B------:R-:W-:Y:S01]  /*0b20*/  @!P4 LEA.HI.X R15, R22, R15, R20, 0x1, P1 ;  /* 0x0000000f160fc211 */ /* 0x000fe200008f0c14 */
[----:B------:R-:W-:Y:S01]  /*0b30*/  @!P5 IMAD.IADD R11, R11, 0x1, R27 ;  /* 0x000000010b0bd824 */ /* 0x000fe200078e021b */
[C---:B--2---:R-:W-:Y:S02]  /*0b40*/  @!P5 LEA R16, P1, R10.reuse, R16, 0x1 ;  /* 0x000000100a10d211 */ /* 0x044fe400078208ff */
[----:B------:R-:W-:Y:S01]  /*0b50*/  CS2R R44, SRZ ;  /* 0x00000000002c7805 */ /* 0x000fe2000001ff00 */
[----:B0-----:R-:W-:Y:S01]  /*0b60*/  @!P6 IMAD R12, R37, R18, RZ ;  /* 0x00000012250ce224 */ /* 0x001fe200078e02ff */
[----:B------:R-:W-:Y:S02]  /*0b70*/  @!P5 LEA.HI.X R17, R10, R17, R11, 0x1, P1 ;  /* 0x000000110a11d211 */ /* 0x000fe400008f0c0b */
[----:B------:R-:W-:Y:S02]  /*0b80*/  @!P6 MOV R10, R50 ;  /* 0x00000032000ae202 */ /* 0x000fe40000000f00 */
        /* <DEDUP_REMOVED lines=46> */
[----:B--2---:R-:W-:Y:S01]  /*0e70*/  PRMT R10, R44, 0x7632, R10 ;  /* 0x000076322c0a7816 */ /* 0x004fe2000000000a */
[----:B------:R-:W-:-:S03]  /*0e80*/  FADD.FTZ R9, R9, R12 ;  /* 0x0000000c09097221 */ /* 0x000fc60000010000 */
[----:B------:R-:W-:Y:S01]  /*0e90*/  SHF.L.U32 R11, R10, 0x10, RZ ;  /* 0x000000100a0b7819 */ /* 0x000fe200000006ff */
[----:B------:R-:W-:Y:S01]  /*0ea0*/  FADD.FTZ R16, R13, R16 ;  /* 0x000000100d107221 */ /* 0x000fe20000010000 */
        /* <DEDUP_REMOVED lines=115> */
.L_x_3569:
[----:B------:R-:W-:Y:S05]  /*15e0*/  BSYNC B0 ;  /* 0x0000000000007941 */ /* 0x000fea0003800000 */
.L_x_3568:
        /* <DEDUP_REMOVED lines=23> */
[----:B------:R-:W-:Y:S02]  /*1760*/  IMAD R23, R26, UR7, R12 ;  /* 0x000000071a177c24 */ /* 0x000fe4000f8e020c */
[----:B------:R-:W-:Y:S02]  /*1770*/  IMAD.MOV.U32 R12, RZ, RZ, -0x1 ;  /* 0xffffffffff0c7424 */ /* 0x000fe400078e00ff */
        /* <DEDUP_REMOVED lines=11> */
.L_x_3572:
[----:B0-----:R-:W2:Y:S04]  /*1830*/  LDG.E.STRONG.GPU R10, desc[UR8][R8.64] ;  /* 0x00000008080a7981 */ /* 0x001ea8000c1ef900 */
[----:B--2---:R-:W-:Y:S01]  /*1840*/  CCTL.IVALL ;  /* 0x00000000ff00798f */ /* 0x004fe20002000000 */
[----:B------:R-:W-:Y:S05]  /*1850*/  YIELD ;  /* 0x0000000000007946 */ /* 0x000fea0003800000 */
[----:B------:R-:W-:-:S13]  /*1860*/  ISETP.NE.AND P1, PT, R10, R13, PT ;  /* 0x0000000d0a00720c */ /* 0x000fda0003f25270 */
[----:B------:R-:W-:Y:S05]  /*1870*/  @P1 BRA `(.L_x_3572) ;  /* 0xfffffffc00ec1947 */ /* 0x000fea000383ffff */
.L_x_3571:
[----:B------:R-:W-:Y:S01]  /*1880*/  ISETP.NE.AND P1, PT, R22, RZ, PT ;  /* 0x000000ff1600720c */ /* 0x000fe20003f25270 */
[----:B------:R-:W-:Y:S05]  /*1890*/  WARPSYNC.ALL ;  /* 0x0000000000007948 */ /* 0x000fea0003800000 */
[----:B------:R-:W-:Y:S07]  /*18a0*/  BAR.SYNC.DEFER_BLOCKING 0x0 ;  /* 0x0000000000007b1d */ /* 0x000fee0000010000 */
[----:B------:R-:W-:Y:S05]  /*18b0*/  @!P1 BRA `(.L_x_3570) ;  /* 0x0000000400e89947 */ /* 0x000fea0003800000 */
[----:B0-----:R-:W-:Y:S02]  /*18c0*/  IADD3 R8, R22, -0x1, RZ ;  /* 0xffffffff16087810 */ /* 0x001fe40007ffe0ff */
[----:B------:R-:W-:Y:S02]  /*18d0*/  MOV R23, RZ ;  /* 0x000000ff00177202 */ /* 0x000fe40000000f00 */
[----:B------:R-:W-:-:S13]  /*18e0*/  ISETP.GE.U32.AND P1, PT, R8, 0x3, PT ;  /* 0x000000030800780c */ /* 0x000fda0003f26070 */
[----:B------:R-:W-:Y:S05]  /*18f0*/  @!P1 BRA `(.L_x_3573) ;  /* 0x0000000400089947 */ /* 0x000fea0003800000 */
[----:B------:R-:W-:Y:S01]  /*1900*/  LOP3.LUT R9, R22, 0x3, RZ, 0xc0, !PT ;  /* 0x0000000316097812 */ /* 0x000fe200078ec0ff */
[----:B------:R-:W-:-:S03]  /*1910*/  HFMA2.MMA R23, -RZ, RZ, 0, 0 ;  /* 0x00000000ff177435 */ /* 0x000fc600000001ff */
[----:B------:R-:W-:-:S08]  /*1920*/  IADD3 R26, -R9, R22, RZ ;  /* 0x00000016091a7210 */ /* 0x000fd00007ffe1ff */
.L_x_3574:
        /* <DEDUP_REMOVED lines=63> */
.L_x_3573:
        /* <DEDUP_REMOVED lines=19> */
.L_x_3576:
[----:B------:R-:W-:Y:S05]  /*1e50*/  BSYNC B0 ;  /* 0x0000000000007941 */ /* 0x000fea0003800000 */
.L_x_3575:
        /* <DEDUP_REMOVED lines=32> */
.L_x_3570:
[----:B------:R-:W-:Y:S01]  /*2060*/  ULDC.64 UR12, c[0x0][0x218] ;  /* 0x00008600000c7ab9 */ /* 0x000fe20000000a00 */
[----:B------:R-:W-:Y:S01]  /*2070*/  LOP3.LUT P1, RZ, R4, UR7, RZ, 0xfc, !PT ;  /* 0x0000000704ff7c12 */ /* 0x000fe2000f82fcff */
[----:B------:R-:W1:Y:S01]  /*2080*/  S2UR UR6, SR_CgaCtaId ;  /* 0x00000000000679c3 */ /* 0x000e620000008800 */
[----:B------:R-:W-:Y:S01]  /*2090*/  ISETP.EQ.U32.AND P2, PT, RZ, UR12, PT ;  /* 0x0000000cff007c0c */ /* 0x000fe2000bf42070 */
[----:B------:R-:W-:Y:S01]  /*20a0*/  UMOV UR5, 0x400 ;  /* 0x0000040000057882 */ /* 0x000fe20000000000 */
[----:B------:R-:W-:Y:S01]  /*20b0*/  IADD3 R27, R41, R32, RZ ;  /* 0x00000020291b7210 */ /* 0x000fe20007ffe0ff */
[----:B------:R-:W-:Y:S01]  /*20c0*/  ULDC.64 UR14, c[0x0][0x278] ;  /* 0x00009e00000e7ab9 */ /* 0x000fe20000000a00 */
        /* <DEDUP_REMOVED lines=15> */
[----:B------:R-:W3:Y:S04]  /*21c0*/  LDG.E.U16 R47, desc[UR8][R12.64+0x2] ;  /* 0x000002080c2f7981 */ /* 0x000ee8000c1e1500 */
[----:B------:R-:W4:Y:S04]  /*21d0*/  LDG.E.U16 R52, desc[UR8][R26.64] ;  /* 0x000000081a347981 */ /* 0x000f28000c1e1500 */
[----:B------:R1:W5:Y:S01]  /*21e0*/  LDG.E.U16 R53, desc[UR8][R26.64+0x2] ;  /* 0x000002081a357981 */ /* 0x000362000c1e1500 */
[----:B------:R-:W-:-:S02]  /*21f0*/  ISETP.NE.AND P6, PT, RZ, UR10, PT ;  /* 0x0000000aff007c0c */ /* 0x000fc4000bfc5270 */
[----:B0-----:R-:W-:Y:S01]  /*2200*/  SHF.L.U32 R9, R36, 0x10, RZ ;  /* 0x0000001024097819 */ /* 0x001fe200000006ff */
[----:B------:R-:W0:Y:S01]  /*2210*/  LDS.64 R10, [UR5+0xb0] ;  /* 0x0000b005ff0a7984 */ /* 0x000e220008000a00 */
[----:B------:R-:W-:Y:S02]  /*2220*/  SHF.L.U32 R21, R21, 0x10, RZ ;  /* 0x0000001015157819 */ /* 0x000fe400000006ff */
[----:B------:R-:W-:Y:S02]  /*2230*/  SHF.L.U32 R25, R18, 0x10, RZ ;  /* 0x0000001012197819 */ /* 0x000fe400000006ff */
[----:B------:R-:W-:Y:S01]  /*2240*/  SHF.L.U32 R33, R33, 0x10, RZ ;  /* 0x0000001021217819 */ /* 0x000fe200000006ff */
[----:B-1----:R-:W-:Y:S01]  /*2250*/  IMAD.U32 R27, R44, 0x10000, RZ ;  /* 0x000100002c1b7824 */ /* 0x002fe200078e00ff */
        /* <DEDUP_REMOVED lines=9> */
[----:B------:R-:W-:Y:S02]  /*22f0*/  SHF.L.U32 R16, R16, 0x10, RZ ;  /* 0x0000001010107819 */ /* 0x000fe400000006ff */
        /* <DEDUP_REMOVED lines=47> */
[----:B--2---:R-:W-:-:S02]  /*25f0*/  HADD2.F32 R32, -RZ, R32.H0_H0 ;  /* 0x20000020ff207230 */ /* 0x004fc40000004100 */
[----:B---3--:R-:W-:Y:S02]  /*2600*/  HADD2.F32 R47, -RZ, R47.H0_H0 ;  /* 0x2000002fff2f7230 */ /* 0x008fe40000004100 */
[----:B----4-:R-:W-:Y:S02]  /*2610*/  HADD2.F32 R52, -RZ, R52.H0_H0 ;  /* 0x20000034ff347230 */ /* 0x010fe40000004100 */
[----:B-----5:R-:W-:Y:S02]  /*2620*/  HADD2.F32 R16, -RZ, R53.H0_H0 ;  /* 0x20000035ff107230 */ /* 0x020fe40000004100 */
[-C--:B------:R-:W-:Y:S01]  /*2630*/  FMUL.FTZ R53, R14, R8.reuse ;  /* 0x000000080e357220 */ /* 0x080fe20000410000 */
[----:B------:R-:W-:Y:S01]  /*2640*/  FMUL.FTZ R14, R10, R8 ;  /* 0x000000080a0e7220 */ /* 0x000fe20000410000 */
        /* <DEDUP_REMOVED lines=13> */
.L_x_3577:
        /* <DEDUP_REMOVED lines=14> */
.L_x_3579:
[----:B------:R-:W-:Y:S05]  /*2800*/  BSYNC B0 ;  /* 0x0000000000007941 */ /* 0x000fea0003800000 */
.L_x_3578:
        /* <DEDUP_REMOVED lines=13> */
.L_x_3580:
        /* <DEDUP_REMOVED lines=14> */
.L_x_3582:
[----:B------:R-:W-:Y:S05]  /*29c0*/  BSYNC B0 ;  /* 0x0000000000007941 */ /* 0x000fea0003800000 */
.L_x_3581:
        /* <DEDUP_REMOVED lines=13> */
.L_x_3583:
        /* <DEDUP_REMOVED lines=14> */
.L_x_3585:
[----:B------:R-:W-:Y:S05]  /*2b80*/  BSYNC B0 ;  /* 0x0000000000007941 */ /* 0x000fea0003800000 */
.L_x_3584:
        /* <DEDUP_REMOVED lines=39> */
.L_x_3586:
        /* <DEDUP_REMOVED lines=14> */
.L_x_3588:
[----:B------:R-:W-:Y:S05]  /*2ee0*/  BSYNC B0 ;  /* 0x0000000000007941 */ /* 0x000fea0003800000 */
.L_x_3587:
        /* <DEDUP_REMOVED lines=11> */
.L_x_3589:
        /* <DEDUP_REMOVED lines=14> */
.L_x_3591:
[----:B------:R-:W-:Y:S05]  /*3080*/  BSYNC B0 ;  /* 0x0000000000007941 */ /* 0x000fea0003800000 */
.L_x_3590:
        /* <DEDUP_REMOVED lines=11> */
.L_x_3592:
        /* <DEDUP_REMOVED lines=14> */
.L_x_3594:
[----:B------:R-:W-:Y:S05]  /*3220*/  BSYNC B0 ;  /* 0x0000000000007941 */ /* 0x000fea0003800000 */
.L_x_3593:
        /* <DEDUP_REMOVED lines=11> */
.L_x_3595:
        /* <DEDUP_REMOVED lines=14> */
.L_x_3597:
[----:B------:R-:W-:Y:S05]  /*33c0*/  BSYNC B0 ;  /* 0x0000000000007941 */ /* 0x000fea0003800000 */
.L_x_3596:
        /* <DEDUP_REMOVED lines=11> */
.L_x_3598:
        /* <DEDUP_REMOVED lines=13> */
.L_x_3600:
[----:B------:R-:W-:Y:S05]  /*3550*/  BSYNC B0 ;  /* 0x0000000000007941 */ /* 0x000fea0003800000 */
.L_x_3599:
[----:B0-----:R-:W0:Y:S01]  /*3560*/  LDC R9, c[0x0][0x10] ;  /* 0x00000400ff097b82 */ /* 0x001e220000000800 */
[----:B------:R-:W-:Y:S02]  /*3570*/  IADD3 R0, R0, 0x1, RZ ;  /* 0x0000000100007810 */ /* 0x000fe40007ffe0ff */
[----:B0-----:R-:W-:-:S04]  /*3580*/  IADD3 R40, R9, R40, RZ ;  /* 0x0000002809287210 */ /* 0x001fc80007ffe0ff */
[----:B------:R-:W-:-:S13]  /*3590*/  ISETP.GE.AND P1, PT, R40, UR4, PT ;  /* 0x0000000428007c0c */ /* 0x000fda000bf26270 */
[----:B------:R-:W-:Y:S05]  /*35a0*/  @!P1 BRA `(.L_x_3601) ;  /* 0xffffffcc00249947 */ /* 0x000fea000383ffff */
[----:B------:R-:W-:Y:S05]  /*35b0*/  EXIT ;  /* 0x000000000000794d */ /* 0x000fea0003800000 */
.L_x_3602:
        /* <DEDUP_REMOVED lines=12> */
.L_x_5159:


//--------------------- .text._Z35group_norm_nhwc_fwd_one_pass_kernelI11Bf16IOFp16WLi256ELi70ELi560EEv26Group_norm_nhwc_fwd_params --------------------------
	.section	.text._Z35group_norm_nhwc_fwd_one_pass_kernelI11Bf16IOFp16WLi256ELi70ELi560EEv26Group_norm_nhwc_fwd_params,"ax",@progbits
	.align	128
        .global         _Z35group_norm_nhwc_fwd_one_pass_kernelI11Bf16IOFp16WLi256ELi70ELi560EEv26Group_norm_nhwc_fwd_params
        .type           _Z35group_norm_nhwc_fwd_one_pass_kernelI11Bf16IOFp16WLi256ELi70ELi560EEv26Group_norm_nhwc_fwd_params,@function
        .size           _Z35group_norm_nhwc_fwd_one_pass_kernelI11Bf16IOFp16WLi256ELi70ELi560EEv26Group_norm_nhwc_fwd_params,(.L_x_5160 - _Z35group_norm_nhwc_fwd_one_pass_kernelI11Bf16IOFp16WLi256ELi70ELi560EEv26Group_norm_nhwc_fwd_params)
        .other          _Z35group_norm_nhwc_fwd_one_pass_kernelI11Bf16IOFp16WLi256ELi70ELi560EEv26Group_norm_nhwc_fwd_params,@"STO_CUDA_ENTRY STV_DEFAULT"
_Z35group_norm_nhwc_fwd_one_pass_kernelI11Bf16IOFp16WLi256ELi70ELi560EEv26Group_norm_nhwc_fwd_params:
.text._Z35group_norm_nhwc_fwd_one_pass_kernelI11Bf16IOFp16WLi256ELi70ELi560EEv26Group_norm_nhwc_fwd_params:
        /* <DEDUP_REMOVED lines=22> */
[----:B------:R-:W-:-:S04]  /*0160*/  LEA.HI R5, R7, R0, RZ, 0x5 ;  /* 0x0000000007057211 */ /* 0x000fc800078f28ff */
        /* <DEDUP_REMOVED lines=19> */
[C---:B------:R-:W-:Y:S02]  /*02a0*/  IADD3 R19, R60.reuse, 0xe0, RZ ;  /* 0x000000e03c137810 */ /* 0x040fe40007ffe0ff */
[----:B-1----:R-:W-:-:S07]  /*02b0*/  IADD3 R40, R60, 0xf0, RZ ;  /* 0x000000f03c287810 */ /* 0x002fce0007ffe0ff */
.L_x_3660:
        /* <DEDUP_REMOVED lines=18> */
[----:B0-----:R-:W-:-:S06]  /*03e0*/  VIADD R20, R22, 0xffffffe ;  /* 0x0ffffffe16147836 */ /* 0x001fcc0000000000 */
        /* <DEDUP_REMOVED lines=47> */
[----:B------:R-:W-:Y:S01]  /*06e0*/  @!P1 MOV R27, R89 ;  /* 0x00000059001b9202 */ /* 0x000fe20000000f00 */
[----:B------:R-:W-:Y:S01]  /*06f0*/  @!P1 IMAD R35, R6, R23, R26 ;  /* 0x0000001706239224 */ /* 0x000fe200078e021a */
[----:B------:R-:W-:Y:S01]  /*0700*/  @!P1 MOV R26, R86 ;  /* 0x00000056001a9202 */ /* 0x000fe20000000f00 */
[----:B------:R-:W-:-:S04]  /*0710*/  @P0 IMAD.WIDE.U32 R30, R60, R32, R88 ;  /* 0x000000203c1e0225 */ /* 0x000fc800078e0058 */
[----:B------:R-:W-:Y:S01]  /*0720*/  @!P1 IMAD.WIDE.U32 R26, R6, R22, R26 ;  /* 0x00000016061a9225 */ /* 0x000fe200078e001a */
[----:B------:R-:W-:Y:S01]  /*0730*/  @P0 IADD3 R31, R31, R33, RZ ;  /* 0x000000211f1f0210 */ /* 0x000fe20007ffe0ff */
[----:B------:R-:W4:Y:S01]  /*0740*/  @!P3 LDC.64 R22, c[0x0][0x270] ;  /* 0x00009c00ff16bb82 */ /* 0x000f220000000a00 */
[----:B--2---:R-:W-:Y:S02]  /*0750*/  @P0 LEA R36, P4, R30, R36, 0x1 ;  /* 0x000000241e240211 */ /* 0x004fe400078808ff */
[----:B---3--:R-:W-:Y:S01]  /*0760*/  @!P1 LEA R28, P6, R26, R28, 0x1 ;  /* 0x0000001c1a1c9211 */ /* 0x008fe200078c08ff */
[----:B-1----:R-:W-:Y:S01]  /*0770*/  @!P2 IMAD R32, R43, R24, RZ ;  /* 0x000000182b20a224 */ /* 0x002fe200078e02ff */
[----:B------:R-:W-:Y:S02]  /*0780*/  @P0 LEA.HI.X R37, R30, R37, R31, 0x1, P4 ;  /* 0x000000251e250211 */ /* 0x000fe400020f0c1f */
[----:B------:R-:W-:Y:S01]  /*0790*/  @!P2 MOV R30, R86 ;  /* 0x00000056001ea202 */ /* 0x000fe20000000f00 */
[----:B------:R-:W-:Y:S01]  /*07a0*/  @!P2 IMAD R33, R7, R25, R32 ;  /* 0x000000190721a224 */ /* 0x000fe200078e0220 */
[----:B------:R-:W-:-:S02]  /*07b0*/  @!P1 IADD3 R25, R27, R35, RZ ;  /* 0x000000231b199210 */ /* 0x000fc40007ffe0ff */
[----:B------:R-:W-:Y:S02]  /*07c0*/  @!P2 MOV R31, R89 ;  /* 0x00000059001fa202 */ /* 0x000fe40000000f00 */
[----:B------:R-:W-:Y:S02]  /*07d0*/  ISETP.GE.U32.AND P4, PT, R10, UR14, PT ;  /* 0x0000000e0a007c0c */ /* 0x000fe4000bf86070 */
[----:B------:R-:W-:Y:S01]  /*07e0*/  @!P1 LEA.HI.X R29, R26, R29, R25, 0x1, P6 ;  /* 0x0000001d1a1d9211 */ /* 0x000fe200030f0c19 */
[----:B------:R-:W-:Y:S01]  /*07f0*/  @!P2 IMAD.WIDE.U32 R30, R7, R24, R30 ;  /* 0x00000018071ea225 */ /* 0x000fe200078e001e */
[----:B------:R-:W-:Y:S01]  /*0800*/  ISETP.GE.AND.EX P4, PT, R49, UR15, PT, P4 ;  /* 0x0000000f31007c0c */ /* 0x000fe2000bf86340 */
[----:B------:R-:W1:Y:S02]  /*0810*/  @!P3 LDC.64 R24, c[0x0][0x220] ;  /* 0x00008800ff18bb82 */ /* 0x000e640000000a00 */
[----:B------:R-:W-:Y:S01]  /*0820*/  @!P2 IMAD.IADD R31, R31, 0x1, R33 ;  /* 0x000000011f1fa824 */ /* 0x000fe200078e0221 */
[----:B------:R-:W-:Y:S01]  /*0830*/  ISETP.GT.U32.OR P4, PT, R0, 0x22f, P4 ;  /* 0x0000022f0000780c */ /* 0x000fe20002784470 */
[----:B------:R1:W2:Y:S01]  /*0840*/  @!P1 LDG.E R44, desc[UR8][R28.64] ;  /* 0x000000081c2c9981 */ /* 0x0002a2000c1e1900 */
[----:B0-----:R-:W-:Y:S01]  /*0850*/  @!P2 LEA R32, P6, R30, R20, 0x1 ;  /* 0x000000141e20a211 */ /* 0x001fe200078c08ff */
[----:B----4-:R-:W-:-:S02]  /*0860*/  @!P3 IMAD R20, R45, R22, RZ ;  /* 0x000000162d14b224 */ /* 0x010fc400078e02ff */
[----:B------:R-:W0:Y:S01]  /*0870*/  @!P5 LDC.64 R26, c[0x0][0x270] ;  /* 0x00009c00ff1adb82 */ /* 0x000e220000000a00 */
[----:B------:R-:W-:Y:S02]  /*0880*/  @!P2 LEA.HI.X R33, R30, R21, R31, 0x1, P6 ;  /* 0x000000151e21a211 */ /* 0x000fe400030f0c1f */
[----:B------:R-:W-:Y:S02]  /*0890*/  @!P3 MOV R30, R86 ;  /* 0x00000056001eb202 */ /* 0x000fe40000000f00 */
[----:B------:R-:W-:Y:S01]  /*08a0*/  @!P3 MOV R31, R89 ;  /* 0x00000059001fb202 */ /* 0x000fe20000000f00 */
[C---:B------:R-:W-:Y:S01]  /*08b0*/  @!P3 IMAD R35, R8.reuse, R23, R20 ;  /* 0x000000170823b224 */ /* 0x040fe200078e0214 */
[----:B------:R-:W-:Y:S01]  /*08c0*/  SHF.R.S32.HI R51, RZ, 0x1f, R11 ;  /* 0x0000001fff337819 */ /* 0x000fe2000001140b */
[----:B------:R-:W3:Y:S01]  /*08d0*/  @!P4 LDC.64 R20, c[0x0][0x270] ;  /* 0x00009c00ff14cb82 */ /* 0x000ee20000000a00 */
        /* <DEDUP_REMOVED lines=18> */
[----:B------:R-:W-:Y:S02]  /*0a00*/  ISETP.GT.U32.OR P2, PT, R0, 0x22f, P2 ;  /* 0x0000022f0000780c */ /* 0x000fe40001744470 */
[----:B------:R-:W-:Y:S01]  /*0a10*/  MOV R48, RZ ;  /* 0x000000ff00307202 */ /* 0x000fe20000000f00 */
[----:B------:R-:W1:Y:S01]  /*0a20*/  @!P1 LDC.64 R34, c[0x0][0x270] ;  /* 0x00009c00ff229b82 */ /* 0x000e620000000a00 */
[----:B----4-:R-:W-:Y:S01]  /*0a30*/  @!P5 LEA R26, P6, R30, R22, 0x1 ;  /* 0x000000161e1ad211 */ /* 0x010fe200078c08ff */
[----:B---3--:R-:W-:Y:S01]  /*0a40*/  @!P4 IMAD R22, R49, R20, RZ ;  /* 0x000000143116c224 */ /* 0x008fe200078e02ff */
[----:B------:R-:W-:Y:S02]  /*0a50*/  @!P5 IADD3 R27, R31, R27, RZ ;  /* 0x0000001b1f1bd210 */ /* 0x000fe40007ffe0ff */
[----:B------:R3:W4:Y:S01]  /*0a60*/  @!P3 LDG.E R48, desc[UR8][R28.64] ;  /* 0x000000081c30b981 */ /* 0x000722000c1e1900 */
[----:B------:R-:W-:Y:S01]  /*0a70*/  @!P4 IMAD R33, R10, R21, R22 ;  /* 0x000000150a21c224 */ /* 0x000fe200078e0216 */
[----:B------:R-:W-:-:S02]  /*0a80*/  @!P5 LEA.HI.X R27, R30, R23, R27, 0x1, P6 ;  /* 0x000000171e1bd211 */ /* 0x000fc400030f0c1b */
[----:B------:R-:W-:Y:S01]  /*0a90*/  @!P4 MOV R22, R86 ;  /* 0x000000560016c202 */ /* 0x000fe20000000f00 */
[----:B------:R-:W1:Y:S01]  /*0aa0*/  @!P2 LDC.64 R30, c[0x0][0x270] ;  /* 0x00009c00ff1eab82 */ /* 0x000e620000000a00 */
[----:B------:R-:W-:Y:S02]  /*0ab0*/  @!P4 MOV R23, R89 ;  /* 0x000000590017c202 */ /* 0x000fe40000000f00 */
[----:B------:R-:W-:Y:S02]  /*0ac0*/  SHF.R.S32.HI R55, RZ, 0x1f, R13 ;  /* 0x0000001fff377819 */ /* 0x000fe4000001140d */
[----:B------:R-:W-:Y:S01]  /*0ad0*/  ISETP.GE.U32.AND P3, PT, R13, UR14, PT ;  /* 0x0000000e0d007c0c */ /* 0x000fe2000bf66070 */
[----:B------:R-:W-:Y:S01]  /*0ae0*/  @!P4 IMAD.WIDE.U32 R20, R10, R20, R22 ;  /* 0x000000140a14c225 */ /* 0x000fe200078e0016 */
[----:B------:R-:W-:Y:S01]  /*0af0*/  MOV R50, RZ ;  /* 0x000000ff00327202 */ /* 0x000fe20000000f00 */
[----:B---3--:R-:W3:Y:S01]  /*0b00*/  @!P1 LDC.64 R28, c[0x0][0x220] ;  /* 0x00008800ff1c9b82 */ /* 0x008ee20000000a00 */
[----:B------:R-:W-:-:S02]  /*0b10*/  ISETP.GE.AND.EX P3, PT, R55, UR15, PT, P3 ;  /* 0x0000000f37007c0c */ /* 0x000fc4000bf66330 */
[----:B------:R-:W-:Y:S02]  /*0b20*/  @!P4 IADD3 R21, R21, R33, RZ ;  /* 0x000000211515c210 */ /* 0x000fe40007ffe0ff */
[----:B------:R-:W-:Y:S01]  /*0b30*/  ISETP.GT.U32.OR P3, PT, R0, 0x22f, P3 ;  /* 0x0000022f0000780c */ /* 0x000fe20001f64470 */
[----:B------:R1:W4:Y:S01]  /*0b40*/  @!P5 LDG.E R50, desc[UR8][R26.64] ;  /* 0x000000081a32d981 */ /* 0x000322000c1e1900 */
[----:B0-----:R-:W-:Y:S01]  /*0b50*/  @!P4 LEA R24, P6, R20, R24, 0x1 ;  /* 0x000000181418c211 */ /* 0x001fe200078c08ff */
[----:B------:R-:W0:Y:S01]  /*0b60*/  @!P2 LDC.64 R22, c[0x0][0x220] ;  /* 0x00008800ff16ab82 */ /* 0x000e220000000a00 */
[----:B------:R-:W-:Y:S02]  /*0b70*/  SHF.R.S32.HI R57, RZ, 0x1f, R14 ;  /* 0x0000001fff397819 */ /* 0x000fe4000001140e */
[----:B------:R-:W-:Y:S02]  /*0b80*/  ISETP.GE.U32.AND P5, PT, R14, UR14, PT ;  /* 0x0000000e0e007c0c */ /* 0x000fe4000bfa6070 */
[----:B------:R-:W-:-:S02]  /*0b90*/  MOV R52, RZ ;  /* 0x000000ff00347202 */ /* 0x000fc40000000f00 */
[----:B------:R-:W-:Y:S02]  /*0ba0*/  @!P4 LEA.HI.X R25, R20, R25, R21, 0x1, P6 ;  /* 0x000000191419c211 */ /* 0x000fe400030f0c15 */
[----:B------:R-:W-:Y:S01]  /*0bb0*/  ISETP.GE.AND.EX P5, PT, R57, UR15, PT, P5 ;  /* 0x0000000f39007c0c */ /* 0x000fe2000bfa6350 */
[----:B-1----:R-:W-:Y:S01]  /*0bc0*/  @!P1 IMAD R26, R51, R34, RZ ;  /* 0x00000022331a9224 */ /* 0x002fe200078e02ff */
[----:B------:R-:W1:Y:S01]  /*0bd0*/  @!P3 LDC.64 R20, c[0x0][0x270] ;  /* 0x00009c00ff14bb82 */ /* 0x000e620000000a00 */
[----:B------:R3:W4:Y:S01]  /*0be0*/  @!P4 LDG.E R52, desc[UR8][R24.64] ;  /* 0x000000081834c981 */ /* 0x000722000c1e1900 */
[----:B------:R-:W-:Y:S01]  /*0bf0*/  ISETP.GT.U32.OR P5, PT, R0, 0x22f, P5 ;  /* 0x0000022f0000780c */ /* 0x000fe20002fa4470 */
[----:B------:R-:W-:Y:S02]  /*0c00*/  @!P1 IMAD R33, R11, R35, R26 ;  /* 0x000000230b219224 */ /* 0x000fe400078e021a */
[----:B------:R-:W-:Y:S01]  /*0c10*/  @!P2 IMAD R27, R53, R30, RZ ;  /* 0x0000001e351ba224 */ /* 0x000fe200078e02ff */
[----:B---3--:R-:W-:-:S02]  /*0c20*/  @!P1 MOV R24, R86 ;  /* 0x0000005600189202 */ /* 0x008fc40000000f00 */
[----:B------:R-:W-:-:S03]  /*0c30*/  @!P1 MOV R25, R89 ;  /* 0x0000005900199202 */ /* 0x000fc60000000f00 */
[----:B------:R-:W-:Y:S01]  /*0c40*/  @!P1 IMAD.WIDE.U32 R34, R11, R34, R24 ;  /* 0x000000220b229225 */ /* 0x000fe200078e0018 */
[----:B------:R-:W-:-:S03]  /*0c50*/  @!P2 MOV R24, R86 ;  /* 0x000000560018a202 */ /* 0x000fc60000000f00 */
[----:B------:R-:W-:Y:S02]  /*0c60*/  @!P2 IMAD.MOV.U32 R25, RZ, RZ, R89 ;  /* 0x000000ffff19a224 */ /* 0x000fe400078e0059 */
[C---:B------:R-:W-:Y:S02]  /*0c70*/  @!P2 IMAD R39, R12.reuse, R31, R27 ;  /* 0x0000001f0c27a224 */ /* 0x040fe400078e021b */
[----:B------:R-:W-:Y:S01]  /*0c80*/  @!P2 IMAD.WIDE.U32 R30, R12, R30, R24 ;  /* 0x0000001e0c1ea225 */ /* 0x000fe200078e0018 */
[----:B------:R-:W-:Y:S01]  /*0c90*/  SHF.R.S32.HI R59, RZ, 0x1f, R15 ;  /* 0x0000001fff3b7819 */ /* 0x000fe2000001140f */
[----:B------:R-:W3:Y:S01]  /*0ca0*/  @!P3 LDC.64 R24, c[0x0][0x220] ;  /* 0x00008800ff18bb82 */ /* 0x000ee20000000a00 */
[----:B------:R-:W-:Y:S02]  /*0cb0*/  ISETP.GE.U32.AND P4, PT, R15, UR14, PT ;  /* 0x0000000e0f007c0c */ /* 0x000fe4000bf86070 */
[----:B------:R-:W-:Y:S02]  /*0cc0*/  @!P1 IADD3 R33, R35, R33, RZ ;  /* 0x0000002123219210 */ /* 0x000fe40007ffe0ff */
[----:B------:R-:W-:-:S03]  /*0cd0*/  @!P1 LEA R32, P6, R34, R28, 0x1 ;  /* 0x0000001c22209211 */ /* 0x000fc600078c08ff */
[----:B------:R-:W3:Y:S01]  /*0ce0*/  @!P5 LDC.64 R26, c[0x0][0x270] ;  /* 0x00009c00ff1adb82 */ /* 0x000ee20000000a00 */
[----:B------:R-:W-:Y:S02]  /*0cf0*/  ISETP.GE.AND.EX P4, PT, R59, UR15, PT, P4 ;  /* 0x0000000f3b007c0c */ /* 0x000fe4000bf86340 */
[----:B------:R-:W-:Y:S02]  /*0d00*/  @!P1 LEA.HI.X R33, R34, R29, R33, 0x1, P6 ;  /* 0x0000001d22219211 */ /* 0x000fe400030f0c21 */
[----:B------:R-:W-:Y:S02]  /*0d10*/  ISETP.GT.U32.OR P4, PT, R0, 0x22f, P4 ;  /* 0x0000022f0000780c */ /* 0x000fe40002784470 */
[----:B------:R-:W-:Y:S02]  /*0d20*/  @!P2 IADD3 R29, R31, R39, RZ ;  /* 0x000000271f1da210 */ /* 0x000fe40007ffe0ff */
[----:B0-----:R-:W-:Y:S01]  /*0d30*/  @!P2 LEA R28, P6, R30, R22, 0x1 ;  /* 0x000000161e1ca211 */ /* 0x001fe200078c08ff */
[----:B-1----:R-:W-:Y:S01]  /*0d40*/  @!P3 IMAD R34, R55, R20, RZ ;  /* 0x000000143722b224 */ /* 0x002fe200078e02ff */
[----:B------:R-:W-:-:S02]  /*0d50*/  @!P3 MOV R31, R89 ;  /* 0x00000059001fb202 */ /* 0x000fc40000000f00 */
[----:B------:R-:W-:Y:S02]  /*0d60*/  @!P2 LEA.HI.X R29, R30, R23, R29, 0x1, P6 ;  /* 0x000000171e1da211 */ /* 0x000fe400030f0c1d */
[----:B------:R-:W-:Y:S01]  /*0d70*/  @!P3 MOV R30, R86 ;  /* 0x00000056001eb202 */ /* 0x000fe20000000f00 */
[----:B------:R-:W0:Y:S01]  /*0d80*/  @!P5 LDC.64 R22, c[0x0][0x220] ;  /* 0x00008800ff16db82 */ /* 0x000e220000000a00 */
[----:B------:R-:W-:Y:S01]  /*0d90*/  MOV R56, RZ ;  /* 0x000000ff00387202 */ /* 0x000fe20000000f00 */
[C---:B------:R-:W-:Y:S02]  /*0da0*/  @!P3 IMAD R35, R13.reuse, R21, R34 ;  /* 0x000000150d23b224 */ /* 0x040fe400078e0222 */
[----:B------:R-:W-:Y:S01]  /*0db0*/  @!P3 IMAD.WIDE.U32 R30, R13, R20, R30 ;  /* 0x000000140d1eb225 */ /* 0x000fe200078e001e */
[----:B------:R-:W-:Y:S02]  /*0dc0*/  MOV R58, RZ ;  /* 0x000000ff003a7202 */ /* 0x000fe40000000f00 */
[----:B------:R3:W4:Y:S01]  /*0dd0*/  @!P1 LDG.E R56, desc[UR8][R32.64] ;  /* 0x0000000820389981 */ /* 0x000722000c1e1900 */
[----:B------:R-:W1:Y:S01]  /*0de0*/  @!P4 LDC.64 R20, c[0x0][0x270] ;  /* 0x00009c00ff14cb82 */ /* 0x000e620000000a00 */
[----:B------:R-:W-:-:S02]  /*0df0*/  @!P3 IADD3 R31, R31, R35, RZ ;  /* 0x000000231f1fb210 */ /* 0x000fc40007ffe0ff */
[----:B------:R-:W-:Y:S01]  /*0e00*/  SHF.R.S32.HI R61, RZ, 0x1f, R16 ;  /* 0x0000001fff3d7819 */ /* 0x000fe20000011410 */
[----:B------:R0:W4:Y:S01]  /*0e10*/  @!P2 LDG.E R58, desc[UR8][R28.64] ;  /* 0x000000081c3aa981 */ /* 0x000122000c1e1900 */
[----:B------:R-:W-:Y:S02]  /*0e20*/  ISETP.GE.U32.AND P1, PT, R16, UR14, PT ;  /* 0x0000000e10007c0c */ /* 0x000fe4000bf26070 */
[----:B------:R-:W-:Y:S02]  /*0e30*/  MOV R54, RZ ;  /* 0x000000ff00367202 */ /* 0x000fe40000000f00 */
[C---:B---3--:R-:W-:Y:S01]  /*0e40*/  @!P3 LEA R32, P6, R30.reuse, R24, 0x1 ;  /* 0x000000181e20b211 */ /* 0x048fe200078c08ff */
[----:B------:R-:W-:Y:S01]  /*0e50*/  @!P5 IMAD R24, R57, R26, RZ ;  /* 0x0000001a3918d224 */ /* 0x000fe200078e02ff */
[----:B------:R-:W-:Y:S02]  /*0e60*/  ISETP.GE.AND.EX P1, PT, R61, UR15, PT, P1 ;  /* 0x0000000f3d007c0c */ /* 0x000fe4000bf26310 */
[----:B------:R-:W-:Y:S01]  /*0e70*/  @!P3 LEA.HI.X R33, R30, R25, R31, 0x1, P6 ;  /* 0x000000191e21b211 */ /* 0x000fe200030f0c1f */
[----:B------:R-:W-:Y:S01]  /*0e80*/  @!P5 IMAD R31, R14, R27, R24 ;  /* 0x0000001b0e1fd224 */ /* 0x000fe200078e0218 */
[----:B------:R-:W-:Y:S01]  /*0e90*/  @!P5 MOV R24, R86 ;  /* 0x000000560018d202 */ /* 0x000fe20000000f00 */
[----:B------:R-:W3:Y:S01]  /*0ea0*/  @P0 LDG.E R54, desc[UR8][R36.64] ;  /* 0x0000000824360981 */ /* 0x000ee2000c1e1900 */
[----:B------:R-:W-:-:S02]  /*0eb0*/  @!P5 MOV R25, R89 ;  /* 0x000000590019d202 */ /* 0x000fc40000000f00 */
[----:B------:R-:W-:Y:S02]  /*0ec0*/  SHF.R.S32.HI R65, RZ, 0x1f, R17 ;  /* 0x0000001fff417819 */ /* 0x000fe40000011411 */
[----:B------:R-:W-:Y:S02]  /*0ed0*/  ISETP.GE.U32.AND P2, PT, R17, UR14, PT ;  /* 0x0000000e11007c0c */ /* 0x000fe4000bf46070 */
[----:B------:R-:W-:Y:S01]  /*0ee0*/  ISETP.GT.U32.OR P1, PT, R0, 0x22f, P1 ;  /* 0x0000022f0000780c */ /* 0x000fe20000f24470 */
[----:B------:R-:W-:Y:S01]  /*0ef0*/  @!P5 IMAD.WIDE.U32 R26, R14, R26, R24 ;  /* 0x0000001a0e1ad225 */ /* 0x000fe200078e0018 */
[----:B------:R-:W-:Y:S01]  /*0f00*/  ISETP.GE.AND.EX P2, PT, R65, UR15, PT, P2 ;  /* 0x0000000f41007c0c */ /* 0x000fe2000bf46320 */
[----:B------:R-:W2:Y:S03]  /*0f10*/  @!P4 LDC.64 R24, c[0x0][0x220] ;  /* 0x00008800ff18cb82 */ /* 0x000ea60000000a00 */
        /* <DEDUP_REMOVED lines=20> */
[----:B------:R-:W-:-:S02]  /*1060*/  ISETP.GE.AND.EX P6, PT, R67, UR15, PT, P3 ;  /* 0x0000000f43007c0c */ /* 0x000fc4000bfc6330 */
[C---:B------:R-:W-:Y:S02]  /*1070*/  ISETP.GT.U32.OR P3, PT, R0.reuse, 0x22f, P5 ;  /* 0x0000022f0000780c */ /* 0x040fe40002f64470 */
[----:B------:R-:W-:Y:S01]  /*1080*/  ISETP.GT.U32.OR P5, PT, R0, 0x22f, P6 ;  /* 0x0000022f0000780c */ /* 0x000fe200037a4470 */
[----:B------:R-:W1:Y:S01]  /*1090*/  @!P1 LDC.64 R22, c[0x0][0x220] ;  /* 0x00008800ff169b82 */ /* 0x000e620000000a00 */
[----:B------:R-:W-:Y:S02]  /*10a0*/  @!P4 IADD3 R27, R27, R33, RZ ;  /* 0x000000211b1bc210 */ /* 0x000fe40007ffe0ff */
[----:B--2---:R-:W-:-:S04]  /*10b0*/  @!P4 LEA R38, P6, R26, R24, 0x1 ;  /* 0x000000181a26c211 */ /* 0x004fc800078c08ff */
[----:B------:R-:W-:Y:S02]  /*10c0*/  @!P4 LEA.HI.X R39, R26, R25, R27, 0x1, P6 ;  /* 0x000000191a27c211 */ /* 0x000fe400030f0c1b */
[----:B------:R-:W2:Y:S01]  /*10d0*/  @!P2 LDC.64 R24, c[0x0][0x220] ;  /* 0x00008800ff18ab82 */ /* 0x000ea20000000a00 */
[----:B------:R-:W-:Y:S01]  /*10e0*/  @!P1 MOV R33, R89 ;  /* 0x0000005900219202 */ /* 0x000fe20000000f00 */
[----:B0-----:R-:W-:Y:S02]  /*10f0*/  @!P1 IMAD R28, R61, R30, RZ ;  /* 0x0000001e3d1c9224 */ /* 0x001fe400078e02ff */
[----:B------:R-:W-:Y:S01]  /*1100*/  @!P1 IMAD.MOV.U32 R32, RZ, RZ, R86 ;  /* 0x000000ffff209224 */ /* 0x000fe200078e0056 */
[----:B------:R-:W-:Y:S02]  /*1110*/  SHF.R.S32.HI R71, RZ, 0x1f, R40 ;  /* 0x0000001fff477819 */ /* 0x000fe40000011428 */
[----:B------:R-:W-:Y:S01]  /*1120*/  ISETP.GE.U32.AND P6, PT, R40, UR14, PT ;  /* 0x0000000e28007c0c */ /* 0x000fe2000bfc6070 */
[----:B------:R-:W0:Y:S01]  /*1130*/  @!P3 LDC.64 R26, c[0x0][0x270] ;  /* 0x00009c00ff1abb82 */ /* 0x000e220000000a00 */
[----:B------:R-:W-:-:S02]  /*1140*/  @!P1 IMAD R35, R16, R31, R28 ;  /* 0x0000001f10239224 */ /* 0x000fc400078e021c */
        /* <DEDUP_REMOVED lines=17> */
[----:B--2---:R-:W-:-:S03]  /*1260*/  @!P2 LEA R32, P4, R34, R24, 0x1 ;  /* 0x000000182220a211 */ /* 0x004fc600078808ff */
[----:B------:R-:W2:Y:S01]  /*1270*/  @!P6 LDC.64 R22, c[0x0][0x270] ;  /* 0x00009c00ff16eb82 */ /* 0x000ea20000000a00 */
        /* <DEDUP_REMOVED lines=16> */
[----:B------:R-:W-:Y:S02]  /*1380*/  CS2R R72, SRZ ;  /* 0x0000000000487805 */ /* 0x000fe4000001ff00 */
[----:B------:R-:W-:Y:S02]  /*1390*/  @!P3 LEA.HI.X R31, R34, R31, R29, 0x1, P1 ;  /* 0x0000001f221fb211 */ /* 0x000fe400008f0c1d */
[----:B------:R-:W-:Y:S02]  /*13a0*/  @!P5 IADD3 R27, R27, R75, RZ ;  /* 0x0000004b1b1bd210 */ /* 0x000fe40007ffe0ff */
[----:B------:R-:W5:Y:S01]  /*13b0*/  @!P2 LDG.E R72, desc[UR8][R32.64] ;  /* 0x000000082048a981 */ /* 0x000f62000c1e1900 */
[C---:B------:R-:W-:Y:S01]  /*13c0*/  @!P5 LEA R20, P1, R26.reuse, R20, 0x1 ;  /* 0x000000141a14d211 */ /* 0x040fe200078208ff */
[----:B--2---:R-:W-:Y:S01]  /*13d0*/  @!P6 IMAD R28, R71, R22, RZ ;  /* 0x00000016471ce224 */ /* 0x004fe200078e02ff */
[----:B------:R-:W-:Y:S01]  /*13e0*/  MOV R74, RZ ;  /* 0x000000ff004a7202 */ /* 0x000fe20000000f00 */
[----:B------:R-:W2:Y:S01]  /*13f0*/  @!P3 LDG.E R73, desc[UR8][R30.64] ;  /* 0x000000081e49b981 */ /* 0x000ea2000c1e1900 */
[----:B------:R-:W-:-:S02]  /*1400*/  @!P5 LEA.HI.X R21, R26, R21, R27, 0x1, P1 ;  /* 0x000000151a15d211 */ /* 0x000fc400008f0c1b */
[----:B------:R-:W-:Y:S02]  /*1410*/  @!P6 MOV R26, R86 ;  /* 0x00000056001ae202 */ /* 0x000fe40000000f00 */
[----:B------:R-:W-:Y:S01]  /*1420*/  @!P6 MOV R27, R89 ;  /* 0x00000059001be202 */ /* 0x000fe20000000f00 */
[C---:B------:R-:W-:Y:S01]  /*1430*/  @!P6 IMAD R23, R40.reuse, R23, R28 ;  /* 0x000000172817e224 */ /* 0x040fe200078e021c */
[----:B------:R1:W2:Y:S01]  /*1440*/  @!P5 LDG.E R74, desc[UR8][R20.64] ;  /* 0x00000008144ad981 */ /* 0x0002a2000c1e1900 */
[----:B------:R-:W-:Y:S01]  /*1450*/  @!P6 IMAD.WIDE.U32 R26, R40, R22, R26 ;  /* 0x00000016281ae225 */ /* 0x000fe200078e001a */
[----:B------:R-:W-:-:S04]  /*1460*/  MOV R83, RZ ;  /* 0x000000ff00537202 */ /* 0x000fc80000000f00 */
[----:B------:R-:W-:Y:S02]  /*1470*/  @!P6 IADD3 R22, R27, R23, RZ ;  /* 0x000000171b16e210 */ /* 0x000fe40007ffe0ff */
[----:B0-----:R-:W-:-:S04]  /*1480*/  @!P6 LEA R24, P1, R26, R24, 0x1 ;  /* 0x000000181a18e211 */ /* 0x001fc800078208ff */
[----:B------:R-:W-:-:S05]  /*1490*/  @!P6 LEA.HI.X R25, R26, R25, R22, 0x1, P1 ;  /* 0x000000191a19e211 */ /* 0x000fca00008f0c16 */
[----:B------:R0:W2:Y:S01]  /*14a0*/  @!P6 LDG.E R83, desc[UR8][R24.64] ;  /* 0x000000081853e981 */ /* 0x0000a2000c1e1900 */
[----:B------:R-:W-:-:S04]  /*14b0*/  PRMT R26, R44, 0x7632, R26 ;  /* 0x000076322c1a7816 */ /* 0x000fc8000000001a */
[----:B------:R-:W-:Y:S02]  /*14c0*/  SHF.L.U32 R27, R26, 0x10, RZ ;  /* 0x000000101a1b7819 */ /* 0x000fe400000006ff */
[----:B-1----:R-:W-:Y:S02]  /*14d0*/  SHF.L.U32 R20, R44, 0x10, RZ ;  /* 0x000000102c147819 */ /* 0x002fe400000006ff */
[----:B------:R-:W-:Y:S01]  /*14e0*/  PRMT R26, R46, 0x7632, R26 ;  /* 0x000076322e1a7816 */ /* 0x000fe2000000001a */
[----:B0-----:R-:W-:-:S03]  /*14f0*/  FMUL.FTZ R25, R27, R27 ;  /* 0x0000001b1b197220 */ /* 0x001fc60000410000 */
[----:B------:R-:W-:Y:S02]  /*1500*/  SHF.L.U32 R29, R26, 0x10, RZ ;  /* 0x000000101a1d7819 */ /* 0x000fe400000006ff */
[----:B------:R-:W-:Y:S02]  /*1510*/  SHF.L.U32 R24, R46, 0x10, RZ ;  /* 0x000000102e187819 */ /* 0x000fe400000006ff */
[----:B------:R-:W-:Y:S02]  /*1520*/  ISETP.GT.AND P1, PT, R0, 0x21f, PT ;  /* 0x0000021f0000780c */ /* 0x000fe40003f24270 */
[----:B---3--:R-:W-:-:S05]  /*1530*/  PRMT R22, R54, 0x7632, R22 ;  /* 0x0000763236167816 */ /* 0x008fca0000000016 */
[----:B------:R-:W-:Y:S01]  /*1540*/  IMAD.U32 R23, R22, 0x10000, RZ ;  /* 0x0001000016177824 */ /* 0x000fe200078e00ff */
        /* <DEDUP_REMOVED lines=62> */
[----:B------:R-:W-:Y:S01]  /*1930*/  SHF.L.U32 R24, R66, 0x10, RZ ;  /* 0x0000001042187819 */ /* 0x000fe200000006ff */
[----:B------:R-:W-:Y:S01]  /*1940*/  IMAD.U32 R25, R25, 0x10000, RZ ;  /* 0x0001000019197824 */ /* 0x000fe200078e00ff */
[----:B------:R-:W-:Y:S01]  /*1950*/  PRMT R26, R68, 0x7632, R26 ;  /* 0x00007632441a7816 */ /* 0x000fe2000000001a */
[----:B------:R-:W-:Y:S01]  /*1960*/  FADD.FTZ R20, R20, R21 ;  /* 0x0000001514147221 */ /* 0x000fe20000010000 */
[----:B------:R-:W-:Y:S01]  /*1970*/  FADD.FTZ R22, R22, R23 ;  /* 0x0000001716167221 */ /* 0x000fe20000010000 */
[----:B------:R-:W-:Y:S01]  /*1980*/  FMUL.FTZ R21, R25, R25 ;  /* 0x0000001919157220 */ /* 0x000fe20000410000 */
[----:B------:R-:W-:Y:S01]  /*1990*/  SHF.L.U32 R26, R26, 0x10, RZ ;  /* 0x000000101a1a7819 */ /* 0x000fe200000006ff */
[----:B------:R-:W-:Y:S01]  /*19a0*/  FADD.FTZ R25, R24, R25 ;  /* 0x0000001918197221 */ /* 0x000fe20000010000 */
[----:B------:R-:W-:Y:S01]  /*19b0*/  SHF.L.U32 R23, R68, 0x10, RZ ;  /* 0x0000001044177819 */ /* 0x000fe200000006ff */
[----:B------:R-:W-:-:S02]  /*19c0*/  FFMA.FTZ R21, R24, R24, R21 ;  /* 0x0000001818157223 */ /* 0x000fc40000010015 */
[----:B------:R-:W-:Y:S01]  /*19d0*/  FADD.FTZ R22, R22, R25 ;  /* 0x0000001916167221 */ /* 0x000fe20000010000 */
[----:B------:R-:W-:Y:S01]  /*19e0*/  FMUL.FTZ R24, R26, R26 ;  /* 0x0000001a1a187220 */ /* 0x000fe20000410000 */
[C---:B------:R-:W-:Y:S01]  /*19f0*/  FADD.FTZ R25, R23.reuse, R26 ;  /* 0x0000001a17197221 */ /* 0x040fe20000010000 */
[----:B------:R-:W-:Y:S02]  /*1a00*/  FADD.FTZ R20, R20, R21 ;  /* 0x0000001514147221 */ /* 0x000fe40000010000 */
[----:B------:R-:W-:Y:S01]  /*1a10*/  FFMA.FTZ R23, R23, R23, R24 ;  /* 0x0000001717177223 */ /* 0x000fe20000010018 */
[----:B------:R-:W-:Y:S01]  /*1a20*/  FADD.FTZ R22, R22, R25 ;  /* 0x0000001916167221 */ /* 0x000fe20000010000 */
[----:B------:R-:W-:-:S04]  /*1a30*/  PRMT R27, R70, 0x7632, R27 ;  /* 0x00007632461b7816 */ /* 0x000fc8000000001b */
[----:B------:R-:W-:Y:S02]  /*1a40*/  SHF.L.U32 R28, R27, 0x10, RZ ;  /* 0x000000101b1c7819 */ /* 0x000fe400000006ff */
[----:B------:R-:W-:Y:S01]  /*1a50*/  SHF.L.U32 R21, R70, 0x10, RZ ;  /* 0x0000001046157819 */ /* 0x000fe200000006ff */
[----:B------:R-:W-:Y:S02]  /*1a60*/  FADD.FTZ R20, R20, R23 ;  /* 0x0000001714147221 */ /* 0x000fe40000010000 */
[----:B------:R-:W-:Y:S01]  /*1a70*/  FMUL.FTZ R24, R28, R28 ;  /* 0x0000001c1c187220 */ /* 0x000fe20000410000 */
[C---:B-----5:R-:W-:Y:S01]  /*1a80*/  PRMT R25, R72.reuse, 0x7632, R25 ;  /* 0x0000763248197816 */ /* 0x060fe20000000019 */
        /* <DEDUP_REMOVED lines=135> */
.L_x_3604:
[----:B------:R-:W-:Y:S05]  /*2300*/  BSYNC B0 ;  /* 0x0000000000007941 */ /* 0x000fea0003800000 */
.L_x_3603:
        /* <DEDUP_REMOVED lines=34> */
.L_x_3607:
[----:B0-----:R-:W2:Y:S04]  /*2530*/  LDG.E.STRONG.GPU R22, desc[UR8][R20.64] ;  /* 0x0000000814167981 */ /* 0x001ea8000c1ef900 */
[----:B--2---:R-:W-:Y:S01]  /*2540*/  CCTL.IVALL ;  /* 0x00000000ff00798f */ /* 0x004fe20002000000 */
[----:B------:R-:W-:Y:S05]  /*2550*/  YIELD ;  /* 0x0000000000007946 */ /* 0x000fea0003800000 */
[----:B------:R-:W-:-:S13]  /*2560*/  ISETP.NE.AND P1, PT, R22, R25, PT ;  /* 0x000000191600720c */ /* 0x000fda0003f25270 */
[----:B------:R-:W-:Y:S05]  /*2570*/  @P1 BRA `(.L_x_3607) ;  /* 0xfffffffc00ec1947 */ /* 0x000fea000383ffff */
.L_x_3606:
        /* <DEDUP_REMOVED lines=11> */
.L_x_3609:
        /* <DEDUP_REMOVED lines=51> */
[----:B------:R-:W-:Y:S01]  /*2960*/  VIADD R39, R39, 0xfffffffc ;  /* 0xfffffffc27277836 */ /* 0x000fe20000000000 */
[----:B------:R-:W-:Y:S01]  /*2970*/  IADD3 R38, R38, 0x4, RZ ;  /* 0x0000000426267810 */ /* 0x000fe20007ffe0ff */
[----:B--2---:R-:W-:Y:S01]  /*2980*/  @!P1 FADD.FTZ R36, R36, R20 ;  /* 0x0000001424249221 */ /* 0x004fe20000010000 */
[----:B------:R-:W-:-:S02]  /*2990*/  @!P1 FADD.FTZ R37, R37, R21 ;  /* 0x0000001525259221 */ /* 0x000fc40000010000 */
[----:B------:R-:W-:Y:S01]  /*29a0*/  ISETP.NE.AND P1, PT, R39, RZ, PT ;  /* 0x000000ff2700720c */ /* 0x000fe20003f25270 */
[----:B---3--:R-:W-:Y:S01]  /*29b0*/  @!P2 FADD.FTZ R36, R36, R22 ;  /* 0x000000162424a221 */ /* 0x008fe20000010000 */
[----:B------:R-:W-:-:S03]  /*29c0*/  @!P2 FADD.FTZ R37, R37, R23 ;  /* 0x000000172525a221 */ /* 0x000fc60000010000 */
[----:B----4-:R-:W-:Y:S01]  /*29d0*/  @!P4 FADD.FTZ R36, R36, R24 ;  /* 0x000000182424c221 */ /* 0x010fe20000010000 */
[----:B------:R-:W-:-:S03]  /*29e0*/  @!P4 FADD.FTZ R37, R37, R25 ;  /* 0x000000192525c221 */ /* 0x000fc60000010000 */
[----:B-----5:R-:W-:Y:S01]  /*29f0*/  @!P5 FADD.FTZ R36, R36, R26 ;  /* 0x0000001a2424d221 */ /* 0x020fe20000010000 */
[----:B------:R-:W-:-:S03]  /*2a00*/  @!P5 FADD.FTZ R37, R37, R27 ;  /* 0x0000001b2525d221 */ /* 0x000fc60000010000 */
[----:B------:R-:W-:Y:S05]  /*2a10*/  @P1 BRA `(.L_x_3609) ;  /* 0xfffffffc00041947 */ /* 0x000fea000383ffff */
.L_x_3608:
        /* <DEDUP_REMOVED lines=19> */
.L_x_3611:
[----:B------:R-:W-:Y:S05]  /*2b50*/  BSYNC B0 ;  /* 0x0000000000007941 */ /* 0x000fea0003800000 */
.L_x_3610:
        /* <DEDUP_REMOVED lines=32> */
.L_x_3605:
        /* <DEDUP_REMOVED lines=24> */
[----:B0-----:R-:W-:-:S02]  /*2ee0*/  MOV R26, 0x3f800000 ;  /* 0x3f800000001a7802 */ /* 0x001fc40000000f00 */
[----:B------:R-:W-:Y:S01]  /*2ef0*/  ISETP.NE.AND P5, PT, RZ, UR10, PT ;  /* 0x0000000aff007c0c */ /* 0x000fe2000bfa5270 */
[----:B------:R-:W0:Y:S01]  /*2f00*/  LDS.64 R22, [UR5+0xb0] ;  /* 0x0000b005ff167984 */ /* 0x000e220008000a00 */
[----:B------:R-:W-:Y:S02]  /*2f10*/  SHF.L.U32 R27, R54, 0x10, RZ ;  /* 0x00000010361b7819 */ /* 0x000fe400000006ff */
[----:B------:R-:W-:Y:S02]  /*2f20*/  SHF.L.U32 R37, R44, 0x10, RZ ;  /* 0x000000102c257819 */ /* 0x000fe400000006ff */
        /* <DEDUP_REMOVED lines=13> */
[----:B--2---:R-:W-:Y:S02]  /*3000*/  HADD2.F32 R24, -RZ, R85.H0_H0 ;  /* 0x20000055ff187230 */ /* 0x004fe40000004100 */
[----:B---3--:R-:W-:Y:S02]  /*3010*/  HADD2.F32 R25, -RZ, R90.H0_H0 ;  /* 0x2000005aff197230 */ /* 0x008fe40000004100 */
[----:B----4-:R-:W-:Y:S02]  /*3020*/  HADD2.F32 R27, -RZ, R84.H0_H0 ;  /* 0x20000054ff1b7230 */ /* 0x010fe40000004100 */
[----:B-----5:R-:W-:-:S03]  /*3030*/  HADD2.F32 R36, -RZ, R91.H0_H0 ;  /* 0x2000005bff247230 */ /* 0x020fc60000004100 */
        /* <DEDUP_REMOVED lines=13> */
.L_x_3612:
        /* <DEDUP_REMOVED lines=14> */
.L_x_3614:
[----:B------:R-:W-:Y:S05]  /*31f0*/  BSYNC B0 ;  /* 0x0000000000007941 */ /* 0x000fea0003800000 */
.L_x_3613:
[----:B------:R-:W-:Y:S01]  /*3200*/  SHF.L.U32 R20, R31, 0x10, RZ ;  /* 0x000000101f147819 */ /* 0x000fe200000006ff */
[----:B------:R-:W-:Y:S01]  /*3210*/  ULDC.64 UR12, c[0x0][0x278] ;  /* 0x00009e00000c7ab9 */ /* 0x000fe20000000a00 */
[----:B------:R-:W-:Y:S01]  /*3220*/  SHF.L.U32 R21, R46, 0x10, RZ ;  /* 0x000000102e157819 */ /* 0x000fe200000006ff */
[----:B------:R-:W-:Y:S01]  /*3230*/  FADD.FTZ R44, R37, -R42 ;  /* 0x8000002a252c7221 */ /* 0x000fe20000010000 */
[----:B------:R-:W-:Y:S01]  /*3240*/  ISETP.GE.U32.AND P6, PT, R6, UR12, PT ;  /* 0x0000000c06007c0c */ /* 0x000fe2000bfc6070 */
[----:B------:R-:W-:Y:S01]  /*3250*/  FADD.FTZ R46, -R42, R81 ;  /* 0x000000512a2e7221 */ /* 0x000fe20000010100 */
[----:B------:R-:W-:Y:S01]  /*3260*/  ISETP.GE.U32.AND P1, PT, R7, UR12, PT ;  /* 0x0000000c07007c0c */ /* 0x000fe2000bf26070 */
[----:B0-----:R-:W-:Y:S01]  /*3270*/  IMAD.U32 R39, R48, 0x10000, RZ ;  /* 0x0001000030277824 */ /* 0x001fe200078e00ff */
[----:B------:R-:W-:Y:S01]  /*3280*/  ISETP.GE.U32.AND P2, PT, R8, UR12, PT ;  /* 0x0000000c08007c0c */ /* 0x000fe2000bf46070 */
[----:B------:R-:W-:Y:S01]  /*3290*/  IMAD.U32 R72, R72, 0x10000, RZ ;  /* 0x0001000048487824 */ /* 0x000fe200078e00ff */
[----:B------:R-:W-:Y:S01]  /*32a0*/  ISETP.GE.U32.AND P3, PT, R9, UR12, PT ;  /* 0x0000000c09007c0c */ /* 0x000fe2000bf66070 */
[----:B------:R-:W-:Y:S01]  /*32b0*/  FADD.FTZ R48, -R42, R20 ;  /* 0x000000142a307221 */ /* 0x000fe20000010100 */
[----:B------:R-:W-:Y:S01]  /*32c0*/  ISETP.GE.U32.AND P4, PT, R10, UR12, PT ;  /* 0x0000000c0a007c0c */ /* 0x000fe2000bf86070 */
[-C--:B------:R-:W-:Y:S01]  /*32d0*/  FMUL.FTZ R20, R44, R26.reuse ;  /* 0x0000001a2c147220 */ /* 0x080fe20000410000 */
[----:B------:R-:W-:Y:S01]  /*32e0*/  SHF.L.U32 R79, R79, 0x10, RZ ;  /* 0x000000104f4f7819 */ /* 0x000fe200000006ff */
[----:B------:R-:W-:Y:S01]  /*32f0*/  FMUL.FTZ R46, R46, R26 ;  /* 0x0000001a2e2e7220 */ /* 0x000fe20000410000 */
[----:B------:R-:W-:Y:S01]  /*3300*/  SHF.L.U32 R23, R80, 0x10, RZ ;  /* 0x0000001050177819 */ /* 0x000fe200000006ff */
[--C-:B------:R-:W-:Y:S01]  /*3310*/  FADD.FTZ R37, R21, -R42.reuse ;  /* 0x8000002a15257221 */ /* 0x100fe20000010000 */
[----:B------:R-:W-:Y:S01]  /*3320*/  SHF.L.U32 R85, R50, 0x10, RZ ;  /* 0x0000001032557819 */ /* 0x000fe200000006ff */
[--C-:B------:R-:W-:Y:S01]  /*3330*/  FADD.FTZ R72, R72, -R42.reuse ;  /* 0x8000002a48487221 */ /* 0x100fe20000010000 */
        /* <DEDUP_REMOVED lines=69> */
.L_x_3615:
        /* <DEDUP_REMOVED lines=14> */
.L_x_3617:
[----:B------:R-:W-:Y:S05]  /*3870*/  BSYNC B0 ;  /* 0x0000000000007941 */ /* 0x000fea0003800000 */
.L_x_3616:
        /* <DEDUP_REMOVED lines=17> */
.L_x_3618:
        /* <DEDUP_REMOVED lines=14> */
.L_x_3620:
[----:B------:R-:W-:Y:S05]  /*3a70*/  BSYNC B0 ;  /* 0x0000000000007941 */ /* 0x000fea0003800000 */
.L_x_3619:
        /* <DEDUP_REMOVED lines=13> */
.L_x_3621:
        /* <DEDUP_REMOVED lines=14> */
.L_x_3623:
[----:B------:R-:W-:Y:S05]  /*3c30*/  BSYNC B0 ;  /* 0x0000000000007941 */ /* 0x000fea0003800000 */
.L_x_3622:
        /* <DEDUP_REMOVED lines=17> */
.L_x_3624:
[----:B------:R-:W-:Y:S04]  /*3d50*/  BSSY B0, `(.L_x_3625) ;  /* 0x000000e000007945 */ /* 0x000fe80003800000 */
[----:B------:R-:W-:Y:S05]  /*3d60*/  @P3 BRA `(.L_x_3626) ;  /* 0x0000000000303947 */ /* 0x000fea0003800000 */
[----:B------:R-:W-:Y:S01]  /*3d70*/  ULDC.64 UR14, c[0x0][0x270] ;  /* 0x00009c00000e7ab9 */ /* 0x000fe20000000a00 */
[----:B------:R-:W-:Y:S01]  /*3d80*/  MOV R20, R86 ;  /* 0x0000005600147202 */ /* 0x000fe20000000f00 */
[----:B012---:R-:W-:Y:S01]  /*3d90*/  IMAD R22, R47, UR14, RZ ;  /* 0x0000000e2f167c24 */ /* 0x007fe2000f8e02ff */
        /* <DEDUP_REMOVED lines=9> */
.L_x_3626:
[----:B------:R-:W-:Y:S05]  /*3e30*/  BSYNC B0 ;  /* 0x0000000000007941 */ /* 0x000fea0003800000 */
.L_x_3625:
        /* <DEDUP_REMOVED lines=13> */
.L_x_3627:
        /* <DEDUP_REMOVED lines=14> */
.L_x_3629:
[----:B------:R-:W-:Y:S05]  /*3ff0*/  BSYNC B0 ;  /* 0x0000000000007941 */ /* 0x000fea0003800000 */
.L_x_3628:
        /* <DEDUP_REMOVED lines=48> */
.L_x_3630:
        /* <DEDUP_REMOVED lines=14> */
.L_x_3632:
[----:B------:R-:W-:Y:S05]  /*43e0*/  BSYNC B0 ;  /* 0x0000000000007941 */ /* 0x000fea0003800000 */
.L_x_3631:
        /* <DEDUP_REMOVED lines=13> */
.L_x_3633:
        /* <DEDUP_REMOVED lines=10> */
[----:B0-234-:R-:W-:-:S02]  /*4560*/  LEA R22, P1, R20, UR14, 0x1 ;  /* 0x0000000e14167c11 */ /* 0x01dfc4000f8208ff */
[----:B------:R-:W-:-:S04]  /*4570*/  IADD3 R53, R21, R53, RZ ;  /* 0x0000003515357210 */ /* 0x000fc80007ffe0ff */
[----:B------:R-:W-:-:S05]  /*4580*/  LEA.HI.X R23, R20, UR15, R53, 0x1, P1 ;  /* 0x0000000f14177c11 */ /* 0x000fca00088f0c35 */
[----:B------:R1:W-:Y:S02]  /*4590*/  STG.E desc[UR8][R22.64], R79 ;  /* 0x0000004f16007986 */ /* 0x0003e4000c101908 */
.L_x_3635:
[----:B------:R-:W-:Y:S05]  /*45a0*/  BSYNC B0 ;  /* 0x0000000000007941 */ /* 0x000fea0003800000 */
.L_x_3634:
        /* <DEDUP_REMOVED lines=13> */
.L_x_3636:
        /* <DEDUP_REMOVED lines=14> */
.L_x_3638:
[----:B------:R-:W-:Y:S05]  /*4760*/  BSYNC B0 ;  /* 0x0000000000007941 */ /* 0x000fea0003800000 */
.L_x_3637:
        /* <DEDUP_REMOVED lines=13> */
.L_x_3639:
        /* <DEDUP_REMOVED lines=14> */
.L_x_3641:
[----:B------:R-:W-:Y:S05]  /*4920*/  BSYNC B0 ;  /* 0x0000000000007941 */ /* 0x000fea0003800000 */
.L_x_3640:
        /* <DEDUP_REMOVED lines=13> */
.L_x_3642:
[----:B------:R-:W-:Y:S04]  /*4a00*/  BSSY B0, `(.L_x_3643) ;  /* 0x000000e000007945 */ /* 0x000fe80003800000 */
[----:B------:R-:W-:Y:S05]  /*4a10*/  @P4 BRA `(.L_x_3644) ;  /* 0x0000000000304947 */ /* 0x000fea0003800000 */
[----:B------:R-:W-:Y:S01]  /*4a20*/  ULDC.64 UR14, c[0x0][0x270] ;  /* 0x00009c00000e7ab9 */ /* 0x000fe20000000a00 */
[----:B------:R-:W-:Y:S01]  /*4a30*/  MOV R20, R86 ;  /* 0x0000005600147202 */ /* 0x000fe20000000f00 */
[----:B01234-:R-:W-:Y:S01]  /*4a40*/  IMAD R22, R59, UR14, RZ ;  /* 0x0000000e3b167c24 */ /* 0x01ffe2000f8e02ff */
        /* <DEDUP_REMOVED lines=9> */
.L_x_3644:
[----:B------:R-:W-:Y:S05]  /*4ae0*/  BSYNC B0 ;  /* 0x0000000000007941 */ /* 0x000fea0003800000 */
.L_x_3643:
        /* <DEDUP_REMOVED lines=36> */
.L_x_3645:
        /* <DEDUP_REMOVED lines=9> */
[----:B------:R-:W-:Y:S02]  /*4dc0*/  ULDC.64 UR12, c[0x0][0x210] ;  /* 0x00008400000c7ab9 */ /* 0x000fe40000000a00 */
[----:B------:R-:W-:-:S02]  /*4dd0*/  LEA R20, P6, R22, UR12, 0x1 ;  /* 0x0000000c16147c11 */ /* 0x000fc4000f8c08ff */
[----:B------:R-:W-:-:S04]  /*4de0*/  IADD3 R61, R23, R61, RZ ;  /* 0x0000003d173d7210 */ /* 0x000fc80007ffe0ff */
[----:B------:R-:W-:-:S05]  /*4df0*/  LEA.HI.X R21, R22, UR13, R61, 0x1, P6 ;  /* 0x0000000d16157c11 */ /* 0x000fca000b0f0c3d */
[----:B------:R0:W-:Y:S02]  /*4e00*/  STG.E desc[UR8][R20.64], R25 ;  /* 0x0000001914007986 */ /* 0x0001e4000c101908 */
.L_x_3647:
[----:B------:R-:W-:Y:S05]  /*4e10*/  BSYNC B0 ;  /* 0x0000000000007941 */ /* 0x000fea0003800000 */
.L_x_3646:
        /* <DEDUP_REMOVED lines=11> */
.L_x_3648:
        /* <DEDUP_REMOVED lines=14> */
.L_x_3650:
[----:B------:R-:W-:Y:S05]  /*4fb0*/  BSYNC B0 ;  /* 0x0000000000007941 */ /* 0x000fea0003800000 */
.L_x_3649:
        /* <DEDUP_REMOVED lines=11> */
.L_x_3651:
        /* <DEDUP_REMOVED lines=14> */
.L_x_3653:
[----:B------:R-:W-:Y:S05]  /*5150*/  BSYNC B0 ;  /* 0x0000000000007941 */ /* 0x000fea0003800000 */
.L_x_3652:
        /* <DEDUP_REMOVED lines=11> */
.L_x_3654:
        /* <DEDUP_REMOVED lines=14> */
.L_x_3656:
[----:B------:R-:W-:Y:S05]  /*52f0*/  BSYNC B0 ;  /* 0x0000000000007941 */ /* 0x000fea0003800000 */
.L_x_3655:
        /* <DEDUP_REMOVED lines=11> */
.L_x_3657:
        /* <DEDUP_REMOVED lines=13> */
.L_x_3659:
[----:B------:R-:W-:Y:S05]  /*5480*/  BSYNC B0 ;  /* 0x0000000000007941 */ /* 0x000fea0003800000 */
.L_x_3658:
[----:B0-----:R-:W0:Y:S01]  /*5490*/  LDC R21, c[0x0][0x10] ;  /* 0x00000400ff157b82 */ /* 0x001e220000000800 */
[----:B------:R-:W-:Y:S02]  /*54a0*/  IADD3 R4, R4, 0x1, RZ ;  /* 0x0000000104047810 */ /* 0x000fe40007ffe0ff */
[----:B0-----:R-:W-:-:S04]  /*54b0*/  IADD3 R62, R21, R62, RZ ;  /* 0x0000003e153e7210 */ /* 0x001fc80007ffe0ff */
[----:B------:R-:W-:-:S13]  /*54c0*/  ISETP.GE.AND P1, PT, R62, UR4, PT ;  /* 0x000000043e007c0c */ /* 0x000fda000bf26270 */
[----:B------:R-:W-:Y:S05]  /*54d0*/  @!P1 BRA `(.L_x_3660) ;  /* 0xffffffac00789947 */ /* 0x000fea000383ffff */
[----:B------:R-:W-:Y:S05]  /*54e0*/  EXIT ;  /* 0x000000000000794d */ /* 0x000fea0003800000 */
.L_x_3661:
        /* <DEDUP_REMOVED lines=9> */
.L_x_5160:


//--------------------- .text._Z35group_norm_nhwc_fwd_one_pass_kernelI11Bf16IOFp16WLi512ELi70ELi560EEv26Group_norm_nhwc_fwd_params --------------------------
	.section	.text._Z35group_norm_nhwc_fwd_one_pass_kernelI11Bf16IOFp16WLi512ELi70ELi560EEv26Group_norm_nhwc_fwd_params,"ax",@progbits
	.align	128
        .global         _Z35group_norm_nhwc_fwd_one_pass_kernelI11Bf16IOFp16WLi512ELi70ELi560EEv26Group_norm_nhwc_fwd_params
        .type           _Z35group_norm_nhwc_fwd_one_pass_kernelI11Bf16IOFp16WLi512ELi70ELi560EEv26Group_norm_nhwc_fwd_params,@function
        .size           _Z35group_norm_nhwc_fwd_one_pass_kernelI11Bf16IOFp16WLi512ELi70ELi560EEv26Group_norm_nhwc_fwd_params,(.L_x_5161 - _Z35group_norm_nhwc_fwd_one_pass_kernelI11Bf16IOFp16WLi512ELi70ELi560EEv26Group_norm_nhwc_fwd_params)
        .other          _Z35group_norm_nhwc_fwd_one_pass_kernelI11Bf16IOFp16WLi512ELi70ELi560EEv26Group_norm_nhwc_fwd_params,@"STO_CUDA_ENTRY STV_DEFAULT"
_Z35group_norm_nhwc_fwd_one_pass_kernelI11Bf16IOFp16WLi512ELi70ELi560EEv26Group_norm_nhwc_fwd_params:
.text._Z35group_norm_nhwc_fwd_one_pass_kernelI11Bf16IOFp16WLi512ELi70ELi560EEv26Group_norm_nhwc_fwd_params:
        /* <DEDUP_REMOVED lines=39> */
.L_x_3767:
        /* <DEDUP_REMOVED lines=60> */
[----:B------:R-:W-:Y:S01]  /*0630*/  MOV R3, UR6 ;  /* 0x0000000600037c02 */ /* 0x000fe20008000f00 */
[----:B------:R-:W-:Y:S01]  /*0640*/  UIMAD UR5, UR7, UR11, UR5 ;  /* 0x0000000b070572a4 */ /* 0x000fe2000f8e0205 */
[----:B------:R-:W-:Y:S01]  /*0650*/  IADD3 R42, P1, R49, UR6, RZ ;  /* 0x00000006312a7c10 */ /* 0x000fe2000ff3e0ff */
[----:B------:R-:W4:Y:S03]  /*0660*/  @!P5 LDC.64 R12, c[0x0][0x270] ;  /* 0x00009c00ff0cdb82 */ /* 0x000f260000000a00 */
[----:B------:R-:W-:Y:S01]  /*0670*/  LEA.HI.X.SX32 R43, R3, R0, 0x1, P1 ;  /* 0x00000000032b7211 */ /* 0x000fe200008f0eff */
[----:B0-----:R-:W-:Y:S01]  /*0680*/  @P0 IMAD R0, R6, R4, RZ ;  /* 0x0000000406000224 */ /* 0x001fe200078e02ff */
[----:B------:R-:W-:-:S03]  /*0690*/  MOV R3, UR10 ;  /* 0x0000000a00037c02 */ /* 0x000fc60008000f00 */
[----:B------:R-:W-:Y:S01]  /*06a0*/  @P0 IMAD R5, R50, R5, R0 ;  /* 0x0000000532050224 */ /* 0x000fe200078e0200 */
[----:B------:R-:W0:Y:S01]  /*06b0*/  @!P5 LDC.64 R6, c[0x0][0x220] ;  /* 0x00008800ff06db82 */ /* 0x000e220000000a00 */
[----:B------:R-:W-:-:S04]  /*06c0*/  IMAD.WIDE.U32 R42, R3, UR7, R42 ;  /* 0x00000007032a7c25 */ /* 0x000fc8000f8e002a */
[----:B------:R-:W-:Y:S01]  /*06d0*/  @P0 IMAD.MOV.U32 R44, RZ, RZ, R42 ;  /* 0x000000ffff2c0224 */ /* 0x000fe200078e002a */
[----:B------:R-:W-:Y:S01]  /*06e0*/  IADD3 R45, R43, UR5, RZ ;  /* 0x000000052b2d7c10 */ /* 0x000fe2000fffe0ff */
[----:B--2---:R-:W-:Y:S01]  /*06f0*/  @!P2 IMAD R0, R89, R14, RZ ;  /* 0x0000000e5900a224 */ /* 0x004fe200078e02ff */
[----:B------:R-:W2:Y:S01]  /*0700*/  @!P4 LDC.64 R2, c[0x0][0x270] ;  /* 0x00009c00ff02cb82 */ /* 0x000ea20000000a00 */
[----:B------:R-:W-:Y:S02]  /*0710*/  @!P2 MOV R10, R42 ;  /* 0x0000002a000aa202 */ /* 0x000fe40000000f00 */
[----:B------:R-:W-:Y:S01]  /*0720*/  @!P2 MOV R11, R45 ;  /* 0x0000002d000ba202 */ /* 0x000fe20000000f00 */
[----:B------:R-:W-:-:S04]  /*0730*/  @P0 IMAD.WIDE.U32 R8, R50, R4, R44 ;  /* 0x0000000432080225 */ /* 0x000fc800078e002c */
[----:B------:R-:W-:Y:S01]  /*0740*/  @!P2 IMAD R15, R87, R15, R0 ;  /* 0x0000000f570fa224 */ /* 0x000fe200078e0200 */
[----:B------:R-:W-:Y:S01]  /*0750*/  @P0 IADD3 R5, R9, R5, RZ ;  /* 0x0000000509050210 */ /* 0x000fe20007ffe0ff */
[----:B------:R-:W-:Y:S01]  /*0760*/  @!P2 IMAD.WIDE.U32 R10, R87, R14, R10 ;  /* 0x0000000e570aa225 */ /* 0x000fe200078e000a */
[----:B-1----:R-:W-:-:S03]  /*0770*/  @P0 LEA R4, P1, R8, R16, 0x1 ;  /* 0x0000001008040211 */ /* 0x002fc600078208ff */
[----:B----4-:R-:W-:Y:S01]  /*0780*/  @!P5 IMAD R14, R92, R12, RZ ;  /* 0x0000000c5c0ed224 */ /* 0x010fe200078e02ff */
[----:B------:R-:W-:Y:S02]  /*0790*/  @!P2 IADD3 R0, R11, R15, RZ ;  /* 0x0000000f0b00a210 */ /* 0x000fe40007ffe0ff */
        /* <DEDUP_REMOVED lines=18> */
[----:B------:R-:W4:Y:S01]  /*08c0*/  @!P3 LDC.64 R14, c[0x0][0x220] ;  /* 0x00008800ff0ebb82 */ /* 0x000f220000000a00 */
[----:B------:R-:W-:Y:S01]  /*08d0*/  @!P5 IMAD.IADD R0, R13, 0x1, R19 ;  /* 0x000000010d00d824 */ /* 0x000fe200078e0213 */
[----:B------:R-:W-:Y:S02]  /*08e0*/  @!P4 MOV R19, R45 ;  /* 0x0000002d0013c202 */ /* 0x000fe40000000f00 */
[----:B------:R-:W-:-:S02]  /*08f0*/  ISETP.GT.U32.OR P2, PT, R88, 0x22f, P2 ;  /* 0x0000022f5800780c */ /* 0x000fc40001744470 */
[C---:B0-----:R-:W-:Y:S01]  /*0900*/  @!P5 LEA R6, P6, R12.reuse, R6, 0x1 ;  /* 0x000000060c06d211 */ /* 0x041fe200078c08ff */
[----:B------:R-:W-:Y:S02]  /*0910*/  @!P4 IMAD.WIDE.U32 R18, R77, R2, R18 ;  /* 0x000000024d12c225 */ /* 0x000fe400078e0012 */
        /* <DEDUP_REMOVED lines=8> */
[----:B------:R-:W-:-:S02]  /*09a0*/  @!P4 LEA.HI.X R13, R18, R11, R0, 0x1, P6 ;  /* 0x0000000b120dc211 */ /* 0x000fc400030f0c00 */
[----:B------:R-:W5:Y:S01]  /*09b0*/  @!P2 LDC.64 R10, c[0x0][0x270] ;  /* 0x00009c00ff0aab82 */ /* 0x000f620000000a00 */
[----:B------:R-:W-:Y:S02]  /*09c0*/  @!P3 MOV R17, R45 ;  /* 0x0000002d0011b202 */ /* 0x000fe40000000f00 */
        /* <DEDUP_REMOVED lines=14> */
[----:B------:R-:W-:Y:S02]  /*0ab0*/  @!P3 IADD3 R0, R17, R19, RZ ;  /* 0x000000131100b210 */ /* 0x000fe40007ffe0ff */
[----:B------:R-:W-:Y:S01]  /*0ac0*/  @!P1 MOV R19, R45 ;  /* 0x0000002d00139202 */ /* 0x000fe20000000f00 */
[----:B------:R-:W-:Y:S01]  /*0ad0*/  @!P1 IMAD R21, R65, R3, R18 ;  /* 0x0000000341159224 */ /* 0x000fe200078e0212 */
[----:B----4-:R-:W-:Y:S01]  /*0ae0*/  @!P3 LEA R14, P6, R16, R14, 0x1 ;  /* 0x0000000e100eb211 */ /* 0x010fe200078c08ff */
[----:B------:R-:W-:Y:S01]  /*0af0*/  @!P1 IMAD.MOV.U32 R18, RZ, RZ, R42 ;  /* 0x000000ffff129224 */ /* 0x000fe200078e002a */
[----:B------:R-:W-:-:S02]  /*0b00*/  @!P2 MOV R17, R45 ;  /* 0x0000002d0011a202 */ /* 0x000fc40000000f00 */
[----:B------:R-:W-:Y:S01]  /*0b10*/  @!P3 LEA.HI.X R15, R16, R15, R0, 0x1, P6 ;  /* 0x0000000f100fb211 */ /* 0x000fe200030f0c00 */
[----:B------:R-:W-:Y:S01]  /*0b20*/  @!P1 IMAD.WIDE.U32 R18, R65, R2, R18 ;  /* 0x0000000241129225 */ /* 0x000fe200078e0012 */
[----:B------:R-:W0:Y:S01]  /*0b30*/  @!P4 LDC.64 R12, c[0x0][0x270] ;  /* 0x00009c00ff0ccb82 */ /* 0x000e220000000a00 */
[----:B------:R-:W-:Y:S02]  /*0b40*/  @!P2 MOV R16, R42 ;  /* 0x0000002a0010a202 */ /* 0x000fe40000000f00 */
[-C--:B-----5:R-:W-:Y:S01]  /*0b50*/  @!P2 IMAD R0, R20, R10.reuse, RZ ;  /* 0x0000000a1400a224 */ /* 0x0a0fe200078e02ff */
        /* <DEDUP_REMOVED lines=21> */
[----:B------:R0:W4:Y:S01]  /*0cb0*/  @!P1 LDG.E R35, desc[UR14][R16.64] ;  /* 0x0000000e10239981 */ /* 0x000122000c1e1900 */
[C---:B------:R-:W-:Y:S01]  /*0cc0*/  @!P4 IMAD R21, R60.reuse, R13, R0 ;  /* 0x0000000d3c15c224 */ /* 0x040fe200078e0200 */
[----:B------:R-:W-:Y:S01]  /*0cd0*/  @!P5 MOV R15, R45 ;  /* 0x0000002d000fd202 */ /* 0x000fe20000000f00 */
[----:B------:R-:W-:Y:S01]  /*0ce0*/  @!P5 IMAD R23, R59, R3, R14 ;  /* 0x000000033b17d224 */ /* 0x000fe200078e020e */
[----:B------:R0:W4:Y:S01]  /*0cf0*/  @!P2 LDG.E R34, desc[UR14][R18.64] ;  /* 0x0000000e1222a981 */ /* 0x000122000c1e1900 */
        /* <DEDUP_REMOVED lines=12> */
[----:B------:R-:W-:Y:S02]  /*0dc0*/  ISETP.GT.U32.OR P1, PT, R88, 0x22f, P1 ;  /* 0x0000022f5800780c */ /* 0x000fe40000f24470 */
        /* <DEDUP_REMOVED lines=30> */
[----:B------:R1:W4:Y:S01]  /*0fb0*/  @!P3 LDG.E R19, desc[UR14][R8.64] ;  /* 0x0000000e0813b981 */ /* 0x000322000c1e1900 */
        /* <DEDUP_REMOVED lines=12> */
[----:B------:R-:W2:Y:S01]  /*1080*/  @!P5 LDC.64 R12, c[0x0][0x270] ;  /* 0x00009c00ff0cdb82 */ /* 0x000ea20000000a00 */
[----:B------:R-:W-:Y:S02]  /*1090*/  @!P1 LEA R2, P6, R10, R2, 0x1 ;  /* 0x000000020a029211 */ /* 0x000fe400078c08ff */
[----:B------:R-:W-:Y:S01]  /*10a0*/  IADD3 R0, R50, 0xe0, RZ ;  /* 0x000000e032007810 */ /* 0x000fe20007ffe0ff */
[----:B------:R-:W-:Y:S01]  /*10b0*/  @!P2 IMAD.WIDE.U32 R14, R46, R14, R16 ;  /* 0x0000000e2e0ea225 */ /* 0x000fe200078e0010 */
[----:B------:R-:W-:-:S03]  /*10c0*/  @!P1 LEA.HI.X R3, R10, R3, R11, 0x1, P6 ;  /* 0x000000030a039211 */ /* 0x000fc600030f0c0b */
[----:B------:R-:W2:Y:S01]  /*10d0*/  @!P4 LDC.64 R10, c[0x0][0x220] ;  /* 0x00008800ff0acb82 */ /* 0x000ea20000000a00 */
[----:B------:R-:W-:Y:S01]  /*10e0*/  ISETP.GE.U32.AND P3, PT, R0, UR12, PT ;  /* 0x0000000c00007c0c */ /* 0x000fe2000bf66070 */
[----:B------:R0:W4:Y:S01]  /*10f0*/  @!P1 LDG.E R18, desc[UR14][R2.64] ;  /* 0x0000000e02129981 */ /* 0x000122000c1e1900 */
        /* <DEDUP_REMOVED lines=19> */
[-C--:B--2---:R-:W-:Y:S01]  /*1230*/  @!P5 IMAD R16, R20, R12.reuse, RZ ;  /* 0x0000000c1410d224 */ /* 0x084fe200078e02ff */
[----:B------:R-:W-:Y:S01]  /*1240*/  @!P5 MOV R15, R45 ;  /* 0x0000002d000fd202 */ /* 0x000fe20000000f00 */
[----:B------:R1:W2:Y:S01]  /*1250*/  @!P2 LDG.E R17, desc[UR14][R6.64] ;  /* 0x0000000e0611a981 */ /* 0x0002a2000c1e1900 */
        /* <DEDUP_REMOVED lines=22> */
[----:B------:R-:W-:Y:S01]  /*13c0*/  VIADD R25, R50, 0x120 ;  /* 0x0000012032197836 */ /* 0x000fe20000000000 */
[----:B------:R-:W5:Y:S02]  /*13d0*/  @P0 LDG.E R14, desc[UR14][R4.64] ;  /* 0x0000000e040e0981 */ /* 0x000f64000c1e1900 */
[----:B------:R-:W-:Y:S01]  /*13e0*/  ISETP.GE.AND.EX P5, PT, R31, UR13, PT, P5 ;  /* 0x0000000d1f007c0c */ /* 0x000fe2000bfa6350 */
[----:B-1----:R-:W-:Y:S01]  /*13f0*/  @!P3 IMAD R24, R24, R6, RZ ;  /* 0x000000061818b224 */ /* 0x002fe200078e02ff */
[----:B------:R-:W-:Y:S01]  /*1400*/  @!P3 MOV R12, R42 ;  /* 0x0000002a000cb202 */ /* 0x000fe20000000f00 */
[----:B------:R-:W1:Y:S01]  /*1410*/  @!P1 LDC.64 R2, c[0x0][0x220] ;  /* 0x00008800ff029b82 */ /* 0x000e620000000a00 */
[----:B------:R-:W-:Y:S01]  /*1420*/  @!P3 MOV R13, R45 ;  /* 0x0000002d000db202 */ /* 0x000fe20000000f00 */
[----:B------:R3:W2:Y:S01]  /*1430*/  @!P4 LDG.E R16, desc[UR14][R10.64] ;  /* 0x0000000e0a10c981 */ /* 0x0006a2000c1e1900 */
[----:B------:R-:W-:Y:S01]  /*1440*/  ISETP.GT.U32.OR P5, PT, R88, 0x22f, P5 ;  /* 0x0000022f5800780c */ /* 0x000fe20002fa4470 */
[C---:B------:R-:W-:Y:S01]  /*1450*/  @!P3 IMAD R51, R0.reuse, R7, R24 ;  /* 0x000000070033b224 */ /* 0x040fe200078e0218 */
[----:B------:R-:W-:Y:S01]  /*1460*/  ISETP.GE.U32.AND P4, PT, R25, UR12, PT ;  /* 0x0000000c19007c0c */ /* 0x000fe2000bf86070 */
[----:B------:R-:W-:Y:S01]  /*1470*/  @!P3 IMAD.WIDE.U32 R6, R0, R6, R12 ;  /* 0x000000060006b225 */ /* 0x000fe200078e000c */
[----:B------:R-:W-:Y:S01]  /*1480*/  SHF.R.S32.HI R27, RZ, 0x1f, R25 ;  /* 0x0000001fff1b7819 */ /* 0x000fe20000011419 */
[----:B---3--:R-:W3:Y:S02]  /*1490*/  @!P2 LDC.64 R10, c[0x0][0x270] ;  /* 0x00009c00ff0aab82 */ /* 0x008ee40000000a00 */
        /* <DEDUP_REMOVED lines=15> */
[----:B------:R-:W-:Y:S01]  /*1590*/  VIADD R24, R50, 0x130 ;  /* 0x0000013032187836 */ /* 0x000fe20000000000 */
[----:B------:R3:W2:Y:S01]  /*15a0*/  @!P3 LDG.E R13, desc[UR14][R20.64] ;  /* 0x0000000e140db981 */ /* 0x0006a2000c1e1900 */
[----:B------:R-:W-:Y:S01]  /*15b0*/  @!P1 LEA.HI.X R3, R8, R3, R0, 0x1, P6 ;  /* 0x0000000308039211 */ /* 0x000fe200030f0c00 */
[----:B---3--:R-:W-:-:S04]  /*15c0*/  @!P2 IMAD R22, R22, R10, RZ ;  /* 0x0000000a1616a224 */ /* 0x008fc800078e02ff */
[----:B------:R-:W3:Y:S01]  /*15d0*/  @!P5 LDC.64 R8, c[0x0][0x220] ;  /* 0x00008800ff08db82 */ /* 0x000ee20000000a00 */
[----:B------:R-:W-:Y:S02]  /*15e0*/  ISETP.GE.U32.AND P3, PT, R24, UR12, PT ;  /* 0x0000000c18007c0c */ /* 0x000fe4000bf66070 */
[----:B------:R-:W-:-:S05]  /*15f0*/  SHF.R.S32.HI R30, RZ, 0x1f, R24 ;  /* 0x0000001fff1e7819 */ /* 0x000fca0000011418 */
[----:B------:R-:W3:Y:S01]  /*1600*/  @!P4 LDC.64 R20, c[0x0][0x270] ;  /* 0x00009c00ff14cb82 */ /* 0x000ee20000000a00 */
[----:B------:R-:W-:Y:S01]  /*1610*/  IADD3 R0, R50, 0x140, RZ ;  /* 0x0000014032007810 */ /* 0x000fe20007ffe0ff */
        /* <DEDUP_REMOVED lines=35> */
[----:B------:R-:W-:Y:S02]  /*1850*/  SHF.R.S32.HI R52, RZ, 0x1f, R29 ;  /* 0x0000001fff347819 */ /* 0x000fe4000001141d */
[----:B------:R-:W-:Y:S01]  /*1860*/  @!P4 IADD3 R21, R21, R27, RZ ;  /* 0x0000001b1515c210 */ /* 0x000fe20007ffe0ff */
[----:B------:R1:W2:Y:S04]  /*1870*/  @!P5 LDG.E R10, desc[UR14][R8.64] ;  /* 0x0000000e080ad981 */ /* 0x0002a8000c1e1900 */
[----:B---3--:R-:W3:Y:S01]  /*1880*/  @!P1 LDC.64 R6, c[0x0][0x270] ;  /* 0x00009c00ff069b82 */ /* 0x008ee20000000a00 */
[----:B0-----:R-:W-:-:S02]  /*1890*/  @!P4 LEA R2, P6, R20, R2, 0x1 ;  /* 0x000000021402c211 */ /* 0x001fc400078c08ff */
[----:B------:R-:W-:Y:S02]  /*18a0*/  ISETP.GE.AND.EX P2, PT, R52, UR13, PT, P2 ;  /* 0x0000000d34007c0c */ /* 0x000fe4000bf46320 */
[----:B------:R-:W-:Y:S01]  /*18b0*/  @!P4 LEA.HI.X R3, R20, R3, R21, 0x1, P6 ;  /* 0x000000031403c211 */ /* 0x000fe200030f0c15 */
[----:B-1----:R-:W-:Y:S01]  /*18c0*/  IMAD.MOV.U32 R9, RZ, RZ, RZ ;  /* 0x000000ffff097224 */ /* 0x002fe200078e00ff */
[----:B------:R-:W-:Y:S01]  /*18d0*/  ISETP.GT.U32.OR P2, PT, R88, 0x22f, P2 ;  /* 0x0000022f5800780c */ /* 0x000fe20001744470 */
[----:B------:R-:W0:Y:S01]  /*18e0*/  @!P1 LDC.64 R20, c[0x0][0x220] ;  /* 0x00008800ff149b82 */ /* 0x000e220000000a00 */
[----:B------:R-:W-:-:S03]  /*18f0*/  @!P3 IMAD R30, R30, R22, RZ ;  /* 0x000000161e1eb224 */ /* 0x000fc600078e02ff */
[----:B------:R1:W2:Y:S01]  /*1900*/  @!P4 LDG.E R9, desc[UR14][R2.64] ;  /* 0x0000000e0209c981 */ /* 0x0002a2000c1e1900 */
[----:B------:R-:W-:Y:S01]  /*1910*/  @!P3 IMAD R25, R24, R23, R30 ;  /* 0x000000171819b224 */ /* 0x000fe200078e021e */
[----:B-1----:R-:W-:Y:S02]  /*1920*/  @!P3 MOV R2, R42 ;  /* 0x0000002a0002b202 */ /* 0x002fe40000000f00 */
[----:B------:R-:W-:-:S03]  /*1930*/  @!P3 MOV R3, R45 ;  /* 0x0000002d0003b202 */ /* 0x000fc60000000f00 */
[----:B------:R-:W-:Y:S01]  /*1940*/  @!P3 IMAD.WIDE.U32 R22, R24, R22, R2 ;  /* 0x000000161816b225 */ /* 0x000fe200078e0002 */
[C---:B------:R-:W-:Y:S02]  /*1950*/  IADD3 R28, R50.reuse, 0x160, RZ ;  /* 0x00000160321c7810 */ /* 0x040fe40007ffe0ff */
[----:B------:R-:W1:Y:S01]  /*1960*/  @!P2 LDC.64 R2, c[0x0][0x270] ;  /* 0x00009c00ff02ab82 */ /* 0x000e620000000a00 */
[----:B------:R-:W-:Y:S01]  /*1970*/  IADD3 R51, R50, 0x170, RZ ;  /* 0x0000017032337810 */ /* 0x000fe20007ffe0ff */
[----:B---3--:R-:W-:Y:S01]  /*1980*/  @!P1 IMAD R26, R26, R6, RZ ;  /* 0x000000061a1a9224 */ /* 0x008fe200078e02ff */
[----:B------:R-:W-:Y:S01]  /*1990*/  @!P3 IADD3 R8, R23, R25, RZ ;  /* 0x000000191708b210 */ /* 0x000fe20007ffe0ff */
[----:B------:R-:W-:Y:S01]  /*19a0*/  @!P1 IMAD.MOV.U32 R25, RZ, RZ, R45 ;  /* 0x000000ffff199224 */ /* 0x000fe200078e002d */
[----:B------:R-:W-:Y:S01]  /*19b0*/  @!P1 MOV R24, R42 ;  /* 0x0000002a00189202 */ /* 0x000fe20000000f00 */
[----:B------:R-:W-:Y:S01]  /*19c0*/  @!P1 IMAD R27, R0, R7, R26 ;  /* 0x00000007001b9224 */ /* 0x000fe200078e021a */
[----:B------:R-:W-:-:S02]  /*19d0*/  ISETP.GE.U32.AND P4, PT, R28, UR12, PT ;  /* 0x0000000c1c007c0c */ /* 0x000fc4000bf86070 */
[----:B------:R-:W-:Y:S01]  /*19e0*/  ISETP.GE.U32.AND P5, PT, R51, UR12, PT ;  /* 0x0000000c33007c0c */ /* 0x000fe2000bfa6070 */
[----:B------:R-:W-:Y:S01]  /*19f0*/  @!P1 IMAD.WIDE.U32 R6, R0, R6, R24 ;  /* 0x0000000600069225 */ /* 0x000fe200078e0018 */
[----:B------:R-:W-:Y:S02]  /*1a00*/  SHF.R.S32.HI R31, RZ, 0x1f, R28 ;  /* 0x0000001fff1f7819 */ /* 0x000fe4000001141c */
[----:B------:R-:W-:Y:S02]  /*1a10*/  SHF.R.S32.HI R30, RZ, 0x1f, R51 ;  /* 0x0000001fff1e7819 */ /* 0x000fe40000011433 */
[----:B----4-:R-:W-:Y:S02]  /*1a20*/  @!P3 LEA R4, P6, R22, R4, 0x1 ;  /* 0x000000041604b211 */ /* 0x010fe400078c08ff */
[----:B------:R-:W-:Y:S02]  /*1a30*/  ISETP.GE.AND.EX P4, PT, R31, UR13, PT, P4 ;  /* 0x0000000d1f007c0c */ /* 0x000fe4000bf86340 */
[----:B------:R-:W-:-:S02]  /*1a40*/  ISETP.GE.AND.EX P5, PT, R30, UR13, PT, P5 ;  /* 0x0000000d1e007c0c */ /* 0x000fc4000bfa6350 */
[----:B------:R-:W-:Y:S02]  /*1a50*/  @!P1 IADD3 R0, R7, R27, RZ ;  /* 0x0000001b07009210 */ /* 0x000fe40007ffe0ff */
[----:B------:R-:W3:Y:S01]  /*1a60*/  @!P2 LDC.64 R26, c[0x0][0x220] ;  /* 0x00008800ff1aab82 */ /* 0x000ee20000000a00 */
[----:B------:R-:W-:Y:S02]  /*1a70*/  @!P3 LEA.HI.X R5, R22, R5, R8, 0x1, P6 ;  /* 0x000000051605b211 */ /* 0x000fe400030f0c08 */
[C---:B------:R-:W-:Y:S02]  /*1a80*/  ISETP.GT.U32.OR P4, PT, R88.reuse, 0x22f, P4 ;  /* 0x0000022f5800780c */ /* 0x040fe40002784470 */
[----:B------:R-:W-:Y:S01]  /*1a90*/  ISETP.GT.U32.OR P5, PT, R88, 0x22f, P5 ;  /* 0x0000022f5800780c */ /* 0x000fe20002fa4470 */
[----:B------:R-:W-:Y:S01]  /*1aa0*/  HFMA2.MMA R8, -RZ, RZ, 0, 0 ;  /* 0x00000000ff087435 */ /* 0x000fe200000001ff */
[----:B0-----:R-:W-:-:S04]  /*1ab0*/  @!P1 LEA R20, P6, R6, R20, 0x1 ;  /* 0x0000001406149211 */ /* 0x001fc800078c08ff */
[----:B------:R-:W-:Y:S02]  /*1ac0*/  @!P1 LEA.HI.X R21, R6, R21, R0, 0x1, P6 ;  /* 0x0000001506159211 */ /* 0x000fe400030f0c00 */
[----:B------:R-:W-:Y:S02]  /*1ad0*/  CS2R R6, SRZ ;  /* 0x0000000000067805 */ /* 0x000fe4000001ff00 */
[----:B------:R-:W-:Y:S01]  /*1ae0*/  IADD3 R54, R50, 0x180, RZ ;  /* 0x0000018032367810 */ /* 0x000fe20007ffe0ff */
[----:B-1----:R-:W-:Y:S01]  /*1af0*/  @!P2 IMAD R52, R52, R2, RZ ;  /* 0x000000023434a224 */ /* 0x002fe200078e02ff */
[----:B------:R0:W4:Y:S02]  /*1b00*/  @!P3 LDG.E R8, desc[UR14][R4.64] ;  /* 0x0000000e0408b981 */ /* 0x000124000c1e1900 */
[----:B------:R-:W-:Y:S01]  /*1b10*/  ISETP.GE.U32.AND P3, PT, R54, UR12, PT ;  /* 0x0000000c36007c0c */ /* 0x000fe2000bf66070 */
[----:B------:R-:W1:Y:S01]  /*1b20*/  @!P5 LDC.64 R24, c[0x0][0x270] ;  /* 0x00009c00ff18db82 */ /* 0x000e620000000a00 */
[----:B------:R-:W-:Y:S01]  /*1b30*/  SHF.R.S32.HI R55, RZ, 0x1f, R54 ;  /* 0x0000001fff377819 */ /* 0x000fe20000011436 */
[----:B------:R0:W4:Y:S01]  /*1b40*/  @!P1 LDG.E R7, desc[UR14][R20.64] ;  /* 0x0000000e14079981 */ /* 0x000122000c1e1900 */
[----:B------:R-:W-:-:S05]  /*1b50*/  @!P2 IMAD R57, R29, R3, R52 ;  /* 0x000000031d39a224 */ /* 0x000fca00078e0234 */
[----:B0-----:R-:W0:Y:S01]  /*1b60*/  @!P4 LDC.64 R4, c[0x0][0x270] ;  /* 0x00009c00ff04cb82 */ /* 0x001e220000000a00 */
[----:B------:R-:W-:Y:S02]  /*1b70*/  @!P2 MOV R20, R42 ;  /* 0x0000002a0014a202 */ /* 0x000fe40000000f00 */
[----:B------:R-:W-:Y:S02]  /*1b80*/  @!P2 MOV R21, R45 ;  /* 0x0000002d0015a202 */ /* 0x000fe40000000f00 */
[----:B------:R-:W-:-:S03]  /*1b90*/  ISETP.GE.AND.EX P3, PT, R55, UR13, PT, P3 ;  /* 0x0000000d37007c0c */ /* 0x000fc6000bf66330 */
[----:B------:R-:W5:Y:S01]  /*1ba0*/  @!P4 LDC.64 R22, c[0x0][0x220] ;  /* 0x00008800ff16cb82 */ /* 0x000f620000000a00 */
[----:B------:R-:W-:Y:S01]  /*1bb0*/  @!P2 IMAD.WIDE.U32 R2, R29, R2, R20 ;  /* 0x000000021d02a225 */ /* 0x000fe200078e0014 */
[----:B------:R-:W-:Y:S02]  /*1bc0*/  ISETP.GT.U32.OR P3, PT, R88, 0x22f, P3 ;  /* 0x0000022f5800780c */ /* 0x000fe40001f64470 */
[----:B------:R-:W-:Y:S01]  /*1bd0*/  IADD3 R52, R50, 0x190, RZ ;  /* 0x0000019032347810 */ /* 0x000fe20007ffe0ff */
[----:B------:R-:W-:Y:S01]  /*1be0*/  @!P2 IMAD.IADD R0, R3, 0x1, R57 ;  /* 0x000000010300a824 */ /* 0x000fe200078e0239 */
[----:B---3--:R-:W-:Y:S02]  /*1bf0*/  @!P2 LEA R26, P6, R2, R26, 0x1 ;  /* 0x0000001a021aa211 */ /* 0x008fe400078c08ff */
[----:B------:R-:W-:Y:S02]  /*1c00*/  ISETP.GE.U32.AND P1, PT, R52, UR12, PT ;  /* 0x0000000c34007c0c */ /* 0x000fe4000bf26070 */
[----:B------:R-:W-:-:S02]  /*1c10*/  SHF.R.S32.HI R53, RZ, 0x1f, R52 ;  /* 0x0000001fff357819 */ /* 0x000fc40000011434 */
[----:B------:R-:W-:Y:S02]  /*1c20*/  @!P2 LEA.HI.X R27, R2, R27, R0, 0x1, P6 ;  /* 0x0000001b021ba211 */ /* 0x000fe400030f0c00 */
[----:B------:R-:W3:Y:S01]  /*1c30*/  @!P5 LDC.64 R2, c[0x0][0x220] ;  /* 0x00008800ff02db82 */ /* 0x000ee20000000a00 */
[----:B------:R-:W-:Y:S01]  /*1c40*/  ISETP.GE.AND.EX P1, PT, R53, UR13, PT, P1 ;  /* 0x0000000d35007c0c */ /* 0x000fe2000bf26310 */
[----:B0-----:R-:W-:Y:S01]  /*1c50*/  @!P4 IMAD R31, R31, R4, RZ ;  /* 0x000000041f1fc224 */ /* 0x001fe200078e02ff */
[----:B------:R0:W4:Y:S02]  /*1c60*/  @!P2 LDG.E R6, desc[UR14][R26.64] ;  /* 0x0000000e1a06a981 */ /* 0x000124000c1e1900 */
[----:B------:R-:W-:-:S03]  /*1c70*/  ISETP.GT.U32.OR P1, PT, R88, 0x22f, P1 ;  /* 0x0000022f5800780c */ /* 0x000fc60000f24470 */
[----:B------:R-:W3:Y:S01]  /*1c80*/  @!P3 LDC.64 R20, c[0x0][0x270] ;  /* 0x00009c00ff14bb82 */ /* 0x000ee20000000a00 */
[----:B-1----:R-:W-:Y:S01]  /*1c90*/  @!P5 IMAD R30, R30, R24, RZ ;  /* 0x000000181e1ed224 */ /* 0x002fe200078e02ff */
[----:B------:R-:W-:Y:S02]  /*1ca0*/  IADD3 R0, R50, 0x1a0, RZ ;  /* 0x000001a032007810 */ /* 0x000fe40007ffe0ff */
[----:B0-----:R-:W-:Y:S02]  /*1cb0*/  @!P4 MOV R26, R42 ;  /* 0x0000002a001ac202 */ /* 0x001fe40000000f00 */
[----:B------:R-:W-:Y:S01]  /*1cc0*/  @!P4 MOV R27, R45 ;  /* 0x0000002d001bc202 */ /* 0x000fe20000000f00 */
[----:B------:R-:W-:Y:S01]  /*1cd0*/  @!P4 IMAD R57, R28, R5, R31 ;  /* 0x000000051c39c224 */ /* 0x000fe200078e021f */
[----:B------:R-:W-:Y:S01]  /*1ce0*/  ISETP.GE.U32.AND P2, PT, R0, UR12, PT ;  /* 0x0000000c00007c0c */ /* 0x000fe2000bf46070 */
[----:B------:R-:W-:Y:S01]  /*1cf0*/  @!P5 IMAD R61, R51, R25, R30 ;  /* 0x00000019333dd224 */ /* 0x000fe200078e021e */
[----:B------:R-:W-:Y:S01]  /*1d00*/  SHF.R.S32.HI R56, RZ, 0x1f, R0 ;  /* 0x0000001fff387819 */ /* 0x000fe20000011400 */
[----:B------:R-:W-:Y:S01]  /*1d10*/  @!P4 IMAD.WIDE.U32 R4, R28, R4, R26 ;  /* 0x000000041c04c225 */ /* 0x000fe200078e001a */
[----:B------:R-:W-:Y:S01]  /*1d20*/  @!P5 MOV R30, R42 ;  /* 0x0000002a001ed202 */ /* 0x000fe20000000f00 */
[----:B------:R-:W0:Y:S01]  /*1d30*/  @!P1 LDC.64 R28, c[0x0][0x270] ;  /* 0x00009c00ff1c9b82 */ /* 0x000e220000000a00 */
[----:B------:R-:W-:-:S02]  /*1d40*/  @!P5 MOV R31, R45 ;  /* 0x0000002d001fd202 */ /* 0x000fc40000000f00 */
[----:B------:R-:W-:Y:S02]  /*1d50*/  ISETP.GE.AND.EX P2, PT, R56, UR13, PT, P2 ;  /* 0x0000000d38007c0c */ /* 0x000fe4000bf46320 */
[----:B------:R-:W-:Y:S01]  /*1d60*/  @!P4 IADD3 R5, R5, R57, RZ ;  /* 0x000000390505c210 */ /* 0x000fe20007ffe0ff */
[----:B------:R-:W-:Y:S01]  /*1d70*/  @!P5 IMAD.WIDE.U32 R24, R51, R24, R30 ;  /* 0x000000183318d225 */ /* 0x000fe200078e001e */
[----:B-----5:R-:W-:Y:S01]  /*1d80*/  @!P4 LEA R22, P6, R4, R22, 0x1 ;  /* 0x000000160416c211 */ /* 0x020fe200078c08ff */
[----:B------:R-:W1:Y:S01]  /*1d90*/  @!P3 LDC.64 R26, c[0x0][0x220] ;  /* 0x00008800ff1abb82 */ /* 0x000e620000000a00 */
[----:B------:R-:W-:Y:S02]  /*1da0*/  ISETP.GT.U32.OR P2, PT, R88, 0x22f, P2 ;  /* 0x0000022f5800780c */ /* 0x000fe40001744470 */
[----:B------:R-:W-:Y:S01]  /*1db0*/  @!P4 LEA.HI.X R23, R4, R23, R5, 0x1, P6 ;  /* 0x000000170417c211 */ /* 0x000fe200030f0c05 */
[----:B------:R-:W-:Y:S01]  /*1dc0*/  IMAD.MOV.U32 R5, RZ, RZ, RZ ;  /* 0x000000ffff057224 */ /* 0x000fe200078e00ff */
[----:B------:R-:W-:-:S02]  /*1dd0*/  @!P5 IADD3 R4, R25, R61, RZ ;  /* 0x0000003d1904d210 */ /* 0x000fc40007ffe0ff */
[C---:B---3--:R-:W-:Y:S01]  /*1de0*/  @!P5 LEA R2, P6, R24.reuse, R2, 0x1 ;  /* 0x000000021802d211 */ /* 0x048fe200078c08ff */
[----:B------:R-:W-:Y:S01]  /*1df0*/  @!P3 IMAD R55, R55, R20, RZ ;  /* 0x000000143737b224 */ /* 0x000fe200078e02ff */
[----:B------:R-:W-:Y:S01]  /*1e00*/  @!P3 MOV R25, R45 ;  /* 0x0000002d0019b202 */ /* 0x000fe20000000f00 */
[----:B------:R3:W5:Y:S01]  /*1e10*/  @!P4 LDG.E R5, desc[UR14][R22.64] ;  /* 0x0000000e1605c981 */ /* 0x000762000c1e1900 */
[----:B------:R-:W-:Y:S02]  /*1e20*/  @!P5 LEA.HI.X R3, R24, R3, R4, 0x1, P6 ;  /* 0x000000031803d211 */ /* 0x000fe400030f0c04 */
[----:B------:R-:W-:Y:S01]  /*1e30*/  @!P3 MOV R24, R42 ;  /* 0x0000002a0018b202 */ /* 0x000fe20000000f00 */
[----:B------:R-:W-:Y:S01]  /*1e40*/  HFMA2.MMA R4, -RZ, RZ, 0, 0 ;  /* 0x00000000ff047435 */ /* 0x000fe200000001ff */
[----:B------:R-:W-:Y:S01]  /*1e50*/  IADD3 R51, R50, 0x1b0, RZ ;  /* 0x000001b032337810 */ /* 0x000fe20007ffe0ff */
[C---:B------:R-:W-:Y:S01]  /*1e60*/  @!P3 IMAD R31, R54.reuse, R21, R55 ;  /* 0x00000015361fb224 */ /* 0x040fe200078e0237 */
[----:B---3--:R-:W3:Y:S01]  /*1e70*/  @!P1 LDC.64 R22, c[0x0][0x220] ;  /* 0x00008800ff169b82 */ /* 0x008ee20000000a00 */
[----:B------:R-:W-:Y:S01]  /*1e80*/  @!P3 IMAD.WIDE.U32 R24, R54, R20, R24 ;  /* 0x000000143618b225 */ /* 0x000fe200078e0018 */
[----:B------:R-:W-:-:S02]  /*1e90*/  ISETP.GE.U32.AND P4, PT, R51, UR12, PT ;  /* 0x0000000c33007c0c */ /* 0x000fc4000bf86070 */
[----:B------:R-:W-:-:S03]  /*1ea0*/  SHF.R.S32.HI R55, RZ, 0x1f, R51 ;  /* 0x0000001fff377819 */ /* 0x000fc60000011433 */
[----:B------:R1:W5:Y:S01]  /*1eb0*/  @!P5 LDG.E R4, desc[UR14][R2.64] ;  /* 0x0000000e0204d981 */ /* 0x000362000c1e1900 */
[----:B------:R-:W3:Y:S01]  /*1ec0*/  @!P2 LDC.64 R20, c[0x0][0x270] ;  /* 0x00009c00ff14ab82 */ /* 0x000ee20000000a00 */
[----:B------:R-:W-:Y:S01]  /*1ed0*/  ISETP.GE.AND.EX P4, PT, R55, UR13, PT, P4 ;  /* 0x0000000d37007c0c */ /* 0x000fe2000bf86340 */
[----:B0-----:R-:W-:Y:S01]  /*1ee0*/  @!P1 IMAD R53, R53, R28, RZ ;  /* 0x0000001c35359224 */ /* 0x001fe200078e02ff */
[----:B------:R-:W-:Y:S02]  /*1ef0*/  @!P3 IADD3 R25, R25, R31, RZ ;  /* 0x0000001f1919b210 */ /* 0x000fe40007ffe0ff */
[----:B------:R-:W-:Y:S02]  /*1f00*/  ISETP.GT.U32.OR P4, PT, R88, 0x22f, P4 ;  /* 0x0000022f5800780c */ /* 0x000fe40002784470 */
[----:B-1----:R-:W-:Y:S01]  /*1f10*/  @!P1 MOV R3, R45 ;  /* 0x0000002d00039202 */ /* 0x002fe20000000f00 */
[----:B------:R-:W-:Y:S01]  /*1f20*/  @!P1 IMAD.MOV.U32 R2, RZ, RZ, R42 ;  /* 0x000000ffff029224 */ /* 0x000fe200078e002a */
[----:B------:R-:W-:Y:S01]  /*1f30*/  @!P3 LEA R26, P6, R24, R26, 0x1 ;  /* 0x0000001a181ab211 */ /* 0x000fe200078c08ff */
[----:B------:R-:W-:-:S02]  /*1f40*/  @!P1 IMAD R53, R52, R29, R53 ;  /* 0x0000001d34359224 */ /* 0x000fc400078e0235 */
[----:B------:R-:W-:Y:S01]  /*1f50*/  @!P1 IMAD.WIDE.U32 R28, R52, R28, R2 ;  /* 0x0000001c341c9225 */ /* 0x000fe200078e0002 */
[----:B------:R-:W-:Y:S01]  /*1f60*/  HFMA2.MMA R3, -RZ, RZ, 0, 0 ;  /* 0x00000000ff037435 */ /* 0x000fe200000001ff */
[----:B------:R-:W-:Y:S02]  /*1f70*/  @!P3 LEA.HI.X R27, R24, R27, R25, 0x1, P6 ;  /* 0x0000001b181bb211 */ /* 0x000fe400030f0c19 */
[----:B------:R-:W0:Y:S01]  /*1f80*/  @!P2 LDC.64 R24, c[0x0][0x220] ;  /* 0x00008800ff18ab82 */ /* 0x000e220000000a00 */
[----:B------:R-:W-:Y:S02]  /*1f90*/  @!P1 IADD3 R29, R29, R53, RZ ;  /* 0x000000351d1d9210 */ /* 0x000fe40007ffe0ff */
[----:B---3--:R-:W-:Y:S02]  /*1fa0*/  @!P1 LEA R22, P5, R28, R22, 0x1 ;  /* 0x000000161c169211 */ /* 0x008fe400078a08ff */
[C---:B------:R-:W-:Y:S02]  /*1fb0*/  IADD3 R54, R50.reuse, 0x1c0, RZ ;  /* 0x000001c032367810 */ /* 0x040fe40007ffe0ff */
[----:B------:R-:W-:Y:S01]  /*1fc0*/  IADD3 R58, R50, 0x1d0, RZ ;  /* 0x000001d0323a7810 */ /* 0x000fe20007ffe0ff */
[----:B------:R-:W1:Y:S01]  /*1fd0*/  @!P4 LDC.64 R52, c[0x0][0x270] ;  /* 0x00009c00ff34cb82 */ /* 0x000e620000000a00 */
[----:B------:R3:W5:Y:S01]  /*1fe0*/  @!P3 LDG.E R3, desc[UR14][R26.64] ;  /* 0x0000000e1a03b981 */ /* 0x000762000c1e1900 */
[----:B------:R-:W-:Y:S01]  /*1ff0*/  @!P1 LEA.HI.X R23, R28, R23, R29, 0x1, P5 ;  /* 0x000000171c179211 */ /* 0x000fe200028f0c1d */
[----:B------:R-:W-:Y:S01]  /*2000*/  @!P2 IMAD R2, R56, R20, RZ ;  /* 0x000000143802a224 */ /* 0x000fe200078e02ff */
[----:B------:R-:W-:-:S02]  /*2010*/  ISETP.GE.U32.AND P5, PT, R54, UR12, PT ;  /* 0x0000000c36007c0c */ /* 0x000fc4000bfa6070 */
[----:B------:R-:W-:Y:S02]  /*2020*/  ISETP.GE.U32.AND P3, PT, R58, UR12, PT ;  /* 0x0000000c3a007c0c */ /* 0x000fe4000bf66070 */
[----:B------:R-:W-:Y:S02]  /*2030*/  SHF.R.S32.HI R57, RZ, 0x1f, R54 ;  /* 0x0000001fff397819 */ /* 0x000fe40000011436 */
[----:B------:R-:W-:Y:S02]  /*2040*/  SHF.R.S32.HI R56, RZ, 0x1f, R58 ;  /* 0x0000001fff387819 */ /* 0x000fe4000001143a */
[----:B------:R-:W-:Y:S02]  /*2050*/  ISETP.GE.AND.EX P5, PT, R57, UR13, PT, P5 ;  /* 0x0000000d39007c0c */ /* 0x000fe4000bfa6350 */
[----:B------:R-:W-:Y:S02]  /*2060*/  ISETP.GE.AND.EX P3, PT, R56, UR13, PT, P3 ;  /* 0x0000000d38007c0c */ /* 0x000fe4000bf66330 */
[----:B---3--:R-:W-:-:S02]  /*2070*/  @!P2 MOV R26, R42 ;  /* 0x0000002a001aa202 */ /* 0x008fc40000000f00 */
[----:B------:R-:W-:Y:S02]  /*2080*/  @!P2 MOV R27, R45 ;  /* 0x0000002d001ba202 */ /* 0x000fe40000000f00 */
[C---:B------:R-:W-:Y:S02]  /*2090*/  ISETP.GT.U32.OR P5, PT, R88.reuse, 0x22f, P5 ;  /* 0x0000022f5800780c */ /* 0x040fe40002fa4470 */
[----:B------:R-:W-:Y:S01]  /*20a0*/  ISETP.GT.U32.OR P3, PT, R88, 0x22f, P3 ;  /* 0x0000022f5800780c */ /* 0x000fe20001f64470 */
[C---:B------:R-:W-:Y:S02]  /*20b0*/  @!P2 IMAD R29, R0.reuse, R21, R2 ;  /* 0x00000015001da224 */ /* 0x040fe400078e0202 */
[----:B------:R-:W-:Y:S01]  /*20c0*/  @!P2 IMAD.WIDE.U32 R20, R0, R20, R26 ;  /* 0x000000140014a225 */ /* 0x000fe200078e001a */
[----:B------:R-:W-:-:S04]  /*20d0*/  MOV R2, RZ ;  /* 0x000000ff00027202 */ /* 0x000fc80000000f00 */
[----:B------:R-:W-:Y:S02]  /*20e0*/  @!P2 IADD3 R0, R21, R29, RZ ;  /* 0x0000001d1500a210 */ /* 0x000fe40007ffe0ff */
[----:B0-----:R-:W-:Y:S01]  /*20f0*/  @!P2 LEA R24, P6, R20, R24, 0x1 ;  /* 0x000000181418a211 */ /* 0x001fe200078c08ff */
[----:B------:R-:W-:Y:S01]  /*2100*/  VIADD R64, R50, 0x1e0 ;  /* 0x000001e032407836 */ /* 0x000fe20000000000 */
[----:B------:R-:W0:Y:S01]  /*2110*/  @!P4 LDC.64 R28, c[0x0][0x220] ;  /* 0x00008800ff1ccb82 */ /* 0x000e220000000a00 */
[----:B------:R3:W5:Y:S01]  /*2120*/  @!P1 LDG.E R2, desc[UR14][R22.64] ;  /* 0x0000000e16029981 */ /* 0x000762000c1e1900 */
[----:B------:R-:W-:Y:S01]  /*2130*/  @!P2 LEA.HI.X R25, R20, R25, R0, 0x1, P6 ;  /* 0x000000191419a211 */ /* 0x000fe200030f0c00 */
[----:B-1----:R-:W-:Y:S01]  /*2140*/  @!P4 IMAD R0, R55, R52, RZ ;  /* 0x000000343700c224 */ /* 0x002fe200078e02ff */
[----:B------:R-:W-:Y:S02]  /*2150*/  ISETP.GE.U32.AND P1, PT, R64, UR12, PT ;  /* 0x0000000c40007c0c */ /* 0x000fe4000bf26070 */
[----:B------:R-:W-:-:S02]  /*2160*/  SHF.R.S32.HI R66, RZ, 0x1f, R64 ;  /* 0x0000001fff427819 */ /* 0x000fc40000011440 */
[----:B------:R-:W1:Y:S01]  /*2170*/  @!P5 LDC.64 R30, c[0x0][0x270] ;  /* 0x00009c00ff1edb82 */ /* 0x000e620000000a00 */
[----:B------:R-:W-:Y:S01]  /*2180*/  @!P4 IMAD R55, R51, R53, R0 ;  /* 0x000000353337c224 */ /* 0x000fe200078e0200 */
[----:B------:R-:W-:-:S06]  /*2190*/  ISETP.GE.AND.EX P1, PT, R66, UR13, PT, P1 ;  /* 0x0000000d42007c0c */ /* 0x000fcc000bf26310 */
[----:B------:R-:W2:Y:S01]  /*21a0*/  @!P3 LDC.64 R20, c[0x0][0x270] ;  /* 0x00009c00ff14bb82 */ /* 0x000ea20000000a00 */
[----:B------:R-:W-:Y:S01]  /*21b0*/  HFMA2.MMA R0, -RZ, RZ, 0, 0 ;  /* 0x00000000ff007435 */ /* 0x000fe200000001ff */
[----:B------:R-:W-:Y:S02]  /*21c0*/  IADD3 R61, R50, 0x1f0, RZ ;  /* 0x000001f0323d7810 */ /* 0x000fe40007ffe0ff */
[----:B------:R-:W-:Y:S01]  /*21d0*/  ISETP.GT.U32.OR P1, PT, R88, 0x22f, P1 ;  /* 0x0000022f5800780c */ /* 0x000fe20000f24470 */
[----:B------:R-:W-:Y:S01]  /*21e0*/  @!P4 IMAD.MOV.U32 R27, RZ, RZ, R45 ;  /* 0x000000ffff1bc224 */ /* 0x000fe200078e002d */
[----:B------:R-:W-:Y:S02]  /*21f0*/  @!P4 MOV R26, R42 ;  /* 0x0000002a001ac202 */ /* 0x000fe40000000f00 */
[----:B------:R-:W-:Y:S01]  /*2200*/  ISETP.GE.U32.AND P6, PT, R61, UR12, PT ;  /* 0x0000000c3d007c0c */ /* 0x000fe2000bfc6070 */
[----:B---3--:R-:W3:Y:S01]  /*2210*/  @!P5 LDC.64 R22, c[0x0][0x220] ;  /* 0x00008800ff16db82 */ /* 0x008ee20000000a00 */
[----:B------:R-:W-:Y:S01]  /*2220*/  SHF.R.S32.HI R63, RZ, 0x1f, R61 ;  /* 0x0000001fff3f7819 */ /* 0x000fe2000001143d */
[----:B------:R-:W-:Y:S01]  /*2230*/  @!P4 IMAD.WIDE.U32 R52, R51, R52, R26 ;  /* 0x000000343334c225 */ /* 0x000fe200078e001a */
[----:B------:R0:W5:Y:S02]  /*2240*/  @!P2 LDG.E R0, desc[UR14][R24.64] ;  /* 0x0000000e1800a981 */ /* 0x000164000c1e1900 */
[----:B------:R-:W-:-:S02]  /*2250*/  ISETP.GE.AND.EX P6, PT, R63, UR13, PT, P6 ;  /* 0x0000000d3f007c0c */ /* 0x000fc4000bfc6360 */
[----:B------:R-:W-:Y:S01]  /*2260*/  @!P4 IADD3 R51, R53, R55, RZ ;  /* 0x000000373533c210 */ /* 0x000fe20007ffe0ff */
[----:B------:R-:W3:Y:S01]  /*2270*/  @!P1 LDC.64 R26, c[0x0][0x270] ;  /* 0x00009c00ff1a9b82 */ /* 0x000ee20000000a00 */
[----:B------:R-:W-:Y:S02]  /*2280*/  ISETP.GT.U32.OR P2, PT, R88, 0x22f, P6 ;  /* 0x0000022f5800780c */ /* 0x000fe40003744470 */
[----:B0-----:R-:W-:-:S05]  /*2290*/  @!P4 LEA R28, P6, R52, R28, 0x1 ;  /* 0x0000001c341cc211 */ /* 0x001fca00078c08ff */
[----:B------:R-:W0:Y:S01]  /*22a0*/  @!P3 LDC.64 R24, c[0x0][0x220] ;  /* 0x00008800ff18bb82 */ /* 0x000e220000000a00 */
[----:B-1----:R-:W-:Y:S01]  /*22b0*/  @!P5 IMAD R57, R57, R30, RZ ;  /* 0x0000001e3939d224 */ /* 0x002fe200078e02ff */
[----:B------:R-:W-:Y:S01]  /*22c0*/  @!P4 LEA.HI.X R29, R52, R29, R51, 0x1, P6 ;  /* 0x0000001d341dc211 */ /* 0x000fe200030f0c33 */
[----:B--2---:R-:W-:Y:S01]  /*22d0*/  @!P3 IMAD R56, R56, R20, RZ ;  /* 0x000000143838b224 */ /* 0x004fe200078e02ff */
[-C--:B------:R-:W-:Y:S02]  /*22e0*/  @!P5 MOV R52, R42.reuse ;  /* 0x0000002a0034d202 */ /* 0x080fe40000000f00 */
[----:B------:R-:W-:Y:S01]  /*22f0*/  @!P5 MOV R53, R45 ;  /* 0x0000002d0035d202 */ /* 0x000fe20000000f00 */
[----:B------:R-:W-:Y:S01]  /*2300*/  @!P5 IMAD R67, R54, R31, R57 ;  /* 0x0000001f3643d224 */ /* 0x000fe200078e0239 */
[----:B------:R-:W-:Y:S01]  /*2310*/  @!P3 MOV R57, R45 ;  /* 0x0000002d0039b202 */ /* 0x000fe20000000f00 */
[----:B------:R-:W-:Y:S01]  /*2320*/  @!P3 IMAD R69, R58, R21, R56 ;  /* 0x000000153a45b224 */ /* 0x000fe200078e0238 */
[----:B------:R-:W-:Y:S01]  /*2330*/  @!P3 MOV R56, R42 ;  /* 0x0000002a0038b202 */ /* 0x000fe20000000f00 */
[----:B------:R-:W-:Y:S01]  /*2340*/  HFMA2.MMA R51, -RZ, RZ, 0, 0 ;  /* 0x00000000ff337435 */ /* 0x000fe200000001ff */
[----:B------:R-:W-:-:S02]  /*2350*/  @!P5 IMAD.WIDE.U32 R30, R54, R30, R52 ;  /* 0x0000001e361ed225 */ /* 0x000fc400078e0034 */
[----:B------:R-:W1:Y:S02]  /*2360*/  @!P1 LDC.64 R52, c[0x0][0x220] ;  /* 0x00008800ff349b82 */ /* 0x000e640000000a00 */
[----:B------:R-:W-:Y:S01]  /*2370*/  @!P3 IMAD.WIDE.U32 R56, R58, R20, R56 ;  /* 0x000000143a38b225 */ /* 0x000fe200078e0038 */
[----:B------:R-:W-:Y:S01]  /*2380*/  HFMA2.MMA R58, -RZ, RZ, 0, 0 ;  /* 0x00000000ff3a7435 */ /* 0x000fe200000001ff */
[C---:B---3--:R-:W-:Y:S02]  /*2390*/  @!P5 LEA R22, P6, R30.reuse, R22, 0x1 ;  /* 0x000000161e16d211 */ /* 0x048fe400078c08ff */
[----:B------:R-:W-:Y:S01]  /*23a0*/  @!P5 IMAD.IADD R21, R31, 0x1, R67 ;  /* 0x000000011f15d824 */ /* 0x000fe200078e0243 */
[----:B------:R-:W2:Y:S01]  /*23b0*/  @!P4 LDG.E R51, desc[UR14][R28.64] ;  /* 0x0000000e1c33c981 */ /* 0x000ea2000c1e1900 */
[----:B------:R-:W3:Y:S01]  /*23c0*/  @!P2 LDC.64 R54, c[0x0][0x270] ;  /* 0x00009c00ff36ab82 */ /* 0x000ee20000000a00 */
[----:B------:R-:W-:Y:S02]  /*23d0*/  @!P3 IADD3 R20, R57, R69, RZ ;  /* 0x000000453914b210 */ /* 0x000fe40007ffe0ff */
[----:B------:R-:W-:-:S02]  /*23e0*/  @!P5 LEA.HI.X R23, R30, R23, R21, 0x1, P6 ;  /* 0x000000171e17d211 */ /* 0x000fc400030f0c15 */
[----:B0-----:R-:W-:Y:S01]  /*23f0*/  @!P3 LEA R24, P4, R56, R24, 0x1 ;  /* 0x000000183818b211 */ /* 0x001fe200078808ff */
[----:B------:R-:W-:Y:S02]  /*2400*/  @!P1 IMAD R66, R66, R26, RZ ;  /* 0x0000001a42429224 */ /* 0x000fe400078e02ff */
[----:B------:R0:W2:Y:S01]  /*2410*/  @!P5 LDG.E R58, desc[UR14][R22.64] ;  /* 0x0000000e163ad981 */ /* 0x0000a2000c1e1900 */
[----:B------:R-:W-:Y:S02]  /*2420*/  @!P3 LEA.HI.X R25, R56, R25, R20, 0x1, P4 ;  /* 0x000000193819b211 */ /* 0x000fe400020f0c14 */
[----:B------:R-:W4:Y:S01]  /*2430*/  @!P2 LDC.64 R20, c[0x0][0x220] ;  /* 0x00008800ff14ab82 */ /* 0x000f220000000a00 */
[----:B------:R-:W-:Y:S01]  /*2440*/  MOV R56, RZ ;  /* 0x000000ff00387202 */ /* 0x000fe20000000f00 */
[----:B------:R-:W-:Y:S01]  /*2450*/  @!P1 IMAD R27, R64, R27, R66 ;  /* 0x0000001b401b9224 */ /* 0x000fe200078e0242 */
[----:B0-----:R-:W-:-:S04]  /*2460*/  @!P1 MOV R22, R42 ;  /* 0x0000002a00169202 */ /* 0x001fc80000000f00 */
[----:B------:R1:W2:Y:S01]  /*2470*/  @!P3 LDG.E R56, desc[UR14][R24.64] ;  /* 0x0000000e1838b981 */ /* 0x0002a2000c1e1900 */
[----:B------:R-:W-:-:S03]  /*2480*/  @!P1 MOV R23, R45 ;  /* 0x0000002d00179202 */ /* 0x000fc60000000f00 */
[----:B------:R-:W-:-:S05]  /*2490*/  @!P1 IMAD.WIDE.U32 R22, R64, R26, R22 ;  /* 0x0000001a40169225 */ /* 0x000fca00078e0016 */
[----:B------:R-:W-:Y:S02]  /*24a0*/  @!P1 IADD3 R26, R23, R27, RZ ;  /* 0x0000001b171a9210 */ /* 0x000fe40007ffe0ff */
[C---:B-1----:R-:W-:Y:S01]  /*24b0*/  @!P1 LEA R24, P3, R22.reuse, R52, 0x1 ;  /* 0x0000003416189211 */ /* 0x042fe200078608ff */
[-C--:B---3--:R-:W-:Y:S01]  /*24c0*/  @!P2 IMAD R28, R63, R54.reuse, RZ ;  /* 0x000000363f1ca224 */ /* 0x088fe200078e02ff */
        /* <DEDUP_REMOVED lines=8> */
[----:B----4-:R-:W-:-:S04]  /*2550*/  @!P2 LEA R20, P1, R22, R20, 0x1 ;  /* 0x000000141614a211 */ /* 0x010fc800078208ff */
[----:B------:R-:W-:-:S05]  /*2560*/  @!P2 LEA.HI.X R21, R22, R21, R23, 0x1, P1 ;  /* 0x000000151615a211 */ /* 0x000fca00008f0c17 */
[----:B------:R1:W4:Y:S01]  /*2570*/  @!P2 LDG.E R53, desc[UR14][R20.64] ;  /* 0x0000000e1435a981 */ /* 0x000322000c1e1900 */
        /* <DEDUP_REMOVED lines=169> */
[----:B-----5:R-:W-:Y:S01]  /*3010*/  PRMT R24, R5, 0x7632, R24 ;  /* 0x0000763205187816 */ /* 0x020fe20000000018 */
        /* <DEDUP_REMOVED lines=42> */
[----:B------:R-:W-:-:S04]  /*32c0*/  FFMA.FTZ R26, R23, R23, R26 ;  /* 0x00000017171a7223 */ /* 0x000fc8000001001a */
[----:B------:R-:W-:Y:S01]  /*32d0*/  FADD.FTZ R21, R21, R26 ;  /* 0x0000001a15157221 */ /* 0x000fe20000010000 */
[C---:B--2---:R-:W-:Y:S02]  /*32e0*/  PRMT R25, R51.reuse, 0x7632, R25 ;  /* 0x0000763233197816 */ /* 0x044fe40000000019 */
[----:B------:R-:W-:Y:S02]  /*32f0*/  SHF.L.U32 R22, R51, 0x10, RZ ;  /* 0x0000001033167819 */ /* 0x000fe400000006ff */
[----:B------:R-:W-:Y:S01]  /*3300*/  SHF.L.U32 R27, R25, 0x10, RZ ;  /* 0x00000010191b7819 */ /* 0x000fe200000006ff */
[--C-:B------:R-:W-:Y:S01]  /*3310*/  FADD.FTZ R25, R23, R24.reuse ;  /* 0x0000001817197221 */ /* 0x100fe20000010000 */
[----:B------:R-:W-:-:S03]  /*3320*/  PRMT R24, R58, 0x7632, R24 ;  /* 0x000076323a187816 */ /* 0x000fc60000000018 */
        /* <DEDUP_REMOVED lines=8> */
[----:B------:R-:W-:Y:S01]  /*33b0*/  FMUL.FTZ R26, R24, R24 ;  /* 0x00000018181a7220 */ /* 0x000fe20000410000 */
[----:B------:R-:W-:Y:S02]  /*33c0*/  FADD.FTZ R21, R21, R22 ;  /* 0x0000001615157221 */ /* 0x000fe40000010000 */
[----:B------:R-:W-:Y:S01]  /*33d0*/  SHF.L.U32 R27, R25, 0x10, RZ ;  /* 0x00000010191b7819 */ /* 0x000fe200000006ff */
[C---:B------:R-:W-:Y:S01]  /*33e0*/  FADD.FTZ R25, R23.reuse, R24 ;  /* 0x0000001817197221 */ /* 0x040fe20000010000 */
[----:B------:R-:W-:Y:S01]  /*33f0*/  SHF.L.U32 R22, R56, 0x10, RZ ;  /* 0x0000001038167819 */ /* 0x000fe200000006ff */
[----:B------:R-:W-:-:S02]  /*3400*/  FFMA.FTZ R26, R23, R23, R26 ;  /* 0x00000017171a7223 */ /* 0x000fc4000001001a */
[----:B------:R-:W-:Y:S02]  /*3410*/  FMUL.FTZ R23, R27, R27 ;  /* 0x0000001b1b177220 */ /* 0x000fe40000410000 */
[C---:B------:R-:W-:Y:S01]  /*3420*/  FADD.FTZ R27, R22.reuse, R27 ;  /* 0x0000001b161b7221 */ /* 0x040fe20000010000 */
[----:B------:R-:W-:Y:S01]  /*3430*/  FADD.FTZ R21, R21, R26 ;  /* 0x0000001a15157221 */ /* 0x000fe20000010000 */
[----:B------:R-:W-:Y:S01]  /*3440*/  FFMA.FTZ R22, R22, R22, R23 ;  /* 0x0000001616167223 */ /* 0x000fe20000010017 */
[----:B------:R-:W-:Y:S01]  /*3450*/  FADD.FTZ R20, R20, R25 ;  /* 0x0000001914147221 */ /* 0x000fe20000010000 */
[----:B------:R-:W-:Y:S02]  /*3460*/  SHF.R.S32.HI R23, RZ, 0x1f, R88 ;  /* 0x0000001fff177819 */ /* 0x000fe40000011458 */
[----:B------:R-:W-:Y:S01]  /*3470*/  FADD.FTZ R22, R21, R22 ;  /* 0x0000001615167221 */ /* 0x000fe20000010000 */
[C---:B---3--:R-:W-:Y:S02]  /*3480*/  PRMT R24, R52.reuse, 0x7632, R24 ;  /* 0x0000763234187816 */ /* 0x048fe40000000018 */
[----:B------:R-:W-:-:S03]  /*3490*/  SHF.L.U32 R21, R52, 0x10, RZ ;  /* 0x0000001034157819 */ /* 0x000fc600000006ff */
[----:B------:R-:W-:Y:S02]  /*34a0*/  IMAD.U32 R24, R24, 0x10000, RZ ;  /* 0x0001000018187824 */ /* 0x000fe400078e00ff */
[----:B------:R-:W-:Y:S02]  /*34b0*/  FADD.FTZ R27, R20, R27 ;  /* 0x0000001b141b7221 */ /* 0x000fe40000010000 */
[----:B------:R-:W-:Y:S01]  /*34c0*/  FMUL.FTZ R26, R24, R24 ;  /* 0x00000018181a7220 */ /* 0x000fe20000410000 */
[----:B------:R-:W0:Y:S01]  /*34d0*/  S2R R20, SR_LANEID ;  /* 0x0000000000147919 */ /* 0x000e220000000000 */
[----:B------:R-:W-:Y:S02]  /*34e0*/  LEA.HI R28, R23, R88, RZ, 0x5 ;  /* 0x00000058171c7211 */ /* 0x000fe400078f28ff */
[----:B----4-:R-:W-:Y:S01]  /*34f0*/  PRMT R25, R53, 0x7632, R25 ;  /* 0x0000763235197816 */ /* 0x010fe20000000019 */
[C---:B------:R-:W-:Y:S01]  /*3500*/  FFMA.FTZ R23, R21.reuse, R21, R26 ;  /* 0x0000001515177223 */ /* 0x040fe2000001001a */
[----:B------:R-:W-:-:S02]  /*3510*/  FADD.FTZ R24, R21, R24 ;  /* 0x0000001815187221 */ /* 0x000fc40000010000 */
[----:B------:R-:W-:Y:S02]  /*3520*/  SHF.L.U32 R26, R25, 0x10, RZ ;  /* 0x00000010191a7819 */ /* 0x000fe400000006ff */
[----:B------:R-:W-:Y:S02]  /*3530*/  MOV R30, 0xffffffe0 ;  /* 0xffffffe0001e7802 */ /* 0x000fe40000000f00 */
[----:B------:R-:W-:Y:S02]  /*3540*/  SHF.R.S32.HI R21, RZ, 0x5, R28 ;  /* 0x00000005ff157819 */ /* 0x000fe4000001141c */
[----:B------:R-:W-:Y:S01]  /*3550*/  SHF.L.U32 R25, R53, 0x10, RZ ;  /* 0x0000001035197819 */ /* 0x000fe200000006ff */
        /* <DEDUP_REMOVED lines=112> */
.L_x_3663:
[----:B------:R-:W-:Y:S05]  /*3c60*/  BSYNC B0 ;  /* 0x0000000000007941 */ /* 0x000fea0003800000 */
.L_x_3662:
        /* <DEDUP_REMOVED lines=45> */
.L_x_3666:
[----:B------:R-:W2:Y:S04]  /*3f40*/  LDG.E.STRONG.GPU R27, desc[UR14][R24.64] ;  /* 0x0000000e181b7981 */ /* 0x000ea8000c1ef900 */
[----:B--2---:R-:W-:Y:S01]  /*3f50*/  CCTL.IVALL ;  /* 0x00000000ff00798f */ /* 0x004fe20002000000 */
[----:B------:R-:W-:Y:S05]  /*3f60*/  YIELD ;  /* 0x0000000000007946 */ /* 0x000fea0003800000 */
[----:B------:R-:W-:-:S13]  /*3f70*/  ISETP.NE.AND P1, PT, R27, R26, PT ;  /* 0x0000001a1b00720c */ /* 0x000fda0003f25270 */
[----:B------:R-:W-:Y:S05]  /*3f80*/  @P1 BRA `(.L_x_3666) ;  /* 0xfffffffc00ec1947 */ /* 0x000fea000383ffff */
.L_x_3665:
        /* <DEDUP_REMOVED lines=14> */
.L_x_3668:
        /* <DEDUP_REMOVED lines=68> */
.L_x_3667:
        /* <DEDUP_REMOVED lines=20> */
.L_x_3670:
[----:B------:R-:W-:Y:S05]  /*45f0*/  BSYNC B0 ;  /* 0x0000000000007941 */ /* 0x000fea0003800000 */
.L_x_3669:
        /* <DEDUP_REMOVED lines=39> */
.L_x_3664:
        /* <DEDUP_REMOVED lines=24> */
[----:B------:R-:W-:-:S05]  /*49f0*/  MOV R27, UR5 ;  /* 0x00000005001b7c02 */ /* 0x000fca0008000f00 */
        /* <DEDUP_REMOVED lines=22> */
[----:B--2---:R-:W-:Y:S02]  /*4b60*/  HADD2.F32 R14, -RZ, R26.H0_H0 ;  /* 0x2000001aff0e7230 */ /* 0x004fe40000004100 */
[----:B---3--:R-:W-:Y:S02]  /*4b70*/  HADD2.F32 R26, -RZ, R24.H0_H0 ;  /* 0x20000018ff1a7230 */ /* 0x008fe40000004100 */
[----:B----4-:R-:W-:Y:S02]  /*4b80*/  HADD2.F32 R27, -RZ, R27.H0_H0 ;  /* 0x2000001bff1b7230 */ /* 0x010fe40000004100 */
[----:B-----5:R-:W-:-:S03]  /*4b90*/  HADD2.F32 R31, -RZ, R31.H0_H0 ;  /* 0x2000001fff1f7230 */ /* 0x020fc60000004100 */
        /* <DEDUP_REMOVED lines=13> */
.L_x_3671:
        /* <DEDUP_REMOVED lines=15> */
.L_x_3673:
[----:B------:R-:W-:Y:S05]  /*4d60*/  BSYNC B0 ;  /* 0x0000000000007941 */ /* 0x000fea0003800000 */
.L_x_3672:
        /* <DEDUP_REMOVED lines=23> */
.L_x_3674:
        /* <DEDUP_REMOVED lines=14> */
.L_x_3676:
[----:B------:R-:W-:Y:S05]  /*4fc0*/  BSYNC B0 ;  /* 0x0000000000007941 */ /* 0x000fea0003800000 */
.L_x_3675:
        /* <DEDUP_REMOVED lines=29> */
.L_x_3677:
        /* <DEDUP_REMOVED lines=14> */
.L_x_3679:
[----:B------:R-:W-:Y:S05]  /*5280*/  BSYNC B0 ;  /* 0x0000000000007941 */ /* 0x000fea0003800000 */
.L_x_3678:
        /* <DEDUP_REMOVED lines=17> */
.L_x_3680:
        /* <DEDUP_REMOVED lines=14> */
.L_x_3682:
[----:B------:R-:W-:Y:S05]  /*5480*/  BSYNC B0 ;  /* 0x0000000000007941 */ /* 0x000fea0003800000 */
.L_x_3681:
        /* <DEDUP_REMOVED lines=35> */
.L_x_3683:
        /* <DEDUP_REMOVED lines=14> */
.L_x_3685:
[----:B------:R-:W-:Y:S05]  /*57a0*/  BSYNC B0 ;  /* 0x0000000000007941 */ /* 0x000fea0003800000 */
.L_x_3684:
        /* <DEDUP_REMOVED lines=17> */
.L_x_3686:
        /* <DEDUP_REMOVED lines=14> */
.L_x_3688:
[----:B------:R-:W-:Y:S05]  /*59a0*/  BSYNC B0 ;  /* 0x0000000000007941 */ /* 0x000fea0003800000 */
.L_x_3687:
        /* <DEDUP_REMOVED lines=17> */
.L_x_3689:
        /* <DEDUP_REMOVED lines=14> */
.L_x_3691:
[----:B------:R-:W-:Y:S05]  /*5ba0*/  BSYNC B0 ;  /* 0x0000000000007941 */ /* 0x000fea0003800000 */
.L_x_3690:
        /* <DEDUP_REMOVED lines=35> */
.L_x_3692:
        /* <DEDUP_REMOVED lines=14> */
.L_x_3694:
[----:B------:R-:W-:Y:S05]  /*5ec0*/  BSYNC B0 ;  /* 0x0000000000007941 */ /* 0x000fea0003800000 */
.L_x_3693:
        /* <DEDUP_REMOVED lines=17> */
.L_x_3695:
        /* <DEDUP_REMOVED lines=14> */
.L_x_3697:
[----:B------:R-:W-:Y:S05]  /*60c0*/  BSYNC B0 ;  /* 0x0000000000007941 */ /* 0x000fea0003800000 */
.L_x_3696:
        /* <DEDUP_REMOVED lines=17> */
.L_x_3698:
        /* <DEDUP_REMOVED lines=14> */
.L_x_3700:
[----:B------:R-:W-:Y:S05]  /*62c0*/  BSYNC B0 ;  /* 0x0000000000007941 */ /* 0x000fea0003800000 */
.L_x_3699:
        /* <DEDUP_REMOVED lines=35> */
.L_x_3701:
        /* <DEDUP_REMOVED lines=14> */
.L_x_3703:
[----:B------:R-:W-:Y:S05]  /*65e0*/  BSYNC B0 ;  /* 0x0000000000007941 */ /* 0x000fea0003800000 */
.L_x_3702:
        /* <DEDUP_REMOVED lines=17> */
.L_x_3704:
        /* <DEDUP_REMOVED lines=14> */
.L_x_3706:
[----:B------:R-:W-:Y:S05]  /*67e0*/  BSYNC B0 ;  /* 0x0000000000007941 */ /* 0x000fea0003800000 */
.L_x_3705:
        /* <DEDUP_REMOVED lines=17> */
.L_x_3707:
        /* <DEDUP_REMOVED lines=14> */
.L_x_3709:
[----:B------:R-:W-:Y:S05]  /*69e0*/  BSYNC B0 ;  /* 0x0000000000007941 */ /* 0x000fea0003800000 */
.L_x_3708:
        /* <DEDUP_REMOVED lines=37> */
.L_x_3710:
        /* <DEDUP_REMOVED lines=14> */
.L_x_3712:
[----:B------:R-:W-:Y:S05]  /*6d20*/  BSYNC B0 ;  /* 0x0000000000007941 */ /* 0x000fea0003800000 */
.L_x_3711:
        /* <DEDUP_REMOVED lines=17> */
.L_x_3713:
        /* <DEDUP_REMOVED lines=14> */
.L_x_3715:
[----:B------:R-:W-:Y:S05]  /*6f20*/  BSYNC B0 ;  /* 0x0000000000007941 */ /* 0x000fea0003800000 */
.L_x_3714:
        /* <DEDUP_REMOVED lines=17> */
.L_x_3716:
        /* <DEDUP_REMOVED lines=14> */
.L_x_3718:
[----:B------:R-:W-:Y:S05]  /*7120*/  BSYNC B0 ;  /* 0x0000000000007941 */ /* 0x000fea0003800000 */
.L_x_3717:
        /* <DEDUP_REMOVED lines=38> */
.L_x_3719:
        /* <DEDUP_REMOVED lines=14> */
.L_x_3721:
[----:B------:R-:W-:Y:S05]  /*7470*/  BSYNC B0 ;  /* 0x0000000000007941 */ /* 0x000fea0003800000 */
.L_x_3720:
        /* <DEDUP_REMOVED lines=17> */
.L_x_3722:
        /* <DEDUP_REMOVED lines=14> */
.L_x_3724:
[----:B------:R-:W-:Y:S05]  /*7670*/  BSYNC B0 ;  /* 0x0000000000007941 */ /* 0x000fea0003800000 */
.L_x_3723:
        /* <DEDUP_REMOVED lines=17> */
.L_x_3725:
        /* <DEDUP_REMOVED lines=14> */
.L_x_3727:
[----:B------:R-:W-:Y:S05]  /*7870*/  BSYNC B0 ;  /* 0x0000000000007941 */ /* 0x000fea0003800000 */
.L_x_3726:
        /* <DEDUP_REMOVED lines=38> */
.L_x_3728:
        /* <DEDUP_REMOVED lines=14> */
.L_x_3730:
[----:B------:R-:W-:Y:S05]  /*7bc0*/  BSYNC B0 ;  /* 0x0000000000007941 */ /* 0x000fea0003800000 */
.L_x_3729:
        /* <DEDUP_REMOVED lines=17> */
.L_x_3731:
        /* <DEDUP_REMOVED lines=14> */
.L_x_3733:
[----:B------:R-:W-:Y:S05]  /*7dc0*/  BSYNC B0 ;  /* 0x0000000000007941 */ /* 0x000fea0003800000 */
.L_x_3732:
        /* <DEDUP_REMOVED lines=17> */
.L_x_3734:
        /* <DEDUP_REMOVED lines=14> */
.L_x_3736:
[----:B------:R-:W-:Y:S05]  /*7fc0*/  BSYNC B0 ;  /* 0x0000000000007941 */ /* 0x000fea0003800000 */
.L_x_3735:
        /* <DEDUP_REMOVED lines=63> */
[C---:B------:R-:W-:Y:S01]  /*83c0*/  ISETP.GT.U32.OR P1, PT, R88.reuse, 0x22f, P1 ;  /* 0x0000022f5800780c */ /* 0x040fe20000f24470 */
[----:B------:R-:W-:Y:S01]  /*83d0*/  FADD.FTZ R55, R55, -UR5 ;  /* 0x8000000537377e21 */ /* 0x000fe20008010000 */
[----:B------:R-:W-:Y:S01]  /*83e0*/  ISETP.GT.U32.OR P2, PT, R88, 0x22f, P2 ;  /* 0x0000022f5800780c */ /* 0x000fe20001744470 */
[----:B------:R-:W-:Y:S01]  /*83f0*/  FFMA.FTZ R69, R26, R69, R31 ;  /* 0x000000451a457223 */ /* 0x000fe2000001001f */
[----:B------:R-:W-:-:S02]  /*8400*/  ISETP.GT.U32.OR P3, PT, R88, 0x22f, P3 ;  /* 0x0000022f5800780c */ /* 0x000fc40001f64470 */
[----:B------:R-:W-:Y:S02]  /*8410*/  ISETP.GT.U32.OR P4, PT, R88, 0x22f, P4 ;  /* 0x0000022f5800780c */ /* 0x000fe40002784470 */
[----:B------:R-:W-:Y:S02]  /*8420*/  SHF.L.U32 R32, R30, 0x10, RZ ;  /* 0x000000101e207819 */ /* 0x000fe400000006ff */
[----:B------:R-:W-:Y:S01]  /*8430*/  SHF.L.U32 R33, R29, 0x10, RZ ;  /* 0x000000101d217819 */ /* 0x000fe200000006ff */
        /* <DEDUP_REMOVED lines=11> */
.L_x_3737:
[----:B------:R-:W-:Y:S04]  /*84f0*/  BSSY B0, `(.L_x_3738) ;  /* 0x000000e000007945 */ /* 0x000fe80003800000 */
[----:B------:R-:W-:Y:S05]  /*8500*/  @P6 BRA `(.L_x_3739) ;  /* 0x0000000000306947 */ /* 0x000fea0003800000 */
[----:B------:R-:W-:Y:S01]  /*8510*/  ULDC.64 UR12, c[0x0][0x270] ;  /* 0x00009c00000c7ab9 */ /* 0x000fe20000000a00 */
[----:B------:R-:W-:Y:S01]  /*8520*/  MOV R3, R45 ;  /* 0x0000002d00037202 */ /* 0x000fe20000000f00 */
[----:B------:R-:W-:Y:S01]  /*8530*/  IMAD R8, R2, UR12, RZ ;  /* 0x0000000c02087c24 */ /* 0x000fe2000f8e02ff */
[----:B------:R-:W-:Y:S01]  /*8540*/  F2FP.BF16.F32.PACK_AB R69, R69, R24 ;  /* 0x000000184545723e */ /* 0x000fe200000010ff */
[----:B------:R-:W-:-:S04]  /*8550*/  IMAD.MOV.U32 R2, RZ, RZ, R42 ;  /* 0x000000ffff027224 */ /* 0x000fc800078e002a */
[----:B------:R-:W-:-:S04]  /*8560*/  IMAD.WIDE.U32 R2, R9, UR12, R2 ;  /* 0x0000000c09027c25 */ /* 0x000fc8000f8e0002 */
[----:B------:R-:W-:Y:S01]  /*8570*/  IMAD R9, R9, UR13, R8 ;  /* 0x0000000d09097c24 */ /* 0x000fe2000f8e0208 */
[----:B------:R-:W-:Y:S02]  /*8580*/  ULDC.64 UR12, c[0x0][0x210] ;  /* 0x00008400000c7ab9 */ /* 0x000fe40000000a00 */
[----:B------:R-:W-:Y:S02]  /*8590*/  LEA R8, P6, R2, UR12, 0x1 ;  /* 0x0000000c02087c11 */ /* 0x000fe4000f8c08ff */
[----:B------:R-:W-:-:S04]  /*85a0*/  IADD3 R9, R3, R9, RZ ;  /* 0x0000000903097210 */ /* 0x000fc80007ffe0ff */
[----:B------:R-:W-:-:S05]  /*85b0*/  LEA.HI.X R9, R2, UR13, R9, 0x1, P6 ;  /* 0x0000000d02097c11 */ /* 0x000fca000b0f0c09 */
[----:B------:R0:W-:Y:S02]  /*85c0*/  STG.E desc[UR14][R8.64], R69 ;  /* 0x0000004508007986 */ /* 0x0001e4000c10190e */
.L_x_3739:
[----:B------:R-:W-:Y:S05]  /*85d0*/  BSYNC B0 ;  /* 0x0000000000007941 */ /* 0x000fea0003800000 */
.L_x_3738:
        /* <DEDUP_REMOVED lines=17> */
.L_x_3740:
        /* <DEDUP_REMOVED lines=14> */
.L_x_3742:
[----:B------:R-:W-:Y:S05]  /*87d0*/  BSYNC B0 ;  /* 0x0000000000007941 */ /* 0x000fea0003800000 */
.L_x_3741:
        /* <DEDUP_REMOVED lines=14> */
.L_x_3743:
        /* <DEDUP_REMOVED lines=14> */
.L_x_3745:
[----:B------:R-:W-:Y:S05]  /*89a0*/  BSYNC B0 ;  /* 0x0000000000007941 */ /* 0x000fea0003800000 */
.L_x_3744:
        /* <DEDUP_REMOVED lines=13> */
.L_x_3746:
        /* <DEDUP_REMOVED lines=9> */
[----:B------:R-:W-:Y:S02]  /*8b10*/  ULDC.64 UR12, c[0x0][0x210] ;  /* 0x00008400000c7ab9 */ /* 0x000fe40000000a00 */
[----:B------:R-:W-:-:S02]  /*8b20*/  LEA R2, P1, R8, UR12, 0x1 ;  /* 0x0000000c08027c11 */ /* 0x000fc4000f8208ff */
[----:B------:R-:W-:-:S04]  /*8b30*/  IADD3 R15, R9, R15, RZ ;  /* 0x0000000f090f7210 */ /* 0x000fc80007ffe0ff */
[----:B------:R-:W-:-:S05]  /*8b40*/  LEA.HI.X R3, R8, UR13, R15, 0x1, P1 ;  /* 0x0000000d08037c11 */ /* 0x000fca00088f0c0f */
[----:B------:R3:W-:Y:S02]  /*8b50*/  STG.E desc[UR14][R2.64], R13 ;  /* 0x0000000d02007986 */ /* 0x0007e4000c10190e */
.L_x_3748:
[----:B------:R-:W-:Y:S05]  /*8b60*/  BSYNC B0 ;  /* 0x0000000000007941 */ /* 0x000fea0003800000 */
.L_x_3747:
        /* <DEDUP_REMOVED lines=12> */
.L_x_3749:
        /* <DEDUP_REMOVED lines=14> */
.L_x_3751:
[----:B------:R-:W-:Y:S05]  /*8d10*/  BSYNC B0 ;  /* 0x0000000000007941 */ /* 0x000fea0003800000 */
.L_x_3750:
[----:B012---:R-:W-:Y:S01]  /*8d20*/  PRMT R9, R56, 0x7632, R9 ;  /* 0x0000763238097816 */ /* 0x007fe20000000009 */
[----:B------:R-:W-:Y:S01]  /*8d30*/  VIADD R23, R50, 0x1b0 ;  /* 0x000001b032177836 */ /* 0x000fe20000000000 */
[----:B------:R-:W-:Y:S02]  /*8d40*/  PRMT R11, R52, 0x7632, R11 ;  /* 0x00007632340b7816 */ /* 0x000fe4000000000b */
[----:B---3--:R-:W-:Y:S02]  /*8d50*/  PRMT R13, R53, 0x7632, R13 ;  /* 0x00007632350d7816 */ /* 0x008fe4000000000d */
[----:B------:R-:W-:Y:S01]  /*8d60*/  SHF.L.U32 R28, R28, 0x10, RZ ;  /* 0x000000101c1c7819 */ /* 0x000fe200000006ff */
[----:B------:R-:W-:Y:S01]  /*8d70*/  IMAD.U32 R11, R11, 0x10000, RZ ;  /* 0x000100000b0b7824 */ /* 0x000fe200078e00ff */
[----:B------:R-:W-:Y:S02]  /*8d80*/  SHF.L.U32 R9, R9, 0x10, RZ ;  /* 0x0000001009097819 */ /* 0x000fe400000006ff */
        /* <DEDUP_REMOVED lines=8> */
[C---:B------:R-:W-:Y:S01]  /*8e10*/  IADD3 R7, R50.reuse, 0x1e0, RZ ;  /* 0x000001e032077810 */ /* 0x040fe20007ffe0ff */
[----:B------:R-:W-:Y:S01]  /*8e20*/  FADD.FTZ R21, R21, -UR5 ;  /* 0x8000000515157e21 */ /* 0x000fe20008010000 */
        /* <DEDUP_REMOVED lines=11> */
[C---:B------:R-:W-:Y:S01]  /*8ee0*/  FFMA.FTZ R28, R26.reuse, R28, R31 ;  /* 0x0000001c1a1c7223 */ /* 0x040fe2000001001f */
[----:B------:R-:W-:Y:S01]  /*8ef0*/  SHF.R.S32.HI R24, RZ, 0x1f, R23 ;  /* 0x0000001fff187819 */ /* 0x000fe20000011417 */
[C---:B------:R-:W-:Y:S01]  /*8f00*/  FFMA.FTZ R13, R26.reuse, R18, R31 ;  /* 0x000000121a0d7223 */ /* 0x040fe2000001001f */
[----:B------:R-:W-:Y:S01]  /*8f10*/  SHF.R.S32.HI R25, RZ, 0x1f, R15 ;  /* 0x0000001fff197819 */ /* 0x000fe2000001140f */
[C-C-:B------:R-:W-:Y:S01]  /*8f20*/  FFMA.FTZ R11, R26.reuse, R20, R31.reuse ;  /* 0x000000141a0b7223 */ /* 0x140fe2000001001f */
[----:B------:R-:W-:Y:S01]  /*8f30*/  SHF.R.S32.HI R12, RZ, 0x1f, R10 ;  /* 0x0000001fff0c7819 */ /* 0x000fe2000001140a */
[C---:B------:R-:W-:Y:S01]  /*8f40*/  FFMA.FTZ R9, R26.reuse, R22, R31 ;  /* 0x000000161a097223 */ /* 0x040fe2000001001f */
[----:B------:R-:W-:Y:S01]  /*8f50*/  SHF.R.S32.HI R8, RZ, 0x1f, R7 ;  /* 0x0000001fff087819 */ /* 0x000fe20000011407 */
[----:B------:R-:W-:Y:S01]  /*8f60*/  FFMA.FTZ R31, R26, R16, R31 ;  /* 0x000000101a1f7223 */ /* 0x000fe2000001001f */
        /* <DEDUP_REMOVED lines=22> */
.L_x_3752:
        /* <DEDUP_REMOVED lines=14> */
.L_x_3754:
[----:B------:R-:W-:Y:S05]  /*91b0*/  BSYNC B0 ;  /* 0x0000000000007941 */ /* 0x000fea0003800000 */
.L_x_3753:
        /* <DEDUP_REMOVED lines=11> */
.L_x_3755:
        /* <DEDUP_REMOVED lines=14> */
.L_x_3757:
[----:B------:R-:W-:Y:S05]  /*9350*/  BSYNC B0 ;  /* 0x0000000000007941 */ /* 0x000fea0003800000 */
.L_x_3756:
        /* <DEDUP_REMOVED lines=11> */
.L_x_3758:
        /* <DEDUP_REMOVED lines=14> */
.L_x_3760:
[----:B------:R-:W-:Y:S05]  /*94f0*/  BSYNC B0 ;  /* 0x0000000000007941 */ /* 0x000fea0003800000 */
.L_x_3759:
        /* <DEDUP_REMOVED lines=11> */
.L_x_3761:
        /* <DEDUP_REMOVED lines=14> */
.L_x_3763:
[----:B------:R-:W-:Y:S05]  /*9690*/  BSYNC B0 ;  /* 0x0000000000007941 */ /* 0x000fea0003800000 */
.L_x_3762:
        /* <DEDUP_REMOVED lines=11> */
.L_x_3764:
        /* <DEDUP_REMOVED lines=13> */
.L_x_3766:
[----:B------:R-:W-:Y:S05]  /*9820*/  BSYNC B0 ;  /* 0x0000000000007941 */ /* 0x000fea0003800000 */
.L_x_3765:
[----:B------:R-:W-:Y:S01]  /*9830*/  ULDC UR5, c[0x0][0x10] ;  /* 0x0000040000057ab9 */ /* 0x000fe20000000800 */
[----:B------:R-:W-:Y:S02]  /*9840*/  UIADD3 UR4, UR4, 0x1, URZ ;  /* 0x0000000104047890 */ /* 0x000fe4000fffe03f */
[----:B------:R-:W-:-:S04]  /*9850*/  UIADD3 UR9, UR5, UR9, URZ ;  /* 0x0000000905097290 */ /* 0x000fc8000fffe03f */
[----:B------:R-:W-:-:S06]  /*9860*/  UISETP.GE.AND UP0, UPT, UR9, UR8, UPT ;  /* 0x000000080900728c */ /* 0x000fcc000bf06270 */
[----:B------:R-:W-:-:S13]  /*9870*/  PLOP3.LUT P1, PT, PT, PT, UP0, 0x80, 0x0 ;  /* 0x000000000000781c */ /* 0x000fda0003f2f008 */
[----:B------:R-:W-:Y:S05]  /*9880*/  @!P1 BRA `(.L_x_3767) ;  /* 0xffffff6800789947 */ /* 0x000fea000383ffff */
[----:B------:R-:W-:Y:S05]  /*9890*/  EXIT ;  /* 0x000000000000794d */ /* 0x000fea0003800000 */
.L_x_3768:
        /* <DEDUP_REMOVED lines=14> */
.L_x_5161:


//--------------------- .text._Z35group_norm_nhwc_fwd_one_pass_kernelI11Fp16IOFp32WLi64ELi70ELi560EEv26Group_norm_nhwc_fwd_params --------------------------
	.section	.text._Z35group_norm_nhwc_fwd_one_pass_kernelI11Fp16IOFp32WLi64ELi70ELi560EEv26Group_norm_nhwc_fwd_params,"ax",@progbits
	.align	128
        .global         _Z35group_norm_nhwc_fwd_one_pass_kernelI11Fp16IOFp32WLi64ELi70ELi560EEv26Group_norm_nhwc_fwd_params
        .type           _Z35group_norm_nhwc_fwd_one_pass_kernelI11Fp16IOFp32WLi64ELi70ELi560EEv26Group_norm_nhwc_fwd_params,@function
        .size           _Z35group_norm_nhwc_fwd_one_pass_kernelI11Fp16IOFp32WLi64ELi70ELi560EEv26Group_norm_nhwc_fwd_params,(.L_x_5162 - _Z35group_norm_nhwc_fwd_one_pass_kernelI11Fp16IOFp32WLi64ELi70ELi560EEv26Group_norm_nhwc_fwd_params)
        .other          _Z35group_norm_nhwc_fwd_one_pass_kernelI11Fp16IOFp32WLi64ELi70ELi560EEv26Group_norm_nhwc_fwd_params,@"STO_CUDA_ENTRY STV_DEFAULT"
_Z35group_norm_nhwc_fwd_one_pass_kernelI11Fp16IOFp32WLi64ELi70ELi560EEv26Group_norm_nhwc_fwd_params:
.text._Z35group_norm_nhwc_fwd_one_pass_kernelI11Fp16IOFp32WLi64ELi70ELi560EEv26Group_norm_nhwc_fwd_params:
        /* <DEDUP_REMOVED lines=10> */
[----:B------:R-:W1:Y:S01]  /*00a0*/  S2R R28, SR_LANEID ;  /* 0x00000000001c7919 */ /* 0x000e620000000000 */
[----:B------:R-:W-:Y:S01]  /*00b0*/  ULDC.64 UR8, c[0x0][0x278] ;  /* 0x00009e0000087ab9 */ /* 0x000fe20000000a00 */
[----:B------:R-:W-:Y:S01]  /*00c0*/  SHF.R.S32.HI R0, RZ, 0x1f, R29 ;  /* 0x0000001fff007819 */ /* 0x000fe2000001141d */
[----:B------:R-:W-:Y:S01]  /*00d0*/  HFMA2.MMA R24, -RZ, RZ, 0, 0 ;  /* 0x00000000ff187435 */ /* 0x000fe200000001ff */
[-C--:B------:R-:W-:Y:S01]  /*00e0*/  IADD3 R2, -R3, R29.reuse, RZ ;  /* 0x0000001d03027210 */ /* 0x080fe20007ffe1ff */
[----:B------:R-:W-:Y:S01]  /*00f0*/  ULDC.U8 UR10, c[0x0][0x28c] ;  /* 0x0000a300000a7ab9 */ /* 0x000fe20000000000 */
[----:B------:R-:W0:Y:S01]  /*0100*/  LDC R5, c[0x0][0x294] ;  /* 0x0000a500ff057b82 */ /* 0x000e220000000800 */
[----:B------:R-:W-:Y:S02]  /*0110*/  LEA.HI R0, R0, R29, RZ, 0x5 ;  /* 0x0000001d00007211 */ /* 0x000fe400078f28ff */
[----:B------:R-:W-:-:S02]  /*0120*/  LEA.HI R2, R2, R3, RZ, 0x1f ;  /* 0x0000000302027211 */ /* 0x000fc400078ff8ff */
[----:B------:R-:W-:Y:S02]  /*0130*/  SHF.R.S32.HI R8, RZ, 0x5, R0 ;  /* 0x00000005ff087819 */ /* 0x000fe40000011400 */
[----:B------:R-:W-:-:S05]  /*0140*/  SHF.R.U32.HI R2, RZ, 0x5, R2 ;  /* 0x00000005ff027819 */ /* 0x000fca0000011602 */
        /* <DEDUP_REMOVED lines=11> */
.L_x_3790:
[----:B012---:R-:W0:Y:S01]  /*0200*/  LDC R14, c[0x0][0x288] ;  /* 0x0000a200ff0e7b82 */ /* 0x007e220000000800 */
[----:B------:R-:W-:Y:S01]  /*0210*/  ULDC.64 UR14, c[0x0][0x278] ;  /* 0x00009e00000e7ab9 */ /* 0x000fe20000000a00 */
[----:B------:R-:W-:Y:S01]  /*0220*/  SHF.R.S32.HI R7, RZ, 0x1f, R6 ;  /* 0x0000001fff077819 */ /* 0x000fe20000011406 */
[----:B------:R-:W-:Y:S01]  /*0230*/  ULDC.64 UR12, c[0x0][0x280] ;  /* 0x0000a000000c7ab9 */ /* 0x000fe20000000a00 */
[----:B------:R-:W-:-:S04]  /*0240*/  SHF.R.S32.HI R15, RZ, 0x1f, R9 ;  /* 0x0000001fff0f7819 */ /* 0x000fc80000011409 */
[----:B------:R-:W1:Y:S08]  /*0250*/  @P0 LDC.64 R18, c[0x0][0x270] ;  /* 0x00009c00ff120b82 */ /* 0x000e700000000a00 */
[----:B---3--:R-:W2:Y:S01]  /*0260*/  @P0 LDC.64 R16, c[0x0][0x220] ;  /* 0x00008800ff100b82 */ /* 0x008ea20000000a00 */
[----:B0-----:R-:W-:-:S04]  /*0270*/  IABS R3, R14 ;  /* 0x0000000e00037213 */ /* 0x001fc80000000000 */
        /* <DEDUP_REMOVED lines=9> */
[----:B------:R-:W-:-:S05]  /*0310*/  SHF.R.S32.HI R5, RZ, 0x1f, R4 ;  /* 0x0000001fff057819 */ /* 0x000fca0000011404 */
        /* <DEDUP_REMOVED lines=9> */
[----:B------:R-:W-:-:S07]  /*03b0*/  ISETP.GE.AND P3, PT, R0, RZ, PT ;  /* 0x000000ff0000720c */ /* 0x000fce0003f66270 */
[----:B------:R-:W-:Y:S02]  /*03c0*/  @P1 IADD3 R11, R11, 0x1, RZ ;  /* 0x000000010b0b1810 */ /* 0x000fe40007ffe0ff */
[----:B------:R-:W-:Y:S02]  /*03d0*/  ISETP.GE.U32.AND P1, PT, R6, UR14, PT ;  /* 0x0000000e06007c0c */ /* 0x000fe4000bf26070 */
[----:B------:R-:W-:Y:S02]  /*03e0*/  MOV R3, R11 ;  /* 0x0000000b00037202 */ /* 0x000fe40000000f00 */
[----:B------:R-:W-:Y:S02]  /*03f0*/  ISETP.GE.AND.EX P1, PT, R7, UR15, PT, P1 ;  /* 0x0000000f07007c0c */ /* 0x000fe4000bf26310 */
[----:B------:R-:W-:Y:S02]  /*0400*/  @!P3 IADD3 R3, -R3, RZ, RZ ;  /* 0x000000ff0303b210 */ /* 0x000fe40007ffe1ff */
[----:B------:R-:W-:-:S02]  /*0410*/  @!P2 LOP3.LUT R3, RZ, R14, RZ, 0x33, !PT ;  /* 0x0000000eff03a212 */ /* 0x000fc400078e33ff */
[----:B------:R-:W-:Y:S02]  /*0420*/  ISETP.GT.U32.OR P1, PT, R29, 0x22f, P1 ;  /* 0x0000022f1d00780c */ /* 0x000fe40000f24470 */
[----:B------:R-:W-:Y:S02]  /*0430*/  IADD3 R0, -R3, RZ, RZ ;  /* 0x000000ff03007210 */ /* 0x000fe40007ffe1ff */
[----:B------:R-:W-:Y:S02]  /*0440*/  ISETP.GE.U32.AND P2, PT, R4, UR14, PT ;  /* 0x0000000e04007c0c */ /* 0x000fe4000bf46070 */
[----:B------:R-:W-:Y:S01]  /*0450*/  SHF.R.S32.HI R11, RZ, 0x1f, R3 ;  /* 0x0000001fff0b7819 */ /* 0x000fe20000011403 */
[----:B------:R-:W-:Y:S01]  /*0460*/  IMAD R0, R14, R0, R25 ;  /* 0x000000000e007224 */ /* 0x000fe200078e0219 */
[----:B------:R-:W-:-:S03]  /*0470*/  ISETP.GE.AND.EX P2, PT, R5, UR15, PT, P2 ;  /* 0x0000000f05007c0c */ /* 0x000fc6000bf46320 */
[----:B------:R-:W-:Y:S01]  /*0480*/  IMAD R0, R0, 0x46, RZ ;  /* 0x0000004600007824 */ /* 0x000fe200078e02ff */
[----:B------:R-:W-:Y:S01]  /*0490*/  ISETP.GT.U32.OR P2, PT, R29, 0x22f, P2 ;  /* 0x0000022f1d00780c */ /* 0x000fe20001744470 */
[----:B------:R-:W-:Y:S01]  /*04a0*/  IMAD R14, R11, UR12, RZ ;  /* 0x0000000c0b0e7c24 */ /* 0x000fe2000f8e02ff */
[----:B------:R-:W0:Y:S02]  /*04b0*/  @!P1 LDC.64 R12, c[0x0][0x270] ;  /* 0x00009c00ff0c9b82 */ /* 0x000e240000000a00 */
[----:B------:R-:W-:Y:S01]  /*04c0*/  IADD3 R10, P3, R9, R0, RZ ;  /* 0x00000000090a7210 */ /* 0x000fe20007f7e0ff */
[----:B------:R-:W-:Y:S02]  /*04d0*/  IMAD R35, R3, UR13, R14 ;  /* 0x0000000d03237c24 */ /* 0x000fe4000f8e020e */
[----:B-1----:R-:W-:Y:S01]  /*04e0*/  @P0 IMAD R14, R27, R18, RZ ;  /* 0x000000121b0e0224 */ /* 0x002fe200078e02ff */
[----:B------:R-:W-:Y:S02]  /*04f0*/  LEA.HI.X.SX32 R11, R0, R15, 0x1, P3 ;  /* 0x0000000f000b7211 */ /* 0x000fe400018f0eff */
[----:B------:R-:W-:Y:S01]  /*0500*/  ISETP.GE.U32.AND P3, PT, R2, UR14, PT ;  /* 0x0000000e02007c0c */ /* 0x000fe2000bf66070 */
[----:B------:R-:W-:-:S02]  /*0510*/  @P0 IMAD R23, R26, R19, R14 ;  /* 0x000000131a170224 */ /* 0x000fc400078e020e */
[----:B------:R-:W-:Y:S01]  /*0520*/  IMAD.WIDE.U32 R10, R3, UR12, R10 ;  /* 0x0000000c030a7c25 */ /* 0x000fe2000f8e000a */
[----:B------:R-:W-:Y:S01]  /*0530*/  SHF.R.S32.HI R3, RZ, 0x1f, R2 ;  /* 0x0000001fff037819 */ /* 0x000fe20000011402 */
[----:B------:R-:W1:Y:S03]  /*0540*/  @!P1 LDC.64 R14, c[0x0][0x220] ;  /* 0x00008800ff0e9b82 */ /* 0x000e660000000a00 */
[----:B------:R-:W-:Y:S02]  /*0550*/  IADD3 R35, R11, R35, RZ ;  /* 0x000000230b237210 */ /* 0x000fe40007ffe0ff */
[----:B------:R-:W-:Y:S02]  /*0560*/  ISETP.GE.AND.EX P3, PT, R3, UR15, PT, P3 ;  /* 0x0000000f03007c0c */ /* 0x000fe4000bf66330 */
[----:B------:R-:W-:Y:S01]  /*0570*/  @P0 MOV R34, R10 ;  /* 0x0000000a00220202 */ /* 0x000fe20000000f00 */
[----:B------:R-:W3:Y:S01]  /*0580*/  @!P2 LDC.64 R20, c[0x0][0x270] ;  /* 0x00009c00ff14ab82 */ /* 0x000ee20000000a00 */
[----:B------:R-:W-:-:S02]  /*0590*/  ISETP.GT.U32.OR P3, PT, R29, 0x22f, P3 ;  /* 0x0000022f1d00780c */ /* 0x000fc40001f64470 */
[----:B------:R-:W-:Y:S01]  /*05a0*/  @!P1 MOV R30, R10 ;  /* 0x0000000a001e9202 */ /* 0x000fe20000000f00 */
[----:B------:R-:W-:Y:S01]  /*05b0*/  @P0 IMAD.WIDE.U32 R18, R26, R18, R34 ;  /* 0x000000121a120225 */ /* 0x000fe200078e0022 */
[----:B------:R-:W-:-:S03]  /*05c0*/  @!P1 MOV R31, R35 ;  /* 0x00000023001f9202 */ /* 0x000fc60000000f00 */
[-C--:B0-----:R-:W-:Y:S01]  /*05d0*/  @!P1 IMAD R22, R7, R12.reuse, RZ ;  /* 0x0000000c07169224 */ /* 0x081fe200078e02ff */
[----:B------:R-:W-:Y:S01]  /*05e0*/  @P0 IADD3 R19, R19, R23, RZ ;  /* 0x0000001713130210 */ /* 0x000fe20007ffe0ff */
[----:B------:R-:W-:Y:S01]  /*05f0*/  @!P1 IMAD.WIDE.U32 R30, R6, R12, R30 ;  /* 0x0000000c061e9225 */ /* 0x000fe200078e001e */
[----:B--2---:R-:W-:-:S03]  /*0600*/  @P0 LEA R16, P4, R18, R16, 0x1 ;  /* 0x0000001012100211 */ /* 0x004fc600078808ff */
[----:B------:R-:W-:Y:S01]  /*0610*/  @!P1 IMAD R23, R6, R13, R22 ;  /* 0x0000000d06179224 */ /* 0x000fe200078e0216 */
[----:B------:R-:W-:Y:S01]  /*0620*/  @P0 LEA.HI.X R17, R18, R17, R19, 0x1, P4 ;  /* 0x0000001112110211 */ /* 0x000fe200020f0c13 */
[----:B------:R-:W0:Y:S01]  /*0630*/  @!P3 LDC.64 R12, c[0x0][0x270] ;  /* 0x00009c00ff0cbb82 */ /* 0x000e220000000a00 */
[C---:B-1----:R-:W-:Y:S02]  /*0640*/  @!P1 LEA R22, P4, R30.reuse, R14, 0x1 ;  /* 0x0000000e1e169211 */ /* 0x042fe400078808ff */
[----:B------:R-:W-:Y:S02]  /*0650*/  @!P1 IADD3 R23, R31, R23, RZ ;  /* 0x000000171f179210 */ /* 0x000fe40007ffe0ff */
[----:B------:R-:W-:Y:S02]  /*0660*/  @!P2 MOV R31, R35 ;  /* 0x00000023001fa202 */ /* 0x000fe40000000f00 */
[----:B------:R-:W-:Y:S01]  /*0670*/  @!P1 LEA.HI.X R23, R30, R15, R23, 0x1, P4 ;  /* 0x0000000f1e179211 */ /* 0x000fe200020f0c17 */
[----:B------:R-:W1:Y:S01]  /*0680*/  @!P2 LDC.64 R18, c[0x0][0x220] ;  /* 0x00008800ff12ab82 */ /* 0x000e620000000a00 */
[----:B---3--:R-:W-:Y:S01]  /*0690*/  @!P2 IMAD R14, R5, R20, RZ ;  /* 0x00000014050ea224 */ /* 0x008fe200078e02ff */
[----:B------:R-:W-:-:S03]  /*06a0*/  @!P2 MOV R30, R10 ;  /* 0x0000000a001ea202 */ /* 0x000fc60000000f00 */
[C---:B------:R-:W-:Y:S02]  /*06b0*/  @!P2 IMAD R33, R4.reuse, R21, R14 ;  /* 0x000000150421a224 */ /* 0x040fe400078e020e */
[----:B------:R-:W-:Y:S01]  /*06c0*/  @!P2 IMAD.WIDE.U32 R20, R4, R20, R30 ;  /* 0x000000140414a225 */ /* 0x000fe200078e001e */
[----:B------:R-:W2:Y:S01]  /*06d0*/  @!P3 LDC.64 R14, c[0x0][0x220] ;  /* 0x00008800ff0ebb82 */ /* 0x000ea20000000a00 */
[----:B------:R-:W-:-:S03]  /*06e0*/  CS2R R30, SRZ ;  /* 0x00000000001e7805 */ /* 0x000fc6000001ff00 */
[----:B------:R-:W-:-:S03]  /*06f0*/  @!P2 IADD3 R21, R21, R33, RZ ;  /* 0x000000211515a210 */ /* 0x000fc60007ffe0ff */
[----:B------:R-:W3:Y:S01]  /*0700*/  @!P1 LDG.E R30, desc[UR8][R22.64] ;  /* 0x00000008161e9981 */ /* 0x000ee2000c1e1900 */
[----:B0-----:R-:W-:-:S03]  /*0710*/  @!P3 IMAD R32, R3, R12, RZ ;  /* 0x0000000c0320b224 */ /* 0x001fc600078e02ff */
[----:B------:R0:W4:Y:S01]  /*0720*/  @P0 LDG.E R31, desc[UR8][R16.64] ;  /* 0x00000008101f0981 */ /* 0x000122000c1e1900 */
[C---:B-1----:R-:W-:Y:S02]  /*0730*/  @!P2 LEA R18, P1, R20.reuse, R18, 0x1 ;  /* 0x000000121412a211 */ /* 0x042fe400078208ff */
[----:B0-----:R-:W-:Y:S02]  /*0740*/  @!P3 MOV R16, R10 ;  /* 0x0000000a0010b202 */ /* 0x001fe40000000f00 */
[----:B------:R-:W-:Y:S02]  /*0750*/  @!P3 MOV R17, R35 ;  /* 0x000000230011b202 */ /* 0x000fe40000000f00 */
[----:B------:R-:W-:Y:S01]  /*0760*/  @!P2 LEA.HI.X R19, R20, R19, R21, 0x1, P1 ;  /* 0x000000131413a211 */ /* 0x000fe200008f0c15 */
[C---:B------:R-:W-:Y:S02]  /*0770*/  @!P3 IMAD R21, R2.reuse, R13, R32 ;  /* 0x0000000d0215b224 */ /* 0x040fe400078e0220 */
[----:B------:R-:W-:Y:S01]  /*0780*/  @!P3 IMAD.WIDE.U32 R12, R2, R12, R16 ;  /* 0x0000000c020cb225 */ /* 0x000fe200078e0010 */
[----:B------:R-:W-:-:S04]  /*0790*/  CS2R R32, SRZ ;  /* 0x0000000000207805 */ /* 0x000fc8000001ff00 */
[----:B------:R-:W-:Y:S02]  /*07a0*/  @!P3 IADD3 R13, R13, R21, RZ ;  /* 0x000000150d0db210 */ /* 0x000fe40007ffe0ff */
[C---:B--2---:R-:W-:Y:S01]  /*07b0*/  @!P3 LEA R14, P1, R12.reuse, R14, 0x1 ;  /* 0x0000000e0c0eb211 */ /* 0x044fe200078208ff */
[----:B------:R0:W2:Y:S03]  /*07c0*/  @!P2 LDG.E R32, desc[UR8][R18.64] ;  /* 0x000000081220a981 */ /* 0x0000a6000c1e1900 */
[----:B------:R-:W-:-:S05]  /*07d0*/  @!P3 LEA.HI.X R15, R12, R15, R13, 0x1, P1 ;  /* 0x0000000f0c0fb211 */ /* 0x000fca00008f0c0d */
[----:B------:R2:W5:Y:S01]  /*07e0*/  @!P3 LDG.E R33, desc[UR8][R14.64] ;  /* 0x000000080e21b981 */ /* 0x000562000c1e1900 */
[C---:B------:R-:W-:Y:S02]  /*07f0*/  ISETP.GT.AND P1, PT, R29.reuse, 0x21f, PT ;  /* 0x0000021f1d00780c */ /* 0x040fe40003f24270 */
[----:B------:R-:W-:Y:S02]  /*0800*/  ISETP.NE.AND P3, PT, R28, RZ, PT ;  /* 0x000000ff1c00720c */ /* 0x000fe40003f65270 */
[----:B------:R-:W-:Y:S01]  /*0810*/  ISETP.NE.AND P2, PT, R29, RZ, PT ;  /* 0x000000ff1d00720c */ /* 0x000fe20003f45270 */
[----:B------:R-:W-:Y:S01]  /*0820*/  BSSY B0, `(.L_x_3769) ;  /* 0x0000074000007945 */ /* 0x000fe20003800000 */
[--C-:B----4-:R-:W-:Y:S02]  /*0830*/  HADD2.F32 R13, -RZ, R31.reuse.H1_H1 ;  /* 0x3000001fff0d7230 */ /* 0x110fe40000004100 */
[----:B------:R-:W-:-:S03]  /*0840*/  HADD2.F32 R12, -RZ, R31.H0_H0 ;  /* 0x2000001fff0c7230 */ /* 0x000fc60000004100 */
[----:B------:R-:W-:Y:S01]  /*0850*/  FMUL.FTZ R17, R13, R13 ;  /* 0x0000000d0d117220 */ /* 0x000fe20000410000 */
[--C-:B---3--:R-:W-:Y:S02]  /*0860*/  HADD2.F32 R21, -RZ, R30.reuse.H1_H1 ;  /* 0x3000001eff157230 */ /* 0x108fe40000004100 */
[C---:B------:R-:W-:Y:S01]  /*0870*/  FADD.FTZ R13, R12.reuse, R13 ;  /* 0x0000000d0c0d7221 */ /* 0x040fe20000010000 */
[----:B------:R-:W-:Y:S02]  /*0880*/  HADD2.F32 R16, -RZ, R30.H0_H0 ;  /* 0x2000001eff107230 */ /* 0x000fe40000004100 */
[----:B------:R-:W-:Y:S01]  /*0890*/  FFMA.FTZ R17, R12, R12, R17 ;  /* 0x0000000c0c117223 */ /* 0x000fe20000010011 */
[----:B------:R-:W-:Y:S01]  /*08a0*/  FMUL.FTZ R23, R21, R21 ;  /* 0x0000001515177220 */ /* 0x000fe20000410000 */
[----:B------:R-:W-:Y:S01]  /*08b0*/  FADD.FTZ R13, RZ, R13 ;  /* 0x0000000dff0d7221 */ /* 0x000fe20000010000 */
[C---:B0-----:R-:W-:Y:S01]  /*08c0*/  FADD.FTZ R18, R16.reuse, R21 ;  /* 0x0000001510127221 */ /* 0x041fe20000010000 */
[----:B------:R-:W-:Y:S01]  /*08d0*/  FADD.FTZ R17, RZ, R17 ;  /* 0x00000011ff117221 */ /* 0x000fe20000010000 */
[----:B------:R-:W-:Y:S01]  /*08e0*/  FFMA.FTZ R16, R16, R16, R23 ;  /* 0x0000001010107223 */ /* 0x000fe20000010017 */
[----:B------:R-:W-:Y:S01]  /*08f0*/  MOV R21, 0xffffffe0 ;  /* 0xffffffe000157802 */ /* 0x000fe20000000f00 */
[----:B--2---:R-:W-:-:S02]  /*0900*/  HADD2.F32 R15, -RZ, R32.H1_H1 ;  /* 0x30000020ff0f7230 */ /* 0x004fc40000004100 */
[----:B------:R-:W-:-:S03]  /*0910*/  HADD2.F32 R12, -RZ, R32.H0_H0 ;  /* 0x20000020ff0c7230 */ /* 0x000fc60000004100 */
[----:B------:R-:W-:Y:S02]  /*0920*/  FMUL.FTZ R19, R15, R15 ;  /* 0x0000000f0f137220 */ /* 0x000fe40000410000 */
[C---:B------:R-:W-:Y:S01]  /*0930*/  FADD.FTZ R14, R12.reuse, R15 ;  /* 0x0000000f0c0e7221 */ /* 0x040fe20000010000 */
[--C-:B-----5:R-:W-:Y:S02]  /*0940*/  HADD2.F32 R15, -RZ, R33.reuse.H1_H1 ;  /* 0x30000021ff0f7230 */ /* 0x120fe40000004100 */
[----:B------:R-:W-:Y:S01]  /*0950*/  FFMA.FTZ R19, R12, R12, R19 ;  /* 0x0000000c0c137223 */ /* 0x000fe20000010013 */
[----:B------:R-:W-:Y:S01]  /*0960*/  FADD.FTZ R13, R13, R18 ;  /* 0x000000120d0d7221 */ /* 0x000fe20000010000 */
[----:B------:R-:W-:Y:S01]  /*0970*/  FADD.FTZ R16, R17, R16 ;  /* 0x0000001011107221 */ /* 0x000fe20000010000 */
[----:B------:R-:W-:Y:S02]  /*0980*/  HADD2.F32 R12, -RZ, R33.H0_H0 ;  /* 0x20000021ff0c7230 */ /* 0x000fe40000004100 */
[----:B------:R-:W-:Y:S01]  /*0990*/  FMUL.FTZ R17, R15, R15 ;  /* 0x0000000f0f117220 */ /* 0x000fe20000410000 */
[----:B------:R-:W-:Y:S01]  /*09a0*/  FADD.FTZ R13, R13, R14 ;  /* 0x0000000e0d0d7221 */ /* 0x000fe20000010000 */
[----:B------:R-:W-:-:S02]  /*09b0*/  IMAD R18, R8, R21, 0x22f ;  /* 0x0000022f08127424 */ /* 0x000fc400078e0215 */
[----:B------:R-:W-:Y:S01]  /*09c0*/  FADD.FTZ R16, R16, R19 ;  /* 0x0000001310107221 */ /* 0x000fe20000010000 */
[C---:B------:R-:W-:Y:S01]  /*09d0*/  FADD.FTZ R14, R12.reuse, R15 ;  /* 0x0000000f0c0e7221 */ /* 0x040fe20000010000 */
[----:B------:R-:W-:Y:S01]  /*09e0*/  FFMA.FTZ R17, R12, R12, R17 ;  /* 0x0000000c0c117223 */ /* 0x000fe20000010011 */
[----:B------:R-:W-:Y:S02]  /*09f0*/  SEL R15, R18, 0x1f, P1 ;  /* 0x0000001f120f7807 */ /* 0x000fe40000800000 */
        /* <DEDUP_REMOVED lines=38> */
[----:B------:R-:W-:Y:S06]  /*0c60*/  BAR.SYNC.DEFER_BLOCKING 0x0 ;  /* 0x0000000000007b1d */ /* 0x000fec0000010000 */
[----:B------:R-:W-:Y:S05]  /*0c70*/  @P2 BRA `(.L_x_3770) ;  /* 0x0000000000b82947 */ /* 0x000fea0003800000 */
[----:B------:R-:W1:Y:S01]  /*0c80*/  S2UR UR6, SR_CgaCtaId ;  /* 0x00000000000679c3 */ /* 0x000e620000008800 */
[----:B------:R-:W-:Y:S02]  /*0c90*/  UMOV UR5, 0x400 ;  /* 0x0000040000057882 */ /* 0x000fe40000000000 */
[----:B-1----:R-:W-:-:S09]  /*0ca0*/  ULEA UR5, UR6, UR5, 0x18 ;  /* 0x0000000506057291 */ /* 0x002fd2000f8ec03f */
[----:B------:R-:W1:Y:S04]  /*0cb0*/  LDS.128 R12, [UR5+0x20] ;  /* 0x00002005ff0c7984 */ /* 0x000e680008000c00 */
[----:B------:R-:W2:Y:S01]  /*0cc0*/  LDS.128 R20, [UR5+0x30] ;  /* 0x00003005ff147984 */ /* 0x000ea20008000c00 */
[----:B-1----:R-:W-:Y:S01]  /*0cd0*/  FADD.FTZ R37, R16, R12 ;  /* 0x0000000c10257221 */ /* 0x002fe20000010000 */
[----:B------:R-:W-:Y:S02]  /*0ce0*/  FADD.FTZ R12, R17, R13 ;  /* 0x0000000d110c7221 */ /* 0x000fe40000010000 */
[----:B0-----:R-:W0:Y:S01]  /*0cf0*/  LDS.128 R16, [UR5+0x40] ;  /* 0x00004005ff107984 */ /* 0x001e220008000c00 */
[----:B------:R-:W-:Y:S01]  /*0d00*/  FADD.FTZ R37, R37, R14 ;  /* 0x0000000e25257221 */ /* 0x000fe20000010000 */
[----:B------:R-:W-:-:S03]  /*0d10*/  FADD.FTZ R12, R12, R15 ;  /* 0x0000000f0c0c7221 */ /* 0x000fc60000010000 */
[----:B--2---:R-:W-:Y:S01]  /*0d20*/  FADD.FTZ R37, R37, R20 ;  /* 0x0000001425257221 */ /* 0x004fe20000010000 */
[----:B------:R-:W-:Y:S02]  /*0d30*/  FADD.FTZ R20, R12, R21 ;  /* 0x000000150c147221 */ /* 0x000fe40000010000 */
[----:B------:R-:W1:Y:S01]  /*0d40*/  LDS.128 R12, [UR5+0x50] ;  /* 0x00005005ff0c7984 */ /* 0x000e620008000c00 */
[----:B------:R-:W-:Y:S01]  /*0d50*/  FADD.FTZ R37, R37, R22 ;  /* 0x0000001625257221 */ /* 0x000fe20000010000 */
[----:B------:R-:W-:-:S03]  /*0d60*/  FADD.FTZ R20, R20, R23 ;  /* 0x0000001714147221 */ /* 0x000fc60000010000 */
[----:B0-----:R-:W-:Y:S01]  /*0d70*/  FADD.FTZ R37, R37, R16 ;  /* 0x0000001025257221 */ /* 0x001fe20000010000 */
[----:B------:R-:W-:Y:S02]  /*0d80*/  FADD.FTZ R16, R20, R17 ;  /* 0x0000001114107221 */ /* 0x000fe40000010000 */
[----:B------:R-:W0:Y:S01]  /*0d90*/  LDS.128 R20, [UR5+0x60] ;  /* 0x00006005ff147984 */ /* 0x000e220008000c00 */
[----:B------:R-:W-:Y:S01]  /*0da0*/  FADD.FTZ R37, R37, R18 ;  /* 0x0000001225257221 */ /* 0x000fe20000010000 */
[----:B------:R-:W-:-:S03]  /*0db0*/  FADD.FTZ R16, R16, R19 ;  /* 0x0000001310107221 */ /* 0x000fc60000010000 */
[----:B-1----:R-:W-:Y:S01]  /*0dc0*/  FADD.FTZ R37, R37, R12 ;  /* 0x0000000c25257221 */ /* 0x002fe20000010000 */
[----:B------:R-:W-:Y:S02]  /*0dd0*/  FADD.FTZ R12, R16, R13 ;  /* 0x0000000d100c7221 */ /* 0x000fe40000010000 */
[----:B------:R-:W1:Y:S01]  /*0de0*/  LDS.128 R16, [UR5+0x70] ;  /* 0x00007005ff107984 */ /* 0x000e620008000c00 */
[----:B------:R-:W-:Y:S01]  /*0df0*/  FADD.FTZ R37, R37, R14 ;  /* 0x0000000e25257221 */ /* 0x000fe20000010000 */
[----:B------:R-:W-:-:S04]  /*0e00*/  FADD.FTZ R12, R12, R15 ;  /* 0x0000000f0c0c7221 */ /* 0x000fc80000010000 */
[----:B0-----:R-:W-:Y:S01]  /*0e10*/  FADD.FTZ R12, R12, R21 ;  /* 0x000000150c0c7221 */ /* 0x001fe20000010000 */
[----:B------:R-:W-:-:S03]  /*0e20*/  FADD.FTZ R37, R37, R20 ;  /* 0x0000001425257221 */ /* 0x000fc60000010000 */
[----:B------:R-:W-:Y:S01]  /*0e30*/  FADD.FTZ R20, R12, R23 ;  /* 0x000000170c147221 */ /* 0x000fe20000010000 */
[----:B------:R-:W-:Y:S01]  /*0e40*/  FADD.FTZ R37, R37, R22 ;  /* 0x0000001625257221 */ /* 0x000fe20000010000 */
[----:B------:R-:W0:Y:S03]  /*0e50*/  LDS.128 R12, [UR5+0x80] ;  /* 0x00008005ff0c7984 */ /* 0x000e260008000c00 */
[----:B-1----:R-:W-:Y:S01]  /*0e60*/  FADD.FTZ R37, R37, R16 ;  /* 0x0000001025257221 */ /* 0x002fe20000010000 */
[----:B------:R-:W-:Y:S02]  /*0e70*/  FADD.FTZ R16, R20, R17 ;  /* 0x0000001114107221 */ /* 0x000fe40000010000 */
[----:B------:R-:W1:Y:S01]  /*0e80*/  LDS.128 R20, [UR5+0x90] ;  /* 0x00009005ff147984 */ /* 0x000e620008000c00 */
[----:B------:R-:W-:Y:S01]  /*0e90*/  FADD.FTZ R37, R37, R18 ;  /* 0x0000001225257221 */ /* 0x000fe20000010000 */
[----:B------:R-:W-:-:S02]  /*0ea0*/  FADD.FTZ R18, R16, R19 ;  /* 0x0000001310127221 */ /* 0x000fc40000010000 */
[----:B------:R-:W2:Y:S01]  /*0eb0*/  LDS.64 R16, [UR5+0xa0] ;  /* 0x0000a005ff107984 */ /* 0x000ea20008000a00 */
        /* <DEDUP_REMOVED lines=10> */
.L_x_3770:
[----:B------:R-:W-:Y:S05]  /*0f60*/  BSYNC B0 ;  /* 0x0000000000007941 */ /* 0x000fea0003800000 */
.L_x_3769:
[----:B------:R-:W1:Y:S02]  /*0f70*/  LDC R12, c[0x0][0xc] ;  /* 0x00000300ff0c7b82 */ /* 0x000e640000000800 */
[----:B-1----:R-:W-:-:S13]  /*0f80*/  ISETP.GE.U32.AND P1, PT, R12, 0x2, PT ;  /* 0x000000020c00780c */ /* 0x002fda0003f26070 */
[----:B------:R-:W-:Y:S05]  /*0f90*/  @!P1 BRA `(.L_x_3771) ;  /* 0x0000000800709947 */ /* 0x000fea0003800000 */
[----:B------:R-:W-:Y:S05]  /*0fa0*/  @P2 BRA `(.L_x_3772) ;  /* 0x0000000000742947 */ /* 0x000fea0003800000 */
[----:B------:R-:W1:Y:S01]  /*0fb0*/  LDC R22, c[0x0][0x10] ;  /* 0x00000400ff167b82 */ /* 0x000e620000000800 */
[----:B------:R-:W2:Y:S01]  /*0fc0*/  S2R R23, SR_CTAID.Y ;  /* 0x0000000000177919 */ /* 0x000ea20000002600 */
[C---:B------:R-:W-:Y:S02]  /*0fd0*/  LOP3.LUT R13, R24.reuse, 0x1, RZ, 0xc0, !PT ;  /* 0x00000001180d7812 */ /* 0x040fe400078ec0ff */
[----:B------:R-:W-:-:S04]  /*0fe0*/  LOP3.LUT P1, RZ, R24, 0x2, RZ, 0xc0, !PT ;  /* 0x0000000218ff7812 */ /* 0x000fc8000782c0ff */
[----:B0-----:R-:W0:Y:S08]  /*0ff0*/  LDC.64 R18, c[0x0][0x248] ;  /* 0x00009200ff127b82 */ /* 0x001e300000000a00 */
[----:B------:R-:W3:Y:S01]  /*1000*/  LDC.64 R14, c[0x0][0x240] ;  /* 0x00009000ff0e7b82 */ /* 0x000ee20000000a00 */
[----:B-1----:R-:W-:-:S04]  /*1010*/  IMAD R13, R13, R22, RZ ;  /* 0x000000160d0d7224 */ /* 0x002fc800078e02ff */
[----:B------:R-:W-:-:S05]  /*1020*/  IMAD R20, R13, R12, RZ ;  /* 0x0000000c0d147224 */ /* 0x000fca00078e02ff */
[----:B------:R-:W-:Y:S02]  /*1030*/  SHF.L.U32 R21, R20, 0x1, RZ ;  /* 0x0000000114157819 */ /* 0x000fe400000006ff */
[----:B------:R-:W-:Y:S02]  /*1040*/  MOV R20, 0xffffffff ;  /* 0xffffffff00147802 */ /* 0x000fe40000000f00 */
[----:B--2---:R-:W-:Y:S01]  /*1050*/  IADD3 R13, R13, R23, RZ ;  /* 0x000000170d0d7210 */ /* 0x004fe20007ffe0ff */
[----:B0-----:R-:W-:-:S04]  /*1060*/  IMAD.WIDE R18, R21, 0x4, R18 ;  /* 0x0000000415127825 */ /* 0x001fc800078e0212 */
[----:B------:R-:W-:Y:S02]  /*1070*/  IMAD R21, R22, UR7, R23 ;  /* 0x0000000716157c24 */ /* 0x000fe4000f8e0217 */
[----:B---3--:R-:W-:-:S04]  /*1080*/  IMAD.WIDE.U32 R14, R13, 0x4, R14 ;  /* 0x000000040d0e7825 */ /* 0x008fc800078e000e */
[----:B------:R-:W-:Y:S01]  /*1090*/  IMAD.WIDE.U32 R18, R21, 0x8, R18 ;  /* 0x0000000815127825 */ /* 0x000fe200078e0012 */
[----:B------:R-:W-:Y:S02]  /*10a0*/  SEL R21, R20, 0x1, P1 ;  /* 0x0000000114157807 */ /* 0x000fe40000800000 */
[----:B------:R-:W-:Y:S02]  /*10b0*/  SEL R20, R12, RZ, !P1 ;  /* 0x000000ff0c147207 */ /* 0x000fe40004800000 */
[----:B------:R1:W-:Y:S02]  /*10c0*/  STG.E.64 desc[UR8][R18.64], R16 ;  /* 0x0000001012007986 */ /* 0x0003e4000c101b08 */
[----:B------:R-:W-:Y:S01]  /*10d0*/  ISETP.NE.AND P1, PT, R20, -0x1, PT ;  /* 0xffffffff1400780c */ /* 0x000fe20003f25270 */
[----:B------:R-:W-:Y:S06]  /*10e0*/  MEMBAR.ALL.GPU ;  /* 0x0000000000007992 */ /* 0x000fec000000a000 */
[----:B------:R-:W-:-:S00]  /*10f0*/  ERRBAR ;  /* 0x00000000000079ab */ /* 0x000fc00000000000 */
[----:B------:R-:W-:Y:S06]  /*1100*/  CGAERRBAR ;  /* 0x00000000000075ab */ /* 0x000fec0000000000 */
[----:B------:R1:W-:Y:S01]  /*1110*/  REDG.E.ADD.S32.STRONG.GPU desc[UR8][R14.64], R21 ;  /* 0x000000150e00798e */ /* 0x0003e2000c10e388 */
[----:B------:R-:W-:Y:S05]  /*1120*/  @!P1 BRA `(.L_x_3772) ;  /* 0x0000000000149947 */ /* 0x000fea0003800000 */
.L_x_3773:
[----:B------:R-:W2:Y:S04]  /*1130*/  LDG.E.STRONG.GPU R13, desc[UR8][R14.64] ;  /* 0x000000080e0d7981 */ /* 0x000ea8000c1ef900 */
[----:B--2---:R-:W-:Y:S01]  /*1140*/  CCTL.IVALL ;  /* 0x00000000ff00798f */ /* 0x004fe20002000000 */
[----:B------:R-:W-:Y:S05]  /*1150*/  YIELD ;  /* 0x0000000000007946 */ /* 0x000fea0003800000 */
[----:B------:R-:W-:-:S13]  /*1160*/  ISETP.NE.AND P1, PT, R13, R20, PT ;  /* 0x000000140d00720c */ /* 0x000fda0003f25270 */
[----:B------:R-:W-:Y:S05]  /*1170*/  @P1 BRA `(.L_x_3773) ;  /* 0xfffffffc00ec1947 */ /* 0x000fea000383ffff */
.L_x_3772:
        /* <DEDUP_REMOVED lines=8> */
[----:B-1----:R-:W-:Y:S02]  /*1200*/  LOP3.LUT R15, R12, 0x3, RZ, 0xc0, !PT ;  /* 0x000000030c0f7812 */ /* 0x002fe400078ec0ff */
[----:B------:R-:W-:Y:S02]  /*1210*/  MOV R13, RZ ;  /* 0x000000ff000d7202 */ /* 0x000fe40000000f00 */
[----:B------:R-:W-:-:S07]  /*1220*/  IADD3 R22, -R15, R12, RZ ;  /* 0x0000000c0f167210 */ /* 0x000fce0007ffe1ff */
.L_x_3775:
[C---:B------:R-:W-:Y:S02]  /*1230*/  ISETP.EQ.OR P3, PT, R13.reuse, UR7, P2 ;  /* 0x000000070d007c0c */ /* 0x040fe40009762670 */
[----:B------:R-:W-:-:S04]  /*1240*/  IADD3 R20, R13, 0x1, RZ ;  /* 0x000000010d147810 */ /* 0x000fc80007ffe0ff */
[----:B------:R-:W-:-:S07]  /*1250*/  ISETP.EQ.OR P4, PT, R20, UR7, P2 ;  /* 0x0000000714007c0c */ /* 0x000fce0009782670 */
[----:B------:R-:W1:Y:S01]  /*1260*/  @!P3 LDC R18, c[0x0][0x10] ;  /* 0x00000400ff12bb82 */ /* 0x000e620000000800 */
[----:B------:R-:W2:Y:S01]  /*1270*/  @!P3 S2R R21, SR_CTAID.Y ;  /* 0x000000000015b919 */ /* 0x000ea20000002600 */
[----:B0-----:R-:W-:-:S04]  /*1280*/  @!P3 LOP3.LUT R19, R24, 0x1, RZ, 0xc0, !PT ;  /* 0x000000011813b812 */ /* 0x001fc800078ec0ff */
[----:B------:R-:W0:Y:S02]  /*1290*/  @!P4 S2R R23, SR_CTAID.Y ;  /* 0x000000000017c919 */ /* 0x000e240000002600 */
[----:B------:R-:W3:Y:S01]  /*12a0*/  @!P3 LDC.64 R14, c[0x0][0x248] ;  /* 0x00009200ff0ebb82 */ /* 0x000ee20000000a00 */
[----:B-1----:R-:W-:-:S04]  /*12b0*/  @!P3 IMAD R19, R19, R18, RZ ;  /* 0x000000121313b224 */ /* 0x002fc800078e02ff */
[----:B------:R-:W-:-:S05]  /*12c0*/  @!P3 IMAD R19, R19, R12, RZ ;  /* 0x0000000c1313b224 */ /* 0x000fca00078e02ff */
[----:B------:R-:W-:-:S05]  /*12d0*/  @!P3 SHF.L.U32 R19, R19, 0x1, RZ ;  /* 0x000000011313b819 */ /* 0x000fca00000006ff */
[----:B---3--:R-:W-:-:S04]  /*12e0*/  @!P3 IMAD.WIDE R14, R19, 0x4, R14 ;  /* 0x00000004130eb825 */ /* 0x008fc800078e020e */
[----:B--2---:R-:W-:Y:S02]  /*12f0*/  @!P3 IMAD R19, R18, R13, R21 ;  /* 0x0000000d1213b224 */ /* 0x004fe400078e0215 */
[----:B------:R-:W0:Y:S02]  /*1300*/  @!P4 LDC R21, c[0x0][0x10] ;  /* 0x00000400ff15cb82 */ /* 0x000e240000000800 */
[----:B------:R-:W-:-:S06]  /*1310*/  @!P3 IMAD.WIDE.U32 R18, R19, 0x8, R14 ;  /* 0x000000081312b825 */ /* 0x000fcc00078e000e */
[----:B------:R-:W2:Y:S01]  /*1320*/  @!P3 LDG.E.64 R18, desc[UR8][R18.64] ;  /* 0x000000081212b981 */ /* 0x000ea2000c1e1b00 */
[----:B------:R-:W1:Y:S01]  /*1330*/  @!P4 LDC.64 R14, c[0x0][0x248] ;  /* 0x00009200ff0ecb82 */ /* 0x000e620000000a00 */
[----:B0-----:R-:W-:Y:S01]  /*1340*/  @!P4 IMAD R23, R20, R21, R23 ;  /* 0x000000151417c224 */ /* 0x001fe200078e0217 */
[----:B------:R-:W-:-:S05]  /*1350*/  @!P4 LOP3.LUT R20, R24, 0x1, RZ, 0xc0, !PT ;  /* 0x000000011814c812 */ /* 0x000fca00078ec0ff */
[----:B------:R-:W-:-:S04]  /*1360*/  @!P4 IMAD R21, R20, R21, RZ ;  /* 0x000000151415c224 */ /* 0x000fc800078e02ff */
[----:B------:R-:W-:-:S05]  /*1370*/  @!P4 IMAD R21, R21, R12, RZ ;  /* 0x0000000c1515c224 */ /* 0x000fca00078e02ff */
[----:B------:R-:W-:-:S05]  /*1380*/  @!P4 SHF.L.U32 R21, R21, 0x1, RZ ;  /* 0x000000011515c819 */ /* 0x000fca00000006ff */
[----:B-1----:R-:W-:-:S04]  /*1390*/  @!P4 IMAD.WIDE R14, R21, 0x4, R14 ;  /* 0x00000004150ec825 */ /* 0x002fc800078e020e */
[----:B------:R-:W-:-:S06]  /*13a0*/  @!P4 IMAD.WIDE.U32 R14, R23, 0x8, R14 ;  /* 0x00000008170ec825 */ /* 0x000fcc00078e000e */
[----:B------:R-:W3:Y:S01]  /*13b0*/  @!P4 LDG.E.64 R14, desc[UR8][R14.64] ;  /* 0x000000080e0ec981 */ /* 0x000ee2000c1e1b00 */
[C---:B------:R-:W-:Y:S02]  /*13c0*/  IADD3 R20, R13.reuse, 0x2, RZ ;  /* 0x000000020d147810 */ /* 0x040fe40007ffe0ff */
[----:B------:R-:W-:Y:S02]  /*13d0*/  IADD3 R36, R13, 0x3, RZ ;  /* 0x000000030d247810 */ /* 0x000fe40007ffe0ff */
[----:B------:R-:W-:-:S13]  /*13e0*/  ISETP.EQ.OR P1, PT, R20, UR7, P2 ;  /* 0x0000000714007c0c */ /* 0x000fda0009722670 */
[----:B------:R-:W0:Y:S01]  /*13f0*/  @!P1 S2R R23, SR_CTAID.Y ;  /* 0x0000000000179919 */ /* 0x000e220000002600 */
[----:B------:R-:W0:Y:S02]  /*1400*/  @!P1 LDC R21, c[0x0][0x10] ;  /* 0x00000400ff159b82 */ /* 0x000e240000000800 */
[----:B0-----:R-:W-:Y:S01]  /*1410*/  @!P1 IMAD R23, R20, R21, R23 ;  /* 0x0000001514179224 */ /* 0x001fe200078e0217 */
[----:B------:R-:W-:-:S05]  /*1420*/  @!P1 LOP3.LUT R20, R24, 0x1, RZ, 0xc0, !PT ;  /* 0x0000000118149812 */ /* 0x000fca00078ec0ff */
[----:B------:R-:W-:-:S04]  /*1430*/  @!P1 IMAD R21, R20, R21, RZ ;  /* 0x0000001514159224 */ /* 0x000fc800078e02ff */
[----:B------:R-:W-:-:S05]  /*1440*/  @!P1 IMAD R21, R21, R12, RZ ;  /* 0x0000000c15159224 */ /* 0x000fca00078e02ff */
[----:B------:R-:W-:Y:S01]  /*1450*/  @!P1 SHF.L.U32 R21, R21, 0x1, RZ ;  /* 0x0000000115159819 */ /* 0x000fe200000006ff */
[----:B--2---:R-:W-:Y:S01]  /*1460*/  @!P3 FADD.FTZ R16, R16, R18 ;  /* 0x000000121010b221 */ /* 0x004fe20000010000 */
[----:B------:R-:W-:Y:S01]  /*1470*/  @!P3 FADD.FTZ R17, R17, R19 ;  /* 0x000000131111b221 */ /* 0x000fe20000010000 */
[----:B------:R-:W-:Y:S01]  /*1480*/  ISETP.EQ.OR P3, PT, R36, UR7, P2 ;  /* 0x0000000724007c0c */ /* 0x000fe20009762670 */
[----:B------:R-:W0:-:S12]  /*1490*/  @!P1 LDC.64 R18, c[0x0][0x248] ;  /* 0x00009200ff129b82 */ /* 0x000e180000000a00 */
[----:B------:R-:W1:Y:S01]  /*14a0*/  @!P3 S2R R37, SR_CTAID.Y ;  /* 0x000000000025b919 */ /* 0x000e620000002600 */
[----:B0-----:R-:W-:-:S04]  /*14b0*/  @!P1 IMAD.WIDE R18, R21, 0x4, R18 ;  /* 0x0000000415129825 */ /* 0x001fc800078e0212 */
[----:B------:R-:W-:Y:S02]  /*14c0*/  @!P1 IMAD.WIDE.U32 R20, R23, 0x8, R18 ;  /* 0x0000000817149825 */ /* 0x000fe400078e0012 */
[----:B------:R-:W1:Y:S04]  /*14d0*/  @!P3 LDC R23, c[0x0][0x10] ;  /* 0x00000400ff17bb82 */ /* 0x000e680000000800 */
[----:B------:R-:W2:Y:S04]  /*14e0*/  @!P1 LDG.E.64 R20, desc[UR8][R20.64] ;  /* 0x0000000814149981 */ /* 0x000ea8000c1e1b00 */
[----:B------:R-:W0:Y:S01]  /*14f0*/  @!P3 LDC.64 R18, c[0x0][0x248] ;  /* 0x00009200ff12bb82 */ /* 0x000e220000000a00 */
[----:B---3--:R-:W-:Y:S01]  /*1500*/  @!P4 FADD.FTZ R16, R16, R14 ;  /* 0x0000000e1010c221 */ /* 0x008fe20000010000 */
[----:B------:R-:W-:Y:S01]  /*1510*/  @!P3 LOP3.LUT R14, R24, 0x1, RZ, 0xc0, !PT ;  /* 0x00000001180eb812 */ /* 0x000fe200078ec0ff */
[----:B-1----:R-:W-:-:S04]  /*1520*/  @!P3 IMAD R37, R36, R23, R37 ;  /* 0x000000172425b224 */ /* 0x002fc800078e0225 */
[----:B------:R-:W-:-:S04]  /*1530*/  @!P3 IMAD R23, R14, R23, RZ ;  /* 0x000000170e17b224 */ /* 0x000fc800078e02ff */
[----:B------:R-:W-:-:S05]  /*1540*/  @!P3 IMAD R23, R23, R12, RZ ;  /* 0x0000000c1717b224 */ /* 0x000fca00078e02ff */
[----:B------:R-:W-:-:S05]  /*1550*/  @!P3 SHF.L.U32 R23, R23, 0x1, RZ ;  /* 0x000000011717b819 */ /* 0x000fca00000006ff */
[----:B0-----:R-:W-:-:S04]  /*1560*/  @!P3 IMAD.WIDE R18, R23, 0x4, R18 ;  /* 0x000000041712b825 */ /* 0x001fc800078e0212 */
[----:B------:R-:W-:-:S06]  /*1570*/  @!P3 IMAD.WIDE.U32 R18, R37, 0x8, R18 ;  /* 0x000000082512b825 */ /* 0x000fcc00078e0012 */
[----:B------:R-:W3:Y:S01]  /*1580*/  @!P3 LDG.E.64 R18, desc[UR8][R18.64] ;  /* 0x000000081212b981 */ /* 0x000ee2000c1e1b00 */
[----:B------:R-:W-:Y:S01]  /*1590*/  IADD3 R22, R22, -0x4, RZ ;  /* 0xfffffffc16167810 */ /* 0x000fe20007ffe0ff */
[----:B------:R-:W-:-:S03]  /*15a0*/  @!P4 FADD.FTZ R17, R17, R15 ;  /* 0x0000000f1111c221 */ /* 0x000fc60000010000 */
[----:B------:R-:W-:Y:S02]  /*15b0*/  ISETP.NE.AND P4, PT, R22, RZ, PT ;  /* 0x000000ff1600720c */ /* 0x000fe40003f85270 */
[----:B------:R-:W-:Y:S01]  /*15c0*/  IADD3 R13, R13, 0x4, RZ ;  /* 0x000000040d0d7810 */ /* 0x000fe20007ffe0ff */
[----:B--2---:R-:W-:Y:S01]  /*15d0*/  @!P1 FADD.FTZ R16, R16, R20 ;  /* 0x0000001410109221 */ /* 0x004fe20000010000 */
[----:B------:R-:W-:-:S03]  /*15e0*/  @!P1 FADD.FTZ R17, R17, R21 ;  /* 0x0000001511119221 */ /* 0x000fc60000010000 */
[----:B---3--:R-:W-:Y:S01]  /*15f0*/  @!P3 FADD.FTZ R16, R16, R18 ;  /* 0x000000121010b221 */ /* 0x008fe20000010000 */
[----:B------:R-:W-:-:S05]  /*1600*/  @!P3 FADD.FTZ R17, R17, R19 ;  /* 0x000000131111b221 */ /* 0x000fca0000010000 */
[----:B------:R-:W-:Y:S05]  /*1610*/  @P4 BRA `(.L_x_3775) ;  /* 0xfffffffc00044947 */ /* 0x000fea000383ffff */
.L_x_3774:
[----:B------:R-:W-:-:S13]  /*1620*/  LOP3.LUT P1, R20, R12, 0x3, RZ, 0xc0, !PT ;  /* 0x000000030c147812 */ /* 0x000fda000782c0ff */
[----:B------:R-:W-:Y:S05]  /*1630*/  @!P1 BRA `(.L_x_3771) ;  /* 0x0000000000c89947 */ /* 0x000fea0003800000 */
[----:B------:R-:W-:Y:S01]  /*1640*/  ISETP.EQ.OR P1, PT, R13, UR7, P2 ;  /* 0x000000070d007c0c */ /* 0x000fe20009722670 */
[----:B------:R-:W-:Y:S01]  /*1650*/  BSSY B0, `(.L_x_3776) ;  /* 0x0000010000007945 */ /* 0x000fe20003800000 */
[----:B------:R-:W-:-:S11]  /*1660*/  ISETP.NE.AND P3, PT, R20, 0x1, PT ;  /* 0x000000011400780c */ /* 0x000fd60003f65270 */
[----:B------:R-:W-:Y:S05]  /*1670*/  @P1 BRA `(.L_x_3777) ;  /* 0x0000000000341947 */ /* 0x000fea0003800000 */
[----:B-1----:R-:W1:Y:S01]  /*1680*/  S2R R18, SR_CTAID.Y ;  /* 0x0000000000127919 */ /* 0x002e620000002600 */
[----:B------:R-:W2:Y:S01]  /*1690*/  LDC.64 R14, c[0x0][0x248] ;  /* 0x00009200ff0e7b82 */ /* 0x000ea20000000a00 */
[----:B0-----:R-:W-:Y:S01]  /*16a0*/  LOP3.LUT R19, R24, 0x1, RZ, 0xc0, !PT ;  /* 0x0000000118137812 */ /* 0x001fe200078ec0ff */
[----:B------:R-:W-:-:S04]  /*16b0*/  ULDC UR5, c[0x0][0x10] ;  /* 0x0000040000057ab9 */ /* 0x000fc80000000800 */
[----:B------:R-:W-:-:S04]  /*16c0*/  IMAD R19, R19, UR5, RZ ;  /* 0x0000000513137c24 */ /* 0x000fc8000f8e02ff */
[----:B------:R-:W-:-:S05]  /*16d0*/  IMAD R19, R19, R12, RZ ;  /* 0x0000000c13137224 */ /* 0x000fca00078e02ff */
[----:B------:R-:W-:-:S05]  /*16e0*/  SHF.L.U32 R19, R19, 0x1, RZ ;  /* 0x0000000113137819 */ /* 0x000fca00000006ff */
[----:B--2---:R-:W-:-:S04]  /*16f0*/  IMAD.WIDE R14, R19, 0x4, R14 ;  /* 0x00000004130e7825 */ /* 0x004fc800078e020e */
[----:B-1----:R-:W-:-:S04]  /*1700*/  IMAD R19, R13, UR5, R18 ;  /* 0x000000050d137c24 */ /* 0x002fc8000f8e0212 */
[----:B------:R-:W-:-:S06]  /*1710*/  IMAD.WIDE.U32 R14, R19, 0x8, R14 ;  /* 0x00000008130e7825 */ /* 0x000fcc00078e000e */
[----:B------:R-:W2:Y:S02]  /*1720*/  LDG.E.64 R14, desc[UR8][R14.64] ;  /* 0x000000080e0e7981 */ /* 0x000ea4000c1e1b00 */
[----:B--2---:R-:W-:Y:S01]  /*1730*/  FADD.FTZ R16, R16, R14 ;  /* 0x0000000e10107221 */ /* 0x004fe20000010000 */
[----:B------:R-:W-:-:S07]  /*1740*/  FADD.FTZ R17, R17, R15 ;  /* 0x0000000f11117221 */ /* 0x000fce0000010000 */
.L_x_3777:
[----:B------:R-:W-:Y:S05]  /*1750*/  BSYNC B0 ;  /* 0x0000000000007941 */ /* 0x000fea0003800000 */
.L_x_3776:
[----:B------:R-:W-:Y:S05]  /*1760*/  @!P3 BRA `(.L_x_3771) ;  /* 0x00000000007cb947 */ /* 0x000fea0003800000 */
[C---:B-1----:R-:W-:Y:S02]  /*1770*/  IADD3 R14, R13.reuse, 0x1, RZ ;  /* 0x000000010d0e7810 */ /* 0x042fe40007ffe0ff */
[----:B------:R-:W-:Y:S02]  /*1780*/  IADD3 R22, R13, 0x2, RZ ;  /* 0x000000020d167810 */ /* 0x000fe40007ffe0ff */
[----:B------:R-:W-:Y:S02]  /*1790*/  ISETP.EQ.OR P3, PT, R14, UR7, P2 ;  /* 0x000000070e007c0c */ /* 0x000fe40009762670 */
[----:B------:R-:W-:-:S04]  /*17a0*/  ISETP.EQ.OR P1, PT, R22, UR7, P2 ;  /* 0x0000000716007c0c */ /* 0x000fc80009722670 */
[----:B------:R-:W-:-:S07]  /*17b0*/  ISETP.EQ.OR P1, PT, R20, 0x2, P1 ;  /* 0x000000021400780c */ /* 0x000fce0000f22670 */
[----:B------:R-:W1:Y:S01]  /*17c0*/  @!P3 S2R R21, SR_CTAID.Y ;  /* 0x000000000015b919 */ /* 0x000e620000002600 */
[----:B------:R-:W1:Y:S01]  /*17d0*/  @!P3 LDC R13, c[0x0][0x10] ;  /* 0x00000400ff0dbb82 */ /* 0x000e620000000800 */
[----:B------:R-:W-:-:S04]  /*17e0*/  @!P3 LOP3.LUT R18, R24, 0x1, RZ, 0xc0, !PT ;  /* 0x000000011812b812 */ /* 0x000fc800078ec0ff */
[----:B------:R-:W-:Y:S01]  /*17f0*/  @!P1 LOP3.LUT R20, R24, 0x1, RZ, 0xc0, !PT ;  /* 0x0000000118149812 */ /* 0x000fe200078ec0ff */
[----:B------:R-:W2:Y:S02]  /*1800*/  @!P1 S2R R36, SR_CTAID.Y ;  /* 0x0000000000249919 */ /* 0x000ea40000002600 */
[----:B------:R-:W0:Y:S01]  /*1810*/  @!P1 LDC R23, c[0x0][0x10] ;  /* 0x00000400ff179b82 */ /* 0x000e220000000800 */
[-C--:B-1----:R-:W-:Y:S02]  /*1820*/  @!P3 IMAD R21, R14, R13.reuse, R21 ;  /* 0x0000000d0e15b224 */ /* 0x082fe400078e0215 */
[----:B------:R-:W-:-:S05]  /*1830*/  @!P3 IMAD R13, R18, R13, RZ ;  /* 0x0000000d120db224 */ /* 0x000fca00078e02ff */
[----:B------:R-:W1:Y:S01]  /*1840*/  @!P3 LDC.64 R14, c[0x0][0x248] ;  /* 0x00009200ff0ebb82 */ /* 0x000e620000000a00 */
[-C--:B0-----:R-:W-:Y:S02]  /*1850*/  @!P1 IMAD R19, R20, R23.reuse, RZ ;  /* 0x0000001714139224 */ /* 0x081fe400078e02ff */
[-C--:B------:R-:W-:Y:S02]  /*1860*/  @!P3 IMAD R18, R13, R12.reuse, RZ ;  /* 0x0000000c0d12b224 */ /* 0x080fe400078e02ff */
[----:B------:R-:W-:Y:S02]  /*1870*/  @!P1 IMAD R20, R19, R12, RZ ;  /* 0x0000000c13149224 */ /* 0x000fe400078e02ff */
[----:B--2---:R-:W-:Y:S01]  /*1880*/  @!P1 IMAD R23, R22, R23, R36 ;  /* 0x0000001716179224 */ /* 0x004fe200078e0224 */
[----:B------:R-:W0:Y:S01]  /*1890*/  @!P1 LDC.64 R12, c[0x0][0x248] ;  /* 0x00009200ff0c9b82 */ /* 0x000e220000000a00 */
[----:B------:R-:W-:-:S05]  /*18a0*/  @!P3 SHF.L.U32 R19, R18, 0x1, RZ ;  /* 0x000000011213b819 */ /* 0x000fca00000006ff */
[----:B-1----:R-:W-:Y:S01]  /*18b0*/  @!P3 IMAD.WIDE R14, R19, 0x4, R14 ;  /* 0x00000004130eb825 */ /* 0x002fe200078e020e */
[----:B------:R-:W-:-:S03]  /*18c0*/  @!P1 SHF.L.U32 R19, R20, 0x1, RZ ;  /* 0x0000000114139819 */ /* 0x000fc600000006ff */
[----:B------:R-:W-:-:S04]  /*18d0*/  @!P3 IMAD.WIDE.U32 R14, R21, 0x8, R14 ;  /* 0x00000008150eb825 */ /* 0x000fc800078e000e */
[----:B0-----:R-:W-:Y:S02]  /*18e0*/  @!P1 IMAD.WIDE R12, R19, 0x4, R12 ;  /* 0x00000004130c9825 */ /* 0x001fe400078e020c */
[----:B------:R-:W2:Y:S02]  /*18f0*/  @!P3 LDG.E.64 R14, desc[UR8][R14.64] ;  /* 0x000000080e0eb981 */ /* 0x000ea4000c1e1b00 */
[----:B------:R-:W-:-:S06]  /*1900*/  @!P1 IMAD.WIDE.U32 R12, R23, 0x8, R12 ;  /* 0x00000008170c9825 */ /* 0x000fcc00078e000c */
[----:B------:R-:W3:Y:S01]  /*1910*/  @!P1 LDG.E.64 R12, desc[UR8][R12.64] ;  /* 0x000000080c0c9981 */ /* 0x000ee2000c1e1b00 */
[----:B--2---:R-:W-:Y:S01]  /*1920*/  @!P3 FADD.FTZ R16, R16, R14 ;  /* 0x0000000e1010b221 */ /* 0x004fe20000010000 */
[----:B------:R-:W-:-:S03]  /*1930*/  @!P3 FADD.FTZ R17, R17, R15 ;  /* 0x0000000f1111b221 */ /* 0x000fc60000010000 */
[----:B---3--:R-:W-:Y:S01]  /*1940*/  @!P1 FADD.FTZ R16, R16, R12 ;  /* 0x0000000c10109221 */ /* 0x008fe20000010000 */
[----:B------:R-:W-:-:S07]  /*1950*/  @!P1 FADD.FTZ R17, R17, R13 ;  /* 0x0000000d11119221 */ /* 0x000fce0000010000 */
.L_x_3771:
[----:B------:R-:W-:Y:S01]  /*1960*/  ULDC.64 UR12, c[0x0][0x218] ;  /* 0x00008600000c7ab9 */ /* 0x000fe20000000a00 */
[----:B------:R-:W-:Y:S01]  /*1970*/  LOP3.LUT P1, RZ, R29, UR7, RZ, 0xfc, !PT ;  /* 0x000000071dff7c12 */ /* 0x000fe2000f82fcff */
[----:B------:R-:W2:Y:S01]  /*1980*/  S2UR UR6, SR_CgaCtaId ;  /* 0x00000000000679c3 */ /* 0x000ea20000008800 */
[----:B------:R-:W-:Y:S01]  /*1990*/  ISETP.EQ.U32.AND P3, PT, RZ, UR12, PT ;  /* 0x0000000cff007c0c */ /* 0x000fe2000bf62070 */
[----:B------:R-:W-:Y:S01]  /*19a0*/  UMOV UR5, 0x400 ;  /* 0x0000040000057882 */ /* 0x000fe20000000000 */
[----:B------:R-:W-:Y:S02]  /*19b0*/  IADD3 R23, R9, R0, RZ ;  /* 0x0000000009177210 */ /* 0x000fe40007ffe0ff */
[----:B------:R-:W-:-:S03]  /*19c0*/  ISETP.EQ.OR.EX P1, PT, RZ, UR13, P1, P3 ;  /* 0x0000000dff007c0c */ /* 0x000fc60008f22730 */
[----:B------:R-:W3:Y:S08]  /*19d0*/  LDC.64 R12, c[0x0][0x228] ;  /* 0x00008a00ff0c7b82 */ /* 0x000ef00000000a00 */
[----:B-1----:R-:W1:Y:S01]  /*19e0*/  LDC.64 R14, c[0x0][0x230] ;  /* 0x00008c00ff0e7b82 */ /* 0x002e620000000a00 */
[----:B------:R-:W-:Y:S01]  /*19f0*/  HADD2.F32 R37, -RZ, R32.H1_H1 ;  /* 0x30000020ff257230 */ /* 0x000fe20000004100 */
[----:B------:R-:W-:Y:S01]  /*1a00*/  ISETP.NE.AND P4, PT, RZ, UR10, PT ;  /* 0x0000000aff007c0c */ /* 0x000fe2000bf85270 */
[----:B------:R-:W-:Y:S01]  /*1a10*/  HADD2.F32 R39, -RZ, R33.H0_H0 ;  /* 0x20000021ff277230 */ /* 0x000fe20000004100 */
[----:B------:R-:W-:-:S04]  /*1a20*/  ULDC.64 UR12, c[0x0][0x278] ;  /* 0x00009e00000c7ab9 */ /* 0x000fc80000000a00 */
[----:B------:R-:W4:Y:S01]  /*1a30*/  @!P1 LDC.64 R20, c[0x0][0x218] ;  /* 0x00008600ff149b82 */ /* 0x000f220000000a00 */
[----:B--2---:R-:W-:-:S03]  /*1a40*/  ULEA UR5, UR6, UR5, 0x18 ;  /* 0x0000000506057291 */ /* 0x004fc6000f8ec03f */
[----:B------:R-:W-:Y:S02]  /*1a50*/  ULDC UR6, c[0x0][0x2a4] ;  /* 0x0000a90000067ab9 */ /* 0x000fe40000000800 */
[----:B0-----:R-:W-:Y:S01]  /*1a60*/  @!P1 FMUL.FTZ R19, R17, UR6 ;  /* 0x0000000611139c20 */ /* 0x001fe20008410000 */
[----:B------:R-:W-:Y:S01]  /*1a70*/  @!P1 FMUL.FTZ R18, R16, UR6 ;  /* 0x0000000610129c20 */ /* 0x000fe20008410000 */
[C---:B---3--:R-:W-:Y:S02]  /*1a80*/  IMAD.WIDE R12, R23.reuse, 0x4, R12 ;  /* 0x00000004170c7825 */ /* 0x048fe400078e020c */
[----:B------:R0:W-:Y:S02]  /*1a90*/  @!P2 STS.64 [UR5+0xb0], R16 ;  /* 0x0000b010ff00a988 */ /* 0x0001e40008000a05 */
[----:B-1----:R-:W-:-:S04]  /*1aa0*/  IMAD.WIDE R14, R23, 0x4, R14 ;  /* 0x00000004170e7825 */ /* 0x002fc800078e020e */
[----:B----4-:R-:W-:-:S05]  /*1ab0*/  @!P1 IMAD.WIDE R20, R25, 0x8, R20 ;  /* 0x0000000819149825 */ /* 0x010fca00078e0214 */
[----:B------:R1:W-:Y:S01]  /*1ac0*/  @!P1 STG.E.64 desc[UR8][R20.64], R18 ;  /* 0x0000001214009986 */ /* 0x0003e2000c101b08 */
[----:B------:R-:W-:Y:S06]  /*1ad0*/  BAR.SYNC.DEFER_BLOCKING 0x0 ;  /* 0x0000000000007b1d */ /* 0x000fec0000010000 */
[----:B------:R-:W2:Y:S04]  /*1ae0*/  LDG.E.64 R12, desc[UR8][R12.64] ;  /* 0x000000080c0c7981 */ /* 0x000ea8000c1e1b00 */
[----:B------:R-:W2:Y:S01]  /*1af0*/  LDG.E.64 R14, desc[UR8][R14.64] ;  /* 0x000000080e0e7981 */ /* 0x000ea2000c1e1b00 */
[--C-:B0-----:R-:W-:Y:S01]  /*1b00*/  HADD2.F32 R17, -RZ, R31.reuse.H0_H0 ;  /* 0x2000001fff117230 */ /* 0x101fe20000004100 */
[----:B------:R-:W-:Y:S01]  /*1b10*/  ISETP.GE.U32.AND P2, PT, R6, UR12, PT ;  /* 0x0000000c06007c0c */ /* 0x000fe2000bf46070 */
[----:B-1----:R-:W-:Y:S01]  /*1b20*/  HADD2.F32 R19, -RZ, R31.H1_H1 ;  /* 0x3000001fff137230 */ /* 0x002fe20000004100 */
[----:B------:R-:W0:Y:S01]  /*1b30*/  LDS.64 R22, [UR5+0xb0] ;  /* 0x0000b005ff167984 */ /* 0x000e220008000a00 */
[----:B------:R-:W-:Y:S01]  /*1b40*/  HADD2.F32 R21, -RZ, R30.H0_H0 ;  /* 0x2000001eff157230 */ /* 0x000fe20000004100 */
[----:B------:R-:W-:Y:S01]  /*1b50*/  ISETP.GE.U32.AND P3, PT, R4, UR12, PT ;  /* 0x0000000c04007c0c */ /* 0x000fe2000bf66070 */
[----:B------:R-:W-:Y:S01]  /*1b60*/  HADD2.F32 R31, -RZ, R32.H0_H0 ;  /* 0x20000020ff1f7230 */ /* 0x000fe20000004100 */
[----:B------:R-:W-:Y:S01]  /*1b70*/  ISETP.GE.AND.EX P2, PT, R7, UR13, PT, P2 ;  /* 0x0000000d07007c0c */ /* 0x000fe2000bf46320 */
[----:B------:R-:W-:Y:S01]  /*1b80*/  HADD2.F32 R41, -RZ, R33.H1_H1 ;  /* 0x30000021ff297230 */ /* 0x000fe20000004100 */
[----:B------:R-:W-:-:S02]  /*1b90*/  ISETP.GE.AND.EX P3, PT, R5, UR13, PT, P3 ;  /* 0x0000000d05007c0c */ /* 0x000fc4000bf66330 */
[C---:B------:R-:W-:Y:S02]  /*1ba0*/  ISETP.GT.U32.OR P2, PT, R29.reuse, 0x22f, P2 ;  /* 0x0000022f1d00780c */ /* 0x040fe40001744470 */
[----:B------:R-:W-:Y:S01]  /*1bb0*/  ISETP.GT.U32.OR P3, PT, R29, 0x22f, P3 ;  /* 0x0000022f1d00780c */ /* 0x000fe20001f64470 */
[----:B0-----:R-:W-:-:S04]  /*1bc0*/  FMUL.FTZ R22, R22, UR6 ;  /* 0x0000000616167c20 */ /* 0x001fc80008410000 */
[----:B------:R-:W-:Y:S01]  /*1bd0*/  FMUL.FTZ R0, R22, R22 ;  /* 0x0000001616007220 */ /* 0x000fe20000410000 */
[--C-:B------:R-:W-:Y:S01]  /*1be0*/  FADD.FTZ R33, R37, -R22.reuse ;  /* 0x8000001625217221 */ /* 0x100fe20000010000 */
[--C-:B------:R-:W-:Y:S01]  /*1bf0*/  FADD.FTZ R17, R17, -R22.reuse ;  /* 0x8000001611117221 */ /* 0x100fe20000010000 */
[----:B------:R-:W-:Y:S01]  /*1c00*/  FADD.FTZ R21, R21, -R22 ;  /* 0x8000001615157221 */ /* 0x000fe20000010000 */
[----:B------:R-:W-:Y:S01]  /*1c10*/  FFMA.FTZ R0, R23, UR6, -R0 ;  /* 0x0000000617007c23 */ /* 0x000fe20008010800 */
[--C-:B------:R-:W-:Y:S01]  /*1c20*/  FADD.FTZ R37, R39, -R22.reuse ;  /* 0x8000001627257221 */ /* 0x100fe20000010000 */
[--C-:B------:R-:W-:Y:S01]  /*1c30*/  FADD.FTZ R31, R31, -R22.reuse ;  /* 0x800000161f1f7221 */ /* 0x100fe20000010000 */
[--C-:B------:R-:W-:Y:S01]  /*1c40*/  FADD.FTZ R39, R41, -R22.reuse ;  /* 0x8000001629277221 */ /* 0x100fe20000010000 */
[----:B------:R-:W-:Y:S01]  /*1c50*/  FADD.FTZ R19, R19, -R22 ;  /* 0x8000001613137221 */ /* 0x000fe20000010000 */
[----:B------:R-:W-:-:S13]  /*1c60*/  FSETP.GTU.FTZ.AND P1, PT, R0, RZ, PT ;  /* 0x000000ff0000720b */ /* 0x000fda0003f3c000 */
[----:B------:R-:W0:Y:S02]  /*1c70*/  @P1 LDC R23, c[0x0][0x238] ;  /* 0x00008e00ff171b82 */ /* 0x000e240000000800 */
[----:B0-----:R-:W-:Y:S01]  /*1c80*/  @P1 FADD.FTZ R16, R0, R23 ;  /* 0x0000001700101221 */ /* 0x001fe20000010000 */
[----:B------:R-:W-:Y:S01]  /*1c90*/  MOV R0, 0x3f800000 ;  /* 0x3f80000000007802 */ /* 0x000fe20000000f00 */
[----:B------:R-:W-:-:S05]  /*1ca0*/  HADD2.F32 R23, -RZ, R30.H1_H1 ;  /* 0x3000001eff177230 */ /* 0x000fca0000004100 */
[----:B------:R-:W0:Y:S01]  /*1cb0*/  @P1 MUFU.RSQ R0, R16 ;  /* 0x0000001000001308 */ /* 0x000e220000001400 */
[----:B------:R-:W-:Y:S01]  /*1cc0*/  FADD.FTZ R23, R23, -R22 ;  /* 0x8000001617177221 */ /* 0x000fe20000010000 */
[----:B------:R-:W-:-:S04]  /*1cd0*/  ISETP.GE.U32.AND P1, PT, R2, UR12, PT ;  /* 0x0000000c02007c0c */ /* 0x000fc8000bf26070 */
        /* <DEDUP_REMOVED lines=29> */
.L_x_3778:
[----:B------:R-:W-:Y:S04]  /*1eb0*/  BSSY B0, `(.L_x_3779) ;  /* 0x000000e000007945 */ /* 0x000fe80003800000 */
[----:B------:R-:W-:Y:S05]  /*1ec0*/  @!P0 BRA `(.L_x_3780) ;  /* 0x0000000000308947 */ /* 0x000fea0003800000 */
[----:B------:R-:W-:Y:S01]  /*1ed0*/  ULDC.64 UR12, c[0x0][0x270] ;  /* 0x00009c00000c7ab9 */ /* 0x000fe20000000a00 */
[----:B------:R-:W-:Y:S01]  /*1ee0*/  MOV R22, R10 ;  /* 0x0000000a00167202 */ /* 0x000fe20000000f00 */
[----:B------:R-:W-:Y:S01]  /*1ef0*/  IMAD R15, R27, UR12, RZ ;  /* 0x0000000c1b0f7c24 */ /* 0x000fe2000f8e02ff */
[----:B------:R-:W-:Y:S02]  /*1f00*/  MOV R23, R35 ;  /* 0x0000002300177202 */ /* 0x000fe40000000f00 */
[----:B------:R-:W-:Y:S01]  /*1f10*/  F2FP.F16.F32.PACK_AB R13, R13, R18 ;  /* 0x000000120d0d723e */ /* 0x000fe200000000ff */
[C---:B------:R-:W-:Y:S02]  /*1f20*/  IMAD R15, R26.reuse, UR13, R15 ;  /* 0x0000000d1a0f7c24 */ /* 0x040fe4000f8e020f */
[----:B------:R-:W-:Y:S01]  /*1f30*/  IMAD.WIDE.U32 R22, R26, UR12, R22 ;  /* 0x0000000c1a167c25 */ /* 0x000fe2000f8e0016 */
[----:B------:R-:W-:Y:S02]  /*1f40*/  ULDC.64 UR12, c[0x0][0x210] ;  /* 0x00008400000c7ab9 */ /* 0x000fe40000000a00 */
[----:B------:R-:W-:-:S02]  /*1f50*/  LEA R14, P5, R22, UR12, 0x1 ;  /* 0x0000000c160e7c11 */ /* 0x000fc4000f8a08ff */
[----:B------:R-:W-:-:S04]  /*1f60*/  IADD3 R15, R23, R15, RZ ;  /* 0x0000000f170f7210 */ /* 0x000fc80007ffe0ff */
[----:B------:R-:W-:-:S05]  /*1f70*/  LEA.HI.X R15, R22, UR13, R15, 0x1, P5 ;  /* 0x0000000d160f7c11 */ /* 0x000fca000a8f0c0f */
[----:B------:R0:W-:Y:S02]  /*1f80*/  STG.E desc[UR8][R14.64], R13 ;  /* 0x0000000d0e007986 */ /* 0x0001e4000c101908 */
.L_x_3780:
[----:B------:R-:W-:Y:S05]  /*1f90*/  BSYNC B0 ;  /* 0x0000000000007941 */ /* 0x000fea0003800000 */
.L_x_3779:
        /* <DEDUP_REMOVED lines=11> */
.L_x_3781:
[----:B------:R-:W-:Y:S04]  /*2050*/  BSSY B0, `(.L_x_3782) ;  /* 0x000000e000007945 */ /* 0x000fe80003800000 */
[----:B------:R-:W-:Y:S05]  /*2060*/  @P2 BRA `(.L_x_3783) ;  /* 0x0000000000302947 */ /* 0x000fea0003800000 */
[----:B------:R-:W-:Y:S01]  /*2070*/  ULDC.64 UR12, c[0x0][0x270] ;  /* 0x00009c00000c7ab9 */ /* 0x000fe20000000a00 */
[----:B0-----:R-:W-:Y:S01]  /*2080*/  MOV R14, R10 ;  /* 0x0000000a000e7202 */ /* 0x001fe20000000f00 */
        /* <DEDUP_REMOVED lines=10> */
.L_x_3783:
[----:B------:R-:W-:Y:S05]  /*2130*/  BSYNC B0 ;  /* 0x0000000000007941 */ /* 0x000fea0003800000 */
.L_x_3782:
        /* <DEDUP_REMOVED lines=11> */
.L_x_3784:
[----:B------:R-:W-:Y:S04]  /*21f0*/  BSSY B0, `(.L_x_3785) ;  /* 0x000000e000007945 */ /* 0x000fe80003800000 */
[----:B------:R-:W-:Y:S05]  /*2200*/  @P3 BRA `(.L_x_3786) ;  /* 0x0000000000303947 */ /* 0x000fea0003800000 */
[----:B------:R-:W-:Y:S01]  /*2210*/  ULDC.64 UR12, c[0x0][0x270] ;  /* 0x00009c00000c7ab9 */ /* 0x000fe20000000a00 */
[----:B01----:R-:W-:Y:S01]  /*2220*/  MOV R14, R10 ;  /* 0x0000000a000e7202 */ /* 0x003fe20000000f00 */
        /* <DEDUP_REMOVED lines=10> */
.L_x_3786:
[----:B------:R-:W-:Y:S05]  /*22d0*/  BSYNC B0 ;  /* 0x0000000000007941 */ /* 0x000fea0003800000 */
.L_x_3785:
[----:B------:R-:W-:Y:S05]  /*22e0*/  @!P4 BRA `(.L_x_3787) ;  /* 0x000000000028c947 */ /* 0x000fea0003800000 */
[----:B------:R-:W-:Y:S01]  /*22f0*/  FMUL.FTZ R0, R12, -1.4426950216293334961 ;  /* 0xbfb8aa3b0c007820 */ /* 0x000fe20000410000 */
[----:B------:R-:W-:-:S05]  /*2300*/  FMUL.FTZ R7, R17, -1.4426950216293334961 ;  /* 0xbfb8aa3b11077820 */ /* 0x000fca0000410000 */
[----:B------:R-:W3:Y:S08]  /*2310*/  MUFU.EX2 R0, R0 ;  /* 0x0000000000007308 */ /* 0x000ef00000000800 */
[----:B------:R-:W0:Y:S01]  /*2320*/  MUFU.EX2 R7, R7 ;  /* 0x0000000700077308 */ /* 0x000e220000000800 */
[----:B---3--:R-:W-:-:S07]  /*2330*/  FADD.FTZ R5, R0, 1 ;  /* 0x3f80000000057421 */ /* 0x008fce0000010000 */
[----:B------:R-:W3:Y:S01]  /*2340*/  MUFU.RCP R5, R5 ;  /* 0x0000000500057308 */ /* 0x000ee20000001000 */
[----:B0-----:R-:W-:-:S07]  /*2350*/  FADD.FTZ R13, R7, 1 ;  /* 0x3f800000070d7421 */ /* 0x001fce0000010000 */
[----:B-12---:R-:W0:Y:S01]  /*2360*/  MUFU.RCP R14, R13 ;  /* 0x0000000d000e7308 */ /* 0x006e220000001000 */
[----:B---3--:R-:W-:Y:S01]  /*2370*/  FMUL.FTZ R12, R12, R5 ;  /* 0x000000050c0c7220 */ /* 0x008fe20000410000 */
[----:B0-----:R-:W-:-:S07]  /*2380*/  FMUL.FTZ R17, R17, R14 ;  /* 0x0000000e11117220 */ /* 0x001fce0000410000 */
.L_x_3787:
[----:B------:R-:W-:Y:S04]  /*2390*/  BSSY B0, `(.L_x_3788) ;  /* 0x000000d000007945 */ /* 0x000fe80003800000 */
[----:B------:R-:W-:Y:S05]  /*23a0*/  @P1 BRA `(.L_x_3789) ;  /* 0x00000000002c1947 */ /* 0x000fea0003800000 */
[----:B------:R-:W-:Y:S01]  /*23b0*/  ULDC.64 UR12, c[0x0][0x270] ;  /* 0x00009c00000c7ab9 */ /* 0x000fe20000000a00 */
[----:B------:R-:W-:Y:S01]  /*23c0*/  MOV R11, R35 ;  /* 0x00000023000b7202 */ /* 0x000fe20000000f00 */
[----:B------:R-:W-:Y:S01]  /*23d0*/  IMAD R3, R3, UR12, RZ ;  /* 0x0000000c03037c24 */ /* 0x000fe2000f8e02ff */
[----:B------:R-:W-:Y:S01]  /*23e0*/  F2FP.F16.F32.PACK_AB R17, R17, R12 ;  /* 0x0000000c1111723e */ /* 0x000fe200000000ff */
[----:B012---:R-:W-:-:S04]  /*23f0*/  IMAD.WIDE.U32 R14, R2, UR12, R10 ;  /* 0x0000000c020e7c25 */ /* 0x007fc8000f8e000a */
[----:B------:R-:W-:Y:S01]  /*2400*/  IMAD R3, R2, UR13, R3 ;  /* 0x0000000d02037c24 */ /* 0x000fe2000f8e0203 */
[----:B------:R-:W-:Y:S02]  /*2410*/  ULDC.64 UR12, c[0x0][0x210] ;  /* 0x00008400000c7ab9 */ /* 0x000fe40000000a00 */
[----:B------:R-:W-:Y:S02]  /*2420*/  LEA R10, P1, R14, UR12, 0x1 ;  /* 0x0000000c0e0a7c11 */ /* 0x000fe4000f8208ff */
[----:B------:R-:W-:-:S04]  /*2430*/  IADD3 R3, R15, R3, RZ ;  /* 0x000000030f037210 */ /* 0x000fc80007ffe0ff */
[----:B------:R-:W-:-:S05]  /*2440*/  LEA.HI.X R11, R14, UR13, R3, 0x1, P1 ;  /* 0x0000000d0e0b7c11 */ /* 0x000fca00088f0c03 */
[----:B------:R3:W-:Y:S02]  /*2450*/  STG.E desc[UR8][R10.64], R17 ;  /* 0x000000110a007986 */ /* 0x0007e4000c101908 */
.L_x_3789:
[----:B------:R-:W-:Y:S05]  /*2460*/  BSYNC B0 ;  /* 0x0000000000007941 */ /* 0x000fea0003800000 */
.L_x_3788:
[----:B------:R-:W4:Y:S01]  /*2470*/  LDC R0, c[0x0][0x10] ;  /* 0x00000400ff007b82 */ /* 0x000f220000000800 */
[----:B------:R-:W-:Y:S02]  /*2480*/  IADD3 R24, R24, 0x1, RZ ;  /* 0x0000000118187810 */ /* 0x000fe40007ffe0ff */
[----:B----4-:R-:W-:-:S04]  /*2490*/  IADD3 R25, R0, R25, RZ ;  /* 0x0000001900197210 */ /* 0x010fc80007ffe0ff */
[----:B------:R-:W-:-:S13]  /*24a0*/  ISETP.GE.AND P1, PT, R25, UR4, PT ;  /* 0x0000000419007c0c */ /* 0x000fda000bf26270 */
[----:B------:R-:W-:Y:S05]  /*24b0*/  @!P1 BRA `(.L_x_3790) ;  /* 0xffffffdc00509947 */ /* 0x000fea000383ffff */
[----:B------:R-:W-:Y:S05]  /*24c0*/  EXIT ;  /* 0x000000000000794d */ /* 0x000fea0003800000 */
.L_x_3791:
        /* <DEDUP_REMOVED lines=11> */
.L_x_5162:


//--------------------- .text._Z35group_norm_nhwc_fwd_one_pass_kernelI11Fp16IOFp32WLi128ELi70ELi560EEv26Group_norm_nhwc_fwd_params --------------------------
	.section	.text._Z35group_norm_nhwc_fwd_one_pass_kernelI11Fp16IOFp32WLi128ELi70ELi560EEv26Group_norm_nhwc_fwd_params,"ax",@progbits
	.align	128
        .global         _Z35group_norm_nhwc_fwd_one_pass_kernelI11Fp16IOFp32WLi128ELi70ELi560EEv26Group_norm_nhwc_fwd_params
        .type           _Z35group_norm_nhwc_fwd_one_pass_kernelI11Fp16IOFp32WLi128ELi70ELi560EEv26Group_norm_nhwc_fwd_params,@function
        .size           _Z35group_norm_nhwc_fwd_one_pass_kernelI11Fp16IOFp32WLi128ELi70ELi560EEv26Group_norm_nhwc_fwd_params,(.L_x_5163 - _Z35group_norm_nhwc_fwd_one_pass_kernelI11Fp16IOFp32WLi128ELi70ELi560EEv26Group_norm_nhwc_fwd_params)
        .other          _Z35group_norm_nhwc_fwd_one_pass_kernelI11Fp16IOFp32WLi128ELi70ELi560EEv26Group_norm_nhwc_fwd_params,@"STO_CUDA_ENTRY STV_DEFAULT"
_Z35group_norm_nhwc_fwd_one_pass_kernelI11Fp16IOFp32WLi128ELi70ELi560EEv26Group_norm_nhwc_fwd_params:
.text._Z35group_norm_nhwc_fwd_one_pass_kernelI11Fp16IOFp32WLi128ELi70ELi560EEv26Group_norm_nhwc_fwd_params:
        /* <DEDUP_REMOVED lines=36> */
.L_x_3825:
[----:B0-----:R-:W0:Y:S01]  /*0240*/  LDC R17, c[0x0][0x288] ;  /* 0x0000a200ff117b82 */ /* 0x001e220000000800 */
[----:B------:R-:W-:Y:S01]  /*0250*/  IABS R15, R40 ;  /* 0x00000028000f7213 */ /* 0x000fe20000000000 */
[----:B------:R-:W-:Y:S01]  /*0260*/  ULDC.64 UR14, c[0x0][0x278] ;  /* 0x00009e00000e7ab9 */ /* 0x000fe20000000a00 */
[----:B------:R-:W-:Y:S01]  /*0270*/  SHF.R.S32.HI R29, RZ, 0x1f, R32 ;  /* 0x0000001fff1d7819 */ /* 0x000fe20000011420 */
[----:B------:R-:W-:Y:S01]  /*0280*/  ULDC.64 UR12, c[0x0][0x280] ;  /* 0x0000a000000c7ab9 */ /* 0x000fe20000000a00 */
[----:B------:R-:W-:Y:S02]  /*0290*/  ISETP.GE.U32.AND P4, PT, R34, UR14, PT ;  /* 0x0000000e22007c0c */ /* 0x000fe4000bf86070 */
[----:B------:R-:W-:Y:S01]  /*02a0*/  SHF.R.S32.HI R31, RZ, 0x1f, R5 ;  /* 0x0000001fff1f7819 */ /* 0x000fe20000011405 */
[----:B-1----:R-:W1:Y:S01]  /*02b0*/  @P0 LDC.64 R22, c[0x0][0x270] ;  /* 0x00009c00ff160b82 */ /* 0x002e620000000a00 */
[----:B------:R-:W-:-:S07]  /*02c0*/  SHF.R.S32.HI R33, RZ, 0x1f, R6 ;  /* 0x0000001fff217819 */ /* 0x000fce0000011406 */
[----:B--2---:R-:W2:Y:S01]  /*02d0*/  @P0 LDC.64 R18, c[0x0][0x220] ;  /* 0x00008800ff120b82 */ /* 0x004ea20000000a00 */
        /* <DEDUP_REMOVED lines=18> */
[----:B------:R-:W-:Y:S02]  /*0400*/  SHF.R.S32.HI R11, RZ, 0x1f, R34 ;  /* 0x0000001fff0b7819 */ /* 0x000fe40000011422 */
[----:B------:R-:W-:Y:S02]  /*0410*/  ISETP.NE.AND P2, PT, R17, RZ, PT ;  /* 0x000000ff1100720c */ /* 0x000fe40003f45270 */
[----:B------:R-:W-:-:S04]  /*0420*/  ISETP.GE.AND.EX P4, PT, R11, UR15, PT, P4 ;  /* 0x0000000f0b007c0c */ /* 0x000fc8000bf86340 */
[----:B------:R-:W-:-:S03]  /*0430*/  ISETP.GT.U32.OR P4, PT, R0, 0x22f, P4 ;  /* 0x0000022f0000780c */ /* 0x000fc60002784470 */
[----:B------:R-:W-:Y:S02]  /*0440*/  @P1 IADD3 R13, R13, 0x1, RZ ;  /* 0x000000010d0d1810 */ /* 0x000fe40007ffe0ff */
[----:B------:R-:W-:Y:S02]  /*0450*/  ISETP.GE.U32.AND P1, PT, R5, UR14, PT ;  /* 0x0000000e05007c0c */ /* 0x000fe4000bf26070 */
[----:B------:R-:W-:Y:S02]  /*0460*/  @!P3 IADD3 R13, -R13, RZ, RZ ;  /* 0x000000ff0d0db210 */ /* 0x000fe40007ffe1ff */
[----:B------:R-:W-:Y:S02]  /*0470*/  @!P2 LOP3.LUT R13, RZ, R17, RZ, 0x33, !PT ;  /* 0x00000011ff0da212 */ /* 0x000fe400078e33ff */
[----:B------:R-:W-:Y:S02]  /*0480*/  ISETP.GE.U32.AND P3, PT, R32, UR14, PT ;  /* 0x0000000e20007c0c */ /* 0x000fe4000bf66070 */
[----:B------:R-:W-:Y:S01]  /*0490*/  IADD3 R15, -R13, RZ, RZ ;  /* 0x000000ff0d0f7210 */ /* 0x000fe20007ffe1ff */
[----:B------:R-:W0:Y:S01]  /*04a0*/  @!P4 LDC.64 R26, c[0x0][0x270] ;  /* 0x00009c00ff1acb82 */ /* 0x000e220000000a00 */
[----:B------:R-:W-:-:S02]  /*04b0*/  ISETP.GE.AND.EX P3, PT, R29, UR15, PT, P3 ;  /* 0x0000000f1d007c0c */ /* 0x000fc4000bf66330 */
[----:B------:R-:W-:Y:S01]  /*04c0*/  SHF.R.S32.HI R10, RZ, 0x1f, R13 ;  /* 0x0000001fff0a7819 */ /* 0x000fe2000001140d */
[----:B------:R-:W-:Y:S01]  /*04d0*/  IMAD R44, R17, R15, R40 ;  /* 0x0000000f112c7224 */ /* 0x000fe200078e0228 */
[----:B------:R-:W-:Y:S02]  /*04e0*/  SHF.R.S32.HI R15, RZ, 0x1f, R41 ;  /* 0x0000001fff0f7819 */ /* 0x000fe40000011429 */
[----:B------:R-:W-:Y:S01]  /*04f0*/  ISETP.GT.U32.OR P3, PT, R0, 0x22f, P3 ;  /* 0x0000022f0000780c */ /* 0x000fe20001f64470 */
[----:B------:R-:W-:Y:S01]  /*0500*/  IMAD R44, R44, 0x46, RZ ;  /* 0x000000462c2c7824 */ /* 0x000fe200078e02ff */
[----:B------:R-:W3:Y:S01]  /*0510*/  @!P4 LDC.64 R20, c[0x0][0x220] ;  /* 0x00008800ff14cb82 */ /* 0x000ee20000000a00 */
[----:B------:R-:W-:Y:S01]  /*0520*/  IMAD R10, R10, UR12, RZ ;  /* 0x0000000c0a0a7c24 */ /* 0x000fe2000f8e02ff */
[----:B------:R-:W-:Y:S02]  /*0530*/  ISETP.GE.AND.EX P1, PT, R31, UR15, PT, P1 ;  /* 0x0000000f1f007c0c */ /* 0x000fe4000bf26310 */
[----:B------:R-:W-:Y:S01]  /*0540*/  IADD3 R48, P2, R41, R44, RZ ;  /* 0x0000002c29307210 */ /* 0x000fe20007f5e0ff */
[----:B------:R-:W-:Y:S01]  /*0550*/  IMAD R51, R13, UR13, R10 ;  /* 0x0000000d0d337c24 */ /* 0x000fe2000f8e020a */
[----:B------:R-:W-:Y:S01]  /*0560*/  ISETP.GT.U32.OR P1, PT, R0, 0x22f, P1 ;  /* 0x0000022f0000780c */ /* 0x000fe20000f24470 */
[----:B-1----:R-:W-:Y:S01]  /*0570*/  @P0 IMAD R10, R3, R22, RZ ;  /* 0x00000016030a0224 */ /* 0x002fe200078e02ff */
[----:B------:R-:W-:-:S02]  /*0580*/  LEA.HI.X.SX32 R49, R44, R15, 0x1, P2 ;  /* 0x0000000f2c317211 */ /* 0x000fc400010f0eff */
[----:B------:R-:W-:Y:S01]  /*0590*/  ISETP.GE.U32.AND P2, PT, R6, UR14, PT ;  /* 0x0000000e06007c0c */ /* 0x000fe2000bf46070 */
[----:B------:R-:W1:Y:S01]  /*05a0*/  @!P3 LDC.64 R16, c[0x0][0x270] ;  /* 0x00009c00ff10bb82 */ /* 0x000e620000000a00 */
[----:B------:R-:W-:Y:S02]  /*05b0*/  @P0 IMAD R25, R38, R23, R10 ;  /* 0x0000001726190224 */ /* 0x000fe400078e020a */
[----:B------:R-:W-:Y:S01]  /*05c0*/  IMAD.WIDE.U32 R48, R13, UR12, R48 ;  /* 0x0000000c0d307c25 */ /* 0x000fe2000f8e0030 */
[----:B------:R-:W-:-:S03]  /*05d0*/  ISETP.GE.AND.EX P2, PT, R33, UR15, PT, P2 ;  /* 0x0000000f21007c0c */ /* 0x000fc6000bf46320 */
[----:B0-----:R-:W-:Y:S01]  /*05e0*/  @!P4 IMAD R12, R11, R26, RZ ;  /* 0x0000001a0b0cc224 */ /* 0x001fe200078e02ff */
[----:B------:R-:W-:Y:S01]  /*05f0*/  IADD3 R51, R49, R51, RZ ;  /* 0x0000003331337210 */ /* 0x000fe20007ffe0ff */
[----:B------:R-:W0:Y:S01]  /*0600*/  @!P3 LDC.64 R14, c[0x0][0x220] ;  /* 0x00008800ff0ebb82 */ /* 0x000e220000000a00 */
[-C--:B------:R-:W-:Y:S01]  /*0610*/  @P0 MOV R50, R48.reuse ;  /* 0x0000003000320202 */ /* 0x080fe20000000f00 */
[----:B------:R-:W-:Y:S01]  /*0620*/  @!P4 IMAD R35, R34, R27, R12 ;  /* 0x0000001b2223c224 */ /* 0x000fe200078e020c */
[----:B------:R-:W-:Y:S02]  /*0630*/  @!P4 MOV R12, R48 ;  /* 0x00000030000cc202 */ /* 0x000fe40000000f00 */
[----:B------:R-:W-:Y:S01]  /*0640*/  @!P4 MOV R13, R51 ;  /* 0x00000033000dc202 */ /* 0x000fe20000000f00 */
[----:B------:R-:W-:Y:S01]  /*0650*/  @P0 IMAD.WIDE.U32 R22, R38, R22, R50 ;  /* 0x0000001626160225 */ /* 0x000fe200078e0032 */
[----:B------:R-:W-:-:S03]  /*0660*/  ISETP.GT.U32.OR P2, PT, R0, 0x22f, P2 ;  /* 0x0000022f0000780c */ /* 0x000fc60001744470 */
[----:B------:R-:W-:Y:S01]  /*0670*/  @!P4 IMAD.WIDE.U32 R26, R34, R26, R12 ;  /* 0x0000001a221ac225 */ /* 0x000fe200078e000c */
[----:B------:R-:W-:Y:S01]  /*0680*/  @P0 IADD3 R23, R23, R25, RZ ;  /* 0x0000001917170210 */ /* 0x000fe20007ffe0ff */
[----:B------:R-:W4:Y:S01]  /*0690*/  @!P1 LDC.64 R12, c[0x0][0x270] ;  /* 0x00009c00ff0c9b82 */ /* 0x000f220000000a00 */
[----:B--2---:R-:W-:Y:S02]  /*06a0*/  @P0 LEA R24, P6, R22, R18, 0x1 ;  /* 0x0000001216180211 */ /* 0x004fe400078c08ff */
[----:B------:R-:W-:Y:S01]  /*06b0*/  @!P4 IADD3 R10, R27, R35, RZ ;  /* 0x000000231b0ac210 */ /* 0x000fe20007ffe0ff */
[----:B-1----:R-:W-:Y:S01]  /*06c0*/  @!P3 IMAD R18, R29, R16, RZ ;  /* 0x000000101d12b224 */ /* 0x002fe200078e02ff */
[----:B---3--:R-:W-:Y:S02]  /*06d0*/  @!P4 LEA R20, P5, R26, R20, 0x1 ;  /* 0x000000141a14c211 */ /* 0x008fe400078a08ff */
[----:B------:R-:W-:Y:S02]  /*06e0*/  @P0 LEA.HI.X R25, R22, R19, R23, 0x1, P6 ;  /* 0x0000001316190211 */ /* 0x000fe400030f0c17 */
[----:B------:R-:W-:-:S02]  /*06f0*/  @!P4 LEA.HI.X R21, R26, R21, R10, 0x1, P5 ;  /* 0x000000151a15c211 */ /* 0x000fc400028f0c0a */
[----:B------:R-:W-:Y:S02]  /*0700*/  MOV R10, RZ ;  /* 0x000000ff000a7202 */ /* 0x000fe40000000f00 */
[----:B------:R-:W-:Y:S01]  /*0710*/  SHF.R.S32.HI R35, RZ, 0x1f, R7 ;  /* 0x0000001fff237819 */ /* 0x000fe20000011407 */
[----:B------:R-:W-:-:S03]  /*0720*/  @!P3 IMAD R23, R32, R17, R18 ;  /* 0x000000112017b224 */ /* 0x000fc600078e0212 */
[----:B------:R1:W2:Y:S01]  /*0730*/  @!P4 LDG.E R10, desc[UR8][R20.64] ;  /* 0x00000008140ac981 */ /* 0x0002a2000c1e1900 */
[----:B------:R-:W-:Y:S02]  /*0740*/  ISETP.GE.U32.AND P4, PT, R7, UR14, PT ;  /* 0x0000000e07007c0c */ /* 0x000fe4000bf86070 */
[----:B------:R-:W-:Y:S02]  /*0750*/  @!P3 MOV R18, R48 ;  /* 0x000000300012b202 */ /* 0x000fe40000000f00 */
[----:B------:R-:W-:Y:S02]  /*0760*/  @!P3 MOV R19, R51 ;  /* 0x000000330013b202 */ /* 0x000fe40000000f00 */
[----:B------:R-:W-:Y:S02]  /*0770*/  ISETP.GE.AND.EX P4, PT, R35, UR15, PT, P4 ;  /* 0x0000000f23007c0c */ /* 0x000fe4000bf86340 */
[----:B------:R-:W-:Y:S01]  /*0780*/  SHF.R.S32.HI R37, RZ, 0x1f, R8 ;  /* 0x0000001fff257819 */ /* 0x000fe20000011408 */
[----:B------:R-:W-:Y:S01]  /*0790*/  @!P3 IMAD.WIDE.U32 R16, R32, R16, R18 ;  /* 0x000000102010b225 */ /* 0x000fe200078e0012 */
[----:B------:R-:W-:Y:S01]  /*07a0*/  ISETP.GT.U32.OR P4, PT, R0, 0x22f, P4 ;  /* 0x0000022f0000780c */ /* 0x000fe20002784470 */
[----:B------:R-:W3:Y:S01]  /*07b0*/  @!P1 LDC.64 R18, c[0x0][0x220] ;  /* 0x00008800ff129b82 */ /* 0x000ee20000000a00 */
[----:B------:R-:W-:-:S02]  /*07c0*/  ISETP.GE.U32.AND P5, PT, R8, UR14, PT ;  /* 0x0000000e08007c0c */ /* 0x000fc4000bfa6070 */
[----:B------:R-:W-:Y:S02]  /*07d0*/  @!P3 IADD3 R17, R17, R23, RZ ;  /* 0x000000171111b210 */ /* 0x000fe40007ffe0ff */
[C---:B0-----:R-:W-:Y:S01]  /*07e0*/  @!P3 LEA R26, P6, R16.reuse, R14, 0x1 ;  /* 0x0000000e101ab211 */ /* 0x041fe200078c08ff */
[----:B----4-:R-:W-:Y:S01]  /*07f0*/  @!P1 IMAD R14, R31, R12, RZ ;  /* 0x0000000c1f0e9224 */ /* 0x010fe200078e02ff */
[----:B------:R-:W-:Y:S01]  /*0800*/  @!P1 MOV R22, R48 ;  /* 0x0000003000169202 */ /* 0x000fe20000000f00 */
[----:B-1----:R-:W0:Y:S01]  /*0810*/  @!P2 LDC.64 R20, c[0x0][0x270] ;  /* 0x00009c00ff14ab82 */ /* 0x002e220000000a00 */
[----:B------:R-:W-:Y:S01]  /*0820*/  @!P1 MOV R23, R51 ;  /* 0x0000003300179202 */ /* 0x000fe20000000f00 */
[----:B------:R-:W-:Y:S01]  /*0830*/  @!P1 IMAD R43, R5, R13, R14 ;  /* 0x0000000d052b9224 */ /* 0x000fe200078e020e */
[----:B------:R-:W-:Y:S02]  /*0840*/  ISETP.GE.AND.EX P5, PT, R37, UR15, PT, P5 ;  /* 0x0000000f25007c0c */ /* 0x000fe4000bfa6350 */
[----:B------:R-:W-:Y:S01]  /*0850*/  @!P3 LEA.HI.X R27, R16, R15, R17, 0x1, P6 ;  /* 0x0000000f101bb211 */ /* 0x000fe200030f0c11 */
[----:B------:R-:W-:Y:S01]  /*0860*/  @!P1 IMAD.WIDE.U32 R22, R5, R12, R22 ;  /* 0x0000000c05169225 */ /* 0x000fe200078e0016 */
[----:B------:R-:W-:Y:S01]  /*0870*/  ISETP.GT.U32.OR P5, PT, R0, 0x22f, P5 ;  /* 0x0000022f0000780c */ /* 0x000fe20002fa4470 */
[----:B------:R-:W1:Y:S01]  /*0880*/  @!P2 LDC.64 R12, c[0x0][0x220] ;  /* 0x00008800ff0cab82 */ /* 0x000e620000000a00 */
[----:B------:R-:W-:-:S02]  /*0890*/  SHF.R.S32.HI R39, RZ, 0x1f, R9 ;  /* 0x0000001fff277819 */ /* 0x000fc40000011409 */
[----:B------:R-:W-:Y:S02]  /*08a0*/  ISETP.GE.U32.AND P6, PT, R9, UR14, PT ;  /* 0x0000000e09007c0c */ /* 0x000fe4000bfc6070 */
[----:B------:R-:W-:Y:S02]  /*08b0*/  MOV R28, RZ ;  /* 0x000000ff001c7202 */ /* 0x000fe40000000f00 */
[----:B------:R-:W-:Y:S01]  /*08c0*/  ISETP.GE.AND.EX P6, PT, R39, UR15, PT, P6 ;  /* 0x0000000f27007c0c */ /* 0x000fe2000bfc6360 */
[----:B------:R-:W4:Y:S01]  /*08d0*/  @!P4 LDC.64 R14, c[0x0][0x270] ;  /* 0x00009c00ff0ecb82 */ /* 0x000f220000000a00 */
[----:B------:R-:W-:Y:S02]  /*08e0*/  @!P1 IADD3 R23, R23, R43, RZ ;  /* 0x0000002b17179210 */ /* 0x000fe40007ffe0ff */
[----:B------:R5:W2:Y:S01]  /*08f0*/  @!P3 LDG.E R28, desc[UR8][R26.64] ;  /* 0x000000081a1cb981 */ /* 0x000aa2000c1e1900 */
[----:B------:R-:W-:Y:S02]  /*0900*/  ISETP.GT.U32.OR P3, PT, R0, 0x22f, P6 ;  /* 0x0000022f0000780c */ /* 0x000fe40003764470 */
[----:B---3--:R-:W-:-:S02]  /*0910*/  @!P1 LEA R46, P6, R22, R18, 0x1 ;  /* 0x00000012162e9211 */ /* 0x008fc400078c08ff */
[----:B------:R-:W3:Y:S01]  /*0920*/  @!P5 LDC.64 R16, c[0x0][0x270] ;  /* 0x00009c00ff10db82 */ /* 0x000ee20000000a00 */
[----:B0-----:R-:W-:Y:S01]  /*0930*/  @!P2 IMAD R43, R33, R20, RZ ;  /* 0x00000014212ba224 */ /* 0x001fe200078e02ff */
[----:B------:R-:W-:Y:S02]  /*0940*/  MOV R30, RZ ;  /* 0x000000ff001e7202 */ /* 0x000fe40000000f00 */
[----:B-----5:R-:W-:Y:S02]  /*0950*/  @!P2 MOV R26, R48 ;  /* 0x00000030001aa202 */ /* 0x020fe40000000f00 */
[----:B------:R-:W-:Y:S02]  /*0960*/  @!P2 MOV R27, R51 ;  /* 0x00000033001ba202 */ /* 0x000fe40000000f00 */
[----:B------:R-:W-:Y:S02]  /*0970*/  MOV R42, RZ ;  /* 0x000000ff002a7202 */ /* 0x000fe40000000f00 */
[----:B------:R-:W-:Y:S01]  /*0980*/  @!P1 LEA.HI.X R47, R22, R19, R23, 0x1, P6 ;  /* 0x00000013162f9211 */ /* 0x000fe200030f0c17 */
[C---:B------:R-:W-:Y:S01]  /*0990*/  @!P2 IMAD.WIDE.U32 R26, R6.reuse, R20, R26 ;  /* 0x00000014061aa225 */ /* 0x040fe200078e001a */
[----:B------:R-:W0:Y:S01]  /*09a0*/  @!P4 LDC.64 R18, c[0x0][0x220] ;  /* 0x00008800ff12cb82 */ /* 0x000e220000000a00 */
[----:B------:R1:W5:Y:S02]  /*09b0*/  @P0 LDG.E R30, desc[UR8][R24.64] ;  /* 0x00000008181e0981 */ /* 0x000364000c1e1900 */
[----:B------:R-:W-:-:S02]  /*09c0*/  @!P2 IMAD R43, R6, R21, R43 ;  /* 0x00000015062ba224 */ /* 0x000fc400078e022b */
[----:B------:R0:W5:Y:S03]  /*09d0*/  @!P1 LDG.E R42, desc[UR8][R46.64] ;  /* 0x000000082e2a9981 */ /* 0x000166000c1e1900 */
[----:B------:R-:W0:Y:S01]  /*09e0*/  @!P3 LDC.64 R22, c[0x0][0x270] ;  /* 0x00009c00ff16bb82 */ /* 0x000e220000000a00 */
[C---:B-1----:R-:W-:Y:S01]  /*09f0*/  @!P2 LEA R24, P1, R26.reuse, R12, 0x1 ;  /* 0x0000000c1a18a211 */ /* 0x042fe200078208ff */
[----:B----4-:R-:W-:Y:S01]  /*0a00*/  @!P4 IMAD R12, R35, R14, RZ ;  /* 0x0000000e230cc224 */ /* 0x010fe200078e02ff */
[----:B------:R-:W-:Y:S01]  /*0a10*/  @!P2 IADD3 R25, R27, R43, RZ ;  /* 0x0000002b1b19a210 */ /* 0x000fe20007ffe0ff */
[----:B---3--:R-:W-:Y:S01]  /*0a20*/  @!P5 IMAD R27, R37, R16, RZ ;  /* 0x00000010251bd224 */ /* 0x008fe200078e02ff */
[----:B------:R-:W-:Y:S01]  /*0a30*/  MOV R43, RZ ;  /* 0x000000ff002b7202 */ /* 0x000fe20000000f00 */
[C---:B------:R-:W-:Y:S01]  /*0a40*/  @!P4 IMAD R45, R7.reuse, R15, R12 ;  /* 0x0000000f072dc224 */ /* 0x040fe200078e020c */
[----:B------:R-:W-:Y:S01]  /*0a50*/  @!P2 LEA.HI.X R25, R26, R13, R25, 0x1, P1 ;  /* 0x0000000d1a19a211 */ /* 0x000fe200008f0c19 */
[----:B------:R-:W1:Y:S01]  /*0a60*/  @!P5 LDC.64 R20, c[0x0][0x220] ;  /* 0x00008800ff14db82 */ /* 0x000e620000000a00 */
[----:B------:R-:W-:Y:S01]  /*0a70*/  @!P4 MOV R12, R48 ;  /* 0x00000030000cc202 */ /* 0x000fe20000000f00 */
[----:B------:R-:W-:Y:S01]  /*0a80*/  @!P5 IMAD R27, R8, R17, R27 ;  /* 0x00000011081bd224 */ /* 0x000fe200078e021b */
[----:B------:R-:W-:Y:S01]  /*0a90*/  @!P4 MOV R13, R51 ;  /* 0x00000033000dc202 */ /* 0x000fe20000000f00 */
[----:B------:R-:W3:Y:S02]  /*0aa0*/  @!P2 LDG.E R43, desc[UR8][R24.64] ;  /* 0x00000008182ba981 */ /* 0x000ee4000c1e1900 */
[----:B------:R-:W-:Y:S01]  /*0ab0*/  @!P4 IMAD.WIDE.U32 R14, R7, R14, R12 ;  /* 0x0000000e070ec225 */ /* 0x000fe200078e000c */
[----:B------:R-:W-:-:S02]  /*0ac0*/  @!P5 MOV R12, R48 ;  /* 0x00000030000cd202 */ /* 0x000fc40000000f00 */
[----:B------:R-:W-:Y:S02]  /*0ad0*/  @!P5 MOV R13, R51 ;  /* 0x00000033000dd202 */ /* 0x000fe40000000f00 */
[----:B------:R-:W-:Y:S02]  /*0ae0*/  @!P4 IADD3 R45, R15, R45, RZ ;  /* 0x0000002d0f2dc210 */ /* 0x000fe40007ffe0ff */
[----:B0-----:R-:W-:Y:S01]  /*0af0*/  @!P4 LEA R18, P1, R14, R18, 0x1 ;  /* 0x000000120e12c211 */ /* 0x001fe200078208ff */
[----:B------:R-:W-:Y:S02]  /*0b00*/  @!P5 IMAD.WIDE.U32 R16, R8, R16, R12 ;  /* 0x000000100810d225 */ /* 0x000fe400078e000c */
[----:B------:R-:W0:Y:S01]  /*0b10*/  @!P3 LDC.64 R12, c[0x0][0x220] ;  /* 0x00008800ff0cbb82 */ /* 0x000e220000000a00 */
[----:B------:R-:W-:Y:S01]  /*0b20*/  @!P4 LEA.HI.X R19, R14, R19, R45, 0x1, P1 ;  /* 0x000000130e13c211 */ /* 0x000fe200008f0c2d */
[----:B------:R-:W-:Y:S01]  /*0b30*/  @!P3 IMAD R14, R39, R22, RZ ;  /* 0x00000016270eb224 */ /* 0x000fe200078e02ff */
[----:B------:R-:W-:-:S02]  /*0b40*/  MOV R45, RZ ;  /* 0x000000ff002d7202 */ /* 0x000fc40000000f00 */
[----:B------:R-:W-:Y:S01]  /*0b50*/  @!P3 MOV R15, R51 ;  /* 0x00000033000fb202 */ /* 0x000fe20000000f00 */
[----:B------:R-:W-:Y:S01]  /*0b60*/  @!P3 IMAD R23, R9, R23, R14 ;  /* 0x000000170917b224 */ /* 0x000fe200078e020e */
[----:B------:R-:W-:Y:S02]  /*0b70*/  @!P3 MOV R14, R48 ;  /* 0x00000030000eb202 */ /* 0x000fe40000000f00 */
[----:B------:R-:W-:Y:S01]  /*0b80*/  @!P5 IADD3 R27, R17, R27, RZ ;  /* 0x0000001b111bd210 */ /* 0x000fe20007ffe0ff */
[----:B------:R2:W4:Y:S01]  /*0b90*/  @!P4 LDG.E R45, desc[UR8][R18.64] ;  /* 0x00000008122dc981 */ /* 0x000522000c1e1900 */
[C---:B-1----:R-:W-:Y:S01]  /*0ba0*/  @!P5 LEA R20, P1, R16.reuse, R20, 0x1 ;  /* 0x000000141014d211 */ /* 0x042fe200078208ff */
[----:B------:R-:W-:Y:S01]  /*0bb0*/  @!P3 IMAD.WIDE.U32 R14, R9, R22, R14 ;  /* 0x00000016090eb225 */ /* 0x000fe200078e000e */
[----:B------:R-:W-:Y:S02]  /*0bc0*/  CS2R R46, SRZ ;  /* 0x00000000002e7805 */ /* 0x000fe4000001ff00 */
[----:B------:R-:W-:-:S02]  /*0bd0*/  @!P5 LEA.HI.X R21, R16, R21, R27, 0x1, P1 ;  /* 0x000000151015d211 */ /* 0x000fc400008f0c1b */
[----:B------:R-:W-:-:S03]  /*0be0*/  @!P3 IADD3 R15, R15, R23, RZ ;  /* 0x000000170f0fb210 */ /* 0x000fc60007ffe0ff */
[----:B------:R1:W4:Y:S01]  /*0bf0*/  @!P5 LDG.E R46, desc[UR8][R20.64] ;  /* 0x00000008142ed981 */ /* 0x000322000c1e1900 */
[----:B0-----:R-:W-:-:S04]  /*0c00*/  @!P3 LEA R12, P1, R14, R12, 0x1 ;  /* 0x0000000c0e0cb211 */ /* 0x001fc800078208ff */
[----:B------:R-:W-:-:S05]  /*0c10*/  @!P3 LEA.HI.X R13, R14, R13, R15, 0x1, P1 ;  /* 0x0000000d0e0db211 */ /* 0x000fca00008f0c0f */
[----:B------:R0:W4:Y:S01]  /*0c20*/  @!P3 LDG.E R47, desc[UR8][R12.64] ;  /* 0x000000080c2fb981 */ /* 0x000122000c1e1900 */
[----:B------:R-:W-:Y:S02]  /*0c30*/  ISETP.GT.AND P1, PT, R0, 0x21f, PT ;  /* 0x0000021f0000780c */ /* 0x000fe40003f24270 */
[----:B------:R-:W-:Y:S01]  /*0c40*/  ISETP.NE.AND P2, PT, R2, RZ, PT ;  /* 0x000000ff0200720c */ /* 0x000fe20003f45270 */
[--C-:B--2---:R-:W-:Y:S02]  /*0c50*/  HADD2.F32 R19, -RZ, R10.reuse.H1_H1 ;  /* 0x3000000aff137230 */ /* 0x104fe40000004100 */
[----:B------:R-:W-:-:S03]  /*0c60*/  HADD2.F32 R16, -RZ, R10.H0_H0 ;  /* 0x2000000aff107230 */ /* 0x000fc60000004100 */
[----:B-1----:R-:W-:Y:S01]  /*0c70*/  FMUL.FTZ R21, R19, R19 ;  /* 0x0000001313157220 */ /* 0x002fe20000410000 */
[--C-:B0-----:R-:W-:Y:S02]  /*0c80*/  HADD2.F32 R13, -RZ, R28.reuse.H1_H1 ;  /* 0x3000001cff0d7230 */ /* 0x101fe40000004100 */
[----:B------:R-:W-:Y:S02]  /*0c90*/  HADD2.F32 R12, -RZ, R28.H0_H0 ;  /* 0x2000001cff0c7230 */ /* 0x000fe40000004100 */
[--C-:B-----5:R-:W-:Y:S02]  /*0ca0*/  HADD2.F32 R15, -RZ, R30.reuse.H1_H1 ;  /* 0x3000001eff0f7230 */ /* 0x120fe40000004100 */
[----:B------:R-:W-:-:S03]  /*0cb0*/  HADD2.F32 R14, -RZ, R30.H0_H0 ;  /* 0x2000001eff0e7230 */ /* 0x000fc60000004100 */
[----:B------:R-:W-:Y:S02]  /*0cc0*/  FMUL.FTZ R17, R15, R15 ;  /* 0x0000000f0f117220 */ /* 0x000fe40000410000 */
[C---:B------:R-:W-:Y:S02]  /*0cd0*/  FADD.FTZ R15, R14.reuse, R15 ;  /* 0x0000000f0e0f7221 */ /* 0x040fe40000010000 */
[----:B------:R-:W-:Y:S01]  /*0ce0*/  FFMA.FTZ R17, R14, R14, R17 ;  /* 0x0000000e0e117223 */ /* 0x000fe20000010011 */
[C---:B------:R-:W-:Y:S01]  /*0cf0*/  FADD.FTZ R14, R16.reuse, R19 ;  /* 0x00000013100e7221 */ /* 0x040fe20000010000 */
[----:B------:R-:W-:Y:S01]  /*0d00*/  FADD.FTZ R15, RZ, R15 ;  /* 0x0000000fff0f7221 */ /* 0x000fe20000010000 */
[----:B------:R-:W-:Y:S01]  /*0d10*/  FFMA.FTZ R16, R16, R16, R21 ;  /* 0x0000001010107223 */ /* 0x000fe20000010015 */
[----:B------:R-:W-:Y:S01]  /*0d20*/  FADD.FTZ R17, RZ, R17 ;  /* 0x00000011ff117221 */ /* 0x000fe20000010000 */
[--C-:B------:R-:W-:Y:S02]  /*0d30*/  HADD2.F32 R18, -RZ, R42.reuse.H1_H1 ;  /* 0x3000002aff127230 */ /* 0x100fe40000004100 */
[----:B------:R-:W-:Y:S01]  /*0d40*/  FADD.FTZ R14, R15, R14 ;  /* 0x0000000e0f0e7221 */ /* 0x000fe20000010000 */
[----:B------:R-:W-:Y:S01]  /*0d50*/  FMUL.FTZ R15, R13, R13 ;  /* 0x0000000d0d0f7220 */ /* 0x000fe20000410000 */
[----:B------:R-:W-:Y:S01]  /*0d60*/  FADD.FTZ R16, R17, R16 ;  /* 0x0000001011107221 */ /* 0x000fe20000010000 */
[----:B------:R-:W-:Y:S01]  /*0d70*/  FADD.FTZ R13, R12, R13 ;  /* 0x0000000d0c0d7221 */ /* 0x000fe20000010000 */
[----:B------:R-:W-:-:S02]  /*0d80*/  HADD2.F32 R17, -RZ, R42.H0_H0 ;  /* 0x2000002aff117230 */ /* 0x000fc40000004100 */
[----:B------:R-:W-:Y:S01]  /*0d90*/  FFMA.FTZ R15, R12, R12, R15 ;  /* 0x0000000c0c0f7223 */ /* 0x000fe2000001000f */
[--C-:B---3--:R-:W-:Y:S02]  /*0da0*/  HADD2.F32 R19, -RZ, R43.reuse.H1_H1 ;  /* 0x3000002bff137230 */ /* 0x108fe40000004100 */
[----:B------:R-:W-:Y:S01]  /*0db0*/  FMUL.FTZ R12, R18, R18 ;  /* 0x00000012120c7220 */ /* 0x000fe20000410000 */
[----:B------:R-:W-:Y:S01]  /*0dc0*/  FADD.FTZ R13, R14, R13 ;  /* 0x0000000d0e0d7221 */ /* 0x000fe20000010000 */
[C---:B------:R-:W-:Y:S01]  /*0dd0*/  FADD.FTZ R18, R17.reuse, R18 ;  /* 0x0000001211127221 */ /* 0x040fe20000010000 */
[----:B------:R-:W-:Y:S02]  /*0de0*/  HADD2.F32 R14, -RZ, R43.H0_H0 ;  /* 0x2000002bff0e7230 */ /* 0x000fe40000004100 */
[----:B------:R-:W-:Y:S01]  /*0df0*/  FFMA.FTZ R12, R17, R17, R12 ;  /* 0x00000011110c7223 */ /* 0x000fe2000001000c */
[----:B------:R-:W-:Y:S01]  /*0e00*/  FADD.FTZ R15, R16, R15 ;  /* 0x0000000f100f7221 */ /* 0x000fe20000010000 */
[----:B------:R-:W-:Y:S01]  /*0e10*/  FMUL.FTZ R17, R19, R19 ;  /* 0x0000001313117220 */ /* 0x000fe20000410000 */
[----:B------:R-:W-:-:S02]  /*0e20*/  FADD.FTZ R16, R14, R19 ;  /* 0x000000130e107221 */ /* 0x000fc40000010000 */
[----:B------:R-:W-:Y:S01]  /*0e30*/  FADD.FTZ R12, R15, R12 ;  /* 0x0000000c0f0c7221 */ /* 0x000fe20000010000 */
[----:B------:R-:W-:Y:S01]  /*0e40*/  FFMA.FTZ R17, R14, R14, R17 ;  /* 0x0000000e0e117223 */ /* 0x000fe20000010011 */
[----:B------:R-:W-:-:S03]  /*0e50*/  FADD.FTZ R13, R13, R18 ;  /* 0x000000120d0d7221 */ /* 0x000fc60000010000 */
[----:B------:R-:W-:Y:S01]  /*0e60*/  FADD.FTZ R12, R12, R17 ;  /* 0x000000110c0c7221 */ /* 0x000fe20000010000 */
[--C-:B----4-:R-:W-:Y:S02]  /*0e70*/  HADD2.F32 R21, -RZ, R45.reuse.H1_H1 ;  /* 0x3000002dff157230 */ /* 0x110fe40000004100 */
[----:B------:R-:W-:-:S03]  /*0e80*/  HADD2.F32 R14, -RZ, R45.H0_H0 ;  /* 0x2000002dff0e7230 */ /* 0x000fc60000004100 */
[----:B------:R-:W-:Y:S01]  /*0e90*/  FMUL.FTZ R15, R21, R21 ;  /* 0x00000015150f7220 */ /* 0x000fe20000410000 */
[----:B------:R-:W-:Y:S01]  /*0ea0*/  FADD.FTZ R13, R13, R16 ;  /* 0x000000100d0d7221 */ /* 0x000fe20000010000 */
[C---:B------:R-:W-:Y:S01]  /*0eb0*/  FADD.FTZ R16, R14.reuse, R21 ;  /* 0x000000150e107221 */ /* 0x040fe20000010000 */
[--C-:B------:R-:W-:Y:S02]  /*0ec0*/  HADD2.F32 R17, -RZ, R46.reuse.H1_H1 ;  /* 0x3000002eff117230 */ /* 0x100fe40000004100 */
[----:B------:R-:W-:Y:S01]  /*0ed0*/  FFMA.FTZ R15, R14, R14, R15 ;  /* 0x0000000e0e0f7223 */ /* 0x000fe2000001000f */
[----:B------:R-:W-:Y:S02]  /*0ee0*/  HADD2.F32 R14, -RZ, R46.H0_H0 ;  /* 0x2000002eff0e7230 */ /* 0x000fe40000004100 */
[----:B------:R-:W-:Y:S01]  /*0ef0*/  FMUL.FTZ R19, R17, R17 ;  /* 0x0000001111137220 */ /* 0x000fe20000410000 */
[----:B------:R-:W-:Y:S01]  /*0f00*/  FADD.FTZ R12, R12, R15 ;  /* 0x0000000f0c0c7221 */ /* 0x000fe20000010000 */
[----:B------:R-:W-:Y:S01]  /*0f10*/  FADD.FTZ R13, R13, R16 ;  /* 0x000000100d0d7221 */ /* 0x000fe20000010000 */
[C---:B------:R-:W-:Y:S01]  /*0f20*/  FADD.FTZ R16, R14.reuse, R17 ;  /* 0x000000110e107221 */ /* 0x040fe20000010000 */
[----:B------:R-:W-:Y:S01]  /*0f30*/  FFMA.FTZ R19, R14, R14, R19 ;  /* 0x0000000e0e137223 */ /* 0x000fe20000010013 */
[----:B------:R-:W-:Y:S01]  /*0f40*/  MOV R21, 0xffffffe0 ;  /* 0xffffffe000157802 */ /* 0x000fe20000000f00 */
[----:B------:R-:W-:-:S02]  /*0f50*/  HADD2.F32 R15, -RZ, R47.H1_H1 ;  /* 0x3000002fff0f7230 */ /* 0x000fc40000004100 */
[----:B------:R-:W-:Y:S02]  /*0f60*/  HADD2.F32 R14, -RZ, R47.H0_H0 ;  /* 0x2000002fff0e7230 */ /* 0x000fe40000004100 */
[----:B------:R-:W-:Y:S01]  /*0f70*/  FADD.FTZ R13, R13, R16 ;  /* 0x000000100d0d7221 */ /* 0x000fe20000010000 */
[----:B------:R-:W-:Y:S01]  /*0f80*/  FMUL.FTZ R17, R15, R15 ;  /* 0x0000000f0f117220 */ /* 0x000fe20000410000 */
[----:B------:R-:W-:Y:S02]  /*0f90*/  IMAD R18, R36, R21, 0x22f ;  /* 0x0000022f24127424 */ /* 0x000fe400078e0215 */
[----:B------:R-:W-:Y:S01]  /*0fa0*/  FADD.FTZ R16, R14, R15 ;  /* 0x0000000f0e107221 */ /* 0x000fe20000010000 */
[----:B------:R-:W-:Y:S01]  /*0fb0*/  FADD.FTZ R12, R12, R19 ;  /* 0x000000130c0c7221 */ /* 0x000fe20000010000 */
[----:B------:R-:W-:Y:S02]  /*0fc0*/  FFMA.FTZ R17, R14, R14, R17 ;  /* 0x0000000e0e117223 */ /* 0x000fe40000010011 */
        /* <DEDUP_REMOVED lines=46> */
[----:B------:R-:W1:Y:S04]  /*12b0*/  LDS.128 R24, [UR5+0x20] ;  /* 0x00002005ff187984 */ /* 0x000e680008000c00 */
[----:B0-----:R-:W0:Y:S04]  /*12c0*/  LDS.128 R16, [UR5+0x30] ;  /* 0x00003005ff107984 */ /* 0x001e280008000c00 */
[----:B------:R-:W2:Y:S01]  /*12d0*/  LDS.128 R20, [UR5+0x40] ;  /* 0x00004005ff147984 */ /* 0x000ea20008000c00 */
[----:B-1----:R-:W-:Y:S01]  /*12e0*/  FADD.FTZ R15, R12, R24 ;  /* 0x000000180c0f7221 */ /* 0x002fe20000010000 */
[----:B------:R-:W-:-:S03]  /*12f0*/  FADD.FTZ R24, R13, R25 ;  /* 0x000000190d187221 */ /* 0x000fc60000010000 */
[----:B------:R-:W-:Y:S01]  /*1300*/  FADD.FTZ R25, R15, R26 ;  /* 0x0000001a0f197221 */ /* 0x000fe20000010000 */
[----:B------:R-:W-:Y:S01]  /*1310*/  FADD.FTZ R24, R24, R27 ;  /* 0x0000001b18187221 */ /* 0x000fe20000010000 */
[----:B------:R-:W1:Y:S02]  /*1320*/  LDS.128 R12, [UR5+0x50] ;  /* 0x00005005ff0c7984 */ /* 0x000e640008000c00 */
[----:B0-----:R-:W-:Y:S01]  /*1330*/  FADD.FTZ R53, R25, R16 ;  /* 0x0000001019357221 */ /* 0x001fe20000010000 */
[----:B------:R-:W-:Y:S02]  /*1340*/  FADD.FTZ R16, R24, R17 ;  /* 0x0000001118107221 */ /* 0x000fe40000010000 */
[----:B------:R-:W0:Y:S01]  /*1350*/  LDS.128 R24, [UR5+0x60] ;  /* 0x00006005ff187984 */ /* 0x000e220008000c00 */
[----:B------:R-:W-:Y:S01]  /*1360*/  FADD.FTZ R53, R53, R18 ;  /* 0x0000001235357221 */ /* 0x000fe20000010000 */
[----:B------:R-:W-:-:S03]  /*1370*/  FADD.FTZ R16, R16, R19 ;  /* 0x0000001310107221 */ /* 0x000fc60000010000 */
[----:B--2---:R-:W-:Y:S01]  /*1380*/  FADD.FTZ R53, R53, R20 ;  /* 0x0000001435357221 */ /* 0x004fe20000010000 */
[----:B------:R-:W-:-:S03]  /*1390*/  FADD.FTZ R16, R16, R21 ;  /* 0x0000001510107221 */ /* 0x000fc60000010000 */
[----:B------:R-:W-:Y:S01]  /*13a0*/  FADD.FTZ R53, R53, R22 ;  /* 0x0000001635357221 */ /* 0x000fe20000010000 */
[----:B------:R-:W-:Y:S02]  /*13b0*/  FADD.FTZ R20, R16, R23 ;  /* 0x0000001710147221 */ /* 0x000fe40000010000 */
[----:B------:R-:W2:Y:S01]  /*13c0*/  LDS.128 R16, [UR5+0x70] ;  /* 0x00007005ff107984 */ /* 0x000ea20008000c00 */
[----:B-1----:R-:W-:Y:S01]  /*13d0*/  FADD.FTZ R53, R53, R12 ;  /* 0x0000000c35357221 */ /* 0x002fe20000010000 */
[----:B------:R-:W-:-:S03]  /*13e0*/  FADD.FTZ R20, R20, R13 ;  /* 0x0000000d14147221 */ /* 0x000fc60000010000 */
[----:B------:R-:W-:Y:S01]  /*13f0*/  FADD.FTZ R53, R53, R14 ;  /* 0x0000000e35357221 */ /* 0x000fe20000010000 */
[----:B------:R-:W-:Y:S02]  /*1400*/  FADD.FTZ R20, R20, R15 ;  /* 0x0000000f14147221 */ /* 0x000fe40000010000 */
[----:B------:R-:W1:Y:S01]  /*1410*/  LDS.128 R12, [UR5+0x80] ;  /* 0x00008005ff0c7984 */ /* 0x000e620008000c00 */
[----:B0-----:R-:W-:Y:S01]  /*1420*/  FADD.FTZ R53, R53, R24 ;  /* 0x0000001835357221 */ /* 0x001fe20000010000 */
[----:B------:R-:W-:Y:S02]  /*1430*/  FADD.FTZ R24, R20, R25 ;  /* 0x0000001914187221 */ /* 0x000fe40000010000 */
[----:B------:R-:W0:Y:S01]  /*1440*/  LDS.128 R20, [UR5+0x90] ;  /* 0x00009005ff147984 */ /* 0x000e220008000c00 */
[----:B------:R-:W-:Y:S01]  /*1450*/  FADD.FTZ R53, R53, R26 ;  /* 0x0000001a35357221 */ /* 0x000fe20000010000 */
[----:B------:R-:W-:Y:S02]  /*1460*/  FADD.FTZ R26, R24, R27 ;  /* 0x0000001b181a7221 */ /* 0x000fe40000010000 */
[----:B------:R-:W3:Y:S01]  /*1470*/  LDS.64 R24, [UR5+0xa0] ;  /* 0x0000a005ff187984 */ /* 0x000ee20008000a00 */
        /* <DEDUP_REMOVED lines=12> */
[----:B---3--:R-:W-:Y:S01]  /*1540*/  FADD.FTZ R12, R53, R24 ;  /* 0x00000018350c7221 */ /* 0x008fe20000010000 */
[----:B------:R-:W-:-:S07]  /*1550*/  FADD.FTZ R13, R26, R25 ;  /* 0x000000191a0d7221 */ /* 0x000fce0000010000 */
.L_x_3793:
[----:B------:R-:W-:Y:S05]  /*1560*/  BSYNC B0 ;  /* 0x0000000000007941 */ /* 0x000fea0003800000 */
.L_x_3792:
[----:B------:R-:W1:Y:S02]  /*1570*/  LDC R23, c[0x0][0xc] ;  /* 0x00000300ff177b82 */ /* 0x000e640000000800 */
[----:B-1----:R-:W-:-:S13]  /*1580*/  ISETP.GE.U32.AND P1, PT, R23, 0x2, PT ;  /* 0x000000021700780c */ /* 0x002fda0003f26070 */
[----:B------:R-:W-:Y:S05]  /*1590*/  @!P1 BRA `(.L_x_3794) ;  /* 0x0000000800789947 */ /* 0x000fea0003800000 */
[----:B------:R-:W-:Y:S05]  /*15a0*/  @P3 BRA `(.L_x_3795) ;  /* 0x00000000007c3947 */ /* 0x000fea0003800000 */
[----:B------:R-:W1:Y:S01]  /*15b0*/  LDC R20, c[0x0][0x10] ;  /* 0x00000400ff147b82 */ /* 0x000e620000000800 */
[----:B------:R-:W2:Y:S01]  /*15c0*/  S2R R21, SR_CTAID.Y ;  /* 0x0000000000157919 */ /* 0x000ea20000002600 */
[C---:B------:R-:W-:Y:S02]  /*15d0*/  LOP3.LUT R25, R4.reuse, 0x1, RZ, 0xc0, !PT ;  /* 0x0000000104197812 */ /* 0x040fe400078ec0ff */
[----:B------:R-:W-:Y:S02]  /*15e0*/  LOP3.LUT P1, RZ, R4, 0x2, RZ, 0xc0, !PT ;  /* 0x0000000204ff7812 */ /* 0x000fe4000782c0ff */
[----:B------:R-:W-:Y:S02]  /*15f0*/  MOV R27, 0x1 ;  /* 0x00000001001b7802 */ /* 0x000fe40000000f00 */
[----:B0-----:R-:W0:Y:S02]  /*1600*/  LDC.64 R16, c[0x0][0x248] ;  /* 0x00009200ff107b82 */ /* 0x001e240000000a00 */
[----:B------:R-:W-:-:S06]  /*1610*/  SEL R27, R27, 0xffffffff, !P1 ;  /* 0xffffffff1b1b7807 */ /* 0x000fcc0004800000 */
[----:B------:R-:W3:Y:S01]  /*1620*/  LDC.64 R14, c[0x0][0x240] ;  /* 0x00009000ff0e7b82 */ /* 0x000ee20000000a00 */
[----:B-1----:R-:W-:-:S04]  /*1630*/  IMAD R18, R25, R20, RZ ;  /* 0x0000001419127224 */ /* 0x002fc800078e02ff */
[----:B------:R-:W-:-:S05]  /*1640*/  IMAD R19, R18, R23, RZ ;  /* 0x0000001712137224 */ /* 0x000fca00078e02ff */
[----:B------:R-:W-:Y:S02]  /*1650*/  SHF.L.U32 R19, R19, 0x1, RZ ;  /* 0x0000000113137819 */ /* 0x000fe400000006ff */
[----:B--2---:R-:W-:-:S03]  /*1660*/  IADD3 R53, R18, R21, RZ ;  /* 0x0000001512357210 */ /* 0x004fc60007ffe0ff */
[----:B0-----:R-:W-:-:S04]  /*1670*/  IMAD.WIDE R16, R19, 0x4, R16 ;  /* 0x0000000413107825 */ /* 0x001fc800078e0210 */
[----:B------:R-:W-:-:S04]  /*1680*/  IMAD R19, R20, UR7, R21 ;  /* 0x0000000714137c24 */ /* 0x000fc8000f8e0215 */
[----:B------:R-:W-:-:S04]  /*1690*/  IMAD.WIDE.U32 R18, R19, 0x8, R16 ;  /* 0x0000000813127825 */ /* 0x000fc800078e0010 */
[----:B---3--:R-:W-:Y:S01]  /*16a0*/  IMAD.WIDE.U32 R16, R53, 0x4, R14 ;  /* 0x0000000435107825 */ /* 0x008fe200078e000e */
[----:B------:R-:W-:Y:S01]  /*16b0*/  SEL R53, R23, RZ, !P1 ;  /* 0x000000ff17357207 */ /* 0x000fe20004800000 */
[----:B------:R1:W-:Y:S03]  /*16c0*/  STG.E.64 desc[UR8][R18.64], R12 ;  /* 0x0000000c12007986 */ /* 0x0003e6000c101b08 */
[----:B------:R-:W-:Y:S01]  /*16d0*/  ISETP.NE.AND P1, PT, R53, -0x1, PT ;  /* 0xffffffff3500780c */ /* 0x000fe20003f25270 */
[----:B------:R-:W-:Y:S06]  /*16e0*/  MEMBAR.ALL.GPU ;  /* 0x0000000000007992 */ /* 0x000fec000000a000 */
[----:B------:R-:W-:-:S00]  /*16f0*/  ERRBAR ;  /* 0x00000000000079ab */ /* 0x000fc00000000000 */
[----:B------:R-:W-:Y:S06]  /*1700*/  CGAERRBAR ;  /* 0x00000000000075ab */ /* 0x000fec0000000000 */
[----:B------:R1:W-:Y:S01]  /*1710*/  REDG.E.ADD.S32.STRONG.GPU desc[UR8][R16.64], R27 ;  /* 0x0000001b1000798e */ /* 0x0003e2000c10e388 */
[----:B------:R-:W-:Y:S05]  /*1720*/  @!P1 BRA `(.L_x_3795) ;  /* 0x00000000001c9947 */ /* 0x000fea0003800000 */
[----:B------:R-:W-:-:S04]  /*1730*/  IMAD R21, R25, R20, R21 ;  /* 0x0000001419157224 */ /* 0x000fc800078e0215 */
[----:B------:R-:W-:-:S07]  /*1740*/  IMAD.WIDE.U32 R14, R21, 0x4, R14 ;  /* 0x00000004150e7825 */ /* 0x000fce00078e000e */
.L_x_3796:
[----:B-1----:R-:W2:Y:S04]  /*1750*/  LDG.E.STRONG.GPU R16, desc[UR8][R14.64] ;  /* 0x000000080e107981 */ /* 0x002ea8000c1ef900 */
[----:B--2---:R-:W-:Y:S01]  /*1760*/  CCTL.IVALL ;  /* 0x00000000ff00798f */ /* 0x004fe20002000000 */
[----:B------:R-:W-:Y:S05]  /*1770*/  YIELD ;  /* 0x0000000000007946 */ /* 0x000fea0003800000 */
[----:B------:R-:W-:-:S13]  /*1780*/  ISETP.NE.AND P1, PT, R16, R53, PT ;  /* 0x000000351000720c */ /* 0x000fda0003f25270 */
[----:B------:R-:W-:Y:S05]  /*1790*/  @P1 BRA `(.L_x_3796) ;  /* 0xfffffffc00ec1947 */ /* 0x000fea000383ffff */
.L_x_3795:
        /* <DEDUP_REMOVED lines=10> */
[----:B------:R-:W-:-:S07]  /*1840*/  IADD3 R24, -R24, R23, RZ ;  /* 0x0000001718187210 */ /* 0x000fce0007ffe1ff */
.L_x_3798:
[C---:B-1----:R-:W-:Y:S02]  /*1850*/  IADD3 R19, R22.reuse, 0x1, RZ ;  /* 0x0000000116137810 */ /* 0x042fe40007ffe0ff */
[C---:B------:R-:W-:Y:S02]  /*1860*/  ISETP.EQ.OR P1, PT, R22.reuse, UR7, P3 ;  /* 0x0000000716007c0c */ /* 0x040fe40009f22670 */
[----:B------:R-:W-:Y:S02]  /*1870*/  ISETP.EQ.OR P2, PT, R19, UR7, P3 ;  /* 0x0000000713007c0c */ /* 0x000fe40009f42670 */
[----:B------:R-:W-:-:S04]  /*1880*/  IADD3 R25, R22, 0x2, RZ ;  /* 0x0000000216197810 */ /* 0x000fc80007ffe0ff */
[----:B------:R-:W-:-:S05]  /*1890*/  ISETP.EQ.OR P4, PT, R25, UR7, P3 ;  /* 0x0000000719007c0c */ /* 0x000fca0009f82670 */
[----:B------:R-:W1:Y:S01]  /*18a0*/  @!P1 LDC R16, c[0x0][0x10] ;  /* 0x00000400ff109b82 */ /* 0x000e620000000800 */
[----:B------:R-:W2:Y:S01]  /*18b0*/  @!P1 S2R R53, SR_CTAID.Y ;  /* 0x0000000000359919 */ /* 0x000ea20000002600 */
[C---:B0-----:R-:W-:Y:S02]  /*18c0*/  @!P1 LOP3.LUT R17, R4.reuse, 0x1, RZ, 0xc0, !PT ;  /* 0x0000000104119812 */ /* 0x041fe400078ec0ff */
[----:B------:R-:W-:Y:S01]  /*18d0*/  @!P2 LOP3.LUT R21, R4, 0x1, RZ, 0xc0, !PT ;  /* 0x000000010415a812 */ /* 0x000fe200078ec0ff */
[----:B------:R-:W0:Y:S03]  /*18e0*/  @!P2 S2R R14, SR_CTAID.Y ;  /* 0x00000000000ea919 */ /* 0x000e260000002600 */
[----:B------:R-:W0:Y:S08]  /*18f0*/  @!P2 LDC R18, c[0x0][0x10] ;  /* 0x00000400ff12ab82 */ /* 0x000e300000000800 */
[----:B------:R-:W3:Y:S01]  /*1900*/  @!P2 LDC.64 R26, c[0x0][0x248] ;  /* 0x00009200ff1aab82 */ /* 0x000ee20000000a00 */
[----:B-1----:R-:W-:-:S02]  /*1910*/  @!P1 IMAD R20, R16, R17, RZ ;  /* 0x0000001110149224 */ /* 0x002fc400078e02ff */
[----:B------:R-:W1:Y:S02]  /*1920*/  @!P4 S2R R17, SR_CTAID.Y ;  /* 0x000000000011c919 */ /* 0x000e640000002600 */
[----:B------:R-:W-:Y:S02]  /*1930*/  @!P1 IMAD R20, R20, R23, RZ ;  /* 0x0000001714149224 */ /* 0x000fe400078e02ff */
[----:B--2---:R-:W-:Y:S02]  /*1940*/  @!P1 IMAD R53, R16, R22, R53 ;  /* 0x0000001610359224 */ /* 0x004fe400078e0235 */
[----:B------:R-:W1:Y:S01]  /*1950*/  @!P4 LDC R16, c[0x0][0x10] ;  /* 0x00000400ff10cb82 */ /* 0x000e620000000800 */
[----:B0-----:R-:W-:Y:S02]  /*1960*/  @!P2 IMAD R19, R19, R18, R14 ;  /* 0x000000121313a224 */ /* 0x001fe400078e020e */
[----:B------:R-:W-:Y:S01]  /*1970*/  @!P2 IMAD R18, R18, R21, RZ ;  /* 0x000000151212a224 */ /* 0x000fe200078e02ff */
[----:B------:R-:W-:-:S04]  /*1980*/  @!P1 SHF.L.U32 R21, R20, 0x1, RZ ;  /* 0x0000000114159819 */ /* 0x000fc800000006ff */
[----:B------:R-:W0:Y:S01]  /*1990*/  @!P1 LDC.64 R14, c[0x0][0x248] ;  /* 0x00009200ff0e9b82 */ /* 0x000e220000000a00 */
[----:B------:R-:W-:-:S05]  /*19a0*/  @!P2 IMAD R18, R18, R23, RZ ;  /* 0x000000171212a224 */ /* 0x000fca00078e02ff */
[----:B------:R-:W-:-:S05]  /*19b0*/  @!P2 SHF.L.U32 R18, R18, 0x1, RZ ;  /* 0x000000011212a819 */ /* 0x000fca00000006ff */
[----:B---3--:R-:W-:-:S04]  /*19c0*/  @!P2 IMAD.WIDE R26, R18, 0x4, R26 ;  /* 0x00000004121aa825 */ /* 0x008fc800078e021a */
[----:B-1----:R-:W-:Y:S02]  /*19d0*/  @!P4 IMAD R25, R25, R16, R17 ;  /* 0x000000101919c224 */ /* 0x002fe400078e0211 */
[----:B------:R-:W-:Y:S01]  /*19e0*/  @!P2 IMAD.WIDE.U32 R26, R19, 0x8, R26 ;  /* 0x00000008131aa825 */ /* 0x000fe200078e001a */
[----:B------:R-:W-:-:S03]  /*19f0*/  @!P4 LOP3.LUT R19, R4, 0x1, RZ, 0xc0, !PT ;  /* 0x000000010413c812 */ /* 0x000fc600078ec0ff */
[----:B0-----:R-:W-:Y:S01]  /*1a00*/  @!P1 IMAD.WIDE R14, R21, 0x4, R14 ;  /* 0x00000004150e9825 */ /* 0x001fe200078e020e */
[----:B------:R-:W-:-:S03]  /*1a10*/  IADD3 R21, R22, 0x3, RZ ;  /* 0x0000000316157810 */ /* 0x000fc60007ffe0ff */
[----:B------:R-:W-:Y:S01]  /*1a20*/  @!P4 IMAD R20, R16, R19, RZ ;  /* 0x000000131014c224 */ /* 0x000fe200078e02ff */
[----:B------:R-:W-:Y:S01]  /*1a30*/  ISETP.EQ.OR P5, PT, R21, UR7, P3 ;  /* 0x0000000715007c0c */ /* 0x000fe20009fa2670 */
[----:B------:R-:W0:Y:S01]  /*1a40*/  @!P4 LDC.64 R16, c[0x0][0x248] ;  /* 0x00009200ff10cb82 */ /* 0x000e220000000a00 */
[----:B------:R-:W-:-:S04]  /*1a50*/  @!P1 IMAD.WIDE.U32 R14, R53, 0x8, R14 ;  /* 0x00000008350e9825 */ /* 0x000fc800078e000e */
[----:B------:R-:W-:Y:S02]  /*1a60*/  @!P4 IMAD R20, R20, R23, RZ ;  /* 0x000000171414c224 */ /* 0x000fe400078e02ff */
[----:B------:R-:W2:Y:S03]  /*1a70*/  @!P1 LDG.E.64 R14, desc[UR8][R14.64] ;  /* 0x000000080e0e9981 */ /* 0x000ea6000c1e1b00 */
[----:B------:R-:W-:Y:S02]  /*1a80*/  @!P4 SHF.L.U32 R53, R20, 0x1, RZ ;  /* 0x000000011435c819 */ /* 0x000fe400000006ff */
[----:B------:R-:W1:Y:S01]  /*1a90*/  @!P5 S2R R19, SR_CTAID.Y ;  /* 0x000000000013d919 */ /* 0x000e620000002600 */
[----:B------:R-:W3:Y:S02]  /*1aa0*/  @!P5 LDC R18, c[0x0][0x10] ;  /* 0x00000400ff12db82 */ /* 0x000ee40000000800 */
[----:B0-----:R-:W-:Y:S01]  /*1ab0*/  @!P4 IMAD.WIDE R16, R53, 0x4, R16 ;  /* 0x000000043510c825 */ /* 0x001fe200078e0210 */
[----:B------:R-:W-:-:S05]  /*1ac0*/  @!P5 LOP3.LUT R53, R4, 0x1, RZ, 0xc0, !PT ;  /* 0x000000010435d812 */ /* 0x000fca00078ec0ff */
[----:B---3--:R-:W-:-:S04]  /*1ad0*/  @!P5 IMAD R20, R18, R53, RZ ;  /* 0x000000351214d224 */ /* 0x008fc800078e02ff */
[----:B------:R-:W-:Y:S02]  /*1ae0*/  @!P5 IMAD R20, R20, R23, RZ ;  /* 0x000000171414d224 */ /* 0x000fe400078e02ff */
[----:B-1----:R-:W-:Y:S02]  /*1af0*/  @!P5 IMAD R21, R21, R18, R19 ;  /* 0x000000121515d224 */ /* 0x002fe400078e0213 */
[----:B------:R-:W0:Y:S01]  /*1b00*/  @!P5 LDC.64 R18, c[0x0][0x248] ;  /* 0x00009200ff12db82 */ /* 0x000e220000000a00 */
        /* <DEDUP_REMOVED lines=19> */
.L_x_3797:
[----:B-1----:R-:W-:-:S13]  /*1c40*/  LOP3.LUT P1, R18, R23, 0x3, RZ, 0xc0, !PT ;  /* 0x0000000317127812 */ /* 0x002fda000782c0ff */
[----:B------:R-:W-:Y:S05]  /*1c50*/  @!P1 BRA `(.L_x_3794) ;  /* 0x0000000000c89947 */ /* 0x000fea0003800000 */
[----:B------:R-:W-:Y:S01]  /*1c60*/  ISETP.EQ.OR P1, PT, R22, UR7, P3 ;  /* 0x0000000716007c0c */ /* 0x000fe20009f22670 */
[----:B------:R-:W-:Y:S01]  /*1c70*/  BSSY B0, `(.L_x_3799) ;  /* 0x0000010000007945 */ /* 0x000fe20003800000 */
[----:B------:R-:W-:-:S11]  /*1c80*/  ISETP.NE.AND P2, PT, R18, 0x1, PT ;  /* 0x000000011200780c */ /* 0x000fd60003f45270 */
[----:B------:R-:W-:Y:S05]  /*1c90*/  @P1 BRA `(.L_x_3800) ;  /* 0x0000000000341947 */ /* 0x000fea0003800000 */
[----:B------:R-:W1:Y:S01]  /*1ca0*/  S2R R19, SR_CTAID.Y ;  /* 0x0000000000137919 */ /* 0x000e620000002600 */
[----:B------:R-:W2:Y:S01]  /*1cb0*/  LDC.64 R14, c[0x0][0x248] ;  /* 0x00009200ff0e7b82 */ /* 0x000ea20000000a00 */
[----:B------:R-:W-:Y:S01]  /*1cc0*/  LOP3.LUT R16, R4, 0x1, RZ, 0xc0, !PT ;  /* 0x0000000104107812 */ /* 0x000fe200078ec0ff */
[----:B------:R-:W-:-:S04]  /*1cd0*/  ULDC UR5, c[0x0][0x10] ;  /* 0x0000040000057ab9 */ /* 0x000fc80000000800 */
[----:B------:R-:W-:-:S04]  /*1ce0*/  IMAD R16, R16, UR5, RZ ;  /* 0x0000000510107c24 */ /* 0x000fc8000f8e02ff */
[----:B------:R-:W-:-:S05]  /*1cf0*/  IMAD R16, R16, R23, RZ ;  /* 0x0000001710107224 */ /* 0x000fca00078e02ff */
[----:B0-----:R-:W-:-:S05]  /*1d00*/  SHF.L.U32 R17, R16, 0x1, RZ ;  /* 0x0000000110117819 */ /* 0x001fca00000006ff */
[----:B--2---:R-:W-:-:S04]  /*1d10*/  IMAD.WIDE R14, R17, 0x4, R14 ;  /* 0x00000004110e7825 */ /* 0x004fc800078e020e */
[----:B-1----:R-:W-:-:S04]  /*1d20*/  IMAD R17, R22, UR5, R19 ;  /* 0x0000000516117c24 */ /* 0x002fc8000f8e0213 */
[----:B------:R-:W-:-:S06]  /*1d30*/  IMAD.WIDE.U32 R14, R17, 0x8, R14 ;  /* 0x00000008110e7825 */ /* 0x000fcc00078e000e */
[----:B------:R-:W2:Y:S02]  /*1d40*/  LDG.E.64 R14, desc[UR8][R14.64] ;  /* 0x000000080e0e7981 */ /* 0x000ea4000c1e1b00 */
[----:B--2---:R-:W-:Y:S01]  /*1d50*/  FADD.FTZ R12, R12, R14 ;  /* 0x0000000e0c0c7221 */ /* 0x004fe20000010000 */
[----:B------:R-:W-:-:S07]  /*1d60*/  FADD.FTZ R13, R13, R15 ;  /* 0x0000000f0d0d7221 */ /* 0x000fce0000010000 */
.L_x_3800:
[----:B------:R-:W-:Y:S05]  /*1d70*/  BSYNC B0 ;  /* 0x0000000000007941 */ /* 0x000fea0003800000 */
.L_x_3799:
        /* <DEDUP_REMOVED lines=8> */
[----:B------:R-:W-:-:S04]  /*1e00*/  @!P2 LOP3.LUT R15, R4, 0x1, RZ, 0xc0, !PT ;  /* 0x00000001040fa812 */ /* 0x000fc800078ec0ff */
[----:B------:R-:W3:Y:S01]  /*1e10*/  @!P1 S2R R21, SR_CTAID.Y ;  /* 0x0000000000159919 */ /* 0x000ee20000002600 */
[----:B------:R-:W-:Y:S01]  /*1e20*/  @!P1 LOP3.LUT R19, R4, 0x1, RZ, 0xc0, !PT ;  /* 0x0000000104139812 */ /* 0x000fe200078ec0ff */
[----:B------:R-:W4:Y:S08]  /*1e30*/  @!P1 LDC R20, c[0x0][0x10] ;  /* 0x00000400ff149b82 */ /* 0x000f300000000800 */
[----:B0-----:R-:W0:Y:S01]  /*1e40*/  @!P2 LDC.64 R16, c[0x0][0x248] ;  /* 0x00009200ff10ab82 */ /* 0x001e220000000a00 */
[----:B-1----:R-:W-:-:S07]  /*1e50*/  @!P2 IMAD R18, R26, R15, RZ ;  /* 0x0000000f1a12a224 */ /* 0x002fce00078e02ff */
[----:B------:R-:W1:Y:S01]  /*1e60*/  @!P1 LDC.64 R14, c[0x0][0x248] ;  /* 0x00009200ff0e9b82 */ /* 0x000e620000000a00 */
[----:B------:R-:W-:Y:S02]  /*1e70*/  @!P2 IMAD R18, R18, R23, RZ ;  /* 0x000000171212a224 */ /* 0x000fe400078e02ff */
[----:B----4-:R-:W-:-:S03]  /*1e80*/  @!P1 IMAD R52, R20, R19, RZ ;  /* 0x0000001314349224 */ /* 0x010fc600078e02ff */
[----:B------:R-:W-:Y:S01]  /*1e90*/  @!P2 SHF.L.U32 R19, R18, 0x1, RZ ;  /* 0x000000011213a819 */ /* 0x000fe200000006ff */
[----:B--2---:R-:W-:Y:S02]  /*1ea0*/  @!P2 IMAD R25, R24, R26, R25 ;  /* 0x0000001a1819a224 */ /* 0x004fe400078e0219 */
[----:B------:R-:W-:Y:S02]  /*1eb0*/  @!P1 IMAD R52, R52, R23, RZ ;  /* 0x0000001734349224 */ /* 0x000fe400078e02ff */
[----:B---3--:R-:W-:Y:S02]  /*1ec0*/  @!P1 IMAD R21, R22, R20, R21 ;  /* 0x0000001416159224 */ /* 0x008fe400078e0215 */
[----:B0-----:R-:W-:Y:S01]  /*1ed0*/  @!P2 IMAD.WIDE R18, R19, 0x4, R16 ;  /* 0x000000041312a825 */ /* 0x001fe200078e0210 */
[----:B------:R-:W-:-:S05]  /*1ee0*/  @!P1 SHF.L.U32 R17, R52, 0x1, RZ ;  /* 0x0000000134119819 */ /* 0x000fca00000006ff */
[----:B-1----:R-:W-:-:S04]  /*1ef0*/  @!P1 IMAD.WIDE R16, R17, 0x4, R14 ;  /* 0x0000000411109825 */ /* 0x002fc800078e020e */
        /* <DEDUP_REMOVED lines=8> */
.L_x_3794:
[----:B------:R-:W-:Y:S01]  /*1f80*/  ULDC.64 UR12, c[0x0][0x218] ;  /* 0x00008600000c7ab9 */ /* 0x000fe20000000a00 */
[----:B------:R-:W-:Y:S01]  /*1f90*/  LOP3.LUT P1, RZ, R0, UR7, RZ, 0xfc, !PT ;  /* 0x0000000700ff7c12 */ /* 0x000fe2000f82fcff */
[----:B------:R-:W2:Y:S01]  /*1fa0*/  S2UR UR6, SR_CgaCtaId ;  /* 0x00000000000679c3 */ /* 0x000ea20000008800 */
[----:B------:R-:W-:Y:S01]  /*1fb0*/  ISETP.EQ.U32.AND P2, PT, RZ, UR12, PT ;  /* 0x0000000cff007c0c */ /* 0x000fe2000bf42070 */
[----:B------:R-:W-:Y:S01]  /*1fc0*/  UMOV UR5, 0x400 ;  /* 0x0000040000057882 */ /* 0x000fe20000000000 */
[----:B-1----:R-:W-:-:S05]  /*1fd0*/  IADD3 R27, R41, R44, RZ ;  /* 0x0000002c291b7210 */ /* 0x002fca0007ffe0ff */
[----:B0-----:R-:W0:Y:S01]  /*1fe0*/  LDC.64 R16, c[0x0][0x228] ;  /* 0x00008a00ff107b82 */ /* 0x001e220000000a00 */
[----:B------:R-:W-:-:S07]  /*1ff0*/  ISETP.EQ.OR.EX P1, PT, RZ, UR13, P1, P2 ;  /* 0x0000000dff007c0c */ /* 0x000fce0008f22720 */
[----:B------:R-:W1:Y:S01]  /*2000*/  LDC.64 R14, c[0x0][0x230] ;  /* 0x00008c00ff0e7b82 */ /* 0x000e620000000a00 */
[----:B------:R-:W-:Y:S01]  /*2010*/  HADD2.F32 R53, -RZ, R42.H0_H0 ;  /* 0x2000002aff357230 */ /* 0x000fe20000004100 */
[----:B------:R-:W-:-:S06]  /*2020*/  ULDC.64 UR14, c[0x0][0x278] ;  /* 0x00009e00000e7ab9 */ /* 0x000fcc0000000a00 */
[----:B------:R-:W3:Y:S01]  /*2030*/  @!P1 LDC.64 R18, c[0x0][0x218] ;  /* 0x00008600ff129b82 */ /* 0x000ee20000000a00 */
[----:B--2---:R-:W-:-:S03]  /*2040*/  ULEA UR5, UR6, UR5, 0x18 ;  /* 0x0000000506057291 */ /* 0x004fc6000f8ec03f */
[----:B------:R-:W-:Y:S02]  /*2050*/  ULDC UR6, c[0x0][0x2a4] ;  /* 0x0000a90000067ab9 */ /* 0x000fe40000000800 */
[----:B------:R-:W-:Y:S01]  /*2060*/  @!P1 FMUL.FTZ R21, R13, UR6 ;  /* 0x000000060d159c20 */ /* 0x000fe20008410000 */
[----:B------:R-:W-:Y:S01]  /*2070*/  @!P1 FMUL.FTZ R20, R12, UR6 ;  /* 0x000000060c149c20 */ /* 0x000fe20008410000 */
[C---:B0-----:R-:W-:Y:S02]  /*2080*/  IMAD.WIDE R24, R27.reuse, 0x4, R16 ;  /* 0x000000041b187825 */ /* 0x041fe400078e0210 */
[----:B------:R0:W-:Y:S02]  /*2090*/  @!P3 STS.64 [UR5+0xb0], R12 ;  /* 0x0000b00cff00b988 */ /* 0x0001e40008000a05 */
[----:B-1----:R-:W-:-:S04]  /*20a0*/  IMAD.WIDE R16, R27, 0x4, R14 ;  /* 0x000000041b107825 */ /* 0x002fc800078e020e */
[----:B---3--:R-:W-:-:S05]  /*20b0*/  @!P1 IMAD.WIDE R22, R40, 0x8, R18 ;  /* 0x0000000828169825 */ /* 0x008fca00078e0212 */
[----:B------:R1:W-:Y:S01]  /*20c0*/  @!P1 STG.E.64 desc[UR8][R22.64], R20 ;  /* 0x0000001416009986 */ /* 0x0003e2000c101b08 */
[----:B------:R-:W-:Y:S06]  /*20d0*/  BAR.SYNC.DEFER_BLOCKING 0x0 ;  /* 0x0000000000007b1d */ /* 0x000fec0000010000 */
[----:B------:R2:W3:Y:S04]  /*20e0*/  LDG.E.64 R14, desc[UR8][R24.64] ;  /* 0x00000008180e7981 */ /* 0x0004e8000c1e1b00 */
[----:B------:R-:W3:Y:S01]  /*20f0*/  LDG.E.64 R16, desc[UR8][R16.64] ;  /* 0x0000000810107981 */ /* 0x000ee2000c1e1b00 */
[----:B0-----:R-:W-:Y:S01]  /*2100*/  MOV R12, 0x3f800000 ;  /* 0x3f800000000c7802 */ /* 0x001fe20000000f00 */
[--C-:B------:R-:W-:Y:S01]  /*2110*/  HADD2.F32 R13, -RZ, R30.reuse.H0_H0 ;  /* 0x2000001eff0d7230 */ /* 0x100fe20000004100 */
[----:B------:R-:W-:Y:S01]  /*2120*/  ISETP.NE.AND P6, PT, RZ, UR10, PT ;  /* 0x0000000aff007c0c */ /* 0x000fe2000bfc5270 */
[----:B------:R-:W0:Y:S01]  /*2130*/  LDS.64 R18, [UR5+0xb0] ;  /* 0x0000b005ff127984 */ /* 0x000e220008000a00 */
[----:B-1----:R-:W-:Y:S01]  /*2140*/  HADD2.F32 R21, -RZ, R30.H1_H1 ;  /* 0x3000001eff157230 */ /* 0x002fe20000004100 */
[----:B------:R-:W-:Y:S01]  /*2150*/  ISETP.GE.U32.AND P2, PT, R32, UR14, PT ;  /* 0x0000000e20007c0c */ /* 0x000fe2000bf46070 */
[----:B--2---:R-:W-:-:S02]  /*2160*/  HADD2.F32 R25, -RZ, R10.H1_H1 ;  /* 0x3000000aff197230 */ /* 0x004fc40000004100 */
[----:B------:R-:W-:Y:S01]  /*2170*/  HADD2.F32 R27, -RZ, R28.H1_H1 ;  /* 0x3000001cff1b7230 */ /* 0x000fe20000004100 */
[----:B------:R-:W-:Y:S01]  /*2180*/  ISETP.GE.AND.EX P2, PT, R29, UR15, PT, P2 ;  /* 0x0000000f1d007c0c */ /* 0x000fe2000bf46320 */
[--C-:B------:R-:W-:Y:S02]  /*2190*/  HADD2.F32 R20, -RZ, R45.reuse.H0_H0 ;  /* 0x2000002dff147230 */ /* 0x100fe40000004100 */
[----:B------:R-:W-:Y:S01]  /*21a0*/  HADD2.F32 R45, -RZ, R45.H1_H1 ;  /* 0x3000002dff2d7230 */ /* 0x000fe20000004100 */
[----:B------:R-:W-:Y:S01]  /*21b0*/  ISETP.GT.U32.OR P2, PT, R0, 0x22f, P2 ;  /* 0x0000022f0000780c */ /* 0x000fe20001744470 */
[----:B------:R-:W-:Y:S02]  /*21c0*/  HADD2.F32 R22, -RZ, R46.H0_H0 ;  /* 0x2000002eff167230 */ /* 0x000fe40000004100 */
[----:B------:R-:W-:Y:S02]  /*21d0*/  HADD2.F32 R24, -RZ, R47.H0_H0 ;  /* 0x2000002fff187230 */ /* 0x000fe40000004100 */
[----:B------:R-:W-:-:S02]  /*21e0*/  HADD2.F32 R23, -RZ, R28.H0_H0 ;  /* 0x2000001cff177230 */ /* 0x000fc40000004100 */
[----:B------:R-:W-:Y:S02]  /*21f0*/  HADD2.F32 R42, -RZ, R42.H1_H1 ;  /* 0x3000002aff2a7230 */ /* 0x000fe40000004100 */
[----:B------:R-:W-:Y:S02]  /*2200*/  HADD2.F32 R46, -RZ, R46.H1_H1 ;  /* 0x3000002eff2e7230 */ /* 0x000fe40000004100 */
[----:B------:R-:W-:Y:S02]  /*2210*/  HADD2.F32 R47, -RZ, R47.H1_H1 ;  /* 0x3000002fff2f7230 */ /* 0x000fe40000004100 */
        /* <DEDUP_REMOVED lines=9> */
[--C-:B------:R-:W-:Y:S01]  /*22b0*/  FADD.FTZ R22, R22, -R18.reuse ;  /* 0x8000001216167221 */ /* 0x100fe20000010000 */
[----:B------:R-:W-:Y:S01]  /*22c0*/  FSETP.GTU.FTZ.AND P1, PT, R19, RZ, PT ;  /* 0x000000ff1300720b */ /* 0x000fe20003f3c000 */
[--C-:B------:R-:W-:Y:S01]  /*22d0*/  FADD.FTZ R23, R23, -R18.reuse ;  /* 0x8000001217177221 */ /* 0x100fe20000010000 */
[--C-:B------:R-:W-:Y:S01]  /*22e0*/  FADD.FTZ R53, R53, -R18.reuse ;  /* 0x8000001235357221 */ /* 0x100fe20000010000 */
[--C-:B------:R-:W-:Y:S01]  /*22f0*/  FADD.FTZ R42, R42, -R18.reuse ;  /* 0x800000122a2a7221 */ /* 0x100fe20000010000 */
[--C-:B------:R-:W-:Y:S01]  /*2300*/  FADD.FTZ R46, R46, -R18.reuse ;  /* 0x800000122e2e7221 */ /* 0x100fe20000010000 */
[----:B------:R-:W-:-:S08]  /*2310*/  FADD.FTZ R47, R47, -R18 ;  /* 0x800000122f2f7221 */ /* 0x000fd00000010000 */
[----:B------:R-:W0:Y:S02]  /*2320*/  @P1 LDC R26, c[0x0][0x238] ;  /* 0x00008e00ff1a1b82 */ /* 0x000e240000000800 */
[----:B0-----:R-:W-:Y:S01]  /*2330*/  @P1 FADD.FTZ R26, R19, R26 ;  /* 0x0000001a131a1221 */ /* 0x001fe20000010000 */
[----:B------:R-:W-:Y:S02]  /*2340*/  HADD2.F32 R19, -RZ, R10.H0_H0 ;  /* 0x2000000aff137230 */ /* 0x000fe40000004100 */
[--C-:B------:R-:W-:Y:S01]  /*2350*/  HADD2.F32 R10, -RZ, R43.reuse.H0_H0 ;  /* 0x2000002bff0a7230 */ /* 0x100fe20000004100 */
[----:B------:R0:W1:Y:S01]  /*2360*/  @P1 MUFU.RSQ R12, R26 ;  /* 0x0000001a000c1308 */ /* 0x0000620000001400 */
[----:B------:R-:W-:Y:S01]  /*2370*/  HADD2.F32 R43, -RZ, R43.H1_H1 ;  /* 0x3000002bff2b7230 */ /* 0x000fe20000004100 */
[----:B------:R-:W-:Y:S01]  /*2380*/  ISETP.GE.U32.AND P1, PT, R34, UR14, PT ;  /* 0x0000000e22007c0c */ /* 0x000fe2000bf26070 */
[--C-:B------:R-:W-:Y:S01]  /*2390*/  FADD.FTZ R19, R19, -R18.reuse ;  /* 0x8000001213137221 */ /* 0x100fe20000010000 */
[----:B------:R-:W-:-:S02]  /*23a0*/  FADD.FTZ R10, R10, -R18 ;  /* 0x800000120a0a7221 */ /* 0x000fc40000010000 */
[--C-:B------:R-:W-:Y:S01]  /*23b0*/  FADD.FTZ R43, R43, -R18.reuse ;  /* 0x800000122b2b7221 */ /* 0x100fe20000010000 */
        /* <DEDUP_REMOVED lines=19> */
[----:B---3--:R-:W-:Y:S01]  /*24f0*/  FFMA.FTZ R26, R14, R13, R16 ;  /* 0x0000000d0e1a7223 */ /* 0x008fe20000010010 */
        /* <DEDUP_REMOVED lines=12> */
.L_x_3801:
        /* <DEDUP_REMOVED lines=9> */
[----:B------:R-:W-:-:S04]  /*2650*/  ULDC.64 UR12, c[0x0][0x210] ;  /* 0x00008400000c7ab9 */ /* 0x000fc80000000a00 */
[----:B------:R-:W-:Y:S02]  /*2660*/  IADD3 R19, R13, R19, RZ ;  /* 0x000000130d137210 */ /* 0x000fe40007ffe0ff */
[----:B------:R-:W-:-:S04]  /*2670*/  LEA R18, P3, R12, UR12, 0x1 ;  /* 0x0000000c0c127c11 */ /* 0x000fc8000f8608ff */
[----:B------:R-:W-:-:S05]  /*2680*/  LEA.HI.X R19, R12, UR13, R19, 0x1, P3 ;  /* 0x0000000d0c137c11 */ /* 0x000fca00098f0c13 */
[----:B------:R0:W-:Y:S04]  /*2690*/  STG.E desc[UR8][R18.64], R47 ;  /* 0x0000002f12007986 */ /* 0x0001e8000c101908 */
.L_x_3803:
[----:B------:R-:W-:Y:S05]  /*26a0*/  BSYNC B0 ;  /* 0x0000000000007941 */ /* 0x000fea0003800000 */
.L_x_3802:
        /* <DEDUP_REMOVED lines=13> */
.L_x_3804:
[----:B------:R-:W-:Y:S04]  /*2780*/  BSSY B0, `(.L_x_3805) ;  /* 0x000000e000007945 */ /* 0x000fe80003800000 */
[----:B------:R-:W-:Y:S05]  /*2790*/  @P1 BRA `(.L_x_3806) ;  /* 0x0000000000301947 */ /* 0x000fea0003800000 */
        /* <DEDUP_REMOVED lines=8> */
[----:B0-----:R-:W-:-:S02]  /*2820*/  LEA R18, P1, R12, UR12, 0x1 ;  /* 0x0000000c0c127c11 */ /* 0x001fc4000f8208ff */
[----:B------:R-:W-:-:S04]  /*2830*/  IADD3 R11, R13, R11, RZ ;  /* 0x0000000b0d0b7210 */ /* 0x000fc80007ffe0ff */
[----:B------:R-:W-:-:S05]  /*2840*/  LEA.HI.X R19, R12, UR13, R11, 0x1, P1 ;  /* 0x0000000d0c137c11 */ /* 0x000fca00088f0c0b */
[----:B------:R1:W-:Y:S02]  /*2850*/  STG.E desc[UR8][R18.64], R21 ;  /* 0x0000001512007986 */ /* 0x0003e4000c101908 */
.L_x_3806:
[----:B------:R-:W-:Y:S05]  /*2860*/  BSYNC B0 ;  /* 0x0000000000007941 */ /* 0x000fea0003800000 */
.L_x_3805:
[----:B------:R-:W-:Y:S01]  /*2870*/  FFMA.FTZ R23, R14, R23, R16 ;  /* 0x000000170e177223 */ /* 0x000fe20000010010 */
[----:B------:R-:W-:Y:S01]  /*2880*/  FFMA.FTZ R28, R15, R28, R17 ;  /* 0x0000001c0f1c7223 */ /* 0x000fe20000010011 */
[----:B------:R-:W-:Y:S06]  /*2890*/  @!P6 BRA `(.L_x_3807) ;  /* 0x000000000028e947 */ /* 0x000fec0003800000 */
[----:B------:R-:W-:Y:S01]  /*28a0*/  FMUL.FTZ R11, R23, -1.4426950216293334961 ;  /* 0xbfb8aa3b170b7820 */ /* 0x000fe20000410000 */
[----:B------:R-:W-:-:S05]  /*28b0*/  FMUL.FTZ R13, R28, -1.4426950216293334961 ;  /* 0xbfb8aa3b1c0d7820 */ /* 0x000fca0000410000 */
[----:B------:R-:W2:Y:S08]  /*28c0*/  MUFU.EX2 R11, R11 ;  /* 0x0000000b000b7308 */ /* 0x000eb00000000800 */
[----:B------:R-:W0:Y:S01]  /*28d0*/  MUFU.EX2 R13, R13 ;  /* 0x0000000d000d7308 */ /* 0x000e220000000800 */
[----:B--2---:R-:W-:-:S07]  /*28e0*/  FADD.FTZ R12, R11, 1 ;  /* 0x3f8000000b0c7421 */ /* 0x004fce0000010000 */
[----:B------:R-:W2:Y:S01]  /*28f0*/  MUFU.RCP R12, R12 ;  /* 0x0000000c000c7308 */ /* 0x000ea20000001000 */
[----:B01----:R-:W-:-:S07]  /*2900*/  FADD.FTZ R18, R13, 1 ;  /* 0x3f8000000d127421 */ /* 0x003fce0000010000 */
[----:B------:R-:W0:Y:S01]  /*2910*/  MUFU.RCP R19, R18 ;  /* 0x0000001200137308 */ /* 0x000e220000001000 */
[----:B--2---:R-:W-:Y:S01]  /*2920*/  FMUL.FTZ R23, R23, R12 ;  /* 0x0000000c17177220 */ /* 0x004fe20000410000 */
[----:B0-----:R-:W-:-:S07]  /*2930*/  FMUL.FTZ R28, R28, R19 ;  /* 0x000000131c1c7220 */ /* 0x001fce0000410000 */
.L_x_3807:
        /* <DEDUP_REMOVED lines=10> */
[----:B01----:R-:W-:-:S02]  /*29e0*/  LEA R18, P1, R12, UR12, 0x1 ;  /* 0x0000000c0c127c11 */ /* 0x003fc4000f8208ff */
[----:B------:R-:W-:-:S04]  /*29f0*/  IADD3 R29, R13, R29, RZ ;  /* 0x0000001d0d1d7210 */ /* 0x000fc80007ffe0ff */
[----:B------:R-:W-:-:S05]  /*2a00*/  LEA.HI.X R19, R12, UR13, R29, 0x1, P1 ;  /* 0x0000000d0c137c11 */ /* 0x000fca00088f0c1d */
[----:B------:R2:W-:Y:S02]  /*2a10*/  STG.E desc[UR8][R18.64], R23 ;  /* 0x0000001712007986 */ /* 0x0005e4000c101908 */
.L_x_3809:
[----:B------:R-:W-:Y:S05]  /*2a20*/  BSYNC B0 ;  /* 0x0000000000007941 */ /* 0x000fea0003800000 */
.L_x_3808:
        /* <DEDUP_REMOVED lines=17> */
[--C-:B012---:R-:W-:Y:S01]  /*2b40*/  FFMA.FTZ R19, R15, R22, R17.reuse ;  /* 0x000000160f137223 */ /* 0x107fe20000010011 */
        /* <DEDUP_REMOVED lines=18> */
.L_x_3810:
        /* <DEDUP_REMOVED lines=14> */
.L_x_3812:
[----:B------:R-:W-:Y:S05]  /*2d50*/  BSYNC B0 ;  /* 0x0000000000007941 */ /* 0x000fea0003800000 */
.L_x_3811:
        /* <DEDUP_REMOVED lines=11> */
.L_x_3813:
        /* <DEDUP_REMOVED lines=14> */
.L_x_3815:
[----:B------:R-:W-:Y:S05]  /*2ef0*/  BSYNC B0 ;  /* 0x0000000000007941 */ /* 0x000fea0003800000 */
.L_x_3814:
        /* <DEDUP_REMOVED lines=11> */
.L_x_3816:
[----:B------:R-:W-:Y:S04]  /*2fb0*/  BSSY B0, `(.L_x_3817) ;  /* 0x000000e000007945 */ /* 0x000fe80003800000 */
[----:B------:R-:W-:Y:S05]  /*2fc0*/  @P2 BRA `(.L_x_3818) ;  /* 0x0000000000302947 */ /* 0x000fea0003800000 */
[----:B------:R-:W-:Y:S01]  /*2fd0*/  ULDC.64 UR12, c[0x0][0x270] ;  /* 0x00009c00000c7ab9 */ /* 0x000fe20000000a00 */
[----:B------:R-:W-:Y:S01]  /*2fe0*/  MOV R10, R48 ;  /* 0x00000030000a7202 */ /* 0x000fe20000000f00 */
[----:B01----:R-:W-:Y:S01]  /*2ff0*/  IMAD R12, R35, UR12, RZ ;  /* 0x0000000c230c7c24 */ /* 0x003fe2000f8e02ff */
        /* <DEDUP_REMOVED lines=9> */
.L_x_3818:
[----:B------:R-:W-:Y:S05]  /*3090*/  BSYNC B0 ;  /* 0x0000000000007941 */ /* 0x000fea0003800000 */
.L_x_3817:
[----:B------:R-:W-:Y:S05]  /*30a0*/  @!P6 BRA `(.L_x_3819) ;  /* 0x000000000028e947 */ /* 0x000fea0003800000 */
        /* <DEDUP_REMOVED lines=10> */
.L_x_3819:
[----:B------:R-:W-:Y:S04]  /*3150*/  BSSY B0, `(.L_x_3820) ;  /* 0x000000e000007945 */ /* 0x000fe80003800000 */
[----:B------:R-:W-:Y:S05]  /*3160*/  @P3 BRA `(.L_x_3821) ;  /* 0x0000000000303947 */ /* 0x000fea0003800000 */
[----:B------:R-:W-:Y:S01]  /*3170*/  ULDC.64 UR12, c[0x0][0x270] ;  /* 0x00009c00000c7ab9 */ /* 0x000fe20000000a00 */
[----:B012---:R-:W-:Y:S01]  /*3180*/  MOV R12, R48 ;  /* 0x00000030000c7202 */ /* 0x007fe20000000f00 */
        /* <DEDUP_REMOVED lines=10> */
.L_x_3821:
[----:B------:R-:W-:Y:S05]  /*3230*/  BSYNC B0 ;  /* 0x0000000000007941 */ /* 0x000fea0003800000 */
.L_x_3820:
        /* <DEDUP_REMOVED lines=11> */
.L_x_3822:
[----:B------:R-:W-:Y:S04]  /*32f0*/  BSSY B0, `(.L_x_3823) ;  /* 0x000000d000007945 */ /* 0x000fe80003800000 */
[----:B------:R-:W-:Y:S05]  /*3300*/  @P4 BRA `(.L_x_3824) ;  /* 0x00000000002c4947 */ /* 0x000fea0003800000 */
[----:B------:R-:W-:Y:S01]  /*3310*/  ULDC.64 UR12, c[0x0][0x270] ;  /* 0x00009c00000c7ab9 */ /* 0x000fe20000000a00 */
[----:B------:R-:W-:Y:S01]  /*3320*/  MOV R49, R51 ;  /* 0x0000003300317202 */ /* 0x000fe20000000f00 */
[----:B---3--:R-:W-:Y:S01]  /*3330*/  IMAD R10, R39, UR12, RZ ;  /* 0x0000000c270a7c24 */ /* 0x008fe2000f8e02ff */
[----:B------:R-:W-:Y:S01]  /*3340*/  F2FP.F16.F32.PACK_AB R19, R19, R14 ;  /* 0x0000000e1313723e */ /* 0x000fe200000000ff */
[----:B------:R-:W-:-:S04]  /*3350*/  IMAD.WIDE.U32 R48, R9, UR12, R48 ;  /* 0x0000000c09307c25 */ /* 0x000fc8000f8e0030 */
[----:B------:R-:W-:Y:S01]  /*3360*/  IMAD R11, R9, UR13, R10 ;  /* 0x0000000d090b7c24 */ /* 0x000fe2000f8e020a */
[----:B------:R-:W-:Y:S02]  /*3370*/  ULDC.64 UR12, c[0x0][0x210] ;  /* 0x00008400000c7ab9 */ /* 0x000fe40000000a00 */
[----:B------:R-:W-:Y:S02]  /*3380*/  LEA R10, P1, R48, UR12, 0x1 ;  /* 0x0000000c300a7c11 */ /* 0x000fe4000f8208ff */
[----:B------:R-:W-:-:S04]  /*3390*/  IADD3 R11, R49, R11, RZ ;  /* 0x0000000b310b7210 */ /* 0x000fc80007ffe0ff */
[----:B------:R-:W-:-:S05]  /*33a0*/  LEA.HI.X R11, R48, UR13, R11, 0x1, P1 ;  /* 0x0000000d300b7c11 */ /* 0x000fca00088f0c0b */
[----:B------:R4:W-:Y:S02]  /*33b0*/  STG.E desc[UR8][R10.64], R19 ;  /* 0x000000130a007986 */ /* 0x0009e4000c101908 */
.L_x_3824:
[----:B------:R-:W-:Y:S05]  /*33c0*/  BSYNC B0 ;  /* 0x0000000000007941 */ /* 0x000fea0003800000 */
.L_x_3823:
[----:B---34-:R-:W3:Y:S01]  /*33d0*/  LDC R11, c[0x0][0x10] ;  /* 0x00000400ff0b7b82 */ /* 0x018ee20000000800 */
[----:B------:R-:W-:Y:S02]  /*33e0*/  IADD3 R4, R4, 0x1, RZ ;  /* 0x0000000104047810 */ /* 0x000fe40007ffe0ff */
[----:B---3--:R-:W-:-:S04]  /*33f0*/  IADD3 R40, R11, R40, RZ ;  /* 0x000000280b287210 */ /* 0x008fc80007ffe0ff */
[----:B------:R-:W-:-:S13]  /*3400*/  ISETP.GE.AND P1, PT, R40, UR4, PT ;  /* 0x0000000428007c0c */ /* 0x000fda000bf26270 */
[----:B------:R-:W-:Y:S05]  /*3410*/  @!P1 BRA `(.L_x_3825) ;  /* 0xffffffcc00889947 */ /* 0x000fea000383ffff */
[----:B------:R-:W-:Y:S05]  /*3420*/  EXIT ;  /* 0x000000000000794d */ /* 0x000fea0003800000 */
.L_x_3826:
        /* <DEDUP_REMOVED lines=13> */
.L_x_5163:


//--------------------- .text._Z35group_norm_nhwc_fwd_one_pass_kernelI11Fp16IOFp32WLi256ELi70ELi560EEv26Group_norm_nhwc_fwd_params --------------------------
	.section	.text._Z35group_norm_nhwc_fwd_one_pass_kernelI11Fp16IOFp32WLi256ELi70ELi560EEv26Group_norm_nhwc_fwd_params,"ax",@progbits
	.align	128
        .global         _Z35group_norm_nhwc_fwd_one_pass_kernelI11Fp16IOFp32WLi256ELi70ELi560EEv26Group_norm_nhwc_fwd_params
        .type           _Z35group_norm_nhwc_fwd_one_pass_kernelI11Fp16IOFp32WLi256ELi70ELi560EEv26Group_norm_nhwc_fwd_params,@function
        .size           _Z35group_norm_nhwc_fwd_one_pass_kernelI11Fp16IOFp32WLi256ELi70ELi560EEv26Group_norm_nhwc_fwd_params,(.L_x_5164 - _Z35group_norm_nhwc_fwd_one_pass_kernelI11Fp16IOFp32WLi256ELi70ELi560EEv26Group_norm_nhwc_fwd_params)
        .other          _Z35group_norm_nhwc_fwd_one_pass_kernelI11Fp16IOFp32WLi256ELi70ELi560EEv26Group_norm_nhwc_fwd_params,@"STO_CUDA_ENTRY STV_DEFAULT"
_Z35group_norm_nhwc_fwd_one_pass_kernelI11Fp16IOFp32WLi256ELi70ELi560EEv26Group_norm_nhwc_fwd_params:
.text._Z35group_norm_nhwc_fwd_one_pass_kernelI11Fp16IOFp32WLi256ELi70ELi560EEv26Group_norm_nhwc_fwd_params:
        /* <DEDUP_REMOVED lines=42> */
[----:B------:R-:W-:-:S02]  /*02a0*/  IADD3 R18, R48, 0xe0, RZ ;  /* 0x000000e030127810 */ /* 0x000fc40007ffe0ff */
[----:B-1----:R-:W-:-:S07]  /*02b0*/  IADD3 R16, R48, 0xf0, RZ ;  /* 0x000000f030107810 */ /* 0x002fce0007ffe0ff */
.L_x_3884:
[----:B0-----:R-:W0:Y:S01]  /*02c0*/  LDC R8, c[0x0][0x288] ;  /* 0x0000a200ff087b82 */ /* 0x001e220000000800 */
[----:B------:R-:W-:Y:S01]  /*02d0*/  ULDC.64 UR14, c[0x0][0x278] ;  /* 0x00009e00000e7ab9 */ /* 0x000fe20000000a00 */
[----:B---3--:R-:W-:Y:S01]  /*02e0*/  SHF.R.S32.HI R21, RZ, 0x1f, R41 ;  /* 0x0000001fff157819 */ /* 0x008fe20000011429 */
[----:B------:R-:W-:Y:S01]  /*02f0*/  ULDC.64 UR12, c[0x0][0x280] ;  /* 0x0000a000000c7ab9 */ /* 0x000fe20000000a00 */
[----:B----4-:R-:W-:Y:S02]  /*0300*/  SHF.R.S32.HI R19, RZ, 0x1f, R40 ;  /* 0x0000001fff137819 */ /* 0x010fe40000011428 */
[----:B------:R-:W-:Y:S02]  /*0310*/  SHF.R.S32.HI R9, RZ, 0x1f, R43 ;  /* 0x0000001fff097819 */ /* 0x000fe4000001142b */
[----:B-1----:R-:W1:Y:S01]  /*0320*/  @P0 LDC.64 R56, c[0x0][0x220] ;  /* 0x00008800ff380b82 */ /* 0x002e620000000a00 */
[----:B------:R-:W-:Y:S02]  /*0330*/  SHF.R.S32.HI R17, RZ, 0x1f, R39 ;  /* 0x0000001fff117819 */ /* 0x000fe40000011427 */
[----:B------:R-:W-:-:S02]  /*0340*/  ISETP.GE.U32.AND P6, PT, R39, UR14, PT ;  /* 0x0000000e27007c0c */ /* 0x000fc4000bfc6070 */
[----:B------:R-:W-:Y:S02]  /*0350*/  SHF.R.S32.HI R15, RZ, 0x1f, R38 ;  /* 0x0000001fff0f7819 */ /* 0x000fe40000011426 */
[----:B------:R-:W-:Y:S02]  /*0360*/  ISETP.GE.AND.EX P6, PT, R17, UR15, PT, P6 ;  /* 0x0000000f11007c0c */ /* 0x000fe4000bfc6360 */
[----:B------:R-:W-:Y:S02]  /*0370*/  MOV R12, RZ ;  /* 0x000000ff000c7202 */ /* 0x000fe40000000f00 */
[----:B------:R-:W-:Y:S02]  /*0380*/  ISETP.GT.U32.OR P6, PT, R49, 0x22f, P6 ;  /* 0x0000022f3100780c */ /* 0x000fe400037c4470 */
[----:B0-2---:R-:W-:Y:S02]  /*0390*/  IABS R5, R8 ;  /* 0x0000000800057213 */ /* 0x005fe40000000000 */
[----:B------:R-:W-:-:S02]  /*03a0*/  ISETP.NE.AND P3, PT, R8, RZ, PT ;  /* 0x000000ff0800720c */ /* 0x000fc40003f65270 */
        /* <DEDUP_REMOVED lines=8> */
[----:B------:R-:W-:Y:S02]  /*0430*/  IMAD.HI.U32 R3, R3, R7, R2 ;  /* 0x0000000703037227 */ /* 0x000fe400078e0002 */
[----:B------:R-:W0:Y:S04]  /*0440*/  @P0 LDC.64 R6, c[0x0][0x270] ;  /* 0x00009c00ff060b82 */ /* 0x000e280000000a00 */
        /* <DEDUP_REMOVED lines=8> */
[----:B------:R-:W-:Y:S02]  /*04d0*/  ISETP.GE.U32.AND P2, PT, R41, UR14, PT ;  /* 0x0000000e29007c0c */ /* 0x000fe4000bf46070 */
[----:B------:R-:W-:-:S02]  /*04e0*/  ISETP.GE.AND P4, PT, R0, RZ, PT ;  /* 0x000000ff0000720c */ /* 0x000fc40003f86270 */
[----:B------:R-:W-:-:S04]  /*04f0*/  ISETP.GE.AND.EX P2, PT, R21, UR15, PT, P2 ;  /* 0x0000000f15007c0c */ /* 0x000fc8000bf46320 */
[----:B------:R-:W-:Y:S02]  /*0500*/  ISETP.GT.U32.OR P2, PT, R49, 0x22f, P2 ;  /* 0x0000022f3100780c */ /* 0x000fe40001744470 */
[----:B------:R-:W-:Y:S02]  /*0510*/  @P1 IADD3 R3, R3, 0x1, RZ ;  /* 0x0000000103031810 */ /* 0x000fe40007ffe0ff */
[----:B------:R-:W-:Y:S02]  /*0520*/  ISETP.GE.U32.AND P1, PT, R40, UR14, PT ;  /* 0x0000000e28007c0c */ /* 0x000fe4000bf26070 */
[----:B------:R-:W-:Y:S02]  /*0530*/  MOV R5, R3 ;  /* 0x0000000300057202 */ /* 0x000fe40000000f00 */
[----:B------:R-:W-:Y:S02]  /*0540*/  ISETP.GE.AND.EX P1, PT, R19, UR15, PT, P1 ;  /* 0x0000000f13007c0c */ /* 0x000fe4000bf26310 */
[----:B------:R-:W-:-:S02]  /*0550*/  @!P4 IADD3 R5, -R5, RZ, RZ ;  /* 0x000000ff0505c210 */ /* 0x000fc40007ffe1ff */
[----:B------:R-:W-:Y:S01]  /*0560*/  @!P3 LOP3.LUT R5, RZ, R8, RZ, 0x33, !PT ;  /* 0x00000008ff05b212 */ /* 0x000fe200078e33ff */
[----:B------:R-:W2:Y:S01]  /*0570*/  @!P2 LDC.64 R2, c[0x0][0x270] ;  /* 0x00009c00ff02ab82 */ /* 0x000ea20000000a00 */
[----:B------:R-:W-:Y:S02]  /*0580*/  ISETP.GT.U32.OR P1, PT, R49, 0x22f, P1 ;  /* 0x0000022f3100780c */ /* 0x000fe40000f24470 */
[----:B------:R-:W-:Y:S02]  /*0590*/  IADD3 R14, -R5, RZ, RZ ;  /* 0x000000ff050e7210 */ /* 0x000fe40007ffe1ff */
[----:B------:R-:W-:-:S03]  /*05a0*/  SHF.R.S32.HI R0, RZ, 0x1f, R5 ;  /* 0x0000001fff007819 */ /* 0x000fc60000011405 */
[----:B------:R-:W-:Y:S01]  /*05b0*/  IMAD R14, R8, R14, R45 ;  /* 0x0000000e080e7224 */ /* 0x000fe200078e022d */
[----:B------:R-:W3:Y:S01]  /*05c0*/  @!P2 LDC.64 R26, c[0x0][0x220] ;  /* 0x00008800ff1aab82 */ /* 0x000ee20000000a00 */
[----:B------:R-:W-:Y:S02]  /*05d0*/  IMAD R0, R0, UR12, RZ ;  /* 0x0000000c00007c24 */ /* 0x000fe4000f8e02ff */
[----:B------:R-:W-:Y:S02]  /*05e0*/  IMAD R14, R14, 0x46, RZ ;  /* 0x000000460e0e7824 */ /* 0x000fe400078e02ff */
[----:B------:R-:W-:Y:S02]  /*05f0*/  IMAD R67, R5, UR13, R0 ;  /* 0x0000000d05437c24 */ /* 0x000fe4000f8e0200 */
[----:B0-----:R-:W-:Y:S01]  /*0600*/  @P0 IMAD R0, R47, R6, RZ ;  /* 0x000000062f000224 */ /* 0x001fe200078e02ff */
[----:B------:R-:W-:-:S03]  /*0610*/  IADD3 R64, P3, R43, R14, RZ ;  /* 0x0000000e2b407210 */ /* 0x000fc60007f7e0ff */
[----:B------:R-:W-:Y:S01]  /*0620*/  @P0 IMAD R13, R48, R7, R0 ;  /* 0x00000007300d0224 */ /* 0x000fe200078e0200 */
[----:B------:R-:W-:Y:S02]  /*0630*/  LEA.HI.X.SX32 R65, R14, R9, 0x1, P3 ;  /* 0x000000090e417211 */ /* 0x000fe400018f0eff */
[----:B------:R-:W-:Y:S01]  /*0640*/  ISETP.GE.U32.AND P3, PT, R38, UR14, PT ;  /* 0x0000000e26007c0c */ /* 0x000fe2000bf66070 */
[----:B--2---:R-:W-:Y:S02]  /*0650*/  @!P2 IMAD R0, R21, R2, RZ ;  /* 0x000000021500a224 */ /* 0x004fe400078e02ff */
[----:B------:R-:W-:Y:S01]  /*0660*/  IMAD.WIDE.U32 R64, R5, UR12, R64 ;  /* 0x0000000c05407c25 */ /* 0x000fe2000f8e0040 */
[----:B------:R-:W-:Y:S01]  /*0670*/  ISETP.GE.AND.EX P3, PT, R15, UR15, PT, P3 ;  /* 0x0000000f0f007c0c */ /* 0x000fe2000bf66330 */
[----:B------:R-:W0:Y:S02]  /*0680*/  @!P1 LDC.64 R4, c[0x0][0x270] ;  /* 0x00009c00ff049b82 */ /* 0x000e240000000a00 */
[----:B------:R-:W-:Y:S01]  /*0690*/  @!P2 IMAD R25, R41, R3, R0 ;  /* 0x000000032919a224 */ /* 0x000fe200078e0200 */
[----:B------:R-:W-:-:S02]  /*06a0*/  IADD3 R67, R65, R67, RZ ;  /* 0x0000004341437210 */ /* 0x000fc40007ffe0ff */
[-C--:B------:R-:W-:Y:S02]  /*06b0*/  @P0 MOV R66, R64.reuse ;  /* 0x0000004000420202 */ /* 0x080fe40000000f00 */
[----:B------:R-:W-:Y:S02]  /*06c0*/  ISETP.GT.U32.OR P3, PT, R49, 0x22f, P3 ;  /* 0x0000022f3100780c */ /* 0x000fe40001f64470 */
[----:B------:R-:W-:Y:S01]  /*06d0*/  @!P2 MOV R10, R64 ;  /* 0x00000040000aa202 */ /* 0x000fe20000000f00 */
[----:B------:R-:W-:Y:S01]  /*06e0*/  @P0 IMAD.WIDE.U32 R8, R48, R6, R66 ;  /* 0x0000000630080225 */ /* 0x000fe200078e0042 */
[----:B------:R-:W-:Y:S01]  /*06f0*/  @!P2 MOV R11, R67 ;  /* 0x00000043000ba202 */ /* 0x000fe20000000f00 */
[----:B------:R-:W2:Y:S01]  /*0700*/  @!P6 LDC.64 R6, c[0x0][0x270] ;  /* 0x00009c00ff06eb82 */ /* 0x000ea20000000a00 */
[----:B------:R-:W-:Y:S02]  /*0710*/  @!P1 MOV R28, R64 ;  /* 0x00000040001c9202 */ /* 0x000fe40000000f00 */
[----:B------:R-:W-:Y:S01]  /*0720*/  @P0 IADD3 R9, R9, R13, RZ ;  /* 0x0000000d09090210 */ /* 0x000fe20007ffe0ff */
[----:B------:R-:W-:Y:S01]  /*0730*/  @!P2 IMAD.WIDE.U32 R10, R41, R2, R10 ;  /* 0x00000002290aa225 */ /* 0x000fe200078e000a */
[----:B-1----:R-:W-:-:S02]  /*0740*/  @P0 LEA R56, P4, R8, R56, 0x1 ;  /* 0x0000003808380211 */ /* 0x002fc400078808ff */
[----:B------:R-:W-:Y:S01]  /*0750*/  SHF.R.S32.HI R13, RZ, 0x1f, R37 ;  /* 0x0000001fff0d7819 */ /* 0x000fe20000011425 */
[----:B------:R-:W1:Y:S01]  /*0760*/  @!P1 LDC.64 R2, c[0x0][0x220] ;  /* 0x00008800ff029b82 */ /* 0x000e620000000a00 */
[----:B------:R-:W-:Y:S02]  /*0770*/  @P0 LEA.HI.X R57, R8, R57, R9, 0x1, P4 ;  /* 0x0000003908390211 */ /* 0x000fe400020f0c09 */
[----:B------:R-:W-:Y:S01]  /*0780*/  ISETP.GE.U32.AND P4, PT, R37, UR14, PT ;  /* 0x0000000e25007c0c */ /* 0x000fe2000bf86070 */
[----:B0-----:R-:W-:Y:S01]  /*0790*/  @!P1 IMAD R8, R19, R4, RZ ;  /* 0x0000000413089224 */ /* 0x001fe200078e02ff */
[----:B------:R-:W-:Y:S02]  /*07a0*/  @!P1 MOV R29, R67 ;  /* 0x00000043001d9202 */ /* 0x000fe40000000f00 */
[----:B------:R-:W-:Y:S01]  /*07b0*/  @!P2 IADD3 R0, R11, R25, RZ ;  /* 0x000000190b00a210 */ /* 0x000fe20007ffe0ff */
[----:B------:R-:W-:Y:S01]  /*07c0*/  @!P1 IMAD R5, R40, R5, R8 ;  /* 0x0000000528059224 */ /* 0x000fe200078e0208 */
[----:B---3--:R-:W-:Y:S01]  /*07d0*/  @!P2 LEA R26, P5, R10, R26, 0x1 ;  /* 0x0000001a0a1aa211 */ /* 0x008fe200078a08ff */
[----:B------:R-:W0:Y:S01]  /*07e0*/  @!P3 LDC.64 R8, c[0x0][0x270] ;  /* 0x00009c00ff08bb82 */ /* 0x000e220000000a00 */
[----:B------:R-:W-:Y:S01]  /*07f0*/  ISETP.GE.AND.EX P4, PT, R13, UR15, PT, P4 ;  /* 0x0000000f0d007c0c */ /* 0x000fe2000bf86340 */
[----:B------:R-:W-:Y:S01]  /*0800*/  @!P1 IMAD.WIDE.U32 R28, R40, R4, R28 ;  /* 0x00000004281c9225 */ /* 0x000fe200078e001c */
[----:B------:R-:W-:-:S02]  /*0810*/  @!P2 LEA.HI.X R27, R10, R27, R0, 0x1, P5 ;  /* 0x0000001b0a1ba211 */ /* 0x000fc400028f0c00 */
[----:B------:R-:W-:-:S03]  /*0820*/  ISETP.GT.U32.OR P4, PT, R49, 0x22f, P4 ;  /* 0x0000022f3100780c */ /* 0x000fc60002784470 */
[----:B------:R-:W3:Y:S01]  /*0830*/  @!P6 LDC.64 R24, c[0x0][0x220] ;  /* 0x00008800ff18eb82 */ /* 0x000ee20000000a00 */
[----:B------:R-:W-:Y:S01]  /*0840*/  @!P1 IADD3 R0, R29, R5, RZ ;  /* 0x000000051d009210 */ /* 0x000fe20007ffe0ff */
[----:B------:R4:W5:Y:S01]  /*0850*/  @!P2 LDG.E R12, desc[UR8][R26.64] ;  /* 0x000000081a0ca981 */ /* 0x000962000c1e1900 */
[----:B------:R-:W-:Y:S02]  /*0860*/  SHF.R.S32.HI R11, RZ, 0x1f, R36 ;  /* 0x0000001fff0b7819 */ /* 0x000fe40000011424 */
[----:B------:R-:W-:Y:S02]  /*0870*/  ISETP.GE.U32.AND P5, PT, R36, UR14, PT ;  /* 0x0000000e24007c0c */ /* 0x000fe4000bfa6070 */
[----:B-1----:R-:W-:Y:S01]  /*0880*/  @!P1 LEA R30, P2, R28, R2, 0x1 ;  /* 0x000000021c1e9211 */ /* 0x002fe200078408ff */
[----:B------:R-:W1:Y:S01]  /*0890*/  @!P3 LDC.64 R4, c[0x0][0x220] ;  /* 0x00008800ff04bb82 */ /* 0x000e620000000a00 */
[----:B--2---:R-:W-:Y:S01]  /*08a0*/  @!P6 IMAD R2, R17, R6, RZ ;  /* 0x000000061102e224 */ /* 0x004fe200078e02ff */
[----:B------:R-:W-:-:S02]  /*08b0*/  ISETP.GE.AND.EX P5, PT, R11, UR15, PT, P5 ;  /* 0x0000000f0b007c0c */ /* 0x000fc4000bfa6350 */
[----:B----4-:R-:W-:Y:S01]  /*08c0*/  @!P6 MOV R26, R64 ;  /* 0x00000040001ae202 */ /* 0x010fe20000000f00 */
[----:B------:R-:W-:Y:S01]  /*08d0*/  @!P6 IMAD R7, R39, R7, R2 ;  /* 0x000000072707e224 */ /* 0x000fe200078e0202 */
[----:B------:R-:W-:Y:S02]  /*08e0*/  @!P6 MOV R27, R67 ;  /* 0x00000043001be202 */ /* 0x000fe40000000f00 */
[----:B------:R-:W-:Y:S01]  /*08f0*/  ISETP.GT.U32.OR P5, PT, R49, 0x22f, P5 ;  /* 0x0000022f3100780c */ /* 0x000fe20002fa4470 */
[----:B------:R-:W2:Y:S01]  /*0900*/  @!P4 LDC.64 R52, c[0x0][0x220] ;  /* 0x00008800ff34cb82 */ /* 0x000ea20000000a00 */
[----:B------:R-:W-:Y:S01]  /*0910*/  @!P1 LEA.HI.X R31, R28, R3, R0, 0x1, P2 ;  /* 0x000000031c1f9211 */ /* 0x000fe200010f0c00 */
[----:B------:R-:W-:Y:S01]  /*0920*/  @!P6 IMAD.WIDE.U32 R26, R39, R6, R26 ;  /* 0x00000006271ae225 */ /* 0x000fe200078e001a */
[----:B------:R-:W-:-:S03]  /*0930*/  MOV R10, RZ ;  /* 0x000000ff000a7202 */ /* 0x000fc60000000f00 */
[----:B0-----:R-:W-:Y:S02]  /*0940*/  @!P3 IMAD R6, R15, R8, RZ ;  /* 0x000000080f06b224 */ /* 0x001fe400078e02ff */
[----:B------:R-:W0:Y:S01]  /*0950*/  @!P4 LDC.64 R2, c[0x0][0x270] ;  /* 0x00009c00ff02cb82 */ /* 0x000e220000000a00 */
[----:B------:R-:W-:Y:S01]  /*0960*/  @!P6 IADD3 R0, R27, R7, RZ ;  /* 0x000000071b00e210 */ /* 0x000fe20007ffe0ff */
[----:B------:R-:W-:Y:S01]  /*0970*/  @!P3 IMAD R9, R38, R9, R6 ;  /* 0x000000092609b224 */ /* 0x000fe200078e0206 */
[----:B------:R-:W-:Y:S01]  /*0980*/  @!P3 MOV R6, R64 ;  /* 0x000000400006b202 */ /* 0x000fe20000000f00 */
[----:B------:R4:W5:Y:S01]  /*0990*/  @!P1 LDG.E R10, desc[UR8][R30.64] ;  /* 0x000000081e0a9981 */ /* 0x000962000c1e1900 */
[----:B------:R-:W-:Y:S02]  /*09a0*/  @!P3 MOV R7, R67 ;  /* 0x000000430007b202 */ /* 0x000fe40000000f00 */
[----:B---3--:R-:W-:Y:S01]  /*09b0*/  @!P6 LEA R24, P1, R26, R24, 0x1 ;  /* 0x000000181a18e211 */ /* 0x008fe200078208ff */
[----:B------:R-:W3:Y:S01]  /*09c0*/  @!P5 LDC.64 R28, c[0x0][0x270] ;  /* 0x00009c00ff1cdb82 */ /* 0x000ee20000000a00 */
[----:B------:R-:W-:-:S02]  /*09d0*/  @!P3 IMAD.WIDE.U32 R6, R38, R8, R6 ;  /* 0x000000082606b225 */ /* 0x000fc400078e0006 */
[----:B------:R-:W-:Y:S02]  /*09e0*/  @!P6 LEA.HI.X R25, R26, R25, R0, 0x1, P1 ;  /* 0x000000191a19e211 */ /* 0x000fe400008f0c00 */
[----:B------:R-:W-:Y:S02]  /*09f0*/  ISETP.GE.U32.AND P2, PT, R35, UR14, PT ;  /* 0x0000000e23007c0c */ /* 0x000fe4000bf46070 */
[----:B------:R-:W-:Y:S01]  /*0a00*/  @!P3 IADD3 R0, R7, R9, RZ ;  /* 0x000000090700b210 */ /* 0x000fe20007ffe0ff */
[----:B------:R-:W2:Y:S01]  /*0a10*/  @!P5 LDC.64 R54, c[0x0][0x220] ;  /* 0x00008800ff36db82 */ /* 0x000ea20000000a00 */
[C---:B-1----:R-:W-:Y:S02]  /*0a20*/  @!P3 LEA R26, P1, R6.reuse, R4, 0x1 ;  /* 0x00000004061ab211 */ /* 0x042fe400078208ff */
[----:B------:R-:W-:Y:S02]  /*0a30*/  SHF.R.S32.HI R9, RZ, 0x1f, R35 ;  /* 0x0000001fff097819 */ /* 0x000fe40000011423 */
[----:B------:R-:W-:-:S02]  /*0a40*/  @!P3 LEA.HI.X R27, R6, R5, R0, 0x1, P1 ;  /* 0x00000005061bb211 */ /* 0x000fc400008f0c00 */
[----:B------:R-:W-:Y:S02]  /*0a50*/  ISETP.GE.AND.EX P2, PT, R9, UR15, PT, P2 ;  /* 0x0000000f09007c0c */ /* 0x000fe4000bf46320 */
[----:B------:R-:W-:Y:S02]  /*0a60*/  SHF.R.S32.HI R7, RZ, 0x1f, R34 ;  /* 0x0000001fff077819 */ /* 0x000fe40000011422 */
[----:B------:R-:W-:Y:S02]  /*0a70*/  ISETP.GE.U32.AND P1, PT, R34, UR14, PT ;  /* 0x0000000e22007c0c */ /* 0x000fe4000bf26070 */
[----:B------:R-:W-:Y:S01]  /*0a80*/  ISETP.GT.U32.OR P2, PT, R49, 0x22f, P2 ;  /* 0x0000022f3100780c */ /* 0x000fe20001744470 */
[----:B0-----:R-:W-:Y:S01]  /*0a90*/  @!P4 IMAD R0, R13, R2, RZ ;  /* 0x000000020d00c224 */ /* 0x001fe200078e02ff */
[----:B------:R-:W-:Y:S02]  /*0aa0*/  ISETP.GE.AND.EX P1, PT, R7, UR15, PT, P1 ;  /* 0x0000000f07007c0c */ /* 0x000fe4000bf26310 */
[----:B------:R-:W-:-:S02]  /*0ab0*/  @!P4 MOV R4, R64 ;  /* 0x000000400004c202 */ /* 0x000fc40000000f00 */
[----:B------:R-:W-:Y:S01]  /*0ac0*/  @!P4 MOV R5, R67 ;  /* 0x000000430005c202 */ /* 0x000fe20000000f00 */
[----:B----4-:R-:W-:Y:S01]  /*0ad0*/  @!P4 IMAD R31, R37, R3, R0 ;  /* 0x00000003251fc224 */ /* 0x010fe200078e0200 */
[----:B------:R-:W-:Y:S02]  /*0ae0*/  ISETP.GT.U32.OR P1, PT, R49, 0x22f, P1 ;  /* 0x0000022f3100780c */ /* 0x000fe40000f24470 */
[----:B------:R-:W-:Y:S01]  /*0af0*/  MOV R8, RZ ;  /* 0x000000ff00087202 */ /* 0x000fe20000000f00 */
[----:B------:R-:W-:Y:S01]  /*0b00*/  @!P4 IMAD.WIDE.U32 R2, R37, R2, R4 ;  /* 0x000000022502c225 */ /* 0x000fe200078e0004 */
[----:B------:R-:W-:Y:S01]  /*0b10*/  MOV R6, RZ ;  /* 0x000000ff00067202 */ /* 0x000fe20000000f00 */
[----:B------:R-:W0:Y:S03]  /*0b20*/  @!P2 LDC.64 R50, c[0x0][0x270] ;  /* 0x00009c00ff32ab82 */ /* 0x000e260000000a00 */
[----:B------:R1:W4:Y:S01]  /*0b30*/  @!P6 LDG.E R8, desc[UR8][R24.64] ;  /* 0x000000081808e981 */ /* 0x000322000c1e1900 */
[----:B------:R-:W-:Y:S01]  /*0b40*/  @!P4 IADD3 R0, R3, R31, RZ ;  /* 0x0000001f0300c210 */ /* 0x000fe20007ffe0ff */
[----:B---3--:R-:W-:Y:S01]  /*0b50*/  @!P5 IMAD R3, R11, R28, RZ ;  /* 0x0000001c0b03d224 */ /* 0x008fe200078e02ff */
[----:B--2---:R-:W-:Y:S01]  /*0b60*/  @!P4 LEA R52, P6, R2, R52, 0x1 ;  /* 0x000000340234c211 */ /* 0x004fe200078c08ff */
[----:B------:R2:W3:Y:S01]  /*0b70*/  @!P3 LDG.E R6, desc[UR8][R26.64] ;  /* 0x000000081a06b981 */ /* 0x0004e2000c1e1900 */
[----:B------:R-:W-:Y:S01]  /*0b80*/  SHF.R.S32.HI R5, RZ, 0x1f, R33 ;  /* 0x0000001fff057819 */ /* 0x000fe20000011421 */
[----:B------:R-:W-:Y:S01]  /*0b90*/  @!P5 IMAD R31, R36, R29, R3 ;  /* 0x0000001d241fd224 */ /* 0x000fe200078e0203 */
[----:B------:R-:W-:-:S02]  /*0ba0*/  ISETP.GE.U32.AND P3, PT, R33, UR14, PT ;  /* 0x0000000e21007c0c */ /* 0x000fc4000bf66070 */
[----:B------:R-:W-:Y:S01]  /*0bb0*/  @!P4 LEA.HI.X R53, R2, R53, R0, 0x1, P6 ;  /* 0x000000350235c211 */ /* 0x000fe200030f0c00 */
[----:B-1----:R-:W1:Y:S01]  /*0bc0*/  @!P1 LDC.64 R24, c[0x0][0x270] ;  /* 0x00009c00ff189b82 */ /* 0x002e620000000a00 */
[----:B------:R-:W-:Y:S02]  /*0bd0*/  @!P5 MOV R2, R64 ;  /* 0x000000400002d202 */ /* 0x000fe40000000f00 */
[----:B------:R-:W-:Y:S02]  /*0be0*/  @!P5 MOV R3, R67 ;  /* 0x000000430003d202 */ /* 0x000fe40000000f00 */
[----:B------:R-:W-:Y:S02]  /*0bf0*/  ISETP.GE.AND.EX P3, PT, R5, UR15, PT, P3 ;  /* 0x0000000f05007c0c */ /* 0x000fe4000bf66330 */
[----:B------:R-:W-:Y:S01]  /*0c00*/  MOV R4, RZ ;  /* 0x000000ff00047202 */ /* 0x000fe20000000f00 */
[----:B------:R-:W-:Y:S01]  /*0c10*/  @!P5 IMAD.WIDE.U32 R28, R36, R28, R2 ;  /* 0x0000001c241cd225 */ /* 0x000fe200078e0002 */
[----:B--2---:R-:W2:Y:S01]  /*0c20*/  @!P2 LDC.64 R26, c[0x0][0x220] ;  /* 0x00008800ff1aab82 */ /* 0x004ea20000000a00 */
[----:B------:R-:W-:-:S02]  /*0c30*/  MOV R2, RZ ;  /* 0x000000ff00027202 */ /* 0x000fc40000000f00 */
[----:B------:R-:W-:Y:S01]  /*0c40*/  ISETP.GT.U32.OR P3, PT, R49, 0x22f, P3 ;  /* 0x0000022f3100780c */ /* 0x000fe20001f64470 */
[----:B------:R0:W4:Y:S01]  /*0c50*/  @P0 LDG.E R4, desc[UR8][R56.64] ;  /* 0x0000000838040981 */ /* 0x000122000c1e1900 */
[----:B------:R-:W-:Y:S02]  /*0c60*/  @!P5 IADD3 R0, R29, R31, RZ ;  /* 0x0000001f1d00d210 */ /* 0x000fe40007ffe0ff */
[C---:B------:R-:W-:Y:S01]  /*0c70*/  @!P5 LEA R54, P6, R28.reuse, R54, 0x1 ;  /* 0x000000361c36d211 */ /* 0x040fe200078c08ff */
[----:B------:R1:W3:Y:S01]  /*0c80*/  @!P4 LDG.E R2, desc[UR8][R52.64] ;  /* 0x000000083402c981 */ /* 0x0002e2000c1e1900 */
[----:B------:R-:W-:Y:S02]  /*0c90*/  SHF.R.S32.HI R3, RZ, 0x1f, R32 ;  /* 0x0000001fff037819 */ /* 0x000fe40000011420 */
[----:B------:R-:W-:Y:S02]  /*0ca0*/  @!P5 LEA.HI.X R55, R28, R55, R0, 0x1, P6 ;  /* 0x000000371c37d211 */ /* 0x000fe400030f0c00 */
[----:B------:R-:W-:Y:S01]  /*0cb0*/  ISETP.GE.U32.AND P4, PT, R32, UR14, PT ;  /* 0x0000000e20007c0c */ /* 0x000fe2000bf86070 */
[----:B------:R-:W2:Y:S01]  /*0cc0*/  @!P1 LDC.64 R28, c[0x0][0x220] ;  /* 0x00008800ff1c9b82 */ /* 0x000ea20000000a00 */
[----:B------:R-:W-:Y:S01]  /*0cd0*/  MOV R0, RZ ;  /* 0x000000ff00007202 */ /* 0x000fe20000000f00 */
[----:B0-----:R-:W-:Y:S01]  /*0ce0*/  @!P2 IMAD R58, R9, R50, RZ ;  /* 0x00000032093aa224 */ /* 0x001fe200078e02ff */
[----:B------:R-:W-:-:S02]  /*0cf0*/  ISETP.GE.AND.EX P4, PT, R3, UR15, PT, P4 ;  /* 0x0000000f03007c0c */ /* 0x000fc4000bf86340 */
[----:B------:R-:W-:Y:S02]  /*0d00*/  @!P2 MOV R56, R64 ;  /* 0x000000400038a202 */ /* 0x000fe40000000f00 */
[----:B------:R-:W-:Y:S01]  /*0d10*/  @!P2 MOV R57, R67 ;  /* 0x000000430039a202 */ /* 0x000fe20000000f00 */
[----:B------:R-:W0:Y:S01]  /*0d20*/  @!P3 LDC.64 R30, c[0x0][0x270] ;  /* 0x00009c00ff1ebb82 */ /* 0x000e220000000a00 */
[----:B------:R1:W3:Y:S01]  /*0d30*/  @!P5 LDG.E R0, desc[UR8][R54.64] ;  /* 0x000000083600d981 */ /* 0x0002e2000c1e1900 */
[----:B------:R-:W-:Y:S01]  /*0d40*/  ISETP.GT.U32.OR P5, PT, R49, 0x22f, P4 ;  /* 0x0000022f3100780c */ /* 0x000fe200027a4470 */
[----:B------:R-:W-:Y:S02]  /*0d50*/  @!P2 IMAD R59, R35, R51, R58 ;  /* 0x00000033233ba224 */ /* 0x000fe400078e023a */
[----:B-1----:R-:W-:Y:S02]  /*0d60*/  @!P1 IMAD R51, R7, R24, RZ ;  /* 0x0000001807339224 */ /* 0x002fe400078e02ff */
[----:B------:R-:W-:Y:S01]  /*0d70*/  @!P2 IMAD.WIDE.U32 R56, R35, R50, R56 ;  /* 0x000000322338a225 */ /* 0x000fe200078e0038 */
[----:B------:R-:W-:-:S03]  /*0d80*/  SHF.R.S32.HI R53, RZ, 0x1f, R23 ;  /* 0x0000001fff357819 */ /* 0x000fc60000011417 */
[----:B------:R-:W-:Y:S01]  /*0d90*/  @!P1 IMAD R61, R34, R25, R51 ;  /* 0x00000019223d9224 */ /* 0x000fe200078e0233 */
[----:B------:R-:W-:Y:S01]  /*0da0*/  @!P2 IADD3 R25, R57, R59, RZ ;  /* 0x0000003b3919a210 */ /* 0x000fe20007ffe0ff */
[----:B------:R-:W1:Y:S01]  /*0db0*/  @!P3 LDC.64 R50, c[0x0][0x220] ;  /* 0x00008800ff32bb82 */ /* 0x000e620000000a00 */
[----:B------:R-:W-:Y:S02]  /*0dc0*/  @!P1 MOV R54, R64 ;  /* 0x0000004000369202 */ /* 0x000fe40000000f00 */
[----:B------:R-:W-:Y:S02]  /*0dd0*/  @!P1 MOV R55, R67 ;  /* 0x0000004300379202 */ /* 0x000fe40000000f00 */
[----:B------:R-:W-:Y:S02]  /*0de0*/  ISETP.GE.U32.AND P4, PT, R23, UR14, PT ;  /* 0x0000000e17007c0c */ /* 0x000fe4000bf86070 */
[----:B--2---:R-:W-:Y:S01]  /*0df0*/  @!P2 LEA R58, P6, R56, R26, 0x1 ;  /* 0x0000001a383aa211 */ /* 0x004fe200078c08ff */
[----:B------:R-:W-:Y:S01]  /*0e00*/  @!P1 IMAD.WIDE.U32 R54, R34, R24, R54 ;  /* 0x0000001822369225 */ /* 0x000fe200078e0036 */
[----:B------:R-:W-:-:S02]  /*0e10*/  ISETP.GE.AND.EX P4, PT, R53, UR15, PT, P4 ;  /* 0x0000000f35007c0c */ /* 0x000fc4000bf86340 */
[----:B------:R-:W-:Y:S02]  /*0e20*/  @!P2 LEA.HI.X R59, R56, R27, R25, 0x1, P6 ;  /* 0x0000001b383ba211 */ /* 0x000fe400030f0c19 */
[----:B------:R-:W2:Y:S01]  /*0e30*/  @!P5 LDC.64 R24, c[0x0][0x270] ;  /* 0x00009c00ff18db82 */ /* 0x000ea20000000a00 */
[----:B------:R-:W-:Y:S02]  /*0e40*/  ISETP.GT.U32.OR P4, PT, R49, 0x22f, P4 ;  /* 0x0000022f3100780c */ /* 0x000fe40002784470 */
[----:B------:R-:W-:Y:S02]  /*0e50*/  @!P1 IADD3 R26, R55, R61, RZ ;  /* 0x0000003d371a9210 */ /* 0x000fe40007ffe0ff */
[C---:B------:R-:W-:Y:S01]  /*0e60*/  @!P1 LEA R56, P6, R54.reuse, R28, 0x1 ;  /* 0x0000001c36389211 */ /* 0x040fe200078c08ff */
[----:B0-----:R-:W-:Y:S01]  /*0e70*/  @!P3 IMAD R28, R5, R30, RZ ;  /* 0x0000001e051cb224 */ /* 0x001fe200078e02ff */
[----:B------:R-:W-:Y:S02]  /*0e80*/  @!P3 MOV R27, R67 ;  /* 0x00000043001bb202 */ /* 0x000fe40000000f00 */
[----:B------:R-:W-:-:S02]  /*0e90*/  @!P1 LEA.HI.X R57, R54, R29, R26, 0x1, P6 ;  /* 0x0000001d36399211 */ /* 0x000fc400030f0c1a */
[----:B------:R-:W-:Y:S01]  /*0ea0*/  @!P3 MOV R26, R64 ;  /* 0x00000040001ab202 */ /* 0x000fe20000000f00 */
[C---:B------:R-:W-:Y:S02]  /*0eb0*/  @!P3 IMAD R55, R33.reuse, R31, R28 ;  /* 0x0000001f2137b224 */ /* 0x040fe400078e021c */
[----:B------:R-:W0:Y:S02]  /*0ec0*/  @!P5 LDC.64 R28, c[0x0][0x220] ;  /* 0x00008800ff1cdb82 */ /* 0x000e240000000a00 */
[----:B------:R-:W-:Y:S01]  /*0ed0*/  @!P3 IMAD.WIDE.U32 R30, R33, R30, R26 ;  /* 0x0000001e211eb225 */ /* 0x000fe200078e001a */
[----:B------:R-:W-:-:S05]  /*0ee0*/  MOV R52, RZ ;  /* 0x000000ff00347202 */ /* 0x000fca0000000f00 */
[----:B------:R-:W0:Y:S01]  /*0ef0*/  @!P4 LDC.64 R26, c[0x0][0x270] ;  /* 0x00009c00ff1acb82 */ /* 0x000e220000000a00 */
[----:B-1----:R-:W-:Y:S01]  /*0f00*/  @!P3 LEA R62, P6, R30, R50, 0x1 ;  /* 0x000000321e3eb211 */ /* 0x002fe200078c08ff */
[----:B------:R1:W3:Y:S01]  /*0f10*/  @!P2 LDG.E R52, desc[UR8][R58.64] ;  /* 0x000000083a34a981 */ /* 0x0002e2000c1e1900 */
[----:B------:R-:W-:Y:S01]  /*0f20*/  @!P3 IADD3 R31, R31, R55, RZ ;  /* 0x000000371f1fb210 */ /* 0x000fe20007ffe0ff */
[----:B--2---:R-:W-:Y:S01]  /*0f30*/  @!P5 IMAD R50, R3, R24, RZ ;  /* 0x000000180332d224 */ /* 0x004fe200078e02ff */
[----:B------:R-:W-:Y:S02]  /*0f40*/  SHF.R.S32.HI R55, RZ, 0x1f, R22 ;  /* 0x0000001fff377819 */ /* 0x000fe40000011416 */
[----:B------:R-:W-:Y:S01]  /*0f50*/  ISETP.GE.U32.AND P2, PT, R22, UR14, PT ;  /* 0x0000000e16007c0c */ /* 0x000fe2000bf46070 */
[----:B------:R-:W-:Y:S01]  /*0f60*/  @!P5 IMAD R25, R32, R25, R50 ;  /* 0x000000192019d224 */ /* 0x000fe200078e0232 */
[----:B------:R-:W-:Y:S02]  /*0f70*/  @!P3 LEA.HI.X R63, R30, R51, R31, 0x1, P6 ;  /* 0x000000331e3fb211 */ /* 0x000fe400030f0c1f */
[----:B------:R-:W-:Y:S01]  /*0f80*/  ISETP.GE.AND.EX P2, PT, R55, UR15, PT, P2 ;  /* 0x0000000f37007c0c */ /* 0x000fe2000bf46320 */
[----:B------:R-:W2:Y:S01]  /*0f90*/  @!P4 LDC.64 R30, c[0x0][0x220] ;  /* 0x00008800ff1ecb82 */ /* 0x000ea20000000a00 */
[----:B------:R-:W-:-:S02]  /*0fa0*/  @!P5 MOV R50, R64 ;  /* 0x000000400032d202 */ /* 0x000fc40000000f00 */
[----:B------:R-:W-:Y:S02]  /*0fb0*/  @!P5 MOV R51, R67 ;  /* 0x000000430033d202 */ /* 0x000fe40000000f00 */
[----:B------:R-:W-:Y:S01]  /*0fc0*/  ISETP.GT.U32.OR P2, PT, R49, 0x22f, P2 ;  /* 0x0000022f3100780c */ /* 0x000fe20001744470 */
[----:B------:R-:W-:-:S03]  /*0fd0*/  @!P5 IMAD.WIDE.U32 R50, R32, R24, R50 ;  /* 0x000000182032d225 */ /* 0x000fc600078e0032 */
[----:B0-----:R-:W-:Y:S01]  /*0fe0*/  @!P5 LEA R60, P6, R50, R28, 0x1 ;  /* 0x0000001c323cd211 */ /* 0x001fe200078c08ff */
[----:B------:R-:W-:Y:S01]  /*0ff0*/  @!P4 IMAD R28, R53, R26, RZ ;  /* 0x0000001a351cc224 */ /* 0x000fe200078e02ff */
[----:B------:R-:W-:-:S03]  /*1000*/  @!P5 IADD3 R24, R51, R25, RZ ;  /* 0x000000193318d210 */ /* 0x000fc60007ffe0ff */
[----:B------:R-:W-:Y:S01]  /*1010*/  @!P4 IMAD R27, R23, R27, R28 ;  /* 0x0000001b171bc224 */ /* 0x000fe200078e021c */
[----:B------:R-:W-:Y:S02]  /*1020*/  @!P5 LEA.HI.X R61, R50, R29, R24, 0x1, P6 ;  /* 0x0000001d323dd211 */ /* 0x000fe400030f0c18 */
[----:B------:R-:W-:Y:S01]  /*1030*/  @!P4 MOV R28, R64 ;  /* 0x00000040001cc202 */ /* 0x000fe20000000f00 */
[----:B------:R-:W0:Y:S01]  /*1040*/  @!P2 LDC.64 R24, c[0x0][0x270] ;  /* 0x00009c00ff18ab82 */ /* 0x000e220000000a00 */
[----:B------:R-:W-:-:S03]  /*1050*/  @!P4 MOV R29, R67 ;  /* 0x00000043001dc202 */ /* 0x000fc60000000f00 */
[----:B------:R-:W-:-:S05]  /*1060*/  @!P4 IMAD.WIDE.U32 R28, R23, R26, R28 ;  /* 0x0000001a171cc225 */ /* 0x000fca00078e001c */
[----:B------:R-:W-:Y:S02]  /*1070*/  @!P4 IADD3 R26, R29, R27, RZ ;  /* 0x0000001b1d1ac210 */ /* 0x000fe40007ffe0ff */
[C---:B--2---:R-:W-:Y:S02]  /*1080*/  @!P4 LEA R30, P6, R28.reuse, R30, 0x1 ;  /* 0x0000001e1c1ec211 */ /* 0x044fe400078c08ff */
[----:B------:R-:W-:Y:S02]  /*1090*/  MOV R50, RZ ;  /* 0x000000ff00327202 */ /* 0x000fe40000000f00 */
[----:B------:R-:W-:Y:S02]  /*10a0*/  @!P4 LEA.HI.X R31, R28, R31, R26, 0x1, P6 ;  /* 0x0000001f1c1fc211 */ /* 0x000fe400030f0c1a */
[----:B------:R-:W2:Y:S01]  /*10b0*/  @!P2 LDC.64 R26, c[0x0][0x220] ;  /* 0x00008800ff1aab82 */ /* 0x000ea20000000a00 */
[----:B------:R-:W-:Y:S01]  /*10c0*/  SHF.R.S32.HI R51, RZ, 0x1f, R20 ;  /* 0x0000001fff337819 */ /* 0x000fe20000011414 */
[----:B------:R2:W3:Y:S01]  /*10d0*/  @!P1 LDG.E R50, desc[UR8][R56.64] ;  /* 0x0000000838329981 */ /* 0x0004e2000c1e1900 */
[----:B------:R-:W-:Y:S01]  /*10e0*/  ISETP.GE.U32.AND P1, PT, R20, UR14, PT ;  /* 0x0000000e14007c0c */ /* 0x000fe2000bf26070 */
[----:B0-----:R-:W-:-:S03]  /*10f0*/  @!P2 IMAD R28, R55, R24, RZ ;  /* 0x00000018371ca224 */ /* 0x001fc600078e02ff */
[----:B------:R-:W-:Y:S01]  /*1100*/  ISETP.GE.AND.EX P1, PT, R51, UR15, PT, P1 ;  /* 0x0000000f33007c0c */ /* 0x000fe2000bf26310 */
[C---:B-1----:R-:W-:Y:S01]  /*1110*/  @!P2 IMAD R59, R22.reuse, R25, R28 ;  /* 0x00000019163ba224 */ /* 0x042fe200078e021c */
[----:B------:R-:W-:Y:S02]  /*1120*/  @!P2 MOV R28, R64 ;  /* 0x00000040001ca202 */ /* 0x000fe40000000f00 */
[----:B------:R-:W-:Y:S02]  /*1130*/  @!P2 MOV R29, R67 ;  /* 0x00000043001da202 */ /* 0x000fe40000000f00 */
[----:B------:R-:W-:Y:S01]  /*1140*/  ISETP.GT.U32.OR P1, PT, R49, 0x22f, P1 ;  /* 0x0000022f3100780c */ /* 0x000fe20000f24470 */
[----:B------:R-:W-:-:S05]  /*1150*/  @!P2 IMAD.WIDE.U32 R24, R22, R24, R28 ;  /* 0x000000181618a225 */ /* 0x000fca00078e001c */
[----:B------:R-:W-:Y:S02]  /*1160*/  @!P2 IADD3 R25, R25, R59, RZ ;  /* 0x0000003b1919a210 */ /* 0x000fe40007ffe0ff */
[C---:B--2---:R-:W-:Y:S02]  /*1170*/  @!P2 LEA R28, P6, R24.reuse, R26, 0x1 ;  /* 0x0000001a181ca211 */ /* 0x044fe400078c08ff */
[----:B------:R-:W-:Y:S02]  /*1180*/  MOV R56, RZ ;  /* 0x000000ff00387202 */ /* 0x000fe40000000f00 */
[----:B------:R-:W-:Y:S02]  /*1190*/  @!P2 LEA.HI.X R29, R24, R27, R25, 0x1, P6 ;  /* 0x0000001b181da211 */ /* 0x000fe400030f0c19 */
[----:B------:R-:W0:Y:S01]  /*11a0*/  @!P1 LDC.64 R26, c[0x0][0x270] ;  /* 0x00009c00ff1a9b82 */ /* 0x000e220000000a00 */
[----:B------:R-:W-:Y:S01]  /*11b0*/  SHF.R.S32.HI R57, RZ, 0x1f, R18 ;  /* 0x0000001fff397819 */ /* 0x000fe20000011412 */
[----:B------:R1:W2:Y:S01]  /*11c0*/  @!P3 LDG.E R56, desc[UR8][R62.64] ;  /* 0x000000083e38b981 */ /* 0x0002a2000c1e1900 */
[----:B------:R-:W-:-:S05]  /*11d0*/  ISETP.GE.U32.AND P3, PT, R18, UR14, PT ;  /* 0x0000000e12007c0c */ /* 0x000fca000bf66070 */
[----:B------:R-:W5:Y:S01]  /*11e0*/  @!P1 LDC.64 R24, c[0x0][0x220] ;  /* 0x00008800ff189b82 */ /* 0x000f620000000a00 */
[----:B------:R-:W-:Y:S02]  /*11f0*/  ISETP.GE.AND.EX P3, PT, R57, UR15, PT, P3 ;  /* 0x0000000f39007c0c */ /* 0x000fe4000bf66330 */
[----:B------:R-:W-:Y:S02]  /*1200*/  MOV R58, RZ ;  /* 0x000000ff003a7202 */ /* 0x000fe40000000f00 */
[----:B------:R-:W-:Y:S02]  /*1210*/  ISETP.GT.U32.OR P3, PT, R49, 0x22f, P3 ;  /* 0x0000022f3100780c */ /* 0x000fe40001f64470 */
[----:B-1----:R-:W-:Y:S02]  /*1220*/  @!P1 MOV R62, R64 ;  /* 0x00000040003e9202 */ /* 0x002fe40000000f00 */
[----:B------:R1:W2:Y:S01]  /*1230*/  @!P5 LDG.E R58, desc[UR8][R60.64] ;  /* 0x000000083c3ad981 */ /* 0x0002a2000c1e1900 */
[----:B------:R-:W-:-:S02]  /*1240*/  @!P1 MOV R63, R67 ;  /* 0x00000043003f9202 */ /* 0x000fc40000000f00 */
[----:B------:R-:W-:Y:S01]  /*1250*/  MOV R54, RZ ;  /* 0x000000ff00367202 */ /* 0x000fe20000000f00 */
[-C--:B0-----:R-:W-:Y:S02]  /*1260*/  @!P1 IMAD R59, R51, R26.reuse, RZ ;  /* 0x0000001a333b9224 */ /* 0x081fe400078e02ff */
[----:B------:R-:W-:-:S03]  /*1270*/  @!P1 IMAD.WIDE.U32 R62, R20, R26, R62 ;  /* 0x0000001a143e9225 */ /* 0x000fc600078e003e */
[----:B------:R0:W2:Y:S01]  /*1280*/  @!P4 LDG.E R54, desc[UR8][R30.64] ;  /* 0x000000081e36c981 */ /* 0x0000a2000c1e1900 */
[----:B------:R-:W-:Y:S02]  /*1290*/  @!P1 IMAD R59, R20, R27, R59 ;  /* 0x0000001b143b9224 */ /* 0x000fe400078e023b */
[----:B------:R-:W0:Y:S01]  /*12a0*/  @!P3 LDC.64 R26, c[0x0][0x270] ;  /* 0x00009c00ff1abb82 */ /* 0x000e220000000a00 */
[C---:B-----5:R-:W-:Y:S02]  /*12b0*/  @!P1 LEA R68, P4, R62.reuse, R24, 0x1 ;  /* 0x000000183e449211 */ /* 0x060fe400078808ff */
[----:B------:R-:W-:Y:S02]  /*12c0*/  @!P1 IADD3 R59, R63, R59, RZ ;  /* 0x0000003b3f3b9210 */ /* 0x000fe40007ffe0ff */
[----:B-1----:R-:W-:Y:S02]  /*12d0*/  MOV R60, RZ ;  /* 0x000000ff003c7202 */ /* 0x002fe40000000f00 */
[----:B------:R-:W-:-:S02]  /*12e0*/  @!P1 LEA.HI.X R69, R62, R25, R59, 0x1, P4 ;  /* 0x000000193e459211 */ /* 0x000fc400020f0c3b */
[----:B------:R-:W1:Y:S02]  /*12f0*/  @!P3 LDC.64 R24, c[0x0][0x220] ;  /* 0x00008800ff18bb82 */ /* 0x000e640000000a00 */
[----:B------:R5:W2:Y:S01]  /*1300*/  @!P2 LDG.E R60, desc[UR8][R28.64] ;  /* 0x000000081c3ca981 */ /* 0x000aa2000c1e1900 */
[----:B------:R-:W-:Y:S01]  /*1310*/  MOV R59, RZ ;  /* 0x000000ff003b7202 */ /* 0x000fe20000000f00 */
[----:B0-----:R-:W-:Y:S01]  /*1320*/  @!P3 IMAD R30, R57, R26, RZ ;  /* 0x0000001a391eb224 */ /* 0x001fe200078e02ff */
[----:B-----5:R-:W-:-:S04]  /*1330*/  @!P3 MOV R28, R64 ;  /* 0x00000040001cb202 */ /* 0x020fc80000000f00 */
[----:B------:R-:W5:Y:S01]  /*1340*/  @!P1 LDG.E R59, desc[UR8][R68.64] ;  /* 0x00000008443b9981 */ /* 0x000f62000c1e1900 */
[----:B------:R-:W-:Y:S01]  /*1350*/  @!P3 MOV R29, R67 ;  /* 0x00000043001db202 */ /* 0x000fe20000000f00 */
[C---:B------:R-:W-:Y:S02]  /*1360*/  @!P3 IMAD R31, R18.reuse, R27, R30 ;  /* 0x0000001b121fb224 */ /* 0x040fe400078e021e */
[----:B------:R-:W-:Y:S01]  /*1370*/  @!P3 IMAD.WIDE.U32 R26, R18, R26, R28 ;  /* 0x0000001a121ab225 */ /* 0x000fe200078e001c */
[----:B------:R-:W-:-:S04]  /*1380*/  MOV R62, RZ ;  /* 0x000000ff003e7202 */ /* 0x000fc80000000f00 */
[----:B------:R-:W-:Y:S02]  /*1390*/  @!P3 IADD3 R27, R27, R31, RZ ;  /* 0x0000001f1b1bb210 */ /* 0x000fe40007ffe0ff */
[----:B-1----:R-:W-:-:S04]  /*13a0*/  @!P3 LEA R24, P1, R26, R24, 0x1 ;  /* 0x000000181a18b211 */ /* 0x002fc800078208ff */
[----:B------:R-:W-:-:S05]  /*13b0*/  @!P3 LEA.HI.X R25, R26, R25, R27, 0x1, P1 ;  /* 0x000000191a19b211 */ /* 0x000fca00008f0c1b */
[----:B------:R0:W5:Y:S01]  /*13c0*/  @!P3 LDG.E R62, desc[UR8][R24.64] ;  /* 0x00000008183eb981 */ /* 0x000162000c1e1900 */
[--C-:B------:R-:W-:Y:S02]  /*13d0*/  HADD2.F32 R28, -RZ, R12.reuse.H0_H0 ;  /* 0x2000000cff1c7230 */ /* 0x100fe40000004100 */
[----:B------:R-:W-:Y:S02]  /*13e0*/  HADD2.F32 R31, -RZ, R12.H1_H1 ;  /* 0x3000000cff1f7230 */ /* 0x000fe40000004100 */
[--C-:B0-----:R-:W-:Y:S02]  /*13f0*/  HADD2.F32 R25, -RZ, R10.reuse.H1_H1 ;  /* 0x3000000aff197230 */ /* 0x101fe40000004100 */
[----:B------:R-:W-:Y:S02]  /*1400*/  HADD2.F32 R24, -RZ, R10.H0_H0 ;  /* 0x2000000aff187230 */ /* 0x000fe40000004100 */
[--C-:B----4-:R-:W-:Y:S02]  /*1410*/  HADD2.F32 R27, -RZ, R4.reuse.H1_H1 ;  /* 0x30000004ff1b7230 */ /* 0x110fe40000004100 */
[----:B------:R-:W-:-:S03]  /*1420*/  HADD2.F32 R26, -RZ, R4.H0_H0 ;  /* 0x20000004ff1a7230 */ /* 0x000fc60000004100 */
[----:B------:R-:W-:Y:S02]  /*1430*/  FMUL.FTZ R29, R27, R27 ;  /* 0x0000001b1b1d7220 */ /* 0x000fe40000410000 */
[C---:B------:R-:W-:Y:S02]  /*1440*/  FADD.FTZ R27, R26.reuse, R27 ;  /* 0x0000001b1a1b7221 */ /* 0x040fe40000010000 */
[----:B------:R-:W-:Y:S01]  /*1450*/  FFMA.FTZ R29, R26, R26, R29 ;  /* 0x0000001a1a1d7223 */ /* 0x000fe2000001001d */
[C---:B------:R-:W-:Y:S01]  /*1460*/  FADD.FTZ R26, R28.reuse, R31 ;  /* 0x0000001f1c1a7221 */ /* 0x040fe20000010000 */
[----:B------:R-:W-:Y:S01]  /*1470*/  FMUL.FTZ R31, R31, R31 ;  /* 0x0000001f1f1f7220 */ /* 0x000fe20000410000 */
[----:B------:R-:W-:Y:S01]  /*1480*/  FADD.FTZ R27, RZ, R27 ;  /* 0x0000001bff1b7221 */ /* 0x000fe20000010000 */
[----:B------:R-:W-:Y:S02]  /*1490*/  FADD.FTZ R29, RZ, R29 ;  /* 0x0000001dff1d7221 */ /* 0x000fe40000010000 */
[----:B------:R-:W-:Y:S01]  /*14a0*/  FFMA.FTZ R28, R28, R28, R31 ;  /* 0x0000001c1c1c7223 */ /* 0x000fe2000001001f */
[----:B------:R-:W-:Y:S01]  /*14b0*/  FADD.FTZ R26, R27, R26 ;  /* 0x0000001a1b1a7221 */ /* 0x000fe20000010000 */
[----:B------:R-:W-:-:S02]  /*14c0*/  FMUL.FTZ R27, R25, R25 ;  /* 0x00000019191b7220 */ /* 0x000fc40000410000 */
[----:B------:R-:W-:Y:S01]  /*14d0*/  FADD.FTZ R28, R29, R28 ;  /* 0x0000001c1d1c7221 */ /* 0x000fe20000010000 */
[--C-:B------:R-:W-:Y:S02]  /*14e0*/  HADD2.F32 R29, -RZ, R8.reuse.H1_H1 ;  /* 0x30000008ff1d7230 */ /* 0x100fe40000004100 */
[C---:B------:R-:W-:Y:S01]  /*14f0*/  FADD.FTZ R25, R24.reuse, R25 ;  /* 0x0000001918197221 */ /* 0x040fe20000010000 */
[----:B------:R-:W-:Y:S01]  /*1500*/  FFMA.FTZ R27, R24, R24, R27 ;  /* 0x00000018181b7223 */ /* 0x000fe2000001001b */
[----:B------:R-:W-:Y:S02]  /*1510*/  HADD2.F32 R24, -RZ, R8.H0_H0 ;  /* 0x20000008ff187230 */ /* 0x000fe40000004100 */
[----:B------:R-:W-:Y:S01]  /*1520*/  FMUL.FTZ R31, R29, R29 ;  /* 0x0000001d1d1f7220 */ /* 0x000fe20000410000 */
[----:B------:R-:W-:Y:S02]  /*1530*/  FADD.FTZ R25, R26, R25 ;  /* 0x000000191a197221 */ /* 0x000fe40000010000 */
[----:B------:R-:W-:Y:S01]  /*1540*/  FADD.FTZ R26, R24, R29 ;  /* 0x0000001d181a7221 */ /* 0x000fe20000010000 */
[----:B------:R-:W-:Y:S01]  /*1550*/  FADD.FTZ R27, R28, R27 ;  /* 0x0000001b1c1b7221 */ /* 0x000fe20000010000 */
[----:B------:R-:W-:Y:S01]  /*1560*/  FFMA.FTZ R24, R24, R24, R31 ;  /* 0x0000001818187223 */ /* 0x000fe2000001001f */
[----:B---3--:R-:W-:-:S02]  /*1570*/  HADD2.F32 R29, -RZ, R6.H1_H1 ;  /* 0x30000006ff1d7230 */ /* 0x008fc40000004100 */
[----:B------:R-:W-:Y:S01]  /*1580*/  FADD.FTZ R25, R25, R26 ;  /* 0x0000001a19197221 */ /* 0x000fe20000010000 */
[----:B------:R-:W-:Y:S02]  /*1590*/  HADD2.F32 R26, -RZ, R6.H0_H0 ;  /* 0x20000006ff1a7230 */ /* 0x000fe40000004100 */
[----:B------:R-:W-:Y:S01]  /*15a0*/  FADD.FTZ R24, R27, R24 ;  /* 0x000000181b187221 */ /* 0x000fe20000010000 */
[----:B------:R-:W-:Y:S02]  /*15b0*/  FMUL.FTZ R27, R29, R29 ;  /* 0x0000001d1d1b7220 */ /* 0x000fe40000410000 */
[C---:B------:R-:W-:Y:S01]  /*15c0*/  FADD.FTZ R28, R26.reuse, R29 ;  /* 0x0000001d1a1c7221 */ /* 0x040fe20000010000 */
[--C-:B------:R-:W-:Y:S02]  /*15d0*/  HADD2.F32 R29, -RZ, R2.reuse.H1_H1 ;  /* 0x30000002ff1d7230 */ /* 0x100fe40000004100 */
[----:B------:R-:W-:Y:S01]  /*15e0*/  FFMA.FTZ R27, R26, R26, R27 ;  /* 0x0000001a1a1b7223 */ /* 0x000fe2000001001b */
[----:B------:R-:W-:-:S03]  /*15f0*/  HADD2.F32 R26, -RZ, R2.H0_H0 ;  /* 0x20000002ff1a7230 */ /* 0x000fc60000004100 */
[----:B------:R-:W-:Y:S01]  /*1600*/  FADD.FTZ R24, R24, R27 ;  /* 0x0000001b18187221 */ /* 0x000fe20000010000 */
[----:B------:R-:W-:Y:S01]  /*1610*/  FMUL.FTZ R27, R29, R29 ;  /* 0x0000001d1d1b7220 */ /* 0x000fe20000410000 */
[----:B------:R-:W-:Y:S01]  /*1620*/  FADD.FTZ R25, R25, R28 ;  /* 0x0000001c19197221 */ /* 0x000fe20000010000 */
[C---:B------:R-:W-:Y:S01]  /*1630*/  FADD.FTZ R28, R26.reuse, R29 ;  /* 0x0000001d1a1c7221 */ /* 0x040fe20000010000 */
[--C-:B------:R-:W-:Y:S02]  /*1640*/  HADD2.F32 R29, -RZ, R0.reuse.H1_H1 ;  /* 0x30000000ff1d7230 */ /* 0x100fe40000004100 */
[----:B------:R-:W-:Y:S01]  /*1650*/  FFMA.FTZ R27, R26, R26, R27 ;  /* 0x0000001a1a1b7223 */ /* 0x000fe2000001001b */
[----:B------:R-:W-:-:S03]  /*1660*/  HADD2.F32 R26, -RZ, R0.H0_H0 ;  /* 0x20000000ff1a7230 */ /* 0x000fc60000004100 */
[----:B------:R-:W-:Y:S01]  /*1670*/  FADD.FTZ R24, R24, R27 ;  /* 0x0000001b18187221 */ /* 0x000fe20000010000 */
[----:B------:R-:W-:Y:S01]  /*1680*/  FMUL.FTZ R27, R29, R29 ;  /* 0x0000001d1d1b7220 */ /* 0x000fe20000410000 */
[----:B------:R-:W-:Y:S01]  /*1690*/  FADD.FTZ R25, R25, R28 ;  /* 0x0000001c19197221 */ /* 0x000fe20000010000 */
[C---:B------:R-:W-:Y:S02]  /*16a0*/  FADD.FTZ R28, R26.reuse, R29 ;  /* 0x0000001d1a1c7221 */ /* 0x040fe40000010000 */
[----:B------:R-:W-:-:S04]  /*16b0*/  FFMA.FTZ R27, R26, R26, R27 ;  /* 0x0000001a1a1b7223 */ /* 0x000fc8000001001b */
[----:B------:R-:W-:Y:S01]  /*16c0*/  FADD.FTZ R24, R24, R27 ;  /* 0x0000001b18187221 */ /* 0x000fe20000010000 */
[--C-:B------:R-:W-:Y:S02]  /*16d0*/  HADD2.F32 R29, -RZ, R52.reuse.H1_H1 ;  /* 0x30000034ff1d7230 */ /* 0x100fe40000004100 */
[----:B------:R-:W-:Y:S02]  /*16e0*/  HADD2.F32 R26, -RZ, R52.H0_H0 ;  /* 0x20000034ff1a7230 */ /* 0x000fe40000004100 */
[----:B------:R-:W-:Y:S01]  /*16f0*/  FADD.FTZ R25, R25, R28 ;  /* 0x0000001c19197221 */ /* 0x000fe20000010000 */
[----:B------:R-:W-:Y:S02]  /*1700*/  FMUL.FTZ R27, R29, R29 ;  /* 0x0000001d1d1b7220 */ /* 0x000fe40000410000 */
[C---:B------:R-:W-:Y:S02]  /*1710*/  FADD.FTZ R28, R26.reuse, R29 ;  /* 0x0000001d1a1c7221 */ /* 0x040fe40000010000 */
[----:B------:R-:W-:-:S04]  /*1720*/  FFMA.FTZ R27, R26, R26, R27 ;  /* 0x0000001a1a1b7223 */ /* 0x000fc8000001001b */
[----:B------:R-:W-:Y:S01]  /*1730*/  FADD.FTZ R24, R24, R27 ;  /* 0x0000001b18187221 */ /* 0x000fe20000010000 */
[----:B------:R-:W-:Y:S01]  /*1740*/  FADD.FTZ R25, R25, R28 ;  /* 0x0000001c19197221 */ /* 0x000fe20000010000 */
[----:B------:R-:W-:Y:S02]  /*1750*/  ISETP.GE.U32.AND P1, PT, R16, UR14, PT ;  /* 0x0000000e10007c0c */ /* 0x000fe4000bf26070 */
[----:B------:R-:W-:Y:S01]  /*1760*/  SHF.R.S32.HI R61, RZ, 0x1f, R16 ;  /* 0x0000001fff3d7819 */ /* 0x000fe20000011410 */
[--C-:B------:R-:W-:Y:S02]  /*1770*/  HADD2.F32 R29, -RZ, R50.reuse.H1_H1 ;  /* 0x30000032ff1d7230 */ /* 0x100fe40000004100 */
[----:B------:R-:W-:-:S03]  /*1780*/  HADD2.F32 R26, -RZ, R50.H0_H0 ;  /* 0x20000032ff1a7230 */ /* 0x000fc60000004100 */
[----:B------:R-:W-:Y:S02]  /*1790*/  FMUL.FTZ R27, R29, R29 ;  /* 0x0000001d1d1b7220 */ /* 0x000fe40000410000 */
[C---:B------:R-:W-:Y:S02]  /*17a0*/  FADD.FTZ R28, R26.reuse, R29 ;  /* 0x0000001d1a1c7221 */ /* 0x040fe40000010000 */
[----:B------:R-:W-:-:S04]  /*17b0*/  FFMA.FTZ R27, R26, R26, R27 ;  /* 0x0000001a1a1b7223 */ /* 0x000fc8000001001b */
[----:B------:R-:W-:Y:S01]  /*17c0*/  FADD.FTZ R24, R24, R27 ;  /* 0x0000001b18187221 */ /* 0x000fe20000010000 */
[----:B------:R-:W-:Y:S01]  /*17d0*/  FADD.FTZ R25, R25, R28 ;  /* 0x0000001c19197221 */ /* 0x000fe20000010000 */
[--C-:B--2---:R-:W-:Y:S02]  /*17e0*/  HADD2.F32 R29, -RZ, R56.reuse.H1_H1 ;  /* 0x30000038ff1d7230 */ /* 0x104fe40000004100 */
[----:B------:R-:W-:-:S03]  /*17f0*/  HADD2.F32 R26, -RZ, R56.H0_H0 ;  /* 0x20000038ff1a7230 */ /* 0x000fc60000004100 */
[----:B------:R-:W-:Y:S02]  /*1800*/  FMUL.FTZ R27, R29, R29 ;  /* 0x0000001d1d1b7220 */ /* 0x000fe40000410000 */
[C---:B------:R-:W-:Y:S02]  /*1810*/  FADD.FTZ R28, R26.reuse, R29 ;  /* 0x0000001d1a1c7221 */ /* 0x040fe40000010000 */
[----:B------:R-:W-:Y:S01]  /*1820*/  FFMA.FTZ R27, R26, R26, R27 ;  /* 0x0000001a1a1b7223 */ /* 0x000fe2000001001b */
[----:B------:R-:W-:-:S03]  /*1830*/  HADD2.F32 R29, -RZ, R58.H1_H1 ;  /* 0x3000003aff1d7230 */ /* 0x000fc60000004100 */
[----:B------:R-:W-:Y:S01]  /*1840*/  FADD.FTZ R24, R24, R27 ;  /* 0x0000001b18187221 */ /* 0x000fe20000010000 */
[----:B------:R-:W-:Y:S02]  /*1850*/  HADD2.F32 R26, -RZ, R58.H0_H0 ;  /* 0x2000003aff1a7230 */ /* 0x000fe40000004100 */
[----:B------:R-:W-:Y:S01]  /*1860*/  FADD.FTZ R25, R25, R28 ;  /* 0x0000001c19197221 */ /* 0x000fe20000010000 */
[----:B------:R-:W-:Y:S02]  /*1870*/  FMUL.FTZ R27, R29, R29 ;  /* 0x0000001d1d1b7220 */ /* 0x000fe40000410000 */
[C---:B------:R-:W-:Y:S02]  /*1880*/  FADD.FTZ R28, R26.reuse, R29 ;  /* 0x0000001d1a1c7221 */ /* 0x040fe40000010000 */
[----:B------:R-:W-:Y:S01]  /*1890*/  FFMA.FTZ R27, R26, R26, R27 ;  /* 0x0000001a1a1b7223 */ /* 0x000fe2000001001b */
[--C-:B------:R-:W-:Y:S02]  /*18a0*/  HADD2.F32 R29, -RZ, R54.reuse.H1_H1 ;  /* 0x30000036ff1d7230 */ /* 0x100fe40000004100 */
[----:B------:R-:W-:-:S02]  /*18b0*/  HADD2.F32 R26, -RZ, R54.H0_H0 ;  /* 0x20000036ff1a7230 */ /* 0x000fc40000004100 */
[----:B------:R-:W-:Y:S01]  /*18c0*/  FADD.FTZ R24, R24, R27 ;  /* 0x0000001b18187221 */ /* 0x000fe20000010000 */
[----:B------:R-:W-:Y:S01]  /*18d0*/  FMUL.FTZ R27, R29, R29 ;  /* 0x0000001d1d1b7220 */ /* 0x000fe20000410000 */
[----:B------:R-:W-:-:S03]  /*18e0*/  ISETP.GE.AND.EX P1, PT, R61, UR15, PT, P1 ;  /* 0x0000000f3d007c0c */ /* 0x000fc6000bf26310 */
[----:B------:R-:W-:Y:S01]  /*18f0*/  FFMA.FTZ R27, R26, R26, R27 ;  /* 0x0000001a1a1b7223 */ /* 0x000fe2000001001b */
[----:B------:R-:W-:-:S03]  /*1900*/  ISETP.GT.U32.OR P1, PT, R49, 0x22f, P1 ;  /* 0x0000022f3100780c */ /* 0x000fc60000f24470 */
[----:B------:R-:W-:Y:S01]  /*1910*/  FADD.FTZ R24, R24, R27 ;  /* 0x0000001b18187221 */ /* 0x000fe20000010000 */
[----:B------:R-:W-:Y:S01]  /*1920*/  FADD.FTZ R25, R25, R28 ;  /* 0x0000001c19197221 */ /* 0x000fe20000010000 */
[--C-:B------:R-:W-:Y:S02]  /*1930*/  HADD2.F32 R27, -RZ, R60.reuse.H1_H1 ;  /* 0x3000003cff1b7230 */ /* 0x100fe40000004100 */
[----:B------:R-:W-:Y:S01]  /*1940*/  FADD.FTZ R28, R26, R29 ;  /* 0x0000001d1a1c7221 */ /* 0x000fe20000010000 */
[----:B------:R-:W-:Y:S02]  /*1950*/  HADD2.F32 R26, -RZ, R60.H0_H0 ;  /* 0x2000003cff1a7230 */ /* 0x000fe40000004100 */
[----:B------:R-:W-:Y:S01]  /*1960*/  FMUL.FTZ R29, R27, R27 ;  /* 0x0000001b1b1d7220 */ /* 0x000fe20000410000 */
[----:B------:R-:W-:Y:S02]  /*1970*/  FADD.FTZ R25, R25, R28 ;  /* 0x0000001c19197221 */ /* 0x000fe40000010000 */
[C---:B------:R-:W-:Y:S01]  /*1980*/  FADD.FTZ R28, R26.reuse, R27 ;  /* 0x0000001b1a1c7221 */ /* 0x040fe20000010000 */
[----:B------:R-:W-:-:S03]  /*1990*/  FFMA.FTZ R29, R26, R26, R29 ;  /* 0x0000001a1a1d7223 */ /* 0x000fc6000001001d */
[----:B------:R-:W-:Y:S01]  /*19a0*/  FADD.FTZ R28, R25, R28 ;  /* 0x0000001c191c7221 */ /* 0x000fe20000010000 */
[----:B------:R-:W-:Y:S02]  /*19b0*/  FADD.FTZ R29, R24, R29 ;  /* 0x0000001d181d7221 */ /* 0x000fe40000010000 */
[----:B------:R-:W0:Y:S01]  /*19c0*/  @!P1 LDC.64 R24, c[0x0][0x270] ;  /* 0x00009c00ff189b82 */ /* 0x000e220000000a00 */
[--C-:B-----5:R-:W-:Y:S02]  /*19d0*/  HADD2.F32 R27, -RZ, R59.reuse.H1_H1 ;  /* 0x3000003bff1b7230 */ /* 0x120fe40000004100 */
[----:B------:R-:W-:-:S03]  /*19e0*/  HADD2.F32 R26, -RZ, R59.H0_H0 ;  /* 0x2000003bff1a7230 */ /* 0x000fc60000004100 */
[----:B------:R-:W-:Y:S02]  /*19f0*/  FMUL.FTZ R31, R27, R27 ;  /* 0x0000001b1b1f7220 */ /* 0x000fe40000410000 */
[C---:B------:R-:W-:Y:S02]  /*1a00*/  FADD.FTZ R27, R26.reuse, R27 ;  /* 0x0000001b1a1b7221 */ /* 0x040fe40000010000 */
[----:B------:R-:W-:-:S04]  /*1a10*/  FFMA.FTZ R26, R26, R26, R31 ;  /* 0x0000001a1a1a7223 */ /* 0x000fc8000001001f */
[----:B------:R-:W-:Y:S01]  /*1a20*/  FADD.FTZ R29, R29, R26 ;  /* 0x0000001a1d1d7221 */ /* 0x000fe20000010000 */
[--C-:B------:R-:W-:Y:S02]  /*1a30*/  HADD2.F32 R31, -RZ, R62.reuse.H1_H1 ;  /* 0x3000003eff1f7230 */ /* 0x100fe40000004100 */
[----:B------:R-:W-:-:S03]  /*1a40*/  HADD2.F32 R26, -RZ, R62.H0_H0 ;  /* 0x2000003eff1a7230 */ /* 0x000fc60000004100 */
[----:B------:R-:W-:Y:S01]  /*1a50*/  FMUL.FTZ R63, R31, R31 ;  /* 0x0000001f1f3f7220 */ /* 0x000fe20000410000 */
[----:B------:R-:W-:Y:S01]  /*1a60*/  FADD.FTZ R27, R28, R27 ;  /* 0x0000001b1c1b7221 */ /* 0x000fe20000010000 */
[C---:B------:R-:W-:Y:S02]  /*1a70*/  FADD.FTZ R28, R26.reuse, R31 ;  /* 0x0000001f1a1c7221 */ /* 0x040fe40000010000 */
[----:B------:R-:W-:Y:S01]  /*1a80*/  FFMA.FTZ R30, R26, R26, R63 ;  /* 0x0000001a1a1e7223 */ /* 0x000fe2000001003f */
[----:B0-----:R-:W-:Y:S02]  /*1a90*/  @!P1 IMAD R26, R61, R24, RZ ;  /* 0x000000183d1a9224 */ /* 0x001fe400078e02ff */
[----:B------:R-:W-:Y:S01]  /*1aa0*/  FADD.FTZ R28, R27, R28 ;  /* 0x0000001c1b1c7221 */ /* 0x000fe20000010000 */
[----:B------:R-:W-:Y:S01]  /*1ab0*/  @!P1 MOV R27, R67 ;  /* 0x00000043001b9202 */ /* 0x000fe20000000f00 */
[----:B------:R-:W-:Y:S01]  /*1ac0*/  @!P1 IMAD R31, R16, R25, R26 ;  /* 0x00000019101f9224 */ /* 0x000fe200078e021a */
[----:B------:R-:W-:-:S05]  /*1ad0*/  @!P1 MOV R26, R64 ;  /* 0x00000040001a9202 */ /* 0x000fca0000000f00 */
[----:B------:R-:W-:Y:S02]  /*1ae0*/  @!P1 IMAD.WIDE.U32 R26, R16, R24, R26 ;  /* 0x00000018101a9225 */ /* 0x000fe400078e001a */
[----:B------:R-:W0:Y:S03]  /*1af0*/  @!P1 LDC.64 R24, c[0x0][0x220] ;  /* 0x00008800ff189b82 */ /* 0x000e260000000a00 */
[----:B------:R-:W-:Y:S02]  /*1b00*/  @!P1 IADD3 R27, R27, R31, RZ ;  /* 0x0000001f1b1b9210 */ /* 0x000fe40007ffe0ff */
[----:B------:R-:W-:Y:S02]  /*1b10*/  MOV R63, RZ ;  /* 0x000000ff003f7202 */ /* 0x000fe40000000f00 */
[----:B0-----:R-:W-:-:S04]  /*1b20*/  @!P1 LEA R24, P2, R26, R24, 0x1 ;  /* 0x000000181a189211 */ /* 0x001fc800078408ff */
[----:B------:R-:W-:-:S05]  /*1b30*/  @!P1 LEA.HI.X R25, R26, R25, R27, 0x1, P2 ;  /* 0x000000191a199211 */ /* 0x000fca00010f0c1b */
[----:B------:R-:W2:Y:S01]  /*1b40*/  @!P1 LDG.E R63, desc[UR8][R24.64] ;  /* 0x00000008183f9981 */ /* 0x000ea2000c1e1900 */
[----:B------:R-:W-:Y:S01]  /*1b50*/  FADD.FTZ R29, R29, R30 ;  /* 0x0000001e1d1d7221 */ /* 0x000fe20000010000 */
[C---:B------:R-:W-:Y:S02]  /*1b60*/  ISETP.GT.AND P1, PT, R49.reuse, 0x21f, PT ;  /* 0x0000021f3100780c */ /* 0x040fe40003f24270 */
[----:B------:R-:W-:Y:S02]  /*1b70*/  ISETP.NE.AND P2, PT, R46, RZ, PT ;  /* 0x000000ff2e00720c */ /* 0x000fe40003f45270 */
[----:B------:R-:W-:Y:S01]  /*1b80*/  ISETP.NE.AND P3, PT, R49, RZ, PT ;  /* 0x000000ff3100720c */ /* 0x000fe20003f65270 */
[----:B------:R-:W-:Y:S01]  /*1b90*/  BSSY B0, `(.L_x_3827) ;  /* 0x000005f000007945 */ /* 0x000fe20003800000 */
[--C-:B--2---:R-:W-:Y:S02]  /*1ba0*/  HADD2.F32 R27, -RZ, R63.reuse.H1_H1 ;  /* 0x3000003fff1b7230 */ /* 0x104fe40000004100 */
[----:B------:R-:W-:-:S03]  /*1bb0*/  HADD2.F32 R26, -RZ, R63.H0_H0 ;  /* 0x2000003fff1a7230 */ /* 0x000fc60000004100 */
[----:B------:R-:W-:Y:S02]  /*1bc0*/  FMUL.FTZ R31, R27, R27 ;  /* 0x0000001b1b1f7220 */ /* 0x000fe40000410000 */
[C---:B------:R-:W-:Y:S02]  /*1bd0*/  FADD.FTZ R27, R26.reuse, R27 ;  /* 0x0000001b1a1b7221 */ /* 0x040fe40000010000 */
[----:B------:R-:W-:Y:S01]  /*1be0*/  FFMA.FTZ R26, R26, R26, R31 ;  /* 0x0000001a1a1a7223 */ /* 0x000fe2000001001f */
[----:B------:R-:W-:Y:S01]  /*1bf0*/  MOV R31, 0xffffffe0 ;  /* 0xffffffe0001f7802 */ /* 0x000fe20000000f00 */
[----:B------:R-:W-:-:S04]  /*1c00*/  FADD.FTZ R27, R28, R27 ;  /* 0x0000001b1c1b7221 */ /* 0x000fc80000010000 */
[----:B------:R-:W-:Y:S02]  /*1c10*/  IMAD R28, R42, R31, 0x22f ;  /* 0x0000022f2a1c7424 */ /* 0x000fe400078e021f */
[----:B------:R-:W-:-:S03]  /*1c20*/  FADD.FTZ R26, R29, R26 ;  /* 0x0000001a1d1a7221 */ /* 0x000fc60000010000 */
[----:B------:R-:W-:-:S05]  /*1c30*/  SEL R29, R28, 0x1f, P1 ;  /* 0x0000001f1c1d7807 */ /* 0x000fca0000800000 */
        /* <DEDUP_REMOVED lines=27> */
[----:B------:R-:W-:-:S13]  /*1df0*/  ISETP.GT.AND P1, PT, R28, R29, PT ;  /* 0x0000001d1c00720c */ /* 0x000fda0003f24270 */
[----:B0-----:R-:W-:Y:S01]  /*1e00*/  @!P1 FADD.FTZ R27, R27, R24 ;  /* 0x000000181b1b9221 */ /* 0x001fe20000010000 */
[----:B------:R-:W-:Y:S01]  /*1e10*/  @!P2 MOV R24, 0x400 ;  /* 0x000004000018a802 */ /* 0x000fe20000000f00 */
[----:B-1----:R-:W-:-:S03]  /*1e20*/  @!P1 FADD.FTZ R26, R26, R25 ;  /* 0x000000191a1a9221 */ /* 0x002fc60000010000 */
[----:B--2---:R-:W-:Y:S02]  /*1e30*/  @!P2 LEA R31, R31, R24, 0x18 ;  /* 0x000000181f1fa211 */ /* 0x004fe400078ec0ff */
[----:B------:R-:W-:Y:S02]  /*1e40*/  MOV R24, R27 ;  /* 0x0000001b00187202 */ /* 0x000fe40000000f00 */
[----:B------:R-:W-:Y:S02]  /*1e50*/  @!P2 LEA R31, R42, R31, 0x3 ;  /* 0x0000001f2a1fa211 */ /* 0x000fe400078e18ff */
[----:B------:R-:W-:-:S05]  /*1e60*/  MOV R25, R26 ;  /* 0x0000001a00197202 */ /* 0x000fca0000000f00 */
[----:B------:R0:W-:Y:S01]  /*1e70*/  @!P2 STS.64 [R31+0x18], R24 ;  /* 0x000018181f00a388 */ /* 0x0001e20000000a00 */
[----:B------:R-:W-:Y:S06]  /*1e80*/  BAR.SYNC.DEFER_BLOCKING 0x0 ;  /* 0x0000000000007b1d */ /* 0x000fec0000010000 */
[----:B------:R-:W-:Y:S05]  /*1e90*/  @P3 BRA `(.L_x_3828) ;  /* 0x0000000000b83947 */ /* 0x000fea0003800000 */
[----:B------:R-:W1:Y:S01]  /*1ea0*/  S2UR UR6, SR_CgaCtaId ;  /* 0x00000000000679c3 */ /* 0x000e620000008800 */
[----:B------:R-:W-:Y:S02]  /*1eb0*/  UMOV UR5, 0x400 ;  /* 0x0000040000057882 */ /* 0x000fe40000000000 */
[----:B-1----:R-:W-:-:S09]  /*1ec0*/  ULEA UR5, UR6, UR5, 0x18 ;  /* 0x0000000506057291 */ /* 0x002fd2000f8ec03f */
[----:B0-----:R-:W0:Y:S02]  /*1ed0*/  LDS.128 R28, [UR5+0x20] ;  /* 0x00002005ff1c7984 */ /* 0x001e240008000c00 */
[----:B0-----:R-:W-:Y:S01]  /*1ee0*/  FADD.FTZ R27, R24, R28 ;  /* 0x0000001c181b7221 */ /* 0x001fe20000010000 */
[----:B------:R-:W-:-:S03]  /*1ef0*/  FADD.FTZ R28, R25, R29 ;  /* 0x0000001d191c7221 */ /* 0x000fc60000010000 */
[----:B------:R-:W-:Y:S01]  /*1f00*/  FADD.FTZ R29, R27, R30 ;  /* 0x0000001e1b1d7221 */ /* 0x000fe20000010000 */
[----:B------:R-:W-:Y:S01]  /*1f10*/  FADD.FTZ R28, R28, R31 ;  /* 0x0000001f1c1c7221 */ /* 0x000fe20000010000 */
[----:B------:R-:W0:Y:S02]  /*1f20*/  LDS.128 R24, [UR5+0x30] ;  /* 0x00003005ff187984 */ /* 0x000e240008000c00 */
        /* <DEDUP_REMOVED lines=31> */
[----:B------:R-:W-:Y:S01]  /*2120*/  FADD.FTZ R30, R30, R25 ;  /* 0x000000191e1e7221 */ /* 0x000fe20000010000 */
[----:B------:R-:W0:Y:S02]  /*2130*/  LDS.64 R28, [UR5+0xa0] ;  /* 0x0000a005ff1c7984 */ /* 0x000e240008000a00 */
[----:B------:R-:W-:Y:S01]  /*2140*/  FADD.FTZ R31, R31, R26 ;  /* 0x0000001a1f1f7221 */ /* 0x000fe20000010000 */
[----:B------:R-:W-:-:S03]  /*2150*/  FADD.FTZ R30, R30, R27 ;  /* 0x0000001b1e1e7221 */ /* 0x000fc60000010000 */
[----:B0-----:R-:W-:Y:S01]  /*2160*/  FADD.FTZ R24, R31, R28 ;  /* 0x0000001c1f187221 */ /* 0x001fe20000010000 */
[----:B------:R-:W-:-:S07]  /*2170*/  FADD.FTZ R25, R30, R29 ;  /* 0x0000001d1e197221 */ /* 0x000fce0000010000 */
.L_x_3828:
[----:B------:R-:W-:Y:S05]  /*2180*/  BSYNC B0 ;  /* 0x0000000000007941 */ /* 0x000fea0003800000 */
.L_x_3827:
[----:B0-----:R-:W0:Y:S02]  /*2190*/  LDC R31, c[0x0][0xc] ;  /* 0x00000300ff1f7b82 */ /* 0x001e240000000800 */
[----:B0-----:R-:W-:-:S13]  /*21a0*/  ISETP.GE.U32.AND P1, PT, R31, 0x2, PT ;  /* 0x000000021f00780c */ /* 0x001fda0003f26070 */
[----:B------:R-:W-:Y:S05]  /*21b0*/  @!P1 BRA `(.L_x_3829) ;  /* 0x0000000800709947 */ /* 0x000fea0003800000 */
[----:B------:R-:W-:Y:S05]  /*21c0*/  @P3 BRA `(.L_x_3830) ;  /* 0x0000000000743947 */ /* 0x000fea0003800000 */
[----:B------:R-:W0:Y:S01]  /*21d0*/  S2R R69, SR_CTAID.Y ;  /* 0x0000000000457919 */ /* 0x000e220000002600 */
[----:B------:R-:W1:Y:S01]  /*21e0*/  LDC R71, c[0x0][0x10] ;  /* 0x00000400ff477b82 */ /* 0x000e620000000800 */
[C---:B------:R-:W-:Y:S02]  /*21f0*/  LOP3.LUT R28, R44.reuse, 0x1, RZ, 0xc0, !PT ;  /* 0x000000012c1c7812 */ /* 0x040fe400078ec0ff */
[----:B------:R-:W-:-:S05]  /*2200*/  LOP3.LUT P1, RZ, R44, 0x2, RZ, 0xc0, !PT ;  /* 0x000000022cff7812 */ /* 0x000fca000782c0ff */
[----:B------:R-:W2:Y:S01]  /*2210*/  LDC.64 R26, c[0x0][0x248] ;  /* 0x00009200ff1a7b82 */ /* 0x000ea20000000a00 */
[----:B-1----:R-:W-:Y:S02]  /*2220*/  IMAD R28, R28, R71, RZ ;  /* 0x000000471c1c7224 */ /* 0x002fe400078e02ff */
[----:B0-----:R-:W-:-:S03]  /*2230*/  IMAD R71, R71, UR7, R69 ;  /* 0x0000000747477c24 */ /* 0x001fc6000f8e0245 */
[C---:B------:R-:W-:Y:S01]  /*2240*/  IADD3 R69, R28.reuse, R69, RZ ;  /* 0x000000451c457210 */ /* 0x040fe20007ffe0ff */
[----:B------:R-:W-:-:S05]  /*2250*/  IMAD R28, R28, R31, RZ ;  /* 0x0000001f1c1c7224 */ /* 0x000fca00078e02ff */
[----:B------:R-:W-:-:S05]  /*2260*/  SHF.L.U32 R29, R28, 0x1, RZ ;  /* 0x000000011c1d7819 */ /* 0x000fca00000006ff */
[----:B--2---:R-:W-:-:S04]  /*2270*/  IMAD.WIDE R26, R29, 0x4, R26 ;  /* 0x000000041d1a7825 */ /* 0x004fc800078e021a */
[----:B------:R-:W-:Y:S02]  /*2280*/  IMAD.WIDE.U32 R28, R71, 0x8, R26 ;  /* 0x00000008471c7825 */ /* 0x000fe400078e001a */
[----:B------:R-:W0:Y:S01]  /*2290*/  LDC.64 R26, c[0x0][0x240] ;  /* 0x00009000ff1a7b82 */ /* 0x000e220000000a00 */
[----:B------:R-:W-:Y:S02]  /*22a0*/  SEL R71, R31, RZ, !P1 ;  /* 0x000000ff1f477207 */ /* 0x000fe40004800000 */
[----:B------:R1:W-:Y:S01]  /*22b0*/  STG.E.64 desc[UR8][R28.64], R24 ;  /* 0x000000181c007986 */ /* 0x0003e2000c101b08 */
[----:B0-----:R-:W-:Y:S01]  /*22c0*/  IMAD.WIDE.U32 R26, R69, 0x4, R26 ;  /* 0x00000004451a7825 */ /* 0x001fe200078e001a */
[----:B------:R-:W-:-:S04]  /*22d0*/  MOV R69, 0xffffffff ;  /* 0xffffffff00457802 */ /* 0x000fc80000000f00 */
[----:B------:R-:W-:Y:S02]  /*22e0*/  SEL R69, R69, 0x1, P1 ;  /* 0x0000000145457807 */ /* 0x000fe40000800000 */
[----:B------:R-:W-:Y:S01]  /*22f0*/  ISETP.NE.AND P1, PT, R71, -0x1, PT ;  /* 0xffffffff4700780c */ /* 0x000fe20003f25270 */
[----:B------:R-:W-:Y:S06]  /*2300*/  MEMBAR.ALL.GPU ;  /* 0x0000000000007992 */ /* 0x000fec000000a000 */
[----:B------:R-:W-:-:S00]  /*2310*/  ERRBAR ;  /* 0x00000000000079ab */ /* 0x000fc00000000000 */
[----:B------:R-:W-:Y:S06]  /*2320*/  CGAERRBAR ;  /* 0x00000000000075ab */ /* 0x000fec0000000000 */
[----:B------:R1:W-:Y:S01]  /*2330*/  REDG.E.ADD.S32.STRONG.GPU desc[UR8][R26.64], R69 ;  /* 0x000000451a00798e */ /* 0x0003e2000c10e388 */
[----:B------:R-:W-:Y:S05]  /*2340*/  @!P1 BRA `(.L_x_3830) ;  /* 0x0000000000149947 */ /* 0x000fea0003800000 */
.L_x_3831:
[----:B-1----:R-:W2:Y:S04]  /*2350*/  LDG.E.STRONG.GPU R28, desc[UR8][R26.64] ;  /* 0x000000081a1c7981 */ /* 0x002ea8000c1ef900 */
[----:B--2---:R-:W-:Y:S01]  /*2360*/  CCTL.IVALL ;  /* 0x00000000ff00798f */ /* 0x004fe20002000000 */
[----:B------:R-:W-:Y:S05]  /*2370*/  YIELD ;  /* 0x0000000000007946 */ /* 0x000fea0003800000 */
[----:B------:R-:W-:-:S13]  /*2380*/  ISETP.NE.AND P1, PT, R28, R71, PT ;  /* 0x000000471c00720c */ /* 0x000fda0003f25270 */
[----:B------:R-:W-:Y:S05]  /*2390*/  @P1 BRA `(.L_x_3831) ;  /* 0xfffffffc00ec1947 */ /* 0x000fea000383ffff */
.L_x_3830:
[----:B------:R-:W-:Y:S01]  /*23a0*/  ISETP.NE.AND P1, PT, R31, RZ, PT ;  /* 0x000000ff1f00720c */ /* 0x000fe20003f25270 */
[----:B------:R-:W-:Y:S05]  /*23b0*/  WARPSYNC.ALL ;  /* 0x0000000000007948 */ /* 0x000fea0003800000 */
[----:B------:R-:W-:Y:S07]  /*23c0*/  BAR.SYNC.DEFER_BLOCKING 0x0 ;  /* 0x0000000000007b1d */ /* 0x000fee0000010000 */
[----:B------:R-:W-:Y:S05]  /*23d0*/  @!P1 BRA `(.L_x_3829) ;  /* 0x0000000400e89947 */ /* 0x000fea0003800000 */
[----:B-1----:R-:W-:Y:S01]  /*23e0*/  IADD3 R26, R31, -0x1, RZ ;  /* 0xffffffff1f1a7810 */ /* 0x002fe20007ffe0ff */
[----:B------:R-:W-:-:S03]  /*23f0*/  HFMA2.MMA R30, -RZ, RZ, 0, 0 ;  /* 0x00000000ff1e7435 */ /* 0x000fc600000001ff */
[----:B------:R-:W-:-:S13]  /*2400*/  ISETP.GE.U32.AND P1, PT, R26, 0x3, PT ;  /* 0x000000031a00780c */ /* 0x000fda0003f26070 */
[----:B------:R-:W-:Y:S05]  /*2410*/  @!P1 BRA `(.L_x_3832) ;  /* 0x0000000400089947 */ /* 0x000fea0003800000 */
[----:B------:R-:W-:Y:S02]  /*2420*/  LOP3.LUT R68, R31, 0x3, RZ, 0xc0, !PT ;  /* 0x000000031f447812 */ /* 0x000fe400078ec0ff */
[----:B------:R-:W-:Y:S02]  /*2430*/  MOV R30, RZ ;  /* 0x000000ff001e7202 */ /* 0x000fe40000000f00 */
[----:B------:R-:W-:-:S07]  /*2440*/  IADD3 R68, -R68, R31, RZ ;  /* 0x0000001f44447210 */ /* 0x000fce0007ffe1ff */
.L_x_3833:
[----:B------:R-:W-:-:S13]  /*2450*/  ISETP.EQ.OR P1, PT, R30, UR7, P3 ;  /* 0x000000071e007c0c */ /* 0x000fda0009f22670 */
[----:B------:R-:W0:Y:S01]  /*2460*/  @!P1 S2R R26, SR_CTAID.Y ;  /* 0x00000000001a9919 */ /* 0x000e220000002600 */
[----:B------:R-:W1:Y:S01]  /*2470*/  @!P1 LDC R69, c[0x0][0x10] ;  /* 0x00000400ff459b82 */ /* 0x000e620000000800 */
[----:B------:R-:W-:-:S05]  /*2480*/  @!P1 LOP3.LUT R28, R44, 0x1, RZ, 0xc0, !PT ;  /* 0x000000012c1c9812 */ /* 0x000fca00078ec0ff */
[----:B-1----:R-:W-:-:S04]  /*2490*/  @!P1 IMAD R28, R28, R69, RZ ;  /* 0x000000451c1c9224 */ /* 0x002fc800078e02ff */
[----:B------:R-:W-:Y:S02]  /*24a0*/  @!P1 IMAD R28, R28, R31, RZ ;  /* 0x0000001f1c1c9224 */ /* 0x000fe400078e02ff */
[----:B0-----:R-:W-:Y:S02]  /*24b0*/  @!P1 IMAD R69, R69, R30, R26 ;  /* 0x0000001e45459224 */ /* 0x001fe400078e021a */
[----:B------:R-:W0:Y:S01]  /*24c0*/  @!P1 LDC.64 R26, c[0x0][0x248] ;  /* 0x00009200ff1a9b82 */ /* 0x000e220000000a00 */
[----:B------:R-:W-:-:S05]  /*24d0*/  @!P1 SHF.L.U32 R29, R28, 0x1, RZ ;  /* 0x000000011c1d9819 */ /* 0x000fca00000006ff */
[----:B0-----:R-:W-:-:S04]  /*24e0*/  @!P1 IMAD.WIDE R26, R29, 0x4, R26 ;  /* 0x000000041d1a9825 */ /* 0x001fc800078e021a */
[----:B------:R-:W-:-:S05]  /*24f0*/  @!P1 IMAD.WIDE.U32 R28, R69, 0x8, R26 ;  /* 0x00000008451c9825 */ /* 0x000fca00078e001a */
[----:B------:R-:W2:Y:S02]  /*2500*/  @!P1 LDG.E.64 R26, desc[UR8][R28.64] ;  /* 0x000000081c1a9981 */ /* 0x000ea4000c1e1b00 */
[----:B--2---:R-:W-:Y:S01]  /*2510*/  @!P1 FADD.FTZ R24, R24, R26 ;  /* 0x0000001a18189221 */ /* 0x004fe20000010000 */
[----:B------:R-:W-:Y:S01]  /*2520*/  IADD3 R26, R30, 0x1, RZ ;  /* 0x000000011e1a7810 */ /* 0x000fe20007ffe0ff */
[----:B------:R-:W-:-:S03]  /*2530*/  @!P1 FADD.FTZ R25, R25, R27 ;  /* 0x0000001b19199221 */ /* 0x000fc60000010000 */
        /* <DEDUP_REMOVED lines=40> */
[----:B------:R-:W-:-:S06]  /*27c0*/  @!P2 IMAD.WIDE.U32 R26, R69, 0x8, R26 ;  /* 0x00000008451aa825 */ /* 0x000fcc00078e001a */
[----:B------:R-:W2:Y:S01]  /*27d0*/  @!P2 LDG.E.64 R26, desc[UR8][R26.64] ;  /* 0x000000081a1aa981 */ /* 0x000ea2000c1e1b00 */
[----:B------:R-:W-:Y:S02]  /*27e0*/  IADD3 R68, R68, -0x4, RZ ;  /* 0xfffffffc44447810 */ /* 0x000fe40007ffe0ff */
[----:B------:R-:W-:Y:S02]  /*27f0*/  IADD3 R30, R30, 0x4, RZ ;  /* 0x000000041e1e7810 */ /* 0x000fe40007ffe0ff */
[----:B------:R-:W-:Y:S01]  /*2800*/  ISETP.NE.AND P1, PT, R68, RZ, PT ;  /* 0x000000ff4400720c */ /* 0x000fe20003f25270 */
[----:B--2---:R-:W-:Y:S01]  /*2810*/  @!P2 FADD.FTZ R24, R24, R26 ;  /* 0x0000001a1818a221 */ /* 0x004fe20000010000 */
[----:B------:R-:W-:-:S11]  /*2820*/  @!P2 FADD.FTZ R25, R25, R27 ;  /* 0x0000001b1919a221 */ /* 0x000fd60000010000 */
[----:B------:R-:W-:Y:S05]  /*2830*/  @P1 BRA `(.L_x_3833) ;  /* 0xfffffffc00041947 */ /* 0x000fea000383ffff */
.L_x_3832:
[----:B------:R-:W-:-:S13]  /*2840*/  LOP3.LUT P1, R69, R31, 0x3, RZ, 0xc0, !PT ;  /* 0x000000031f457812 */ /* 0x000fda000782c0ff */
[----:B------:R-:W-:Y:S05]  /*2850*/  @!P1 BRA `(.L_x_3829) ;  /* 0x0000000000c89947 */ /* 0x000fea0003800000 */
[----:B------:R-:W-:Y:S01]  /*2860*/  ISETP.EQ.OR P1, PT, R30, UR7, P3 ;  /* 0x000000071e007c0c */ /* 0x000fe20009f22670 */
[----:B------:R-:W-:Y:S01]  /*2870*/  BSSY B0, `(.L_x_3834) ;  /* 0x0000010000007945 */ /* 0x000fe20003800000 */
[----:B------:R-:W-:-:S11]  /*2880*/  ISETP.NE.AND P2, PT, R69, 0x1, PT ;  /* 0x000000014500780c */ /* 0x000fd60003f45270 */
[----:B------:R-:W-:Y:S05]  /*2890*/  @P1 BRA `(.L_x_3835) ;  /* 0x0000000000341947 */ /* 0x000fea0003800000 */
[----:B------:R-:W0:Y:S01]  /*28a0*/  LDC.64 R26, c[0x0][0x248] ;  /* 0x00009200ff1a7b82 */ /* 0x000e220000000a00 */
[----:B------:R-:W-:Y:S01]  /*28b0*/  LOP3.LUT R28, R44, 0x1, RZ, 0xc0, !PT ;  /* 0x000000012c1c7812 */ /* 0x000fe200078ec0ff */
[----:B------:R-:W-:-:S04]  /*28c0*/  ULDC UR5, c[0x0][0x10] ;  /* 0x0000040000057ab9 */ /* 0x000fc80000000800 */
[----:B------:R-:W-:-:S04]  /*28d0*/  IMAD R28, R28, UR5, RZ ;  /* 0x000000051c1c7c24 */ /* 0x000fc8000f8e02ff */
[----:B------:R-:W-:-:S05]  /*28e0*/  IMAD R28, R28, R31, RZ ;  /* 0x0000001f1c1c7224 */ /* 0x000fca00078e02ff */
[----:B------:R-:W-:-:S05]  /*28f0*/  SHF.L.U32 R29, R28, 0x1, RZ ;  /* 0x000000011c1d7819 */ /* 0x000fca00000006ff */
[----:B0-----:R-:W-:Y:S02]  /*2900*/  IMAD.WIDE R26, R29, 0x4, R26 ;  /* 0x000000041d1a7825 */ /* 0x001fe400078e021a */
[----:B------:R-:W0:Y:S02]  /*2910*/  S2R R29, SR_CTAID.Y ;  /* 0x00000000001d7919 */ /* 0x000e240000002600 */
[----:B0-----:R-:W-:-:S04]  /*2920*/  IMAD R29, R30, UR5, R29 ;  /* 0x000000051e1d7c24 */ /* 0x001fc8000f8e021d */
[----:B------:R-:W-:-:S06]  /*2930*/  IMAD.WIDE.U32 R26, R29, 0x8, R26 ;  /* 0x000000081d1a7825 */ /* 0x000fcc00078e001a */
[----:B------:R-:W2:Y:S02]  /*2940*/  LDG.E.64 R26, desc[UR8][R26.64] ;  /* 0x000000081a1a7981 */ /* 0x000ea4000c1e1b00 */
[----:B--2---:R-:W-:Y:S01]  /*2950*/  FADD.FTZ R24, R24, R26 ;  /* 0x0000001a18187221 */ /* 0x004fe20000010000 */
[----:B------:R-:W-:-:S07]  /*2960*/  FADD.FTZ R25, R25, R27 ;  /* 0x0000001b19197221 */ /* 0x000fce0000010000 */
.L_x_3835:
[----:B------:R-:W-:Y:S05]  /*2970*/  BSYNC B0 ;  /* 0x0000000000007941 */ /* 0x000fea0003800000 */
.L_x_3834:
[----:B------:R-:W-:Y:S05]  /*2980*/  @!P2 BRA `(.L_x_3829) ;  /* 0x00000000007ca947 */ /* 0x000fea0003800000 */
[C---:B------:R-:W-:Y:S02]  /*2990*/  IADD3 R28, R30.reuse, 0x1, RZ ;  /* 0x000000011e1c7810 */ /* 0x040fe40007ffe0ff */
[----:B------:R-:W-:Y:S02]  /*29a0*/  IADD3 R68, R30, 0x2, RZ ;  /* 0x000000021e447810 */ /* 0x000fe40007ffe0ff */
[----:B------:R-:W-:Y:S02]  /*29b0*/  ISETP.EQ.OR P2, PT, R28, UR7, P3 ;  /* 0x000000071c007c0c */ /* 0x000fe40009f42670 */
[----:B------:R-:W-:-:S04]  /*29c0*/  ISETP.EQ.OR P1, PT, R68, UR7, P3 ;  /* 0x0000000744007c0c */ /* 0x000fc80009f22670 */
[----:B------:R-:W-:-:S07]  /*29d0*/  ISETP.EQ.OR P1, PT, R69, 0x2, P1 ;  /* 0x000000024500780c */ /* 0x000fce0000f22670 */
[----:B------:R-:W0:Y:S01]  /*29e0*/  @!P2 S2R R27, SR_CTAID.Y ;  /* 0x00000000001ba919 */ /* 0x000e220000002600 */
[----:B------:R-:W1:Y:S01]  /*29f0*/  @!P2 LDC R69, c[0x0][0x10] ;  /* 0x00000400ff45ab82 */ /* 0x000e620000000800 */
[----:B------:R-:W-:-:S04]  /*2a00*/  @!P2 LOP3.LUT R26, R44, 0x1, RZ, 0xc0, !PT ;  /* 0x000000012c1aa812 */ /* 0x000fc800078ec0ff */
[----:B------:R-:W-:-:S03]  /*2a10*/  @!P1 LOP3.LUT R30, R44, 0x1, RZ, 0xc0, !PT ;  /* 0x000000012c1e9812 */ /* 0x000fc600078ec0ff */
[----:B------:R-:W2:Y:S01]  /*2a20*/  @!P1 LDC R71, c[0x0][0x10] ;  /* 0x00000400ff479b82 */ /* 0x000ea20000000800 */
[-C--:B-1----:R-:W-:Y:S02]  /*2a30*/  @!P2 IMAD R26, R26, R69.reuse, RZ ;  /* 0x000000451a1aa224 */ /* 0x082fe400078e02ff */
[----:B0-----:R-:W-:Y:S02]  /*2a40*/  @!P2 IMAD R69, R28, R69, R27 ;  /* 0x000000451c45a224 */ /* 0x001fe400078e021b */
[----:B------:R-:W-:Y:S02]  /*2a50*/  @!P2 IMAD R28, R26, R31, RZ ;  /* 0x0000001f1a1ca224 */ /* 0x000fe400078e02ff */
[----:B------:R-:W0:Y:S01]  /*2a60*/  @!P1 S2R R26, SR_CTAID.Y ;  /* 0x00000000001a9919 */ /* 0x000e220000002600 */
[----:B--2---:R-:W-:Y:S02]  /*2a70*/  @!P1 IMAD R30, R30, R71, RZ ;  /* 0x000000471e1e9224 */ /* 0x004fe400078e02ff */
[----:B------:R-:W-:-:S02]  /*2a80*/  @!P2 SHF.L.U32 R29, R28, 0x1, RZ ;  /* 0x000000011c1da819 */ /* 0x000fc400000006ff */
[----:B------:R-:W-:Y:S02]  /*2a90*/  @!P1 IMAD R30, R30, R31, RZ ;  /* 0x0000001f1e1e9224 */ /* 0x000fe400078e02ff */
[----:B0-----:R-:W-:Y:S02]  /*2aa0*/  @!P1 IMAD R71, R68, R71, R26 ;  /* 0x0000004744479224 */ /* 0x001fe400078e021a */
[----:B------:R-:W0:Y:S01]  /*2ab0*/  @!P2 LDC.64 R26, c[0x0][0x248] ;  /* 0x00009200ff1aab82 */ /* 0x000e220000000a00 */
[----:B------:R-:W-:Y:S01]  /*2ac0*/  @!P1 SHF.L.U32 R31, R30, 0x1, RZ ;  /* 0x000000011e1f9819 */ /* 0x000fe200000006ff */
[----:B0-----:R-:W-:-:S06]  /*2ad0*/  @!P2 IMAD.WIDE R26, R29, 0x4, R26 ;  /* 0x000000041d1aa825 */ /* 0x001fcc00078e021a */
[----:B------:R-:W0:Y:S01]  /*2ae0*/  @!P1 LDC.64 R28, c[0x0][0x248] ;  /* 0x00009200ff1c9b82 */ /* 0x000e220000000a00 */
[----:B------:R-:W-:-:S06]  /*2af0*/  @!P2 IMAD.WIDE.U32 R26, R69, 0x8, R26 ;  /* 0x00000008451aa825 */ /* 0x000fcc00078e001a */
[----:B------:R-:W2:Y:S01]  /*2b00*/  @!P2 LDG.E.64 R26, desc[UR8][R26.64] ;  /* 0x000000081a1aa981 */ /* 0x000ea2000c1e1b00 */
[----:B0-----:R-:W-:-:S04]  /*2b10*/  @!P1 IMAD.WIDE R28, R31, 0x4, R28 ;  /* 0x000000041f1c9825 */ /* 0x001fc800078e021c */
[----:B------:R-:W-:-:S06]  /*2b20*/  @!P1 IMAD.WIDE.U32 R28, R71, 0x8, R28 ;  /* 0x00000008471c9825 */ /* 0x000fcc00078e001c */
[----:B------:R-:W3:Y:S01]  /*2b30*/  @!P1 LDG.E.64 R28, desc[UR8][R28.64] ;  /* 0x000000081c1c9981 */ /* 0x000ee2000c1e1b00 */
[----:B--2---:R-:W-:Y:S01]  /*2b40*/  @!P2 FADD.FTZ R24, R24, R26 ;  /* 0x0000001a1818a221 */ /* 0x004fe20000010000 */
[----:B------:R-:W-:-:S03]  /*2b50*/  @!P2 FADD.FTZ R25, R25, R27 ;  /* 0x0000001b1919a221 */ /* 0x000fc60000010000 */
[----:B---3--:R-:W-:Y:S01]  /*2b60*/  @!P1 FADD.FTZ R24, R24, R28 ;  /* 0x0000001c18189221 */ /* 0x008fe20000010000 */
[----:B------:R-:W-:-:S07]  /*2b70*/  @!P1 FADD.FTZ R25, R25, R29 ;  /* 0x0000001d19199221 */ /* 0x000fce0000010000 */
.L_x_3829:
[----:B------:R-:W-:Y:S01]  /*2b80*/  ULDC.64 UR12, c[0x0][0x218] ;  /* 0x00008600000c7ab9 */ /* 0x000fe20000000a00 */
[----:B------:R-:W-:Y:S01]  /*2b90*/  LOP3.LUT P1, RZ, R49, UR7, RZ, 0xfc, !PT ;  /* 0x0000000731ff7c12 */ /* 0x000fe2000f82fcff */
[----:B------:R-:W0:Y:S01]  /*2ba0*/  S2UR UR6, SR_CgaCtaId ;  /* 0x00000000000679c3 */ /* 0x000e220000008800 */
[----:B------:R-:W-:Y:S01]  /*2bb0*/  ISETP.EQ.U32.AND P2, PT, RZ, UR12, PT ;  /* 0x0000000cff007c0c */ /* 0x000fe2000bf42070 */
[----:B------:R-:W-:Y:S01]  /*2bc0*/  UMOV UR5, 0x400 ;  /* 0x0000040000057882 */ /* 0x000fe20000000000 */
[----:B------:R-:W-:Y:S01]  /*2bd0*/  ULDC UR11, c[0x0][0x2a4] ;  /* 0x0000a900000b7ab9 */ /* 0x000fe20000000800 */
[----:B------:R-:W-:Y:S02]  /*2be0*/  IADD3 R71, R43, R14, RZ ;  /* 0x0000000e2b477210 */ /* 0x000fe40007ffe0ff */
[----:B------:R-:W-:Y:S02]  /*2bf0*/  ISETP.EQ.OR.EX P1, PT, RZ, UR13, P1, P2 ;  /* 0x0000000dff007c0c */ /* 0x000fe40008f22720 */
[----:B------:R-:W2:Y:S08]  /*2c00*/  LDC.64 R30, c[0x0][0x228] ;  /* 0x00008a00ff1e7b82 */ /* 0x000eb00000000a00 */
[----:B-1----:R-:W1:Y:S03]  /*2c10*/  LDC.64 R28, c[0x0][0x230] ;  /* 0x00008c00ff1c7b82 */ /* 0x002e660000000a00 */
[----:B------:R-:W-:Y:S01]  /*2c20*/  @!P1 FMUL.FTZ R27, R25, UR11 ;  /* 0x0000000b191b9c20 */ /* 0x000fe20008410000 */
[----:B------:R-:W-:-:S04]  /*2c30*/  @!P1 FMUL.FTZ R26, R24, UR11 ;  /* 0x0000000b181a9c20 */ /* 0x000fc80008410000 */
[----:B------:R-:W3:Y:S01]  /*2c40*/  @!P1 LDC.64 R68, c[0x0][0x218] ;  /* 0x00008600ff449b82 */ /* 0x000ee20000000a00 */
[----:B0-----:R-:W-:Y:S01]  /*2c50*/  ULEA UR5, UR6, UR5, 0x18 ;  /* 0x0000000506057291 */ /* 0x001fe2000f8ec03f */
[----:B--2---:R-:W-:-:S08]  /*2c60*/  IMAD.WIDE R72, R71, 0x4, R30 ;  /* 0x0000000447487825 */ /* 0x004fd000078e021e */
[----:B------:R-:W-:Y:S01]  /*2c70*/  @!P3 STS.64 [UR5+0xb0], R24 ;  /* 0x0000b018ff00b988 */ /* 0x000fe20008000a05 */
[----:B-1----:R-:W-:-:S04]  /*2c80*/  IMAD.WIDE R70, R71, 0x4, R28 ;  /* 0x0000000447467825 */ /* 0x002fc800078e021c */
[----:B---3--:R-:W-:-:S05]  /*2c90*/  @!P1 IMAD.WIDE R68, R45, 0x8, R68 ;  /* 0x000000082d449825 */ /* 0x008fca00078e0244 */
[----:B------:R0:W-:Y:S01]  /*2ca0*/  @!P1 STG.E.64 desc[UR8][R68.64], R26 ;  /* 0x0000001a44009986 */ /* 0x0001e2000c101b08 */
[----:B------:R-:W-:Y:S06]  /*2cb0*/  BAR.SYNC.DEFER_BLOCKING 0x0 ;  /* 0x0000000000007b1d */ /* 0x000fec0000010000 */
[----:B------:R-:W2:Y:S04]  /*2cc0*/  LDG.E.64 R28, desc[UR8][R72.64] ;  /* 0x00000008481c7981 */ /* 0x000ea8000c1e1b00 */
[----:B0-----:R-:W2:Y:S01]  /*2cd0*/  LDG.E.64 R26, desc[UR8][R70.64] ;  /* 0x00000008461a7981 */ /* 0x001ea2000c1e1b00 */
[----:B------:R-:W-:-:S02]  /*2ce0*/  MOV R69, 0x3f800000 ;  /* 0x3f80000000457802 */ /* 0x000fc40000000f00 */
[----:B------:R-:W-:Y:S01]  /*2cf0*/  ISETP.NE.AND P5, PT, RZ, UR10, PT ;  /* 0x0000000aff007c0c */ /* 0x000fe2000bfa5270 */
[----:B------:R-:W0:Y:S02]  /*2d00*/  LDS.64 R30, [UR5+0xb0] ;  /* 0x0000b005ff1e7984 */ /* 0x000e240008000a00 */
[----:B0-----:R-:W-:-:S04]  /*2d10*/  FMUL.FTZ R68, R30, UR11 ;  /* 0x0000000b1e447c20 */ /* 0x001fc80008410000 */
[----:B------:R-:W-:-:S04]  /*2d20*/  FMUL.FTZ R14, R68, R68 ;  /* 0x00000044440e7220 */ /* 0x000fc80000410000 */
[----:B------:R-:W-:Y:S01]  /*2d30*/  FFMA.FTZ R14, R31, UR11, -R14 ;  /* 0x0000000b1f0e7c23 */ /* 0x000fe2000801080e */
[----:B------:R-:W-:-:S04]  /*2d40*/  HADD2.F32 R31, -RZ, R4.H1_H1 ;  /* 0x30000004ff1f7230 */ /* 0x000fc80000004100 */
[----:B------:R-:W-:Y:S01]  /*2d50*/  FSETP.GTU.FTZ.AND P1, PT, R14, RZ, PT ;  /* 0x000000ff0e00720b */ /* 0x000fe20003f3c000 */
[----:B------:R-:W-:-:S12]  /*2d60*/  FADD.FTZ R24, R31, -R68 ;  /* 0x800000441f187221 */ /* 0x000fd80000010000 */
[----:B------:R-:W0:Y:S02]  /*2d70*/  @P1 LDC R25, c[0x0][0x238] ;  /* 0x00008e00ff191b82 */ /* 0x000e240000000800 */
[----:B0-----:R-:W-:Y:S01]  /*2d80*/  @P1 FADD.FTZ R14, R14, R25 ;  /* 0x000000190e0e1221 */ /* 0x001fe20000010000 */
[----:B------:R-:W-:-:S03]  /*2d90*/  HADD2.F32 R25, -RZ, R4.H0_H0 ;  /* 0x20000004ff197230 */ /* 0x000fc60000004100 */
[----:B------:R-:W0:Y:S02]  /*2da0*/  @P1 MUFU.RSQ R69, R14 ;  /* 0x0000000e00451308 */ /* 0x000e240000001400 */
[----:B------:R-:W-:-:S04]  /*2db0*/  FADD.FTZ R4, R25, -R68 ;  /* 0x8000004419047221 */ /* 0x000fc80000010000 */
        /* <DEDUP_REMOVED lines=15> */
.L_x_3836:
[----:B------:R-:W-:Y:S04]  /*2eb0*/  BSSY B0, `(.L_x_3837) ;  /* 0x000000e000007945 */ /* 0x000fe80003800000 */
[----:B------:R-:W-:Y:S05]  /*2ec0*/  @!P0 BRA `(.L_x_3838) ;  /* 0x0000000000308947 */ /* 0x000fea0003800000 */
[----:B------:R-:W-:Y:S01]  /*2ed0*/  F2FP.F16.F32.PACK_AB R71, R24, R25 ;  /* 0x000000191847723e */ /* 0x000fe200000000ff */
        /* <DEDUP_REMOVED lines=11> */
.L_x_3838:
[----:B------:R-:W-:Y:S05]  /*2f90*/  BSYNC B0 ;  /* 0x0000000000007941 */ /* 0x000fea0003800000 */
.L_x_3837:
[--C-:B------:R-:W-:Y:S01]  /*2fa0*/  HADD2.F32 R25, -RZ, R12.reuse.H0_H0 ;  /* 0x2000000cff197230 */ /* 0x100fe20000004100 */
[----:B------:R-:W-:Y:S01]  /*2fb0*/  ULDC.64 UR12, c[0x0][0x278] ;  /* 0x00009e00000c7ab9 */ /* 0x000fe20000000a00 */
[----:B0-----:R-:W-:Y:S01]  /*2fc0*/  HADD2.F32 R31, -RZ, R12.H1_H1 ;  /* 0x3000000cff1f7230 */ /* 0x001fe20000004100 */
[----:B------:R-:W-:Y:S02]  /*2fd0*/  ISETP.GE.U32.AND P1, PT, R41, UR12, PT ;  /* 0x0000000c29007c0c */ /* 0x000fe4000bf26070 */
[--C-:B------:R-:W-:Y:S02]  /*2fe0*/  FADD.FTZ R4, R25, -R68.reuse ;  /* 0x8000004419047221 */ /* 0x100fe40000010000 */
[----:B------:R-:W-:Y:S01]  /*2ff0*/  FADD.FTZ R12, R31, -R68 ;  /* 0x800000441f0c7221 */ /* 0x000fe20000010000 */
[----:B------:R-:W-:Y:S01]  /*3000*/  ISETP.GE.AND.EX P1, PT, R21, UR13, PT, P1 ;  /* 0x0000000d15007c0c */ /* 0x000fe2000bf26310 */
[-C--:B------:R-:W-:Y:S02]  /*3010*/  FMUL.FTZ R25, R4, R69.reuse ;  /* 0x0000004504197220 */ /* 0x080fe40000410000 */
[----:B------:R-:W-:Y:S01]  /*3020*/  FMUL.FTZ R12, R12, R69 ;  /* 0x000000450c0c7220 */ /* 0x000fe20000410000 */
[----:B------:R-:W-:Y:S01]  /*3030*/  ISETP.GT.U32.OR P1, PT, R49, 0x22f, P1 ;  /* 0x0000022f3100780c */ /* 0x000fe20000f24470 */
[----:B------:R-:W-:-:S02]  /*3040*/  FFMA.FTZ R4, R28, R25, R26 ;  /* 0x000000191c047223 */ /* 0x000fc4000001001a */
[----:B------:R-:W-:Y:S01]  /*3050*/  FFMA.FTZ R71, R29, R12, R27 ;  /* 0x0000000c1d477223 */ /* 0x000fe2000001001b */
[----:B------:R-:W-:Y:S09]  /*3060*/  @!P5 BRA `(.L_x_3839) ;  /* 0x000000000028d947 */ /* 0x000ff20003800000 */
        /* <DEDUP_REMOVED lines=10> */
.L_x_3839:
        /* <DEDUP_REMOVED lines=14> */
.L_x_3841:
[----:B------:R-:W-:Y:S05]  /*31f0*/  BSYNC B0 ;  /* 0x0000000000007941 */ /* 0x000fea0003800000 */
.L_x_3840:
[--C-:B------:R-:W-:Y:S01]  /*3200*/  HADD2.F32 R21, -RZ, R10.reuse.H0_H0 ;  /* 0x2000000aff157230 */ /* 0x100fe20000004100 */
[----:B------:R-:W-:Y:S01]  /*3210*/  ISETP.GE.U32.AND P1, PT, R40, UR12, PT ;  /* 0x0000000c28007c0c */ /* 0x000fe2000bf26070 */
[----:B------:R-:W-:-:S03]  /*3220*/  HADD2.F32 R25, -RZ, R10.H1_H1 ;  /* 0x3000000aff197230 */ /* 0x000fc60000004100 */
[--C-:B------:R-:W-:Y:S01]  /*3230*/  FADD.FTZ R4, R21, -R68.reuse ;  /* 0x8000004415047221 */ /* 0x100fe20000010000 */
[----:B------:R-:W-:Y:S01]  /*3240*/  ISETP.GE.AND.EX P1, PT, R19, UR13, PT, P1 ;  /* 0x0000000d13007c0c */ /* 0x000fe2000bf26310 */
[----:B------:R-:W-:Y:S02]  /*3250*/  FADD.FTZ R10, R25, -R68 ;  /* 0x80000044190a7221 */ /* 0x000fe40000010000 */
[-C--:B------:R-:W-:Y:S01]  /*3260*/  FMUL.FTZ R21, R4, R69.reuse ;  /* 0x0000004504157220 */ /* 0x080fe20000410000 */
[----:B------:R-:W-:Y:S01]  /*3270*/  ISETP.GT.U32.OR P1, PT, R49, 0x22f, P1 ;  /* 0x0000022f3100780c */ /* 0x000fe20000f24470 */
[----:B------:R-:W-:Y:S02]  /*3280*/  FMUL.FTZ R10, R10, R69 ;  /* 0x000000450a0a7220 */ /* 0x000fe40000410000 */
[----:B------:R-:W-:Y:S02]  /*3290*/  FFMA.FTZ R21, R28, R21, R26 ;  /* 0x000000151c157223 */ /* 0x000fe4000001001a */
[----:B------:R-:W-:Y:S01]  /*32a0*/  FFMA.FTZ R10, R29, R10, R27 ;  /* 0x0000000a1d0a7223 */ /* 0x000fe2000001001b */
[----:B------:R-:W-:Y:S07]  /*32b0*/  @!P5 BRA `(.L_x_3842) ;  /* 0x000000000028d947 */ /* 0x000fee0003800000 */
        /* <DEDUP_REMOVED lines=8> */
[----:B-1----:R-:W-:Y:S01]  /*3340*/  FMUL.FTZ R21, R21, R12 ;  /* 0x0000000c15157220 */ /* 0x002fe20000410000 */
[----:B--2---:R-:W-:-:S07]  /*3350*/  FMUL.FTZ R10, R10, R25 ;  /* 0x000000190a0a7220 */ /* 0x004fce0000410000 */
.L_x_3842:
        /* <DEDUP_REMOVED lines=11> */
[----:B0-----:R-:W-:-:S04]  /*3410*/  LEA R30, P1, R24, UR14, 0x1 ;  /* 0x0000000e181e7c11 */ /* 0x001fc8000f8208ff */
[----:B------:R-:W-:-:S05]  /*3420*/  LEA.HI.X R31, R24, UR15, R19, 0x1, P1 ;  /* 0x0000000f181f7c11 */ /* 0x000fca00088f0c13 */
[----:B------:R1:W-:Y:S04]  /*3430*/  STG.E desc[UR8][R30.64], R21 ;  /* 0x000000151e007986 */ /* 0x0003e8000c101908 */
.L_x_3844:
[----:B------:R-:W-:Y:S05]  /*3440*/  BSYNC B0 ;  /* 0x0000000000007941 */ /* 0x000fea0003800000 */
.L_x_3843:
[--C-:B------:R-:W-:Y:S01]  /*3450*/  HADD2.F32 R19, -RZ, R8.reuse.H0_H0 ;  /* 0x20000008ff137230 */ /* 0x100fe20000004100 */
[----:B------:R-:W-:Y:S01]  /*3460*/  ISETP.GE.U32.AND P1, PT, R39, UR12, PT ;  /* 0x0000000c27007c0c */ /* 0x000fe2000bf26070 */
[----:B-1----:R-:W-:Y:S01]  /*3470*/  HADD2.F32 R21, -RZ, R8.H1_H1 ;  /* 0x30000008ff157230 */ /* 0x002fe20000004100 */
[----:B------:R-:W-:Y:S01]  /*3480*/  ISETP.GE.U32.AND P2, PT, R38, UR12, PT ;  /* 0x0000000c26007c0c */ /* 0x000fe2000bf46070 */
[----:B0-----:R-:W-:Y:S02]  /*3490*/  HADD2.F32 R71, -RZ, R6.H0_H0 ;  /* 0x20000006ff477230 */ /* 0x001fe40000004100 */
[--C-:B------:R-:W-:Y:S01]  /*34a0*/  FADD.FTZ R4, R19, -R68.reuse ;  /* 0x8000004413047221 */ /* 0x100fe20000010000 */
[----:B------:R-:W-:Y:S01]  /*34b0*/  ISETP.GE.AND.EX P1, PT, R17, UR13, PT, P1 ;  /* 0x0000000d11007c0c */ /* 0x000fe2000bf26310 */
[----:B------:R-:W-:Y:S02]  /*34c0*/  FADD.FTZ R8, R21, -R68 ;  /* 0x8000004415087221 */ /* 0x000fe40000010000 */
[-C--:B------:R-:W-:Y:S01]  /*34d0*/  FMUL.FTZ R19, R4, R69.reuse ;  /* 0x0000004504137220 */ /* 0x080fe20000410000 */
[----:B------:R-:W-:Y:S01]  /*34e0*/  ISETP.GT.U32.OR P1, PT, R49, 0x22f, P1 ;  /* 0x0000022f3100780c */ /* 0x000fe20000f24470 */
[----:B------:R-:W-:-:S02]  /*34f0*/  FMUL.FTZ R8, R8, R69 ;  /* 0x0000004508087220 */ /* 0x000fc40000410000 */
[----:B------:R-:W-:Y:S02]  /*3500*/  FFMA.FTZ R19, R28, R19, R26 ;  /* 0x000000131c137223 */ /* 0x000fe4000001001a */
[----:B------:R-:W-:Y:S01]  /*3510*/  FFMA.FTZ R8, R29, R8, R27 ;  /* 0x000000081d087223 */ /* 0x000fe2000001001b */
[----:B------:R-:W-:Y:S07]  /*3520*/  @!P5 BRA `(.L_x_3845) ;  /* 0x000000000028d947 */ /* 0x000fee0003800000 */
        /* <DEDUP_REMOVED lines=10> */
.L_x_3845:
        /* <DEDUP_REMOVED lines=14> */
.L_x_3847:
[----:B------:R-:W-:Y:S05]  /*36b0*/  BSYNC B0 ;  /* 0x0000000000007941 */ /* 0x000fea0003800000 */
.L_x_3846:
[----:B------:R-:W-:Y:S01]  /*36c0*/  HADD2.F32 R17, -RZ, R6.H1_H1 ;  /* 0x30000006ff117230 */ /* 0x000fe20000004100 */
[----:B------:R-:W-:Y:S01]  /*36d0*/  ISETP.GE.U32.AND P1, PT, R37, UR12, PT ;  /* 0x0000000c25007c0c */ /* 0x000fe2000bf26070 */
[--C-:B0-----:R-:W-:Y:S01]  /*36e0*/  HADD2.F32 R19, -RZ, R2.reuse.H0_H0 ;  /* 0x20000002ff137230 */ /* 0x101fe20000004100 */
[----:B------:R-:W-:Y:S01]  /*36f0*/  ISETP.GE.AND.EX P2, PT, R15, UR13, PT, P2 ;  /* 0x0000000d0f007c0c */ /* 0x000fe2000bf46320 */
[----:B------:R-:W-:Y:S02]  /*3700*/  HADD2.F32 R21, -RZ, R2.H1_H1 ;  /* 0x30000002ff157230 */ /* 0x000fe40000004100 */
[--C-:B------:R-:W-:Y:S01]  /*3710*/  FADD.FTZ R2, R71, -R68.reuse ;  /* 0x8000004447027221 */ /* 0x100fe20000010000 */
[--C-:B------:R-:W-:Y:S01]  /*3720*/  FADD.FTZ R4, R17, -R68.reuse ;  /* 0x8000004411047221 */ /* 0x100fe20000010000 */
[----:B------:R-:W-:Y:S01]  /*3730*/  ISETP.GE.AND.EX P1, PT, R13, UR13, PT, P1 ;  /* 0x0000000d0d007c0c */ /* 0x000fe2000bf26310 */
[--C-:B------:R-:W-:Y:S01]  /*3740*/  FADD.FTZ R12, R19, -R68.reuse ;  /* 0x80000044130c7221 */ /* 0x100fe20000010000 */
[-C--:B------:R-:W-:Y:S01]  /*3750*/  FMUL.FTZ R17, R2, R69.reuse ;  /* 0x0000004502117220 */ /* 0x080fe20000410000 */
[----:B------:R-:W-:Y:S01]  /*3760*/  FMUL.FTZ R4, R4, R69 ;  /* 0x0000004504047220 */ /* 0x000fe20000410000 */
[----:B------:R-:W-:Y:S01]  /*3770*/  ISETP.GT.U32.OR P2, PT, R49, 0x22f, P2 ;  /* 0x0000022f3100780c */ /* 0x000fe20001744470 */
[----:B------:R-:W-:Y:S01]  /*3780*/  FADD.FTZ R30, R21, -R68 ;  /* 0x80000044151e7221 */ /* 0x000fe20000010000 */
[----:B------:R-:W-:Y:S01]  /*3790*/  ISETP.GT.U32.OR P1, PT, R49, 0x22f, P1 ;  /* 0x0000022f3100780c */ /* 0x000fe20000f24470 */
[----:B------:R-:W-:Y:S01]  /*37a0*/  FFMA.FTZ R17, R28, R17, R26 ;  /* 0x000000111c117223 */ /* 0x000fe2000001001a */
[----:B------:R-:W-:Y:S01]  /*37b0*/  FFMA.FTZ R4, R29, R4, R27 ;  /* 0x000000041d047223 */ /* 0x000fe2000001001b */
        /* <DEDUP_REMOVED lines=11> */
.L_x_3848:
        /* <DEDUP_REMOVED lines=14> */
.L_x_3850:
[----:B------:R-:W-:Y:S05]  /*3950*/  BSYNC B0 ;  /* 0x0000000000007941 */ /* 0x000fea0003800000 */
.L_x_3849:
[-C--:B------:R-:W-:Y:S01]  /*3960*/  FMUL.FTZ R15, R12, R69.reuse ;  /* 0x000000450c0f7220 */ /* 0x080fe20000410000 */
[----:B------:R-:W-:Y:S01]  /*3970*/  FMUL.FTZ R30, R30, R69 ;  /* 0x000000451e1e7220 */ /* 0x000fe20000410000 */
[--C-:B------:R-:W-:Y:S02]  /*3980*/  HADD2.F32 R19, -RZ, R0.reuse.H0_H0 ;  /* 0x20000000ff137230 */ /* 0x100fe40000004100 */
[----:B0-----:R-:W-:Y:S02]  /*3990*/  HADD2.F32 R17, -RZ, R0.H1_H1 ;  /* 0x30000000ff117230 */ /* 0x001fe40000004100 */
        /* <DEDUP_REMOVED lines=13> */
.L_x_3851:
        /* <DEDUP_REMOVED lines=14> */
.L_x_3853:
[----:B------:R-:W-:Y:S05]  /*3b50*/  BSYNC B0 ;  /* 0x0000000000007941 */ /* 0x000fea0003800000 */
.L_x_3852:
[--C-:B------:R-:W-:Y:S02]  /*3b60*/  HADD2.F32 R13, -RZ, R52.reuse.H0_H0 ;  /* 0x20000034ff0d7230 */ /* 0x100fe40000004100 */
[--C-:B------:R-:W-:Y:S01]  /*3b70*/  FADD.FTZ R0, R19, -R68.reuse ;  /* 0x8000004413007221 */ /* 0x100fe20000010000 */
[----:B------:R-:W-:Y:S02]  /*3b80*/  HADD2.F32 R85, -RZ, R59.H0_H0 ;  /* 0x2000003bff557230 */ /* 0x000fe40000004100 */
[----:B------:R-:W-:Y:S01]  /*3b90*/  FADD.FTZ R2, R17, -R68 ;  /* 0x8000004411027221 */ /* 0x000fe20000010000 */
[----:B0-----:R-:W-:Y:S01]  /*3ba0*/  HADD2.F32 R15, -RZ, R52.H1_H1 ;  /* 0x30000034ff0f7230 */ /* 0x001fe20000004100 */
[----:B------:R-:W-:Y:S01]  /*3bb0*/  ISETP.GE.U32.AND P6, PT, R36, UR12, PT ;  /* 0x0000000c24007c0c */ /* 0x000fe2000bfc6070 */
[--C-:B------:R-:W-:Y:S01]  /*3bc0*/  HADD2.F32 R21, -RZ, R50.reuse.H0_H0 ;  /* 0x20000032ff157230 */ /* 0x100fe20000004100 */
[----:B------:R-:W-:Y:S01]  /*3bd0*/  ISETP.GE.U32.AND P1, PT, R35, UR12, PT ;  /* 0x0000000c23007c0c */ /* 0x000fe2000bf26070 */
[----:B------:R-:W-:Y:S01]  /*3be0*/  HADD2.F32 R25, -RZ, R50.H1_H1 ;  /* 0x30000032ff197230 */ /* 0x000fe20000004100 */
[----:B------:R-:W-:Y:S01]  /*3bf0*/  ISETP.GE.U32.AND P2, PT, R34, UR12, PT ;  /* 0x0000000c22007c0c */ /* 0x000fe2000bf46070 */
[--C-:B------:R-:W-:Y:S01]  /*3c00*/  HADD2.F32 R31, -RZ, R56.reuse.H0_H0 ;  /* 0x20000038ff1f7230 */ /* 0x100fe20000004100 */
[----:B------:R-:W-:Y:S01]  /*3c10*/  ISETP.GE.U32.AND P3, PT, R33, UR12, PT ;  /* 0x0000000c21007c0c */ /* 0x000fe2000bf66070 */
[----:B------:R-:W-:Y:S01]  /*3c20*/  HADD2.F32 R71, -RZ, R56.H1_H1 ;  /* 0x30000038ff477230 */ /* 0x000fe20000004100 */
[----:B------:R-:W-:Y:S01]  /*3c30*/  ISETP.GE.U32.AND P4, PT, R32, UR12, PT ;  /* 0x0000000c20007c0c */ /* 0x000fe2000bf86070 */
[----:B------:R-:W-:-:S02]  /*3c40*/  HADD2.F32 R73, -RZ, R58.H0_H0 ;  /* 0x2000003aff497230 */ /* 0x000fc40000004100 */
[--C-:B------:R-:W-:Y:S01]  /*3c50*/  FADD.FTZ R4, R13, -R68.reuse ;  /* 0x800000440d047221 */ /* 0x100fe20000010000 */
[----:B------:R-:W-:Y:S02]  /*3c60*/  HADD2.F32 R75, -RZ, R58.H1_H1 ;  /* 0x3000003aff4b7230 */ /* 0x000fe40000004100 */
[--C-:B------:R-:W-:Y:S01]  /*3c70*/  FADD.FTZ R8, R15, -R68.reuse ;  /* 0x800000440f087221 */ /* 0x100fe20000010000 */
[--C-:B------:R-:W-:Y:S02]  /*3c80*/  HADD2.F32 R77, -RZ, R54.reuse.H0_H0 ;  /* 0x20000036ff4d7230 */ /* 0x100fe40000004100 */
[--C-:B------:R-:W-:Y:S01]  /*3c90*/  FADD.FTZ R6, R21, -R68.reuse ;  /* 0x8000004415067221 */ /* 0x100fe20000010000 */
[----:B------:R-:W-:Y:S02]  /*3ca0*/  HADD2.F32 R79, -RZ, R54.H1_H1 ;  /* 0x30000036ff4f7230 */ /* 0x000fe40000004100 */
[----:B------:R-:W-:Y:S01]  /*3cb0*/  FADD.FTZ R12, R25, -R68 ;  /* 0x80000044190c7221 */ /* 0x000fe20000010000 */
[----:B------:R-:W-:-:S02]  /*3cc0*/  HADD2.F32 R81, -RZ, R60.H0_H0 ;  /* 0x2000003cff517230 */ /* 0x000fc40000004100 */
[--C-:B------:R-:W-:Y:S01]  /*3cd0*/  FADD.FTZ R14, R31, -R68.reuse ;  /* 0x800000441f0e7221 */ /* 0x100fe20000010000 */
[----:B------:R-:W-:Y:S02]  /*3ce0*/  HADD2.F32 R83, -RZ, R60.H1_H1 ;  /* 0x3000003cff537230 */ /* 0x000fe40000004100 */
[--C-:B------:R-:W-:Y:S01]  /*3cf0*/  FADD.FTZ R24, R71, -R68.reuse ;  /* 0x8000004447187221 */ /* 0x100fe20000010000 */
[----:B------:R-:W-:Y:S02]  /*3d00*/  HADD2.F32 R59, -RZ, R59.H1_H1 ;  /* 0x3000003bff3b7230 */ /* 0x000fe40000004100 */
[--C-:B------:R-:W-:Y:S01]  /*3d10*/  FADD.FTZ R30, R73, -R68.reuse ;  /* 0x80000044491e7221 */ /* 0x100fe20000010000 */
[--C-:B------:R-:W-:Y:S02]  /*3d20*/  HADD2.F32 R87, -RZ, R62.reuse.H0_H0 ;  /* 0x2000003eff577230 */ /* 0x100fe40000004100 */
[----:B------:R-:W-:Y:S01]  /*3d30*/  FADD.FTZ R50, R75, -R68 ;  /* 0x800000444b327221 */ /* 0x000fe20000010000 */
[----:B------:R-:W-:-:S02]  /*3d40*/  HADD2.F32 R89, -RZ, R62.H1_H1 ;  /* 0x3000003eff597230 */ /* 0x000fc40000004100 */
[--C-:B------:R-:W-:Y:S01]  /*3d50*/  FADD.FTZ R52, R77, -R68.reuse ;  /* 0x800000444d347221 */ /* 0x100fe20000010000 */
[--C-:B------:R-:W-:Y:S02]  /*3d60*/  HADD2.F32 R91, -RZ, R63.reuse.H0_H0 ;  /* 0x2000003fff5b7230 */ /* 0x100fe40000004100 */
[--C-:B------:R-:W-:Y:S01]  /*3d70*/  FADD.FTZ R54, R79, -R68.reuse ;  /* 0x800000444f367221 */ /* 0x100fe20000010000 */
[----:B------:R-:W-:Y:S02]  /*3d80*/  HADD2.F32 R63, -RZ, R63.H1_H1 ;  /* 0x3000003fff3f7230 */ /* 0x000fe40000004100 */
[--C-:B------:R-:W-:Y:S01]  /*3d90*/  FADD.FTZ R56, R81, -R68.reuse ;  /* 0x8000004451387221 */ /* 0x100fe20000010000 */
[--C-:B------:R-:W-:Y:S01]  /*3da0*/  FADD.FTZ R58, R83, -R68.reuse ;  /* 0x80000044533a7221 */ /* 0x100fe20000010000 */
[--C-:B------:R-:W-:Y:S01]  /*3db0*/  FADD.FTZ R60, R85, -R68.reuse ;  /* 0x80000044553c7221 */ /* 0x100fe20000010000 */
[--C-:B------:R-:W-:Y:S01]  /*3dc0*/  FADD.FTZ R62, R59, -R68.reuse ;  /* 0x800000443b3e7221 */ /* 0x100fe20000010000 */
[--C-:B------:R-:W-:Y:S01]  /*3dd0*/  FADD.FTZ R70, R87, -R68.reuse ;  /* 0x8000004457467221 */ /* 0x100fe20000010000 */
[--C-:B------:R-:W-:Y:S01]  /*3de0*/  FADD.FTZ R72, R89, -R68.reuse ;  /* 0x8000004459487221 */ /* 0x100fe20000010000 */
[--C-:B------:R-:W-:Y:S01]  /*3df0*/  FADD.FTZ R74, R91, -R68.reuse ;  /* 0x800000445b4a7221 */ /* 0x100fe20000010000 */
[----:B------:R-:W-:Y:S01]  /*3e00*/  FADD.FTZ R68, R63, -R68 ;  /* 0x800000443f447221 */ /* 0x000fe20000010000 */
        /* <DEDUP_REMOVED lines=25> */
[C---:B------:R-:W-:Y:S01]  /*3fa0*/  ISETP.GT.U32.OR P6, PT, R49.reuse, 0x22f, P6 ;  /* 0x0000022f3100780c */ /* 0x040fe200037c4470 */
[----:B------:R-:W-:Y:S01]  /*3fb0*/  FFMA.FTZ R52, R28, R13, R26 ;  /* 0x0000000d1c347223 */ /* 0x000fe2000001001a */
[----:B------:R-:W-:Y:S01]  /*3fc0*/  ISETP.GT.U32.OR P1, PT, R49, 0x22f, P1 ;  /* 0x0000022f3100780c */ /* 0x000fe20000f24470 */
[----:B------:R-:W-:Y:S01]  /*3fd0*/  FFMA.FTZ R69, R29, R10, R27 ;  /* 0x0000000a1d457223 */ /* 0x000fe2000001001b */
[----:B------:R-:W-:-:S02]  /*3fe0*/  ISETP.GT.U32.OR P2, PT, R49, 0x22f, P2 ;  /* 0x0000022f3100780c */ /* 0x000fc40001744470 */
        /* <DEDUP_REMOVED lines=13> */
.L_x_3854:
        /* <DEDUP_REMOVED lines=14> */
.L_x_3856:
[----:B------:R-:W-:Y:S05]  /*41a0*/  BSYNC B0 ;  /* 0x0000000000007941 */ /* 0x000fea0003800000 */
.L_x_3855:
        /* <DEDUP_REMOVED lines=13> */
.L_x_3857:
        /* <DEDUP_REMOVED lines=14> */
.L_x_3859:
[----:B------:R-:W-:Y:S05]  /*4360*/  BSYNC B0 ;  /* 0x0000000000007941 */ /* 0x000fea0003800000 */
.L_x_3858:
        /* <DEDUP_REMOVED lines=13> */
.L_x_3860:
        /* <DEDUP_REMOVED lines=14> */
.L_x_3862:
[----:B------:R-:W-:Y:S05]  /*4520*/  BSYNC B0 ;  /* 0x0000000000007941 */ /* 0x000fea0003800000 */
.L_x_3861:
        /* <DEDUP_REMOVED lines=13> */
.L_x_3863:
        /* <DEDUP_REMOVED lines=14> */
.L_x_3865:
[----:B------:R-:W-:Y:S05]  /*46e0*/  BSYNC B0 ;  /* 0x0000000000007941 */ /* 0x000fea0003800000 */
.L_x_3864:
        /* <DEDUP_REMOVED lines=13> */
.L_x_3866:
        /* <DEDUP_REMOVED lines=14> */
.L_x_3868:
[----:B------:R-:W-:Y:S05]  /*48a0*/  BSYNC B0 ;  /* 0x0000000000007941 */ /* 0x000fea0003800000 */
.L_x_3867:
[----:B------:R-:W-:Y:S01]  /*48b0*/  ISETP.GE.U32.AND P6, PT, R23, UR12, PT ;  /* 0x0000000c17007c0c */ /* 0x000fe2000bfc6070 */
[--C-:B------:R-:W-:Y:S01]  /*48c0*/  FFMA.FTZ R25, R28, R25, R26.reuse ;  /* 0x000000191c197223 */ /* 0x100fe2000001001a */
[----:B------:R-:W-:Y:S01]  /*48d0*/  ISETP.GE.U32.AND P1, PT, R22, UR12, PT ;  /* 0x0000000c16007c0c */ /* 0x000fe2000bf26070 */
[--C-:B------:R-:W-:Y:S01]  /*48e0*/  FFMA.FTZ R21, R28, R21, R26.reuse ;  /* 0x000000151c157223 */ /* 0x100fe2000001001a */
[----:B------:R-:W-:Y:S01]  /*48f0*/  ISETP.GE.U32.AND P2, PT, R20, UR12, PT ;  /* 0x0000000c14007c0c */ /* 0x000fe2000bf46070 */
[--C-:B------:R-:W-:Y:S01]  /*4900*/  FFMA.FTZ R19, R28, R19, R26.reuse ;  /* 0x000000131c137223 */ /* 0x100fe2000001001a */
[----:B------:R-:W-:Y:S01]  /*4910*/  ISETP.GE.U32.AND P3, PT, R18, UR12, PT ;  /* 0x0000000c12007c0c */ /* 0x000fe2000bf66070 */
[--C-:B------:R-:W-:Y:S01]  /*4920*/  FFMA.FTZ R17, R28, R17, R26.reuse ;  /* 0x000000111c117223 */ /* 0x100fe2000001001a */
        /* <DEDUP_REMOVED lines=28> */
.L_x_3869:
[----:B------:R-:W-:Y:S04]  /*4af0*/  BSSY B0, `(.L_x_3870) ;  /* 0x000000e000007945 */ /* 0x000fe80003800000 */
[----:B------:R-:W-:Y:S05]  /*4b00*/  @P6 BRA `(.L_x_3871) ;  /* 0x0000000000306947 */ /* 0x000fea0003800000 */
[----:B------:R-:W-:Y:S01]  /*4b10*/  ULDC.64 UR12, c[0x0][0x270] ;  /* 0x00009c00000c7ab9 */ /* 0x000fe20000000a00 */
[----:B-1----:R-:W-:Y:S01]  /*4b20*/  MOV R4, R64 ;  /* 0x0000004000047202 */ /* 0x002fe20000000f00 */
[----:B------:R-:W-:Y:S01]  /*4b30*/  IMAD R8, R53, UR12, RZ ;  /* 0x0000000c35087c24 */ /* 0x000fe2000f8e02ff */
[----:B------:R-:W-:Y:S02]  /*4b40*/  MOV R5, R67 ;  /* 0x0000004300057202 */ /* 0x000fe40000000f00 */
[----:B------:R-:W-:Y:S01]  /*4b50*/  F2FP.F16.F32.PACK_AB R25, R0, R25 ;  /* 0x000000190019723e */ /* 0x000fe200000000ff */
[C---:B------:R-:W-:Y:S02]  /*4b60*/  IMAD R3, R23.reuse, UR13, R8 ;  /* 0x0000000d17037c24 */ /* 0x040fe4000f8e0208 */
[----:B0-----:R-:W-:Y:S01]  /*4b70*/  IMAD.WIDE.U32 R6, R23, UR12, R4 ;  /* 0x0000000c17067c25 */ /* 0x001fe2000f8e0004 */
[----:B------:R-:W-:Y:S02]  /*4b80*/  ULDC.64 UR12, c[0x0][0x210] ;  /* 0x00008400000c7ab9 */ /* 0x000fe40000000a00 */
[----:B------:R-:W-:-:S02]  /*4b90*/  LEA R4, P6, R6, UR12, 0x1 ;  /* 0x0000000c06047c11 */ /* 0x000fc4000f8c08ff */
[----:B------:R-:W-:-:S04]  /*4ba0*/  IADD3 R3, R7, R3, RZ ;  /* 0x0000000307037210 */ /* 0x000fc80007ffe0ff */
[----:B------:R-:W-:-:S05]  /*4bb0*/  LEA.HI.X R5, R6, UR13, R3, 0x1, P6 ;  /* 0x0000000d06057c11 */ /* 0x000fca000b0f0c03 */
[----:B------:R2:W-:Y:S02]  /*4bc0*/  STG.E desc[UR8][R4.64], R25 ;  /* 0x0000001904007986 */ /* 0x0005e4000c101908 */
.L_x_3871:
[----:B------:R-:W-:Y:S05]  /*4bd0*/  BSYNC B0 ;  /* 0x0000000000007941 */ /* 0x000fea0003800000 */
.L_x_3870:
[----:B------:R-:W-:Y:S05]  /*4be0*/  @!P5 BRA `(.L_x_3872) ;  /* 0x000000000028d947 */ /* 0x000fea0003800000 */
[----:B------:R-:W-:Y:S01]  /*4bf0*/  FMUL.FTZ R0, R21, -1.4426950216293334961 ;  /* 0xbfb8aa3b15007820 */ /* 0x000fe20000410000 */
[----:B-12---:R-:W-:-:S05]  /*4c00*/  FMUL.FTZ R5, R30, -1.4426950216293334961 ;  /* 0xbfb8aa3b1e057820 */ /* 0x006fca0000410000 */
        /* <DEDUP_REMOVED lines=8> */
.L_x_3872:
[----:B------:R-:W-:Y:S04]  /*4c90*/  BSSY B0, `(.L_x_3873) ;  /* 0x000000e000007945 */ /* 0x000fe80003800000 */
[----:B------:R-:W-:Y:S05]  /*4ca0*/  @P1 BRA `(.L_x_3874) ;  /* 0x0000000000301947 */ /* 0x000fea0003800000 */
[----:B------:R-:W-:Y:S01]  /*4cb0*/  ULDC.64 UR12, c[0x0][0x270] ;  /* 0x00009c00000c7ab9 */ /* 0x000fe20000000a00 */
[----:B-12---:R-:W-:Y:S01]  /*4cc0*/  MOV R4, R64 ;  /* 0x0000004000047202 */ /* 0x006fe20000000f00 */
        /* <DEDUP_REMOVED lines=10> */
.L_x_3874:
[----:B------:R-:W-:Y:S05]  /*4d70*/  BSYNC B0 ;  /* 0x0000000000007941 */ /* 0x000fea0003800000 */
.L_x_3873:
[----:B------:R-:W-:Y:S05]  /*4d80*/  @!P5 BRA `(.L_x_3875) ;  /* 0x000000000028d947 */ /* 0x000fea0003800000 */
[----:B------:R-:W-:Y:S01]  /*4d90*/  FMUL.FTZ R0, R19, -1.4426950216293334961 ;  /* 0xbfb8aa3b13007820 */ /* 0x000fe20000410000 */
[----:B-123--:R-:W-:-:S05]  /*4da0*/  FMUL.FTZ R5, R24, -1.4426950216293334961 ;  /* 0xbfb8aa3b18057820 */ /* 0x00efca0000410000 */
        /* <DEDUP_REMOVED lines=8> */
.L_x_3875:
[----:B------:R-:W-:Y:S04]  /*4e30*/  BSSY B0, `(.L_x_3876) ;  /* 0x000000e000007945 */ /* 0x000fe80003800000 */
[----:B------:R-:W-:Y:S05]  /*4e40*/  @P2 BRA `(.L_x_3877) ;  /* 0x0000000000302947 */ /* 0x000fea0003800000 */
[----:B------:R-:W-:Y:S01]  /*4e50*/  ULDC.64 UR12, c[0x0][0x270] ;  /* 0x00009c00000c7ab9 */ /* 0x000fe20000000a00 */
[----:B-123--:R-:W-:Y:S01]  /*4e60*/  MOV R4, R64 ;  /* 0x0000004000047202 */ /* 0x00efe20000000f00 */
        /* <DEDUP_REMOVED lines=10> */
.L_x_3877:
[----:B------:R-:W-:Y:S05]  /*4f10*/  BSYNC B0 ;  /* 0x0000000000007941 */ /* 0x000fea0003800000 */
.L_x_3876:
[----:B------:R-:W-:Y:S05]  /*4f20*/  @!P5 BRA `(.L_x_3878) ;  /* 0x000000000028d947 */ /* 0x000fea0003800000 */
[----:B------:R-:W-:Y:S01]  /*4f30*/  FMUL.FTZ R0, R17, -1.4426950216293334961 ;  /* 0xbfb8aa3b11007820 */ /* 0x000fe20000410000 */
[----:B-1234-:R-:W-:-:S05]  /*4f40*/  FMUL.FTZ R5, R2, -1.4426950216293334961 ;  /* 0xbfb8aa3b02057820 */ /* 0x01efca0000410000 */
        /* <DEDUP_REMOVED lines=8> */
.L_x_3878:
[----:B------:R-:W-:Y:S04]  /*4fd0*/  BSSY B0, `(.L_x_3879) ;  /* 0x000000e000007945 */ /* 0x000fe80003800000 */
[----:B------:R-:W-:Y:S05]  /*4fe0*/  @P3 BRA `(.L_x_3880) ;  /* 0x0000000000303947 */ /* 0x000fea0003800000 */
[----:B------:R-:W-:Y:S01]  /*4ff0*/  ULDC.64 UR12, c[0x0][0x270] ;  /* 0x00009c00000c7ab9 */ /* 0x000fe20000000a00 */
[----:B-1234-:R-:W-:Y:S01]  /*5000*/  MOV R4, R64 ;  /* 0x0000004000047202 */ /* 0x01efe20000000f00 */
        /* <DEDUP_REMOVED lines=10> */
.L_x_3880:
[----:B------:R-:W-:Y:S05]  /*50b0*/  BSYNC B0 ;  /* 0x0000000000007941 */ /* 0x000fea0003800000 */
.L_x_3879:
[----:B------:R-:W-:Y:S05]  /*50c0*/  @!P5 BRA `(.L_x_3881) ;  /* 0x000000000028d947 */ /* 0x000fea0003800000 */
[----:B------:R-:W-:Y:S01]  /*50d0*/  FMUL.FTZ R0, R15, -1.4426950216293334961 ;  /* 0xbfb8aa3b0f007820 */ /* 0x000fe20000410000 */
[----:B------:R-:W-:-:S05]  /*50e0*/  FMUL.FTZ R3, R14, -1.4426950216293334961 ;  /* 0xbfb8aa3b0e037820 */ /* 0x000fca0000410000 */
[----:B------:R-:W5:Y:S08]  /*50f0*/  MUFU.EX2 R0, R0 ;  /* 0x0000000000007308 */ /* 0x000f700000000800 */
[----:B------:R-:W0:Y:S01]  /*5100*/  MUFU.EX2 R3, R3 ;  /* 0x0000000300037308 */ /* 0x000e220000000800 */
[----:B-----5:R-:W-:-:S07]  /*5110*/  FADD.FTZ R2, R0, 1 ;  /* 0x3f80000000027421 */ /* 0x020fce0000010000 */
[----:B------:R-:W5:Y:S01]  /*5120*/  MUFU.RCP R2, R2 ;  /* 0x0000000200027308 */ /* 0x000f620000001000 */
[----:B01234-:R-:W-:-:S07]  /*5130*/  FADD.FTZ R4, R3, 1 ;  /* 0x3f80000003047421 */ /* 0x01ffce0000010000 */
[----:B------:R-:W0:Y:S01]  /*5140*/  MUFU.RCP R5, R4 ;  /* 0x0000000400057308 */ /* 0x000e220000001000 */
[----:B-----5:R-:W-:Y:S01]  /*5150*/  FMUL.FTZ R15, R15, R2 ;  /* 0x000000020f0f7220 */ /* 0x020fe20000410000 */
[----:B0-----:R-:W-:-:S07]  /*5160*/  FMUL.FTZ R14, R14, R5 ;  /* 0x000000050e0e7220 */ /* 0x001fce0000410000 */
.L_x_3881:
[----:B------:R-:W-:Y:S04]  /*5170*/  BSSY B0, `(.L_x_3882) ;  /* 0x000000d000007945 */ /* 0x000fe80003800000 */
[----:B------:R-:W-:Y:S05]  /*5180*/  @P4 BRA `(.L_x_3883) ;  /* 0x00000000002c4947 */ /* 0x000fea0003800000 */
[----:B------:R-:W-:Y:S01]  /*5190*/  ULDC.64 UR12, c[0x0][0x270] ;  /* 0x00009c00000c7ab9 */ /* 0x000fe20000000a00 */
[----:B------:R-:W-:Y:S01]  /*51a0*/  MOV R65, R67 ;  /* 0x0000004300417202 */ /* 0x000fe20000000f00 */
[----:B------:R-:W-:Y:S01]  /*51b0*/  IMAD R61, R61, UR12, RZ ;  /* 0x0000000c3d3d7c24 */ /* 0x000fe2000f8e02ff */
        /* <DEDUP_REMOVED lines=8> */
.L_x_3883:
[----:B------:R-:W-:Y:S05]  /*5240*/  BSYNC B0 ;  /* 0x0000000000007941 */ /* 0x000fea0003800000 */
.L_x_3882:
[----:B------:R-:W5:Y:S01]  /*5250*/  LDC R0, c[0x0][0x10] ;  /* 0x00000400ff007b82 */ /* 0x000f620000000800 */
[----:B------:R-:W-:Y:S02]  /*5260*/  IADD3 R44, R44, 0x1, RZ ;  /* 0x000000012c2c7810 */ /* 0x000fe40007ffe0ff */
[----:B-----5:R-:W-:-:S04]  /*5270*/  IADD3 R45, R0, R45, RZ ;  /* 0x0000002d002d7210 */ /* 0x020fc80007ffe0ff */
[----:B------:R-:W-:-:S13]  /*5280*/  ISETP.GE.AND P1, PT, R45, UR4, PT ;  /* 0x000000042d007c0c */ /* 0x000fda000bf26270 */
[----:B------:R-:W-:Y:S05]  /*5290*/  @!P1 BRA `(.L_x_3884) ;  /* 0xffffffb000089947 */ /* 0x000fea000383ffff */
[----:B------:R-:W-:Y:S05]  /*52a0*/  EXIT ;  /* 0x000000000000794d */ /* 0x000fea0003800000 */
.L_x_3885:
        /* <DEDUP_REMOVED lines=13> */
.L_x_5164:


//--------------------- .text._Z35group_norm_nhwc_fwd_one_pass_kernelI11Fp16IOFp32WLi512ELi70ELi560EEv26Group_norm_nhwc_fwd_params --------------------------
	.section	.text._Z35group_norm_nhwc_fwd_one_pass_kernelI11Fp16IOFp32WLi512ELi70ELi560EEv26Group_norm_nhwc_fwd_params,"ax",@progbits
	.align	128
        .global         _Z35group_norm_nhwc_fwd_one_pass_kernelI11Fp16IOFp32WLi512ELi70ELi560EEv26Group_norm_nhwc_fwd_params
        .type           _Z35group_norm_nhwc_fwd_one_pass_kernelI11Fp16IOFp32WLi512ELi70ELi560EEv26Group_norm_nhwc_fwd_params,@function
        .size           _Z35group_norm_nhwc_fwd_one_pass_kernelI11Fp16IOFp32WLi512ELi70ELi560EEv26Group_norm_nhwc_fwd_params,(.L_x_5165 - _Z35group_norm_nhwc_fwd_one_pass_kernelI11Fp16IOFp32WLi512ELi70ELi560EEv26Group_norm_nhwc_fwd_params)
        .other          _Z35group_norm_nhwc_fwd_one_pass_kernelI11Fp16IOFp32WLi512ELi70ELi560EEv26Group_norm_nhwc_fwd_params,@"STO_CUDA_ENTRY STV_DEFAULT"
_Z35group_norm_nhwc_fwd_one_pass_kernelI11Fp16IOFp32WLi512ELi70ELi560EEv26Group_norm_nhwc_fwd_params:
.text._Z35group_norm_nhwc_fwd_one_pass_kernelI11Fp16IOFp32WLi512ELi70ELi560EEv26Group_norm_nhwc_fwd_params:
        /* <DEDUP_REMOVED lines=13> */
[----:B------:R-:W-:Y:S02]  /*00d0*/  UMOV UR4, URZ ;  /* 0x0000003f00047c82 */ /* 0x000fe40008000000 */
[----:B------:R-:W-:Y:S02]  /*00e0*/  IADD3 R2, -R3, R0, RZ ;  /* 0x0000000003027210 */ /* 0x000fe40007ffe1ff */
[----:B------:R-:W0:Y:S02]  /*00f0*/  LDC R4, c[0x0][0x294] ;  /* 0x0000a500ff047b82 */ /* 0x000e240000000800 */
[----:B------:R-:W-:-:S02]  /*0100*/  LEA.HI R2, R2, R3, RZ, 0x1f ;  /* 0x0000000302027211 */ /* 0x000fc400078ff8ff */
[----:B------:R-:W1:Y:S02]  /*0110*/  S2R R3, SR_LANEID ;  /* 0x0000000000037919 */ /* 0x000e640000000000 */
[----:B------:R-:W-:-:S05]  /*0120*/  SHF.R.U32.HI R7, RZ, 0x5, R2 ;  /* 0x00000005ff077819 */ /* 0x000fca0000011602 */
[----:B0-----:R-:W-:Y:S02]  /*0130*/  IMAD R2, R4, UR9, R7 ;  /* 0x0000000904027c24 */ /* 0x001fe4000f8e0207 */
[----:B------:R-:W-:-:S03]  /*0140*/  IMAD R4, R7, -0x23, R0 ;  /* 0xffffffdd07047824 */ /* 0x000fc600078e0200 */
[----:B------:R-:W-:Y:S02]  /*0150*/  ISETP.GE.U32.AND P0, PT, R2, UR10, PT ;  /* 0x0000000a02007c0c */ /* 0x000fe4000bf06070 */
[----:B------:R-:W-:Y:S02]  /*0160*/  SHF.R.S32.HI R5, RZ, 0x1f, R2 ;  /* 0x0000001fff057819 */ /* 0x000fe40000011402 */
[----:B------:R-:W-:Y:S02]  /*0170*/  SHF.L.U32 R4, R4, 0x1, RZ ;  /* 0x0000000104047819 */ /* 0x000fe400000006ff */
        /* <DEDUP_REMOVED lines=8> */
[----:B------:R-:W-:Y:S02]  /*0200*/  IADD3 R12, R2, 0x70, RZ ;  /* 0x00000070020c7810 */ /* 0x000fe40007ffe0ff */
[----:B------:R-:W-:-:S02]  /*0210*/  ISETP.LT.U32.AND P0, PT, R0, 0x230, !P0 ;  /* 0x000002300000780c */ /* 0x000fc40004701070 */
[C---:B------:R-:W-:Y:S02]  /*0220*/  IADD3 R13, R2.reuse, 0x80, RZ ;  /* 0x00000080020d7810 */ /* 0x040fe40007ffe0ff */
[C---:B------:R-:W-:Y:S02]  /*0230*/  IADD3 R14, R2.reuse, 0x90, RZ ;  /* 0x00000090020e7810 */ /* 0x040fe40007ffe0ff */
[C---:B------:R-:W-:Y:S02]  /*0240*/  IADD3 R15, R2.reuse, 0xa0, RZ ;  /* 0x000000a0020f7810 */ /* 0x040fe40007ffe0ff */
[C---:B------:R-:W-:Y:S02]  /*0250*/  IADD3 R16, R2.reuse, 0xb0, RZ ;  /* 0x000000b002107810 */ /* 0x040fe40007ffe0ff */
[C---:B------:R-:W-:Y:S02]  /*0260*/  IADD3 R17, R2.reuse, 0xc0, RZ ;  /* 0x000000c002117810 */ /* 0x040fe40007ffe0ff */
[----:B-1----:R-:W-:-:S07]  /*0270*/  IADD3 R18, R2, 0x160, RZ ;  /* 0x0000016002127810 */ /* 0x002fce0007ffe0ff */
.L_x_3991:
[----:B0-----:R-:W0:Y:S01]  /*0280*/  LDC R24, c[0x0][0x288] ;  /* 0x0000a200ff187b82 */ /* 0x001e220000000800 */
[----:B----4-:R-:W-:Y:S01]  /*0290*/  IABS R25, UR6 ;  /* 0x0000000600197c13 */ /* 0x010fe20008000000 */
[----:B------:R-:W-:Y:S01]  /*02a0*/  ULDC.64 UR16, c[0x0][0x278] ;  /* 0x00009e0000107ab9 */ /* 0x000fe20000000a00 */
[----:B------:R-:W-:Y:S01]  /*02b0*/  SHF.R.S32.HI R37, RZ, 0x1f, R7 ;  /* 0x0000001fff257819 */ /* 0x000fe20000011407 */
[----:B------:R-:W-:Y:S01]  /*02c0*/  ULDC.64 UR14, c[0x0][0x280] ;  /* 0x0000a000000e7ab9 */ /* 0x000fe20000000a00 */
[----:B------:R-:W-:Y:S01]  /*02d0*/  SHF.R.S32.HI R43, RZ, 0x1f, R9 ;  /* 0x0000001fff2b7819 */ /* 0x000fe20000011409 */
[----:B------:R-:W-:Y:S01]  /*02e0*/  HFMA2.MMA R36, -RZ, RZ, 0, 0 ;  /* 0x00000000ff247435 */ /* 0x000fe200000001ff */
[----:B------:R-:W-:Y:S01]  /*02f0*/  ISETP.GE.U32.AND P5, PT, R9, UR16, PT ;  /* 0x0000001009007c0c */ /* 0x000fe2000bfa6070 */
[----:B-1----:R-:W1:Y:S01]  /*0300*/  @P0 LDC.64 R28, c[0x0][0x270] ;  /* 0x00009c00ff1c0b82 */ /* 0x002e620000000a00 */
[----:B------:R-:W-:Y:S02]  /*0310*/  SHF.R.S32.HI R41, RZ, 0x1f, R8 ;  /* 0x0000001fff297819 */ /* 0x000fe40000011408 */
[----:B------:R-:W-:-:S02]  /*0320*/  ISETP.GE.U32.AND P4, PT, R8, UR16, PT ;  /* 0x0000001008007c0c */ /* 0x000fc4000bf86070 */
[----:B------:R-:W-:Y:S02]  /*0330*/  ISETP.GE.AND.EX P5, PT, R43, UR17, PT, P5 ;  /* 0x000000112b007c0c */ /* 0x000fe4000bfa6350 */
[----:B------:R-:W-:Y:S01]  /*0340*/  ISETP.GE.AND.EX P4, PT, R41, UR17, PT, P4 ;  /* 0x0000001129007c0c */ /* 0x000fe2000bf86340 */
[----:B--2---:R-:W2:Y:S01]  /*0350*/  @P0 LDC.64 R30, c[0x0][0x220] ;  /* 0x00008800ff1e0b82 */ /* 0x004ea20000000a00 */
[C---:B------:R-:W-:Y:S02]  /*0360*/  ISETP.GT.U32.OR P5, PT, R0.reuse, 0x22f, P5 ;  /* 0x0000022f0000780c */ /* 0x040fe40002fa4470 */
[----:B------:R-:W-:Y:S02]  /*0370*/  ISETP.GT.U32.OR P4, PT, R0, 0x22f, P4 ;  /* 0x0000022f0000780c */ /* 0x000fe40002784470 */
[----:B------:R-:W-:Y:S02]  /*0380*/  SHF.R.S32.HI R45, RZ, 0x1f, R10 ;  /* 0x0000001fff2d7819 */ /* 0x000fe4000001140a */
[----:B0-----:R-:W-:-:S04]  /*0390*/  IABS R22, R24 ;  /* 0x0000001800167213 */ /* 0x001fc80000000000 */
[----:B---3--:R-:W0:Y:S08]  /*03a0*/  I2F.RP R19, R22 ;  /* 0x0000001600137306 */ /* 0x008e300000209400 */
        /* <DEDUP_REMOVED lines=10> */
[----:B------:R-:W-:-:S05]  /*0450*/  IMAD R19, R22, R19, R23 ;  /* 0x0000001316137224 */ /* 0x000fca00078e0217 */
[----:B------:R-:W-:-:S13]  /*0460*/  ISETP.GT.U32.AND P2, PT, R22, R19, PT ;  /* 0x000000131600720c */ /* 0x000fda0003f44070 */
[-C--:B------:R-:W-:Y:S02]  /*0470*/  @!P2 IADD3 R19, R19, -R22.reuse, RZ ;  /* 0x800000161313a210 */ /* 0x080fe40007ffe0ff */
[----:B------:R-:W-:Y:S02]  /*0480*/  @!P2 IADD3 R21, R21, 0x1, RZ ;  /* 0x000000011515a810 */ /* 0x000fe40007ffe0ff */
[----:B------:R-:W-:Y:S02]  /*0490*/  ISETP.GE.U32.AND P1, PT, R19, R22, PT ;  /* 0x000000161300720c */ /* 0x000fe40003f26070 */
[C---:B------:R-:W-:Y:S02]  /*04a0*/  LOP3.LUT R19, R24.reuse, UR6, RZ, 0x3c, !PT ;  /* 0x0000000618137c12 */ /* 0x040fe4000f8e3cff */
[----:B------:R-:W-:Y:S02]  /*04b0*/  ISETP.NE.AND P2, PT, R24, RZ, PT ;  /* 0x000000ff1800720c */ /* 0x000fe40003f45270 */
[----:B------:R-:W-:-:S02]  /*04c0*/  ISETP.GE.AND P3, PT, R19, RZ, PT ;  /* 0x000000ff1300720c */ /* 0x000fc40003f66270 */
[----:B------:R-:W-:Y:S02]  /*04d0*/  SHF.R.S32.HI R19, RZ, 0x1f, R6 ;  /* 0x0000001fff137819 */ /* 0x000fe40000011406 */
[----:B------:R-:W-:-:S03]  /*04e0*/  SHF.R.S32.HI R22, RZ, 0x1f, R4 ;  /* 0x0000001fff167819 */ /* 0x000fc60000011404 */
[----:B------:R-:W-:Y:S02]  /*04f0*/  @P1 IADD3 R21, R21, 0x1, RZ ;  /* 0x0000000115151810 */ /* 0x000fe40007ffe0ff */
[----:B------:R-:W-:-:S04]  /*0500*/  ISETP.GE.U32.AND P1, PT, R6, UR16, PT ;  /* 0x0000001006007c0c */ /* 0x000fc8000bf26070 */
[----:B------:R-:W-:Y:S02]  /*0510*/  @!P3 IADD3 R21, -R21, RZ, RZ ;  /* 0x000000ff1515b210 */ /* 0x000fe40007ffe1ff */
[----:B------:R-:W-:Y:S02]  /*0520*/  @!P2 LOP3.LUT R21, RZ, R24, RZ, 0x33, !PT ;  /* 0x00000018ff15a212 */ /* 0x000fe400078e33ff */
[----:B------:R-:W-:Y:S02]  /*0530*/  ISETP.GE.U32.AND P2, PT, R7, UR16, PT ;  /* 0x0000001007007c0c */ /* 0x000fe4000bf46070 */
[----:B------:R-:W-:Y:S02]  /*0540*/  IADD3 R39, -R21, RZ, RZ ;  /* 0x000000ff15277210 */ /* 0x000fe40007ffe1ff */
[----:B------:R-:W-:Y:S02]  /*0550*/  ISETP.GE.AND.EX P2, PT, R37, UR17, PT, P2 ;  /* 0x0000001125007c0c */ /* 0x000fe4000bf46320 */
[----:B------:R-:W-:Y:S01]  /*0560*/  ISETP.GE.AND.EX P1, PT, R19, UR17, PT, P1 ;  /* 0x0000001113007c0c */ /* 0x000fe2000bf26310 */
[----:B------:R-:W-:Y:S01]  /*0570*/  IMAD R39, R24, R39, UR6 ;  /* 0x0000000618277e24 */ /* 0x000fe2000f8e0227 */
[----:B------:R-:W-:-:S02]  /*0580*/  ISETP.GT.U32.OR P2, PT, R0, 0x22f, P2 ;  /* 0x0000022f0000780c */ /* 0x000fc40001744470 */
[----:B------:R-:W-:Y:S01]  /*0590*/  ISETP.GT.U32.OR P1, PT, R0, 0x22f, P1 ;  /* 0x0000022f0000780c */ /* 0x000fe20000f24470 */
[----:B------:R-:W-:Y:S01]  /*05a0*/  IMAD R39, R39, 0x46, RZ ;  /* 0x0000004627277824 */ /* 0x000fe200078e02ff */
[----:B------:R-:W-:-:S04]  /*05b0*/  SHF.R.S32.HI R20, RZ, 0x1f, R21 ;  /* 0x0000001fff147819 */ /* 0x000fc80000011415 */
[----:B------:R-:W-:Y:S01]  /*05c0*/  IADD3 R86, P3, R4, R39, RZ ;  /* 0x0000002704567210 */ /* 0x000fe20007f7e0ff */
[----:B------:R-:W-:-:S03]  /*05d0*/  IMAD R20, R20, UR14, RZ ;  /* 0x0000000e14147c24 */ /* 0x000fc6000f8e02ff */
[----:B------:R-:W-:Y:S01]  /*05e0*/  LEA.HI.X.SX32 R87, R39, R22, 0x1, P3 ;  /* 0x0000001627577211 */ /* 0x000fe200018f0eff */
[----:B------:R-:W0:Y:S01]  /*05f0*/  @!P2 LDC.64 R24, c[0x0][0x270] ;  /* 0x00009c00ff18ab82 */ /* 0x000e220000000a00 */
[----:B------:R-:W-:Y:S02]  /*0600*/  IMAD R89, R21, UR15, R20 ;  /* 0x0000000f15597c24 */ /* 0x000fe4000f8e0214 */
[----:B-1----:R-:W-:Y:S02]  /*0610*/  @P0 IMAD R20, R5, R28, RZ ;  /* 0x0000001c05140224 */ /* 0x002fe400078e02ff */
[----:B------:R-:W-:-:S03]  /*0620*/  IMAD.WIDE.U32 R86, R21, UR14, R86 ;  /* 0x0000000e15567c25 */ /* 0x000fc6000f8e0056 */
[----:B------:R-:W1:Y:S01]  /*0630*/  @!P1 LDC.64 R34, c[0x0][0x270] ;  /* 0x00009c00ff229b82 */ /* 0x000e620000000a00 */
[C---:B------:R-:W-:Y:S01]  /*0640*/  @P0 IMAD R29, R2.reuse, R29, R20 ;  /* 0x0000001d021d0224 */ /* 0x040fe200078e0214 */
[----:B------:R-:W-:Y:S02]  /*0650*/  IADD3 R89, R87, R89, RZ ;  /* 0x0000005957597210 */ /* 0x000fe40007ffe0ff */
[-C--:B------:R-:W-:Y:S02]  /*0660*/  @P0 MOV R88, R86.reuse ;  /* 0x0000005600580202 */ /* 0x080fe40000000f00 */
[----:B------:R-:W-:Y:S02]  /*0670*/  @!P1 MOV R32, R86 ;  /* 0x0000005600209202 */ /* 0x000fe40000000f00 */
[----:B------:R-:W3:Y:S01]  /*0680*/  @!P1 LDC.64 R26, c[0x0][0x220] ;  /* 0x00008800ff1a9b82 */ /* 0x000ee20000000a00 */
[----:B------:R-:W-:Y:S01]  /*0690*/  @P0 IMAD.WIDE.U32 R22, R2, R28, R88 ;  /* 0x0000001c02160225 */ /* 0x000fe200078e0058 */
[----:B------:R-:W-:-:S02]  /*06a0*/  @!P1 MOV R33, R89 ;  /* 0x0000005900219202 */ /* 0x000fc40000000f00 */
[----:B------:R-:W-:Y:S02]  /*06b0*/  @!P2 MOV R46, R86 ;  /* 0x00000056002ea202 */ /* 0x000fe40000000f00 */
[----:B------:R-:W-:Y:S02]  /*06c0*/  @P0 IADD3 R23, R23, R29, RZ ;  /* 0x0000001d17170210 */ /* 0x000fe40007ffe0ff */
[----:B------:R-:W4:Y:S01]  /*06d0*/  @!P2 LDC.64 R20, c[0x0][0x220] ;  /* 0x00008800ff14ab82 */ /* 0x000f220000000a00 */
[C---:B--2---:R-:W-:Y:S02]  /*06e0*/  @P0 LEA R30, P3, R22.reuse, R30, 0x1 ;  /* 0x0000001e161e0211 */ /* 0x044fe400078608ff */
[----:B------:R-:W-:Y:S02]  /*06f0*/  @!P2 MOV R47, R89 ;  /* 0x00000059002fa202 */ /* 0x000fe40000000f00 */
[----:B------:R-:W-:Y:S01]  /*0700*/  @P0 LEA.HI.X R31, R22, R31, R23, 0x1, P3 ;  /* 0x0000001f161f0211 */ /* 0x000fe200018f0c17 */
[----:B0-----:R-:W-:Y:S01]  /*0710*/  @!P2 IMAD R22, R37, R24, RZ ;  /* 0x000000182516a224 */ /* 0x001fe200078e02ff */
[----:B------:R-:W-:Y:S01]  /*0720*/  ISETP.GE.U32.AND P3, PT, R10, UR16, PT ;  /* 0x000000100a007c0c */ /* 0x000fe2000bf66070 */
[----:B-1----:R-:W-:-:S02]  /*0730*/  @!P1 IMAD R28, R19, R34, RZ ;  /* 0x00000022131c9224 */ /* 0x002fc400078e02ff */
[----:B------:R-:W-:Y:S01]  /*0740*/  @!P2 IMAD R49, R7, R25, R22 ;  /* 0x000000190731a224 */ /* 0x000fe200078e0216 */
[----:B------:R-:W-:Y:S01]  /*0750*/  ISETP.GE.AND.EX P3, PT, R45, UR17, PT, P3 ;  /* 0x000000112d007c0c */ /* 0x000fe2000bf66330 */
[C---:B------:R-:W-:Y:S01]  /*0760*/  @!P1 IMAD R35, R6.reuse, R35, R28 ;  /* 0x0000002306239224 */ /* 0x040fe200078e021c */
[----:B------:R-:W0:Y:S01]  /*0770*/  @!P5 LDC.64 R22, c[0x0][0x270] ;  /* 0x00009c00ff16db82 */ /* 0x000e220000000a00 */
[----:B------:R-:W-:Y:S01]  /*0780*/  @!P1 IMAD.WIDE.U32 R32, R6, R34, R32 ;  /* 0x0000002206209225 */ /* 0x000fe200078e0020 */
[----:B------:R-:W-:-:S03]  /*0790*/  ISETP.GT.U32.OR P3, PT, R0, 0x22f, P3 ;  /* 0x0000022f0000780c */ /* 0x000fc60001f64470 */
[----:B------:R-:W-:Y:S01]  /*07a0*/  @!P2 IMAD.WIDE.U32 R24, R7, R24, R46 ;  /* 0x000000180718a225 */ /* 0x000fe200078e002e */
[----:B------:R-:W-:Y:S02]  /*07b0*/  @!P1 IADD3 R33, R33, R35, RZ ;  /* 0x0000002321219210 */ /* 0x000fe40007ffe0ff */
[----:B------:R-:W1:Y:S01]  /*07c0*/  @!P4 LDC.64 R28, c[0x0][0x270] ;  /* 0x00009c00ff1ccb82 */ /* 0x000e620000000a00 */
[C---:B---3--:R-:W-:Y:S02]  /*07d0*/  @!P1 LEA R34, P6, R32.reuse, R26, 0x1 ;  /* 0x0000001a20229211 */ /* 0x048fe400078c08ff */
[----:B------:R-:W-:Y:S02]  /*07e0*/  @!P2 IADD3 R25, R25, R49, RZ ;  /* 0x000000311919a210 */ /* 0x000fe40007ffe0ff */
[----:B------:R-:W-:Y:S02]  /*07f0*/  @!P1 LEA.HI.X R35, R32, R27, R33, 0x1, P6 ;  /* 0x0000001b20239211 */ /* 0x000fe400030f0c21 */
[C---:B----4-:R-:W-:Y:S01]  /*0800*/  @!P2 LEA R32, P6, R24.reuse, R20, 0x1 ;  /* 0x000000141820a211 */ /* 0x050fe200078c08ff */
[----:B------:R-:W2:Y:S01]  /*0810*/  @!P4 LDC.64 R26, c[0x0][0x220] ;  /* 0x00008800ff1acb82 */ /* 0x000ea20000000a00 */
[----:B------:R-:W-:Y:S01]  /*0820*/  MOV R38, RZ ;  /* 0x000000ff00267202 */ /* 0x000fe20000000f00 */
[----:B------:R0:W3:Y:S01]  /*0830*/  @!P1 LDG.E R36, desc[UR10][R34.64] ;  /* 0x0000000a22249981 */ /* 0x0000e2000c1e1900 */
[----:B------:R-:W-:-:S05]  /*0840*/  @!P2 LEA.HI.X R33, R24, R21, R25, 0x1, P6 ;  /* 0x000000151821a211 */ /* 0x000fca00030f0c19 */
[----:B------:R-:W4:Y:S01]  /*0850*/  @!P5 LDC.64 R24, c[0x0][0x220] ;  /* 0x00008800ff18db82 */ /* 0x000f220000000a00 */
[----:B------:R5:W3:Y:S01]  /*0860*/  @!P2 LDG.E R38, desc[UR10][R32.64] ;  /* 0x0000000a2026a981 */ /* 0x000ae2000c1e1900 */
[----:B------:R-:W-:Y:S02]  /*0870*/  SHF.R.S32.HI R47, RZ, 0x1f, R11 ;  /* 0x0000001fff2f7819 */ /* 0x000fe4000001140b */
[----:B------:R-:W-:Y:S01]  /*0880*/  ISETP.GE.U32.AND P1, PT, R11, UR16, PT ;  /* 0x000000100b007c0c */ /* 0x000fe2000bf26070 */
[----:B0-----:R-:W-:Y:S02]  /*0890*/  @!P5 IMAD R34, R43, R22, RZ ;  /* 0x000000162b22d224 */ /* 0x001fe400078e02ff */
[----:B-1----:R-:W-:Y:S01]  /*08a0*/  @!P4 IMAD R40, R41, R28, RZ ;  /* 0x0000001c2928c224 */ /* 0x002fe200078e02ff */
[----:B------:R-:W0:Y:S01]  /*08b0*/  @!P3 LDC.64 R20, c[0x0][0x270] ;  /* 0x00009c00ff14bb82 */ /* 0x000e220000000a00 */
[-C--:B-----5:R-:W-:Y:S02]  /*08c0*/  @!P4 MOV R32, R86.reuse ;  /* 0x000000560020c202 */ /* 0x0a0fe40000000f00 */
[----:B------:R-:W-:Y:S01]  /*08d0*/  @!P4 MOV R33, R89 ;  /* 0x000000590021c202 */ /* 0x000fe20000000f00 */
[----:B------:R-:W-:Y:S01]  /*08e0*/  @!P5 IMAD R53, R9, R23, R34 ;  /* 0x000000170935d224 */ /* 0x000fe200078e0222 */
[----:B------:R-:W-:Y:S01]  /*08f0*/  ISETP.GE.AND.EX P1, PT, R47, UR17, PT, P1 ;  /* 0x000000112f007c0c */ /* 0x000fe2000bf26310 */
[C---:B------:R-:W-:Y:S01]  /*0900*/  @!P4 IMAD R51, R8.reuse, R29, R40 ;  /* 0x0000001d0833c224 */ /* 0x040fe200078e0228 */
[----:B------:R-:W-:Y:S01]  /*0910*/  @!P5 MOV R34, R86 ;  /* 0x000000560022d202 */ /* 0x000fe20000000f00 */
[----:B------:R-:W-:Y:S01]  /*0920*/  @!P4 IMAD.WIDE.U32 R28, R8, R28, R32 ;  /* 0x0000001c081cc225 */ /* 0x000fe200078e0020 */
[----:B------:R-:W-:-:S02]  /*0930*/  @!P5 MOV R35, R89 ;  /* 0x000000590023d202 */ /* 0x000fc40000000f00 */
[----:B------:R-:W-:Y:S02]  /*0940*/  ISETP.GT.U32.OR P1, PT, R0, 0x22f, P1 ;  /* 0x0000022f0000780c */ /* 0x000fe40000f24470 */
[----:B------:R-:W-:Y:S01]  /*0950*/  SHF.R.S32.HI R49, RZ, 0x1f, R12 ;  /* 0x0000001fff317819 */ /* 0x000fe2000001140c */
[----:B------:R-:W-:Y:S01]  /*0960*/  @!P5 IMAD.WIDE.U32 R34, R9, R22, R34 ;  /* 0x000000160922d225 */ /* 0x000fe200078e0022 */
[----:B------:R-:W-:Y:S01]  /*0970*/  ISETP.GE.U32.AND P2, PT, R12, UR16, PT ;  /* 0x000000100c007c0c */ /* 0x000fe2000bf46070 */
[----:B------:R-:W-:Y:S01]  /*0980*/  HFMA2.MMA R40, -RZ, RZ, 0, 0 ;  /* 0x00000000ff287435 */ /* 0x000fe200000001ff */
[----:B------:R-:W-:Y:S01]  /*0990*/  @!P4 IADD3 R29, R29, R51, RZ ;  /* 0x000000331d1dc210 */ /* 0x000fe20007ffe0ff */
[----:B------:R-:W1:Y:S01]  /*09a0*/  @!P3 LDC.64 R22, c[0x0][0x220] ;  /* 0x00008800ff16bb82 */ /* 0x000e620000000a00 */
[----:B--2---:R-:W-:Y:S02]  /*09b0*/  @!P4 LEA R32, P6, R28, R26, 0x1 ;  /* 0x0000001a1c20c211 */ /* 0x004fe400078c08ff */
[----:B------:R-:W-:-:S02]  /*09c0*/  ISETP.GE.AND.EX P2, PT, R49, UR17, PT, P2 ;  /* 0x0000001131007c0c */ /* 0x000fc4000bf46320 */
[----:B------:R-:W-:Y:S02]  /*09d0*/  @!P4 LEA.HI.X R33, R28, R27, R29, 0x1, P6 ;  /* 0x0000001b1c21c211 */ /* 0x000fe400030f0c1d */
[----:B------:R-:W-:Y:S02]  /*09e0*/  @!P5 IADD3 R26, R35, R53, RZ ;  /* 0x00000035231ad210 */ /* 0x000fe40007ffe0ff */
[----:B----4-:R-:W-:Y:S01]  /*09f0*/  @!P5 LEA R28, P6, R34, R24, 0x1 ;  /* 0x00000018221cd211 */ /* 0x010fe200078c08ff */
[----:B------:R2:W4:Y:S01]  /*0a00*/  @!P4 LDG.E R40, desc[UR10][R32.64] ;  /* 0x0000000a2028c981 */ /* 0x000522000c1e1900 */
[----:B------:R-:W-:Y:S02]  /*0a10*/  ISETP.GT.U32.OR P2, PT, R0, 0x22f, P2 ;  /* 0x0000022f0000780c */ /* 0x000fe40001744470 */
[----:B------:R-:W-:Y:S02]  /*0a20*/  @!P5 LEA.HI.X R29, R34, R25, R26, 0x1, P6 ;  /* 0x00000019221dd211 */ /* 0x000fe400030f0c1a */
[----:B------:R-:W5:Y:S01]  /*0a30*/  @!P1 LDC.64 R26, c[0x0][0x270] ;  /* 0x00009c00ff1a9b82 */ /* 0x000f620000000a00 */
[----:B0-----:R-:W-:Y:S01]  /*0a40*/  @!P3 IMAD R24, R45, R20, RZ ;  /* 0x000000142d18b224 */ /* 0x001fe200078e02ff */
[----:B------:R-:W-:-:S02]  /*0a50*/  SHF.R.S32.HI R51, RZ, 0x1f, R13 ;  /* 0x0000001fff337819 */ /* 0x000fc4000001140d */
[----:B------:R-:W-:Y:S02]  /*0a60*/  ISETP.GE.U32.AND P4, PT, R13, UR16, PT ;  /* 0x000000100d007c0c */ /* 0x000fe4000bf86070 */
[----:B------:R-:W-:Y:S02]  /*0a70*/  MOV R42, RZ ;  /* 0x000000ff002a7202 */ /* 0x000fe40000000f00 */
[----:B------:R-:W-:Y:S02]  /*0a80*/  @!P3 MOV R34, R86 ;  /* 0x000000560022b202 */ /* 0x000fe40000000f00 */
[----:B------:R-:W-:Y:S01]  /*0a90*/  @!P3 MOV R35, R89 ;  /* 0x000000590023b202 */ /* 0x000fe20000000f00 */
[C---:B------:R-:W-:Y:S01]  /*0aa0*/  @!P3 IMAD R21, R10.reuse, R21, R24 ;  /* 0x000000150a15b224 */ /* 0x040fe200078e0218 */
[----:B------:R-:W-:Y:S01]  /*0ab0*/  ISETP.GE.AND.EX P4, PT, R51, UR17, PT, P4 ;  /* 0x0000001133007c0c */ /* 0x000fe2000bf86340 */
[----:B------:R-:W0:Y:S01]  /*0ac0*/  @!P2 LDC.64 R24, c[0x0][0x270] ;  /* 0x00009c00ff18ab82 */ /* 0x000e220000000a00 */
[----:B------:R5:W4:Y:S01]  /*0ad0*/  @!P5 LDG.E R42, desc[UR10][R28.64] ;  /* 0x0000000a1c2ad981 */ /* 0x000b22000c1e1900 */
[----:B------:R-:W-:Y:S01]  /*0ae0*/  @!P3 IMAD.WIDE.U32 R34, R10, R20, R34 ;  /* 0x000000140a22b225 */ /* 0x000fe200078e0022 */
[----:B------:R-:W-:Y:S01]  /*0af0*/  ISETP.GT.U32.OR P5, PT, R0, 0x22f, P4 ;  /* 0x0000022f0000780c */ /* 0x000fe200027a4470 */
[----:B------:R-:W-:-:S03]  /*0b00*/  HFMA2.MMA R44, -RZ, RZ, 0, 0 ;  /* 0x00000000ff2c7435 */ /* 0x000fc600000001ff */
[----:B--2---:R-:W-:Y:S02]  /*0b10*/  @!P3 IADD3 R33, R35, R21, RZ ;  /* 0x000000152321b210 */ /* 0x004fe40007ffe0ff */
[----:B------:R-:W2:Y:S01]  /*0b20*/  @!P1 LDC.64 R20, c[0x0][0x220] ;  /* 0x00008800ff149b82 */ /* 0x000ea20000000a00 */
[----:B-1----:R-:W-:Y:S02]  /*0b30*/  @!P3 LEA R32, P6, R34, R22, 0x1 ;  /* 0x000000162220b211 */ /* 0x002fe400078c08ff */
[----:B------:R-:W-:Y:S02]  /*0b40*/  SHF.R.S32.HI R53, RZ, 0x1f, R14 ;  /* 0x0000001fff357819 */ /* 0x000fe4000001140e */
[----:B------:R-:W-:Y:S02]  /*0b50*/  ISETP.GE.U32.AND P4, PT, R14, UR16, PT ;  /* 0x000000100e007c0c */ /* 0x000fe4000bf86070 */
[----:B------:R-:W-:Y:S01]  /*0b60*/  @!P3 LEA.HI.X R33, R34, R23, R33, 0x1, P6 ;  /* 0x000000172221b211 */ /* 0x000fe200030f0c21 */
[----:B-----5:R-:W-:Y:S01]  /*0b70*/  @!P1 IMAD R28, R47, R26, RZ ;  /* 0x0000001a2f1c9224 */ /* 0x020fe200078e02ff */
[----:B------:R-:W-:Y:S01]  /*0b80*/  ISETP.GE.AND.EX P4, PT, R53, UR17, PT, P4 ;  /* 0x0000001135007c0c */ /* 0x000fe2000bf86340 */
[----:B------:R-:W1:Y:S02]  /*0b90*/  @!P2 LDC.64 R34, c[0x0][0x220] ;  /* 0x00008800ff22ab82 */ /* 0x000e640000000a00 */
[----:B------:R5:W4:Y:S01]  /*0ba0*/  @!P3 LDG.E R44, desc[UR10][R32.64] ;  /* 0x0000000a202cb981 */ /* 0x000b22000c1e1900 */
[----:B------:R-:W-:Y:S01]  /*0bb0*/  ISETP.GT.U32.OR P3, PT, R0, 0x22f, P4 ;  /* 0x0000022f0000780c */ /* 0x000fe20002764470 */
[----:B------:R-:W-:-:S04]  /*0bc0*/  @!P1 IMAD R57, R11, R27, R28 ;  /* 0x0000001b0b399224 */ /* 0x000fc800078e021c */
[----:B------:R-:W1:Y:S01]  /*0bd0*/  @!P5 LDC.64 R22, c[0x0][0x270] ;  /* 0x00009c00ff16db82 */ /* 0x000e620000000a00 */
[----:B------:R-:W-:Y:S02]  /*0be0*/  @!P1 MOV R28, R86 ;  /* 0x00000056001c9202 */ /* 0x000fe40000000f00 */
[-C--:B------:R-:W-:Y:S01]  /*0bf0*/  @!P1 MOV R29, R89.reuse ;  /* 0x00000059001d9202 */ /* 0x080fe20000000f00 */
[----:B0-----:R-:W-:Y:S01]  /*0c00*/  @!P2 IMAD R46, R49, R24, RZ ;  /* 0x00000018312ea224 */ /* 0x001fe200078e02ff */
[----:B------:R-:W-:Y:S02]  /*0c10*/  SHF.R.S32.HI R55, RZ, 0x1f, R15 ;  /* 0x0000001fff377819 */ /* 0x000fe4000001140f */
[----:B------:R-:W-:Y:S01]  /*0c20*/  ISETP.GE.U32.AND P4, PT, R15, UR16, PT ;  /* 0x000000100f007c0c */ /* 0x000fe2000bf86070 */
[----:B------:R-:W-:Y:S01]  /*0c30*/  @!P1 IMAD.WIDE.U32 R26, R11, R26, R28 ;  /* 0x0000001a0b1a9225 */ /* 0x000fe200078e001c */
[----:B------:R-:W-:Y:S01]  /*0c40*/  @!P2 MOV R28, R86 ;  /* 0x00000056001ca202 */ /* 0x000fe20000000f00 */
[----:B-----5:R-:W0:Y:S01]  /*0c50*/  @!P5 LDC.64 R32, c[0x0][0x220] ;  /* 0x00008800ff20db82 */ /* 0x020e220000000a00 */
[----:B------:R-:W-:Y:S01]  /*0c60*/  @!P2 MOV R29, R89 ;  /* 0x00000059001da202 */ /* 0x000fe20000000f00 */
[C---:B------:R-:W-:Y:S01]  /*0c70*/  @!P2 IMAD R59, R12.reuse, R25, R46 ;  /* 0x000000190c3ba224 */ /* 0x040fe200078e022e */
[----:B------:R-:W-:Y:S01]  /*0c80*/  ISETP.GE.AND.EX P4, PT, R55, UR17, PT, P4 ;  /* 0x0000001137007c0c */ /* 0x000fe2000bf86340 */
[----:B------:R-:W-:Y:S01]  /*0c90*/  HFMA2.MMA R46, -RZ, RZ, 0, 0 ;  /* 0x00000000ff2e7435 */ /* 0x000fe200000001ff */
[----:B------:R-:W-:Y:S01]  /*0ca0*/  @!P1 IADD3 R27, R27, R57, RZ ;  /* 0x000000391b1b9210 */ /* 0x000fe20007ffe0ff */
[----:B------:R-:W-:Y:S01]  /*0cb0*/  @!P2 IMAD.WIDE.U32 R24, R12, R24, R28 ;  /* 0x000000180c18a225 */ /* 0x000fe200078e001c */
[----:B--2---:R-:W-:Y:S01]  /*0cc0*/  @!P1 LEA R20, P6, R26, R20, 0x1 ;  /* 0x000000141a149211 */ /* 0x004fe200078c08ff */
[----:B------:R-:W2:Y:S01]  /*0cd0*/  @!P3 LDC.64 R28, c[0x0][0x270] ;  /* 0x00009c00ff1cbb82 */ /* 0x000ea20000000a00 */
[----:B------:R-:W-:-:S02]  /*0ce0*/  ISETP.GT.U32.OR P4, PT, R0, 0x22f, P4 ;  /* 0x0000022f0000780c */ /* 0x000fc40002784470 */
[----:B------:R-:W-:Y:S02]  /*0cf0*/  @!P1 LEA.HI.X R21, R26, R21, R27, 0x1, P6 ;  /* 0x000000151a159211 */ /* 0x000fe400030f0c1b */
[----:B------:R-:W-:Y:S01]  /*0d00*/  @!P2 IADD3 R25, R25, R59, RZ ;  /* 0x0000003b1919a210 */ /* 0x000fe20007ffe0ff */
[----:B-1----:R-:W-:Y:S01]  /*0d10*/  @!P5 IMAD R26, R51, R22, RZ ;  /* 0x00000016331ad224 */ /* 0x002fe200078e02ff */
[C---:B------:R-:W-:Y:S01]  /*0d20*/  @!P2 LEA R34, P6, R24.reuse, R34, 0x1 ;  /* 0x000000221822a211 */ /* 0x040fe200078c08ff */
[----:B------:R1:W5:Y:S01]  /*0d30*/  @!P1 LDG.E R46, desc[UR10][R20.64] ;  /* 0x0000000a142e9981 */ /* 0x000362000c1e1900 */
[----:B------:R-:W-:Y:S02]  /*0d40*/  SHF.R.S32.HI R57, RZ, 0x1f, R16 ;  /* 0x0000001fff397819 */ /* 0x000fe40000011410 */
[----:B------:R-:W-:Y:S01]  /*0d50*/  @!P2 LEA.HI.X R35, R24, R35, R25, 0x1, P6 ;  /* 0x000000231823a211 */ /* 0x000fe200030f0c19 */
[----:B------:R-:W-:Y:S01]  /*0d60*/  @!P5 IMAD R25, R13, R23, R26 ;  /* 0x000000170d19d224 */ /* 0x000fe200078e021a */
[----:B------:R-:W-:Y:S01]  /*0d70*/  ISETP.GE.U32.AND P1, PT, R16, UR16, PT ;  /* 0x0000001010007c0c */ /* 0x000fe2000bf26070 */
[----:B------:R-:W0:Y:S01]  /*0d80*/  @!P3 LDC.64 R26, c[0x0][0x220] ;  /* 0x00008800ff1abb82 */ /* 0x000e220000000a00 */
[----:B-1----:R-:W-:-:S02]  /*0d90*/  @!P5 MOV R20, R86 ;  /* 0x000000560014d202 */ /* 0x002fc40000000f00 */
[----:B------:R-:W-:Y:S02]  /*0da0*/  @!P5 MOV R21, R89 ;  /* 0x000000590015d202 */ /* 0x000fe40000000f00 */
[----:B------:R-:W-:Y:S01]  /*0db0*/  ISETP.GE.AND.EX P1, PT, R57, UR17, PT, P1 ;  /* 0x0000001139007c0c */ /* 0x000fe2000bf26310 */
[----:B------:R-:W-:-:S03]  /*0dc0*/  @!P5 IMAD.WIDE.U32 R22, R13, R22, R20 ;  /* 0x000000160d16d225 */ /* 0x000fc600078e0014 */
[----:B------:R-:W1:Y:S01]  /*0dd0*/  @!P4 LDC.64 R20, c[0x0][0x270] ;  /* 0x00009c00ff14cb82 */ /* 0x000e620000000a00 */
[----:B------:R-:W-:Y:S01]  /*0de0*/  ISETP.GT.U32.OR P1, PT, R0, 0x22f, P1 ;  /* 0x0000022f0000780c */ /* 0x000fe20000f24470 */
[----:B--2---:R-:W-:Y:S01]  /*0df0*/  @!P3 IMAD R24, R53, R28, RZ ;  /* 0x0000001c3518b224 */ /* 0x004fe200078e02ff */
[----:B------:R-:W-:Y:S02]  /*0e00*/  @!P5 IADD3 R23, R23, R25, RZ ;  /* 0x000000191717d210 */ /* 0x000fe40007ffe0ff */
[----:B0-----:R-:W-:Y:S01]  /*0e10*/  @!P5 LEA R32, P6, R22, R32, 0x1 ;  /* 0x000000201620d211 */ /* 0x001fe200078c08ff */
[----:B------:R-:W-:Y:S01]  /*0e20*/  HFMA2.MMA R48, -RZ, RZ, 0, 0 ;  /* 0x00000000ff307435 */ /* 0x000fe200000001ff */
[----:B------:R-:W-:Y:S02]  /*0e30*/  @!P3 IMAD R61, R14, R29, R24 ;  /* 0x0000001d0e3db224 */ /* 0x000fe400078e0218 */
[----:B------:R-:W-:Y:S01]  /*0e40*/  @!P5 LEA.HI.X R33, R22, R33, R23, 0x1, P6 ;  /* 0x000000211621d211 */ /* 0x000fe200030f0c17 */
[----:B------:R-:W0:Y:S01]  /*0e50*/  @!P4 LDC.64 R24, c[0x0][0x220] ;  /* 0x00008800ff18cb82 */ /* 0x000e220000000a00 */
[----:B------:R-:W-:-:S02]  /*0e60*/  @!P3 MOV R22, R86 ;  /* 0x000000560016b202 */ /* 0x000fc40000000f00 */
[----:B------:R-:W-:Y:S01]  /*0e70*/  @!P3 MOV R23, R89 ;  /* 0x000000590017b202 */ /* 0x000fe20000000f00 */
[----:B------:R-:W-:Y:S02]  /*0e80*/  HFMA2.MMA R50, -RZ, RZ, 0, 0 ;  /* 0x00000000ff327435 */ /* 0x000fe400000001ff */
[----:B------:R2:W5:Y:S01]  /*0e90*/  @!P2 LDG.E R48, desc[UR10][R34.64] ;  /* 0x0000000a2230a981 */ /* 0x000562000c1e1900 */
[----:B------:R-:W-:Y:S02]  /*0ea0*/  @!P3 IMAD.WIDE.U32 R28, R14, R28, R22 ;  /* 0x0000001c0e1cb225 */ /* 0x000fe400078e0016 */
[----:B------:R-:W0:Y:S01]  /*0eb0*/  @!P1 LDC.64 R22, c[0x0][0x270] ;  /* 0x00009c00ff169b82 */ /* 0x000e220000000a00 */
[----:B------:R-:W-:Y:S02]  /*0ec0*/  SHF.R.S32.HI R59, RZ, 0x1f, R17 ;  /* 0x0000001fff3b7819 */ /* 0x000fe40000011411 */
[----:B------:R-:W-:Y:S02]  /*0ed0*/  ISETP.GE.U32.AND P2, PT, R17, UR16, PT ;  /* 0x0000001011007c0c */ /* 0x000fe4000bf46070 */
[----:B------:R0:W5:Y:S01]  /*0ee0*/  @!P5 LDG.E R50, desc[UR10][R32.64] ;  /* 0x0000000a2032d981 */ /* 0x000162000c1e1900 */
[----:B------:R-:W-:-:S02]  /*0ef0*/  IADD3 R63, R2, 0xd0, RZ ;  /* 0x000000d0023f7810 */ /* 0x000fc40007ffe0ff */
[C---:B--2---:R-:W-:Y:S01]  /*0f00*/  @!P3 LEA R34, P6, R28.reuse, R26, 0x1 ;  /* 0x0000001a1c22b211 */ /* 0x044fe200078c08ff */
[----:B-1----:R-:W-:Y:S01]  /*0f10*/  @!P4 IMAD R26, R55, R20, RZ ;  /* 0x00000014371ac224 */ /* 0x002fe200078e02ff */
[----:B------:R-:W-:Y:S02]  /*0f20*/  @!P3 IADD3 R29, R29, R61, RZ ;  /* 0x0000003d1d1db210 */ /* 0x000fe40007ffe0ff */
[----:B------:R-:W-:Y:S01]  /*0f30*/  ISETP.GE.AND.EX P2, PT, R59, UR17, PT, P2 ;  /* 0x000000113b007c0c */ /* 0x000fe2000bf46320 */
[----:B------:R-:W-:Y:S01]  /*0f40*/  @!P4 IMAD R61, R15, R21, R26 ;  /* 0x000000150f3dc224 */ /* 0x000fe200078e021a */
[----:B------:R-:W-:Y:S02]  /*0f50*/  ISETP.GE.U32.AND P5, PT, R63, UR16, PT ;  /* 0x000000103f007c0c */ /* 0x000fe4000bfa6070 */
[----:B------:R-:W-:Y:S02]  /*0f60*/  SHF.R.S32.HI R77, RZ, 0x1f, R63 ;  /* 0x0000001fff4d7819 */ /* 0x000fe4000001143f */
[----:B------:R-:W-:-:S02]  /*0f70*/  @!P3 LEA.HI.X R35, R28, R27, R29, 0x1, P6 ;  /* 0x0000001b1c23b211 */ /* 0x000fc400030f0c1d */
[----:B------:R-:W-:Y:S01]  /*0f80*/  @!P4 MOV R28, R86 ;  /* 0x00000056001cc202 */ /* 0x000fe20000000f00 */
[----:B------:R-:W1:Y:S01]  /*0f90*/  @!P1 LDC.64 R26, c[0x0][0x220] ;  /* 0x00008800ff1a9b82 */ /* 0x000e620000000a00 */
[----:B------:R-:W-:Y:S02]  /*0fa0*/  @!P4 MOV R29, R89 ;  /* 0x00000059001dc202 */ /* 0x000fe40000000f00 */
[C---:B------:R-:W-:Y:S02]  /*0fb0*/  ISETP.GT.U32.OR P2, PT, R0.reuse, 0x22f, P2 ;  /* 0x0000022f0000780c */ /* 0x040fe40001744470 */
[----:B------:R-:W-:Y:S01]  /*0fc0*/  ISETP.GE.AND.EX P5, PT, R77, UR17, PT, P5 ;  /* 0x000000114d007c0c */ /* 0x000fe2000bfa6350 */
[----:B------:R-:W-:Y:S01]  /*0fd0*/  @!P4 IMAD.WIDE.U32 R28, R15, R20, R28 ;  /* 0x000000140f1cc225 */ /* 0x000fe200078e001c */
[----:B------:R-:W-:Y:S02]  /*0fe0*/  HFMA2.MMA R52, -RZ, RZ, 0, 0 ;  /* 0x00000000ff347435 */ /* 0x000fe400000001ff */
[----:B------:R-:W-:-:S02]  /*0ff0*/  ISETP.GT.U32.OR P6, PT, R0, 0x22f, P5 ;  /* 0x0000022f0000780c */ /* 0x000fc40002fc4470 */
[----:B------:R-:W-:Y:S02]  /*1000*/  @!P4 IADD3 R29, R29, R61, RZ ;  /* 0x0000003d1d1dc210 */ /* 0x000fe40007ffe0ff */
[----:B0-----:R-:W-:Y:S01]  /*1010*/  @!P4 LEA R32, P5, R28, R24, 0x1 ;  /* 0x000000181c20c211 */ /* 0x001fe200078a08ff */
[----:B------:R-:W-:Y:S01]  /*1020*/  @!P1 IMAD R24, R57, R22, RZ ;  /* 0x0000001639189224 */ /* 0x000fe200078e02ff */
[----:B------:R-:W-:Y:S01]  /*1030*/  IADD3 R71, R2, 0xe0, RZ ;  /* 0x000000e002477810 */ /* 0x000fe20007ffe0ff */
[----:B------:R-:W0:Y:S01]  /*1040*/  @!P2 LDC.64 R20, c[0x0][0x270] ;  /* 0x00009c00ff14ab82 */ /* 0x000e220000000a00 */
[----:B------:R-:W-:Y:S01]  /*1050*/  @!P4 LEA.HI.X R33, R28, R25, R29, 0x1, P5 ;  /* 0x000000191c21c211 */ /* 0x000fe200028f0c1d */
[----:B------:R2:W5:Y:S01]  /*1060*/  @!P3 LDG.E R52, desc[UR10][R34.64] ;  /* 0x0000000a2234b981 */ /* 0x000562000c1e1900 */
[----:B------:R-:W-:Y:S02]  /*1070*/  @!P1 MOV R28, R86 ;  /* 0x00000056001c9202 */ /* 0x000fe40000000f00 */
[----:B------:R-:W-:Y:S01]  /*1080*/  @!P1 MOV R29, R89 ;  /* 0x00000059001d9202 */ /* 0x000fe20000000f00 */
[C---:B------:R-:W-:Y:S01]  /*1090*/  @!P1 IMAD R23, R16.reuse, R23, R24 ;  /* 0x0000001710179224 */ /* 0x040fe200078e0218 */
[----:B------:R-:W-:Y:S01]  /*10a0*/  MOV R54, RZ ;  /* 0x000000ff00367202 */ /* 0x000fe20000000f00 */
[----:B------:R-:W3:Y:S01]  /*10b0*/  @!P6 LDC.64 R24, c[0x0][0x270] ;  /* 0x00009c00ff18eb82 */ /* 0x000ee20000000a00 */
[----:B------:R-:W-:Y:S01]  /*10c0*/  ISETP.GE.U32.AND P3, PT, R71, UR16, PT ;  /* 0x0000001047007c0c */ /* 0x000fe2000bf66070 */
[----:B------:R-:W-:Y:S01]  /*10d0*/  @!P1 IMAD.WIDE.U32 R28, R16, R22, R28 ;  /* 0x00000016101c9225 */ /* 0x000fe200078e001c */
[----:B------:R-:W-:-:S02]  /*10e0*/  SHF.R.S32.HI R69, RZ, 0x1f, R71 ;  /* 0x0000001fff457819 */ /* 0x000fc40000011447 */
[----:B------:R0:W5:Y:S02]  /*10f0*/  @!P4 LDG.E R54, desc[UR10][R32.64] ;  /* 0x0000000a2036c981 */ /* 0x000164000c1e1900 */
[----:B------:R-:W-:Y:S02]  /*1100*/  ISETP.GE.AND.EX P3, PT, R69, UR17, PT, P3 ;  /* 0x0000001145007c0c */ /* 0x000fe4000bf66330 */
[----:B------:R-:W-:Y:S02]  /*1110*/  @!P1 IADD3 R29, R29, R23, RZ ;  /* 0x000000171d1d9210 */ /* 0x000fe40007ffe0ff */
[----:B-1----:R-:W-:Y:S01]  /*1120*/  @!P1 LEA R64, P4, R28, R26, 0x1 ;  /* 0x0000001a1c409211 */ /* 0x002fe200078808ff */
[----:B------:R-:W1:Y:S01]  /*1130*/  @!P2 LDC.64 R22, c[0x0][0x220] ;  /* 0x00008800ff16ab82 */ /* 0x000e620000000a00 */
[----:B------:R-:W-:Y:S02]  /*1140*/  IADD3 R67, R2, 0xf0, RZ ;  /* 0x000000f002437810 */ /* 0x000fe40007ffe0ff */
[----:B------:R-:W-:-:S02]  /*1150*/  ISETP.GT.U32.OR P3, PT, R0, 0x22f, P3 ;  /* 0x0000022f0000780c */ /* 0x000fc40001f64470 */
[----:B------:R-:W-:Y:S02]  /*1160*/  @!P1 LEA.HI.X R65, R28, R27, R29, 0x1, P4 ;  /* 0x0000001b1c419211 */ /* 0x000fe400020f0c1d */
[----:B------:R-:W-:Y:S01]  /*1170*/  ISETP.GE.U32.AND P4, PT, R67, UR16, PT ;  /* 0x0000001043007c0c */ /* 0x000fe2000bf86070 */
[----:B------:R-:W1:Y:S01]  /*1180*/  @!P6 LDC.64 R26, c[0x0][0x220] ;  /* 0x00008800ff1aeb82 */ /* 0x000e620000000a00 */
[----:B------:R-:W-:-:S04]  /*1190*/  SHF.R.S32.HI R75, RZ, 0x1f, R67 ;  /* 0x0000001fff4b7819 */ /* 0x000fc80000011443 */
[----:B------:R-:W-:Y:S02]  /*11a0*/  ISETP.GE.AND.EX P4, PT, R75, UR17, PT, P4 ;  /* 0x000000114b007c0c */ /* 0x000fe4000bf86340 */
[----:B------:R-:W-:Y:S02]  /*11b0*/  IADD3 R61, R2, 0x100, RZ ;  /* 0x00000100023d7810 */ /* 0x000fe40007ffe0ff */
[----:B--2---:R-:W-:Y:S02]  /*11c0*/  @!P2 MOV R34, R86 ;  /* 0x000000560022a202 */ /* 0x004fe40000000f00 */
[----:B------:R-:W-:Y:S01]  /*11d0*/  @!P2 MOV R35, R89 ;  /* 0x000000590023a202 */ /* 0x000fe20000000f00 */
[----:B0-----:R-:W-:Y:S01]  /*11e0*/  @!P2 IMAD R32, R59, R20, RZ ;  /* 0x000000143b20a224 */ /* 0x001fe200078e02ff */
[----:B------:R-:W-:Y:S01]  /*11f0*/  ISETP.GT.U32.OR P4, PT, R0, 0x22f, P4 ;  /* 0x0000022f0000780c */ /* 0x000fe20002784470 */
[----:B------:R-:W0:Y:S01]  /*1200*/  @!P3 LDC.64 R28, c[0x0][0x270] ;  /* 0x00009c00ff1cbb82 */ /* 0x000e220000000a00 */
[----:B------:R-:W-:-:S02]  /*1210*/  ISETP.GE.U32.AND P5, PT, R61, UR16, PT ;  /* 0x000000103d007c0c */ /* 0x000fc4000bfa6070 */
[----:B------:R-:W-:Y:S01]  /*1220*/  SHF.R.S32.HI R73, RZ, 0x1f, R61 ;  /* 0x0000001fff497819 */ /* 0x000fe2000001143d */
[----:B------:R-:W-:Y:S01]  /*1230*/  HFMA2.MMA R56, -RZ, RZ, 0, 0 ;  /* 0x00000000ff387435 */ /* 0x000fe200000001ff */
[----:B------:R-:W-:Y:S01]  /*1240*/  @!P2 IMAD.WIDE.U32 R34, R17, R20, R34 ;  /* 0x000000141122a225 */ /* 0x000fe200078e0022 */
[----:B------:R-:W-:Y:S02]  /*1250*/  @!P6 MOV R33, R89 ;  /* 0x000000590021e202 */ /* 0x000fe40000000f00 */
[----:B------:R-:W-:Y:S01]  /*1260*/  ISETP.GE.AND.EX P5, PT, R73, UR17, PT, P5 ;  /* 0x0000001149007c0c */ /* 0x000fe2000bfa6350 */
[----:B------:R-:W-:Y:S01]  /*1270*/  @!P2 IMAD R21, R17, R21, R32 ;  /* 0x000000151115a224 */ /* 0x000fe200078e0220 */
[----:B------:R-:W-:Y:S01]  /*1280*/  @!P6 MOV R32, R86 ;  /* 0x000000560020e202 */ /* 0x000fe20000000f00 */
[-C--:B---3--:R-:W-:Y:S01]  /*1290*/  @!P6 IMAD R20, R77, R24.reuse, RZ ;  /* 0x000000184d14e224 */ /* 0x088fe200078e02ff */
[----:B------:R-:W-:Y:S02]  /*12a0*/  ISETP.GT.U32.OR P5, PT, R0, 0x22f, P5 ;  /* 0x0000022f0000780c */ /* 0x000fe40002fa4470 */
[----:B------:R-:W-:Y:S01]  /*12b0*/  @!P2 IADD3 R35, R35, R21, RZ ;  /* 0x000000152323a210 */ /* 0x000fe20007ffe0ff */
[C---:B------:R-:W-:Y:S01]  /*12c0*/  @!P6 IMAD R77, R63.reuse, R25, R20 ;  /* 0x000000193f4de224 */ /* 0x040fe200078e0214 */
[----:B------:R2:W3:Y:S01]  /*12d0*/  @!P1 LDG.E R56, desc[UR10][R64.64] ;  /* 0x0000000a40389981 */ /* 0x0004e2000c1e1900 */
[----:B------:R-:W-:Y:S01]  /*12e0*/  @!P6 IMAD.WIDE.U32 R32, R63, R24, R32 ;  /* 0x000000183f20e225 */ /* 0x000fe200078e0020 */
[----:B------:R-:W2:Y:S01]  /*12f0*/  @!P3 LDC.64 R20, c[0x0][0x220] ;  /* 0x00008800ff14bb82 */ /* 0x000ea20000000a00 */
[----:B-1----:R-:W-:-:S07]  /*1300*/  @!P2 LEA R62, P1, R34, R22, 0x1 ;  /* 0x00000016223ea211 */ /* 0x002fce00078208ff */
[----:B------:R-:W1:Y:S01]  /*1310*/  @!P4 LDC.64 R24, c[0x0][0x270] ;  /* 0x00009c00ff18cb82 */ /* 0x000e620000000a00 */
[----:B------:R-:W-:Y:S02]  /*1320*/  @!P2 LEA.HI.X R63, R34, R23, R35, 0x1, P1 ;  /* 0x00000017223fa211 */ /* 0x000fe400008f0c23 */
[----:B------:R-:W-:Y:S02]  /*1330*/  @!P6 IADD3 R33, R33, R77, RZ ;  /* 0x0000004d2121e210 */ /* 0x000fe40007ffe0ff */
[C---:B------:R-:W-:Y:S01]  /*1340*/  @!P6 LEA R34, P1, R32.reuse, R26, 0x1 ;  /* 0x0000001a2022e211 */ /* 0x040fe200078208ff */
[----:B------:R-:W-:Y:S02]  /*1350*/  HFMA2.MMA R58, -RZ, RZ, 0, 0 ;  /* 0x00000000ff3a7435 */ /* 0x000fe400000001ff */
[----:B------:R-:W4:Y:S01]  /*1360*/  @!P5 LDC.64 R22, c[0x0][0x270] ;  /* 0x00009c00ff16db82 */ /* 0x000f220000000a00 */
[----:B------:R-:W-:Y:S01]  /*1370*/  @!P6 LEA.HI.X R35, R32, R27, R33, 0x1, P1 ;  /* 0x0000001b2023e211 */ /* 0x000fe200008f0c21 */
[----:B0-----:R-:W-:Y:S01]  /*1380*/  @!P3 IMAD R26, R69, R28, RZ ;  /* 0x0000001c451ab224 */ /* 0x001fe200078e02ff */
[----:B------:R-:W-:-:S02]  /*1390*/  @!P3 MOV R32, R86 ;  /* 0x000000560020b202 */ /* 0x000fc40000000f00 */
[----:B------:R-:W-:Y:S02]  /*13a0*/  @!P3 MOV R33, R89 ;  /* 0x000000590021b202 */ /* 0x000fe40000000f00 */
[----:B------:R-:W-:Y:S01]  /*13b0*/  IADD3 R69, R2, 0x110, RZ ;  /* 0x0000011002457810 */ /* 0x000fe20007ffe0ff */
[C---:B------:R-:W-:Y:S01]  /*13c0*/  @!P3 IMAD R27, R71.reuse, R29, R26 ;  /* 0x0000001d471bb224 */ /* 0x040fe200078e021a */
[----:B------:R0:W3:Y:S01]  /*13d0*/  @!P2 LDG.E R58, desc[UR10][R62.64] ;  /* 0x0000000a3e3aa981 */ /* 0x0000e2000c1e1900 */
[----:B------:R-:W-:Y:S01]  /*13e0*/  @!P3 IMAD.WIDE.U32 R32, R71, R28, R32 ;  /* 0x0000001c4720b225 */ /* 0x000fe200078e0020 */
[----:B------:R-:W-:Y:S01]  /*13f0*/  ISETP.GE.U32.AND P1, PT, R69, UR16, PT ;  /* 0x0000001045007c0c */ /* 0x000fe2000bf26070 */
[----:B------:R-:W0:Y:S01]  /*1400*/  @!P4 LDC.64 R28, c[0x0][0x220] ;  /* 0x00008800ff1ccb82 */ /* 0x000e220000000a00 */
[----:B------:R-:W-:Y:S02]  /*1410*/  SHF.R.S32.HI R71, RZ, 0x1f, R69 ;  /* 0x0000001fff477819 */ /* 0x000fe40000011445 */
[----:B------:R-:W-:-:S02]  /*1420*/  @!P3 IADD3 R33, R33, R27, RZ ;  /* 0x0000001b2121b210 */ /* 0x000fc40007ffe0ff */
[C---:B--2---:R-:W-:Y:S01]  /*1430*/  @!P3 LEA R64, P2, R32.reuse, R20, 0x1 ;  /* 0x000000142040b211 */ /* 0x044fe200078408ff */
[----:B-1----:R-:W-:Y:S01]  /*1440*/  @!P4 IMAD R20, R75, R24, RZ ;  /* 0x000000184b14c224 */ /* 0x002fe200078e02ff */
[----:B------:R-:W-:Y:S01]  /*1450*/  ISETP.GE.AND.EX P1, PT, R71, UR17, PT, P1 ;  /* 0x0000001147007c0c */ /* 0x000fe2000bf26310 */
[----:B------:R-:W1:Y:S01]  /*1460*/  @!P5 LDC.64 R26, c[0x0][0x220] ;  /* 0x00008800ff1adb82 */ /* 0x000e620000000a00 */
[----:B------:R-:W-:Y:S01]  /*1470*/  @!P3 LEA.HI.X R65, R32, R21, R33, 0x1, P2 ;  /* 0x000000152041b211 */ /* 0x000fe200010f0c21 */
[----:B------:R-:W-:Y:S01]  /*1480*/  @!P4 IMAD R33, R67, R25, R20 ;  /* 0x000000194321c224 */ /* 0x000fe200078e0214 */
[----:B------:R-:W-:Y:S02]  /*1490*/  ISETP.GT.U32.OR P1, PT, R0, 0x22f, P1 ;  /* 0x0000022f0000780c */ /* 0x000fe40000f24470 */
[----:B------:R-:W-:Y:S02]  /*14a0*/  @!P4 MOV R20, R86 ;  /* 0x000000560014c202 */ /* 0x000fe40000000f00 */
[----:B------:R-:W-:-:S02]  /*14b0*/  @!P4 MOV R21, R89 ;  /* 0x000000590015c202 */ /* 0x000fc40000000f00 */
[----:B------:R-:W-:Y:S01]  /*14c0*/  IADD3 R79, R2, 0x120, RZ ;  /* 0x00000120024f7810 */ /* 0x000fe20007ffe0ff */
[----:B------:R-:W-:Y:S01]  /*14d0*/  HFMA2.MMA R60, -RZ, RZ, 0, 0 ;  /* 0x00000000ff3c7435 */ /* 0x000fe200000001ff */
[----:B----4-:R-:W-:Y:S02]  /*14e0*/  @!P5 IMAD R32, R73, R22, RZ ;  /* 0x000000164920d224 */ /* 0x010fe400078e02ff */
[----:B------:R-:W-:Y:S01]  /*14f0*/  @!P4 IMAD.WIDE.U32 R24, R67, R24, R20 ;  /* 0x000000184318c225 */ /* 0x000fe200078e0014 */
[----:B------:R-:W-:Y:S02]  /*1500*/  ISETP.GE.U32.AND P2, PT, R79, UR16, PT ;  /* 0x000000104f007c0c */ /* 0x000fe4000bf46070 */
[----:B------:R-:W-:Y:S02]  /*1510*/  SHF.R.S32.HI R81, RZ, 0x1f, R79 ;  /* 0x0000001fff517819 */ /* 0x000fe4000001144f */
[----:B------:R-:W-:Y:S02]  /*1520*/  @!P5 MOV R20, R86 ;  /* 0x000000560014d202 */ /* 0x000fe40000000f00 */
[----:B------:R-:W-:Y:S01]  /*1530*/  @!P5 MOV R21, R89 ;  /* 0x000000590015d202 */ /* 0x000fe20000000f00 */
[----:B0-----:R-:W-:Y:S01]  /*1540*/  @!P5 IMAD R63, R61, R23, R32 ;  /* 0x000000173d3fd224 */ /* 0x001fe200078e0220 */
[----:B------:R-:W-:Y:S01]  /*1550*/  ISETP.GE.AND.EX P2, PT, R81, UR17, PT, P2 ;  /* 0x0000001151007c0c */ /* 0x000fe2000bf46320 */
[----:B------:R0:W2:Y:S01]  /*1560*/  @!P6 LDG.E R60, desc[UR10][R34.64] ;  /* 0x0000000a223ce981 */ /* 0x0000a2000c1e1900 */
[----:B------:R-:W-:-:S02]  /*1570*/  @!P5 IMAD.WIDE.U32 R22, R61, R22, R20 ;  /* 0x000000163d16d225 */ /* 0x000fc400078e0014 */
[----:B------:R-:W-:Y:S01]  /*1580*/  ISETP.GT.U32.OR P2, PT, R0, 0x22f, P2 ;  /* 0x0000022f0000780c */ /* 0x000fe20001744470 */
[----:B------:R-:W4:Y:S01]  /*1590*/  @!P1 LDC.64 R20, c[0x0][0x270] ;  /* 0x00009c00ff149b82 */ /* 0x000f220000000a00 */
[----:B------:R-:W-:Y:S01]  /*15a0*/  HFMA2.MMA R61, -RZ, RZ, 0, 0 ;  /* 0x00000000ff3d7435 */ /* 0x000fe200000001ff */
[----:B------:R-:W-:Y:S02]  /*15b0*/  @!P4 IADD3 R25, R25, R33, RZ ;  /* 0x000000211919c210 */ /* 0x000fe40007ffe0ff */
[C---:B0-----:R-:W-:Y:S02]  /*15c0*/  @!P4 LEA R34, P6, R24.reuse, R28, 0x1 ;  /* 0x0000001c1822c211 */ /* 0x041fe400078c08ff */
[----:B------:R-:W-:Y:S02]  /*15d0*/  @!P5 IADD3 R23, R23, R63, RZ ;  /* 0x0000003f1717d210 */ /* 0x000fe40007ffe0ff */
[----:B------:R-:W-:-:S03]  /*15e0*/  @!P4 LEA.HI.X R35, R24, R29, R25, 0x1, P6 ;  /* 0x0000001d1823c211 */ /* 0x000fc600030f0c19 */
[----:B------:R0:W2:Y:S01]  /*15f0*/  @!P3 LDG.E R61, desc[UR10][R64.64] ;  /* 0x0000000a403db981 */ /* 0x0000a2000c1e1900 */
[----:B-1----:R-:W-:Y:S01]  /*1600*/  @!P5 LEA R32, P6, R22, R26, 0x1 ;  /* 0x0000001a1620d211 */ /* 0x002fe200078c08ff */
[----:B------:R-:W1:Y:S01]  /*1610*/  @!P2 LDC.64 R28, c[0x0][0x270] ;  /* 0x00009c00ff1cab82 */ /* 0x000e620000000a00 */
[----:B------:R-:W-:Y:S02]  /*1620*/  IADD3 R75, R2, 0x130, RZ ;  /* 0x00000130024b7810 */ /* 0x000fe40007ffe0ff */
[----:B------:R-:W-:Y:S02]  /*1630*/  @!P5 LEA.HI.X R33, R22, R27, R23, 0x1, P6 ;  /* 0x0000001b1621d211 */ /* 0x000fe400030f0c17 */
[----:B------:R-:W-:Y:S02]  /*1640*/  ISETP.GE.U32.AND P3, PT, R75, UR16, PT ;  /* 0x000000104b007c0c */ /* 0x000fe4000bf66070 */
[----:B------:R-:W-:Y:S01]  /*1650*/  SHF.R.S32.HI R67, RZ, 0x1f, R75 ;  /* 0x0000001fff437819 */ /* 0x000fe2000001144b */
[----:B------:R-:W1:Y:S03]  /*1660*/  @!P1 LDC.64 R26, c[0x0][0x220] ;  /* 0x00008800ff1a9b82 */ /* 0x000e660000000a00 */
[----:B------:R-:W-:-:S02]  /*1670*/  ISETP.GE.AND.EX P3, PT, R67, UR17, PT, P3 ;  /* 0x0000001143007c0c */ /* 0x000fc4000bf66330 */
[----:B------:R-:W-:Y:S02]  /*1680*/  CS2R R62, SRZ ;  /* 0x00000000003e7805 */ /* 0x000fe4000001ff00 */
[----:B------:R-:W-:Y:S01]  /*1690*/  ISETP.GT.U32.OR P3, PT, R0, 0x22f, P3 ;  /* 0x0000022f0000780c */ /* 0x000fe20001f64470 */
[----:B----4-:R-:W-:Y:S01]  /*16a0*/  @!P1 IMAD R22, R71, R20, RZ ;  /* 0x0000001447169224 */ /* 0x010fe200078e02ff */
[----:B------:R-:W-:Y:S02]  /*16b0*/  IADD3 R73, R2, 0x140, RZ ;  /* 0x0000014002497810 */ /* 0x000fe40007ffe0ff */
[----:B------:R4:W2:Y:S01]  /*16c0*/  @!P5 LDG.E R63, desc[UR10][R32.64] ;  /* 0x0000000a203fd981 */ /* 0x0008a2000c1e1900 */
[----:B0-----:R-:W-:Y:S01]  /*16d0*/  @!P1 IMAD R65, R69, R21, R22 ;  /* 0x0000001545419224 */ /* 0x001fe200078e0216 */
[----:B------:R-:W-:Y:S02]  /*16e0*/  SHF.R.S32.HI R77, RZ, 0x1f, R73 ;  /* 0x0000001fff4d7819 */ /* 0x000fe40000011449 */
[----:B------:R1:W2:Y:S01]  /*16f0*/  @!P4 LDG.E R62, desc[UR10][R34.64] ;  /* 0x0000000a223ec981 */ /* 0x0002a2000c1e1900 */
[----:B------:R-:W-:Y:S01]  /*1700*/  ISETP.GE.U32.AND P4, PT, R73, UR16, PT ;  /* 0x0000001049007c0c */ /* 0x000fe2000bf86070 */
[----:B------:R-:W0:Y:S01]  /*1710*/  @!P2 LDC.64 R22, c[0x0][0x220] ;  /* 0x00008800ff16ab82 */ /* 0x000e220000000a00 */
[----:B----4-:R-:W-:-:S02]  /*1720*/  @!P1 MOV R32, R86 ;  /* 0x0000005600209202 */ /* 0x010fc40000000f00 */
[----:B------:R-:W-:Y:S02]  /*1730*/  @!P1 MOV R33, R89 ;  /* 0x0000005900219202 */ /* 0x000fe40000000f00 */
[----:B------:R-:W-:-:S03]  /*1740*/  ISETP.GE.AND.EX P4, PT, R77, UR17, PT, P4 ;  /* 0x000000114d007c0c */ /* 0x000fc6000bf86340 */
[----:B------:R-:W4:Y:S01]  /*1750*/  @!P3 LDC.64 R24, c[0x0][0x270] ;  /* 0x00009c00ff18bb82 */ /* 0x000f220000000a00 */
[----:B------:R-:W-:Y:S01]  /*1760*/  @!P1 IMAD.WIDE.U32 R20, R69, R20, R32 ;  /* 0x0000001445149225 */ /* 0x000fe200078e0020 */
[----:B------:R-:W-:Y:S02]  /*1770*/  ISETP.GT.U32.OR P4, PT, R0, 0x22f, P4 ;  /* 0x0000022f0000780c */ /* 0x000fe40002784470 */
[----:B-1----:R-:W-:Y:S01]  /*1780*/  @!P1 LEA R34, P6, R20, R26, 0x1 ;  /* 0x0000001a14229211 */ /* 0x002fe200078c08ff */
[----:B------:R-:W-:Y:S01]  /*1790*/  @!P2 IMAD R26, R81, R28, RZ ;  /* 0x0000001c511aa224 */ /* 0x000fe200078e02ff */
[----:B------:R-:W-:Y:S02]  /*17a0*/  @!P1 IADD3 R21, R21, R65, RZ ;  /* 0x0000004115159210 */ /* 0x000fe40007ffe0ff */
[----:B------:R-:W-:Y:S01]  /*17b0*/  IADD3 R71, R2, 0x150, RZ ;  /* 0x0000015002477810 */ /* 0x000fe20007ffe0ff */
[----:B------:R-:W-:Y:S01]  /*17c0*/  @!P2 IMAD R33, R79, R29, R26 ;  /* 0x0000001d4f21a224 */ /* 0x000fe200078e021a */
[----:B------:R-:W-:-:S02]  /*17d0*/  @!P1 LEA.HI.X R35, R20, R27, R21, 0x1, P6 ;  /* 0x0000001b14239211 */ /* 0x000fc400030f0c15 */
[----:B------:R-:W-:Y:S01]  /*17e0*/  @!P2 MOV R20, R86 ;  /* 0x000000560014a202 */ /* 0x000fe20000000f00 */
[----:B------:R-:W1:Y:S01]  /*17f0*/  @!P3 LDC.64 R26, c[0x0][0x220] ;  /* 0x00008800ff1abb82 */ /* 0x000e620000000a00 */
[----:B------:R-:W-:Y:S01]  /*1800*/  @!P2 MOV R21, R89 ;  /* 0x000000590015a202 */ /* 0x000fe20000000f00 */
[----:B------:R-:W-:Y:S01]  /*1810*/  HFMA2.MMA R64, -RZ, RZ, 0, 0 ;  /* 0x00000000ff407435 */ /* 0x000fe200000001ff */
[----:B------:R-:W-:Y:S02]  /*1820*/  ISETP.GE.U32.AND P5, PT, R71, UR16, PT ;  /* 0x0000001047007c0c */ /* 0x000fe4000bfa6070 */
[----:B------:R-:W-:Y:S01]  /*1830*/  SHF.R.S32.HI R69, RZ, 0x1f, R71 ;  /* 0x0000001fff457819 */ /* 0x000fe20000011447 */
[----:B------:R-:W-:Y:S02]  /*1840*/  @!P2 IMAD.WIDE.U32 R20, R79, R28, R20 ;  /* 0x0000001c4f14a225 */ /* 0x000fe400078e0014 */
[----:B------:R-:W1:Y:S01]  /*1850*/  @!P4 LDC.64 R28, c[0x0][0x270] ;  /* 0x00009c00ff1ccb82 */ /* 0x000e620000000a00 */
[----:B------:R-:W-:-:S02]  /*1860*/  ISETP.GE.AND.EX P5, PT, R69, UR17, PT, P5 ;  /* 0x0000001145007c0c */ /* 0x000fc4000bfa6350 */
[----:B------:R-:W-:Y:S01]  /*1870*/  @!P2 IADD3 R21, R21, R33, RZ ;  /* 0x000000211515a210 */ /* 0x000fe20007ffe0ff */
[----:B------:R4:W5:Y:S01]  /*1880*/  @P0 LDG.E R64, desc[UR10][R30.64] ;  /* 0x0000000a1e400981 */ /* 0x000962000c1e1900 */
[----:B0-----:R-:W-:Y:S01]  /*1890*/  @!P2 LEA R32, P6, R20, R22, 0x1 ;  /* 0x000000161420a211 */ /* 0x001fe200078c08ff */
[----:B------:R-:W-:Y:S01]  /*18a0*/  HFMA2.MMA R65, -RZ, RZ, 0, 0 ;  /* 0x00000000ff417435 */ /* 0x000fe200000001ff */
[----:B------:R-:W-:Y:S01]  /*18b0*/  ISETP.GT.U32.OR P5, PT, R0, 0x22f, P5 ;  /* 0x0000022f0000780c */ /* 0x000fe20002fa4470 */
[----:B----4-:R-:W-:Y:S01]  /*18c0*/  @!P3 IMAD R22, R67, R24, RZ ;  /* 0x000000184316b224 */ /* 0x010fe200078e02ff */
[----:B------:R-:W-:Y:S02]  /*18d0*/  @!P2 LEA.HI.X R33, R20, R23, R21, 0x1, P6 ;  /* 0x000000171421a211 */ /* 0x000fe400030f0c15 */
[----:B------:R-:W-:Y:S02]  /*18e0*/  SHF.R.S32.HI R67, RZ, 0x1f, R18 ;  /* 0x0000001fff437819 */ /* 0x000fe40000011412 */
[----:B------:R-:W-:-:S02]  /*18f0*/  @!P3 MOV R30, R86 ;  /* 0x00000056001eb202 */ /* 0x000fc40000000f00 */
[----:B------:R-:W-:Y:S02]  /*1900*/  @!P3 MOV R31, R89 ;  /* 0x00000059001fb202 */ /* 0x000fe40000000f00 */
[----:B------:R-:W-:Y:S01]  /*1910*/  MOV R66, RZ ;  /* 0x000000ff00427202 */ /* 0x000fe20000000f00 */
[C---:B------:R-:W-:Y:S01]  /*1920*/  @!P3 IMAD R79, R75.reuse, R25, R22 ;  /* 0x000000194b4fb224 */ /* 0x040fe200078e0216 */
[----:B------:R-:W-:Y:S01]  /*1930*/  ISETP.GE.U32.AND P6, PT, R18, UR16, PT ;  /* 0x0000001012007c0c */ /* 0x000fe2000bfc6070 */
[----:B------:R-:W-:Y:S01]  /*1940*/  @!P3 IMAD.WIDE.U32 R24, R75, R24, R30 ;  /* 0x000000184b18b225 */ /* 0x000fe200078e001e */
[----:B------:R1:W4:Y:S01]  /*1950*/  @!P1 LDG.E R65, desc[UR10][R34.64] ;  /* 0x0000000a22419981 */ /* 0x000322000c1e1900 */
[----:B------:R-:W0:Y:S01]  /*1960*/  @!P5 LDC.64 R22, c[0x0][0x270] ;  /* 0x00009c00ff16db82 */ /* 0x000e220000000a00 */
[----:B------:R-:W-:Y:S02]  /*1970*/  ISETP.GE.AND.EX P6, PT, R67, UR17, PT, P6 ;  /* 0x0000001143007c0c */ /* 0x000fe4000bfc6360 */
[----:B------:R-:W4:Y:S01]  /*1980*/  @!P2 LDG.E R66, desc[UR10][R32.64] ;  /* 0x0000000a2042a981 */ /* 0x000f22000c1e1900 */
[----:B------:R-:W-:-:S02]  /*1990*/  @!P3 IADD3 R25, R25, R79, RZ ;  /* 0x0000004f1919b210 */ /* 0x000fc40007ffe0ff */
[----:B------:R-:W-:Y:S02]  /*19a0*/  ISETP.GT.U32.OR P2, PT, R0, 0x22f, P6 ;  /* 0x0000022f0000780c */ /* 0x000fe40003744470 */
[----:B------:R-:W0:Y:S01]  /*19b0*/  @!P4 LDC.64 R20, c[0x0][0x220] ;  /* 0x00008800ff14cb82 */ /* 0x000e220000000a00 */
[----:B-1----:R-:W-:Y:S01]  /*19c0*/  @!P3 LEA R34, P6, R24, R26, 0x1 ;  /* 0x0000001a1822b211 */ /* 0x002fe200078c08ff */
[----:B------:R-:W-:-:S03]  /*19d0*/  @!P4 IMAD R26, R77, R28, RZ ;  /* 0x0000001c4d1ac224 */ /* 0x000fc600078e02ff */
[----:B------:R-:W-:Y:S02]  /*19e0*/  @!P3 LEA.HI.X R35, R24, R27, R25, 0x1, P6 ;  /* 0x0000001b1823b211 */ /* 0x000fe400030f0c19 */
[----:B------:R-:W-:Y:S02]  /*19f0*/  @!P4 MOV R24, R86 ;  /* 0x000000560018c202 */ /* 0x000fe40000000f00 */
[----:B------:R-:W-:Y:S01]  /*1a00*/  @!P4 MOV R25, R89 ;  /* 0x000000590019c202 */ /* 0x000fe20000000f00 */
[C---:B------:R-:W-:Y:S01]  /*1a10*/  @!P4 IMAD R75, R73.reuse, R29, R26 ;  /* 0x0000001d494bc224 */ /* 0x040fe200078e021a */
[----:B------:R-:W-:Y:S01]  /*1a20*/  IADD3 R30, R2, 0x170, RZ ;  /* 0x00000170021e7810 */ /* 0x000fe20007ffe0ff */
[----:B------:R-:W-:Y:S01]  /*1a30*/  HFMA2.MMA R68, -RZ, RZ, 0, 0 ;  /* 0x00000000ff447435 */ /* 0x000fe200000001ff */
[----:B------:R-:W1:Y:S01]  /*1a40*/  @!P2 LDC.64 R26, c[0x0][0x270] ;  /* 0x00009c00ff1aab82 */ /* 0x000e620000000a00 */
[----:B------:R-:W-:Y:S01]  /*1a50*/  @!P4 IMAD.WIDE.U32 R28, R73, R28, R24 ;  /* 0x0000001c491cc225 */ /* 0x000fe200078e0018 */
[----:B------:R-:W-:-:S02]  /*1a60*/  ISETP.GE.U32.AND P1, PT, R30, UR16, PT ;  /* 0x000000101e007c0c */ /* 0x000fc4000bf26070 */
[----:B------:R-:W-:-:S04]  /*1a70*/  SHF.R.S32.HI R31, RZ, 0x1f, R30 ;  /* 0x0000001fff1f7819 */ /* 0x000fc8000001141e */
[----:B------:R-:W1:Y:S01]  /*1a80*/  @!P5 LDC.64 R24, c[0x0][0x220] ;  /* 0x00008800ff18db82 */ /* 0x000e620000000a00 */
[----:B------:R-:W-:Y:S01]  /*1a90*/  ISETP.GE.AND.EX P1, PT, R31, UR17, PT, P1 ;  /* 0x000000111f007c0c */ /* 0x000fe2000bf26310 */
[----:B------:R0:W4:Y:S01]  /*1aa0*/  @!P3 LDG.E R68, desc[UR10][R34.64] ;  /* 0x0000000a2244b981 */ /* 0x000122000c1e1900 */
[----:B------:R-:W-:Y:S02]  /*1ab0*/  IADD3 R78, R2, 0x180, RZ ;  /* 0x00000180024e7810 */ /* 0x000fe40007ffe0ff */
[----:B------:R-:W-:Y:S01]  /*1ac0*/  ISETP.GT.U32.OR P1, PT, R0, 0x22f, P1 ;  /* 0x0000022f0000780c */ /* 0x000fe20000f24470 */
[----:B0-----:R-:W-:Y:S01]  /*1ad0*/  @!P5 IMAD R70, R69, R22, RZ ;  /* 0x000000164546d224 */ /* 0x001fe200078e02ff */
[----:B------:R-:W-:Y:S02]  /*1ae0*/  ISETP.GE.U32.AND P3, PT, R78, UR16, PT ;  /* 0x000000104e007c0c */ /* 0x000fe4000bf66070 */
[----:B------:R-:W-:Y:S02]  /*1af0*/  SHF.R.S32.HI R69, RZ, 0x1f, R78 ;  /* 0x0000001fff457819 */ /* 0x000fe4000001144e */
[----:B------:R-:W-:-:S02]  /*1b00*/  @!P5 MOV R34, R86 ;  /* 0x000000560022d202 */ /* 0x000fc40000000f00 */
[----:B------:R-:W-:Y:S01]  /*1b10*/  @!P5 MOV R35, R89 ;  /* 0x000000590023d202 */ /* 0x000fe20000000f00 */
[----:B------:R-:W-:Y:S01]  /*1b20*/  @!P5 IMAD R73, R71, R23, R70 ;  /* 0x000000174749d224 */ /* 0x000fe200078e0246 */
[----:B------:R-:W-:Y:S02]  /*1b30*/  @!P4 IADD3 R29, R29, R75, RZ ;  /* 0x0000004b1d1dc210 */ /* 0x000fe40007ffe0ff */
[C---:B------:R-:W-:Y:S01]  /*1b40*/  @!P4 LEA R32, P6, R28.reuse, R20, 0x1 ;  /* 0x000000141c20c211 */ /* 0x040fe200078c08ff */
[----:B------:R-:W-:Y:S01]  /*1b50*/  @!P5 IMAD.WIDE.U32 R22, R71, R22, R34 ;  /* 0x000000164716d225 */ /* 0x000fe200078e0022 */
[----:B------:R-:W-:Y:S02]  /*1b60*/  ISETP.GE.AND.EX P3, PT, R69, UR17, PT, P3 ;  /* 0x0000001145007c0c */ /* 0x000fe4000bf66330 */
[----:B------:R-:W-:Y:S02]  /*1b70*/  @!P4 LEA.HI.X R33, R28, R21, R29, 0x1, P6 ;  /* 0x000000151c21c211 */ /* 0x000fe400030f0c1d */
[----:B------:R-:W-:Y:S01]  /*1b80*/  ISETP.GT.U32.OR P3, PT, R0, 0x22f, P3 ;  /* 0x0000022f0000780c */ /* 0x000fe20001f64470 */
[----:B------:R-:W0:Y:S01]  /*1b90*/  @!P1 LDC.64 R28, c[0x0][0x270] ;  /* 0x00009c00ff1c9b82 */ /* 0x000e220000000a00 */
[----:B------:R-:W-:-:S02]  /*1ba0*/  @!P5 IADD3 R23, R23, R73, RZ ;  /* 0x000000491717d210 */ /* 0x000fc40007ffe0ff */
[----:B-1----:R-:W-:Y:S01]  /*1bb0*/  @!P5 LEA R34, P6, R22, R24, 0x1 ;  /* 0x000000181622d211 */ /* 0x002fe200078c08ff */
[----:B------:R-:W-:Y:S01]  /*1bc0*/  @!P2 IMAD R24, R67, R26, RZ ;  /* 0x0000001a4318a224 */ /* 0x000fe200078e02ff */
[----:B------:R-:W-:-:S03]  /*1bd0*/  MOV R70, RZ ;  /* 0x000000ff00467202 */ /* 0x000fc60000000f00 */
[----:B------:R-:W1:Y:S01]  /*1be0*/  @!P2 LDC.64 R20, c[0x0][0x220] ;  /* 0x00008800ff14ab82 */ /* 0x000e620000000a00 */
[----:B------:R-:W-:Y:S02]  /*1bf0*/  @!P5 LEA.HI.X R35, R22, R25, R23, 0x1, P6 ;  /* 0x000000191623d211 */ /* 0x000fe400030f0c17 */
[----:B------:R-:W-:Y:S02]  /*1c00*/  @!P2 MOV R22, R86 ;  /* 0x000000560016a202 */ /* 0x000fe40000000f00 */
[----:B------:R-:W-:Y:S01]  /*1c10*/  IADD3 R80, R2, 0x190, RZ ;  /* 0x0000019002507810 */ /* 0x000fe20007ffe0ff */
[----:B------:R-:W-:Y:S01]  /*1c20*/  @!P2 IMAD R73, R18, R27, R24 ;  /* 0x0000001b1249a224 */ /* 0x000fe200078e0218 */
[----:B------:R-:W-:Y:S01]  /*1c30*/  @!P2 MOV R23, R89 ;  /* 0x000000590017a202 */ /* 0x000fe20000000f00 */
[----:B------:R-:W4:Y:S01]  /*1c40*/  @!P4 LDG.E R70, desc[UR10][R32.64] ;  /* 0x0000000a2046c981 */ /* 0x000f22000c1e1900 */
[----:B------:R-:W-:Y:S01]  /*1c50*/  ISETP.GE.U32.AND P4, PT, R80, UR16, PT ;  /* 0x0000001050007c0c */ /* 0x000fe2000bf86070 */
[----:B------:R-:W3:Y:S01]  /*1c60*/  @!P3 LDC.64 R24, c[0x0][0x270] ;  /* 0x00009c00ff18bb82 */ /* 0x000ee20000000a00 */
[----:B------:R-:W-:Y:S01]  /*1c70*/  SHF.R.S32.HI R71, RZ, 0x1f, R80 ;  /* 0x0000001fff477819 */ /* 0x000fe20000011450 */
[----:B------:R-:W-:Y:S01]  /*1c80*/  @!P2 IMAD.WIDE.U32 R26, R18, R26, R22 ;  /* 0x0000001a121aa225 */ /* 0x000fe200078e0016 */
[----:B------:R-:W-:-:S05]  /*1c90*/  HFMA2.MMA R72, -RZ, RZ, 0, 0 ;  /* 0x00000000ff487435 */ /* 0x000fca00000001ff */
[----:B------:R-:W3:Y:S01]  /*1ca0*/  @!P1 LDC.64 R22, c[0x0][0x220] ;  /* 0x00008800ff169b82 */ /* 0x000ee20000000a00 */
[----:B------:R-:W-:-:S04]  /*1cb0*/  ISETP.GE.AND.EX P4, PT, R71, UR17, PT, P4 ;  /* 0x0000001147007c0c */ /* 0x000fc8000bf86340 */
[----:B------:R-:W-:Y:S01]  /*1cc0*/  ISETP.GT.U32.OR P4, PT, R0, 0x22f, P4 ;  /* 0x0000022f0000780c */ /* 0x000fe20002784470 */
[----:B------:R1:W4:Y:S01]  /*1cd0*/  @!P5 LDG.E R72, desc[UR10][R34.64] ;  /* 0x0000000a2248d981 */ /* 0x000322000c1e1900 */
[----:B0-----:R-:W-:Y:S01]  /*1ce0*/  @!P1 IMAD R31, R31, R28, RZ ;  /* 0x0000001c1f1f9224 */ /* 0x001fe200078e02ff */
[----:B------:R-:W-:Y:S02]  /*1cf0*/  @!P2 IADD3 R27, R27, R73, RZ ;  /* 0x000000491b1ba210 */ /* 0x000fe40007ffe0ff */
[----:B-1----:R-:W-:Y:S01]  /*1d00*/  @!P2 LEA R76, P6, R26, R20, 0x1 ;  /* 0x000000141a4ca211 */ /* 0x002fe200078c08ff */
[----:B------:R-:W-:Y:S01]  /*1d10*/  @!P1 IMAD R31, R30, R29, R31 ;  /* 0x0000001d1e1f9224 */ /* 0x000fe200078e021f */
[----:B------:R-:W-:Y:S02]  /*1d20*/  @!P1 MOV R34, R86 ;  /* 0x0000005600229202 */ /* 0x000fe40000000f00 */
[----:B------:R-:W-:Y:S02]  /*1d30*/  @!P1 MOV R35, R89 ;  /* 0x0000005900239202 */ /* 0x000fe40000000f00 */
[----:B------:R-:W-:-:S02]  /*1d40*/  @!P2 LEA.HI.X R77, R26, R21, R27, 0x1, P6 ;  /* 0x000000151a4da211 */ /* 0x000fc400030f0c1b */
[----:B------:R-:W0:Y:S01]  /*1d50*/  @!P3 LDC.64 R26, c[0x0][0x220] ;  /* 0x00008800ff1abb82 */ /* 0x000e220000000a00 */
[----:B------:R-:W-:Y:S01]  /*1d60*/  @!P1 IMAD.WIDE.U32 R28, R30, R28, R34 ;  /* 0x0000001c1e1c9225 */ /* 0x000fe200078e0022 */
[----:B------:R-:W-:-:S06]  /*1d70*/  IADD3 R33, R2, 0x1a0, RZ ;  /* 0x000001a002217810 */ /* 0x000fcc0007ffe0ff */
[----:B------:R-:W1:Y:S01]  /*1d80*/  @!P4 LDC.64 R20, c[0x0][0x270] ;  /* 0x00009c00ff14cb82 */ /* 0x000e620000000a00 */
[----:B------:R-:W-:Y:S02]  /*1d90*/  @!P1 IADD3 R29, R29, R31, RZ ;  /* 0x0000001f1d1d9210 */ /* 0x000fe40007ffe0ff */
[C---:B---3--:R-:W-:Y:S01]  /*1da0*/  @!P1 LEA R34, P6, R28.reuse, R22, 0x1 ;  /* 0x000000161c229211 */ /* 0x048fe200078c08ff */
[----:B------:R-:W-:Y:S01]  /*1db0*/  @!P3 IMAD R22, R69, R24, RZ ;  /* 0x000000184516b224 */ /* 0x000fe200078e02ff */
[----:B------:R-:W-:Y:S02]  /*1dc0*/  ISETP.GE.U32.AND P5, PT, R33, UR16, PT ;  /* 0x0000001021007c0c */ /* 0x000fe4000bfa6070 */
[----:B------:R-:W-:Y:S02]  /*1dd0*/  SHF.R.S32.HI R73, RZ, 0x1f, R33 ;  /* 0x0000001fff497819 */ /* 0x000fe40000011421 */
[----:B------:R-:W-:Y:S01]  /*1de0*/  @!P1 LEA.HI.X R35, R28, R23, R29, 0x1, P6 ;  /* 0x000000171c239211 */ /* 0x000fe200030f0c1d */
[----:B------:R-:W-:Y:S01]  /*1df0*/  @!P3 IMAD R29, R78, R25, R22 ;  /* 0x000000194e1db224 */ /* 0x000fe200078e0216 */
[----:B------:R-:W-:-:S02]  /*1e00*/  @!P3 MOV R22, R86 ;  /* 0x000000560016b202 */ /* 0x000fc40000000f00 */
[----:B------:R-:W-:Y:S02]  /*1e10*/  @!P3 MOV R23, R89 ;  /* 0x000000590017b202 */ /* 0x000fe40000000f00 */
[----:B------:R-:W-:Y:S02]  /*1e20*/  MOV R74, RZ ;  /* 0x000000ff004a7202 */ /* 0x000fe40000000f00 */
[----:B------:R-:W-:Y:S01]  /*1e30*/  ISETP.GE.AND.EX P5, PT, R73, UR17, PT, P5 ;  /* 0x0000001149007c0c */ /* 0x000fe2000bfa6350 */
[----:B------:R-:W-:Y:S01]  /*1e40*/  @!P3 IMAD.WIDE.U32 R78, R78, R24, R22 ;  /* 0x000000184e4eb225 */ /* 0x000fe200078e0016 */
[----:B------:R-:W-:Y:S01]  /*1e50*/  IADD3 R30, R2, 0x1b0, RZ ;  /* 0x000001b0021e7810 */ /* 0x000fe20007ffe0ff */
[----:B------:R-:W3:Y:S01]  /*1e60*/  @!P4 LDC.64 R22, c[0x0][0x220] ;  /* 0x00008800ff16cb82 */ /* 0x000ee20000000a00 */
[----:B------:R-:W-:Y:S01]  /*1e70*/  ISETP.GT.U32.OR P5, PT, R0, 0x22f, P5 ;  /* 0x0000022f0000780c */ /* 0x000fe20002fa4470 */
[----:B------:R0:W4:Y:S01]  /*1e80*/  @!P2 LDG.E R74, desc[UR10][R76.64] ;  /* 0x0000000a4c4aa981 */ /* 0x000122000c1e1900 */
[----:B------:R-:W-:-:S02]  /*1e90*/  ISETP.GE.U32.AND P2, PT, R30, UR16, PT ;  /* 0x000000101e007c0c */ /* 0x000fc4000bf46070 */
[----:B------:R-:W-:Y:S02]  /*1ea0*/  SHF.R.S32.HI R75, RZ, 0x1f, R30 ;  /* 0x0000001fff4b7819 */ /* 0x000fe4000001141e */
[----:B------:R-:W-:Y:S02]  /*1eb0*/  @!P3 IADD3 R29, R79, R29, RZ ;  /* 0x0000001d4f1db210 */ /* 0x000fe40007ffe0ff */
[----:B------:R-:W-:Y:S02]  /*1ec0*/  ISETP.GE.AND.EX P2, PT, R75, UR17, PT, P2 ;  /* 0x000000114b007c0c */ /* 0x000fe4000bf46320 */
[----:B0-----:R-:W-:Y:S01]  /*1ed0*/  @!P3 LEA R28, P6, R78, R26, 0x1 ;  /* 0x0000001a4e1cb211 */ /* 0x001fe200078c08ff */
[----:B------:R-:W-:Y:S01]  /*1ee0*/  HFMA2.MMA R76, -RZ, RZ, 0, 0 ;  /* 0x00000000ff4c7435 */ /* 0x000fe200000001ff */
[----:B-1----:R-:W-:Y:S01]  /*1ef0*/  @!P4 IMAD R26, R71, R20, RZ ;  /* 0x00000014471ac224 */ /* 0x002fe200078e02ff */
[----:B------:R-:W-:Y:S01]  /*1f00*/  ISETP.GT.U32.OR P2, PT, R0, 0x22f, P2 ;  /* 0x0000022f0000780c */ /* 0x000fe20001744470 */
[----:B------:R-:W0:Y:S01]  /*1f10*/  @!P5 LDC.64 R24, c[0x0][0x270] ;  /* 0x00009c00ff18db82 */ /* 0x000e220000000a00 */
[----:B------:R-:W-:Y:S01]  /*1f20*/  @!P3 LEA.HI.X R29, R78, R27, R29, 0x1, P6 ;  /* 0x0000001b4e1db211 */ /* 0x000fe200030f0c1d */
[----:B------:R-:W-:Y:S01]  /*1f30*/  @!P4 IMAD R83, R80, R21, R26 ;  /* 0x000000155053c224 */ /* 0x000fe200078e021a */
[----:B------:R-:W-:Y:S01]  /*1f40*/  HFMA2.MMA R78, -RZ, RZ, 0, 0 ;  /* 0x00000000ff4e7435 */ /* 0x000fe200000001ff */
[----:B------:R-:W-:-:S02]  /*1f50*/  @!P4 MOV R26, R86 ;  /* 0x00000056001ac202 */ /* 0x000fc40000000f00 */
[----:B------:R-:W-:Y:S01]  /*1f60*/  @!P4 MOV R27, R89 ;  /* 0x00000059001bc202 */ /* 0x000fe20000000f00 */
[----:B------:R1:W4:Y:S01]  /*1f70*/  @!P1 LDG.E R76, desc[UR10][R34.64] ;  /* 0x0000000a224c9981 */ /* 0x000322000c1e1900 */
[C---:B------:R-:W-:Y:S02]  /*1f80*/  IADD3 R31, R2.reuse, 0x1c0, RZ ;  /* 0x000001c0021f7810 */ /* 0x040fe40007ffe0ff */
[----:B------:R-:W-:Y:S01]  /*1f90*/  IADD3 R32, R2, 0x1d0, RZ ;  /* 0x000001d002207810 */ /* 0x000fe20007ffe0ff */
[----:B------:R-:W-:Y:S01]  /*1fa0*/  @!P4 IMAD.WIDE.U32 R80, R80, R20, R26 ;  /* 0x000000145050c225 */ /* 0x000fe200078e001a */
[----:B------:R-:W-:Y:S01]  /*1fb0*/  ISETP.GE.U32.AND P1, PT, R31, UR16, PT ;  /* 0x000000101f007c0c */ /* 0x000fe2000bf26070 */
[----:B------:R-:W2:Y:S01]  /*1fc0*/  @!P5 LDC.64 R20, c[0x0][0x220] ;  /* 0x00008800ff14db82 */ /* 0x000ea20000000a00 */
[----:B------:R-:W-:Y:S01]  /*1fd0*/  SHF.R.S32.HI R79, RZ, 0x1f, R31 ;  /* 0x0000001fff4f7819 */ /* 0x000fe2000001141f */
[----:B------:R2:W4:Y:S01]  /*1fe0*/  @!P3 LDG.E R78, desc[UR10][R28.64] ;  /* 0x0000000a1c4eb981 */ /* 0x000522000c1e1900 */
[----:B------:R-:W-:-:S02]  /*1ff0*/  ISETP.GE.U32.AND P6, PT, R32, UR16, PT ;  /* 0x0000001020007c0c */ /* 0x000fc4000bfc6070 */
[----:B------:R-:W-:Y:S02]  /*2000*/  SHF.R.S32.HI R77, RZ, 0x1f, R32 ;  /* 0x0000001fff4d7819 */ /* 0x000fe40000011420 */
[----:B------:R-:W-:Y:S01]  /*2010*/  ISETP.GE.AND.EX P1, PT, R79, UR17, PT, P1 ;  /* 0x000000114f007c0c */ /* 0x000fe2000bf26310 */
[----:B------:R-:W2:Y:S01]  /*2020*/  @!P2 LDC.64 R26, c[0x0][0x270] ;  /* 0x00009c00ff1aab82 */ /* 0x000ea20000000a00 */
[----:B-1----:R-:W-:Y:S02]  /*2030*/  @!P4 IADD3 R35, R81, R83, RZ ;  /* 0x000000535123c210 */ /* 0x002fe40007ffe0ff */
[----:B---3--:R-:W-:Y:S02]  /*2040*/  @!P4 LEA R34, P3, R80, R22, 0x1 ;  /* 0x000000165022c211 */ /* 0x008fe400078608ff */
[----:B------:R-:W-:Y:S02]  /*2050*/  ISETP.GE.AND.EX P6, PT, R77, UR17, PT, P6 ;  /* 0x000000114d007c0c */ /* 0x000fe4000bfc6360 */
[----:B------:R-:W-:-:S02]  /*2060*/  ISETP.GT.U32.OR P1, PT, R0, 0x22f, P1 ;  /* 0x0000022f0000780c */ /* 0x000fc40000f24470 */
[----:B------:R-:W-:Y:S02]  /*2070*/  @!P4 LEA.HI.X R35, R80, R23, R35, 0x1, P3 ;  /* 0x000000175023c211 */ /* 0x000fe400018f0c23 */
[----:B------:R-:W-:Y:S01]  /*2080*/  ISETP.GT.U32.OR P3, PT, R0, 0x22f, P6 ;  /* 0x0000022f0000780c */ /* 0x000fe20003764470 */
[----:B0-----:R-:W-:Y:S01]  /*2090*/  @!P5 IMAD R22, R73, R24, RZ ;  /* 0x000000184916d224 */ /* 0x001fe200078e02ff */
[----:B------:R-:W-:Y:S02]  /*20a0*/  @!P5 MOV R82, R86 ;  /* 0x000000560052d202 */ /* 0x000fe40000000f00 */
[----:B------:R-:W-:Y:S01]  /*20b0*/  @!P5 MOV R83, R89 ;  /* 0x000000590053d202 */ /* 0x000fe20000000f00 */
[C---:B------:R-:W-:Y:S02]  /*20c0*/  @!P5 IMAD R81, R33.reuse, R25, R22 ;  /* 0x000000192151d224 */ /* 0x040fe400078e0216 */
[----:B------:R-:W0:Y:S01]  /*20d0*/  @!P2 LDC.64 R22, c[0x0][0x220] ;  /* 0x00008800ff16ab82 */ /* 0x000e220000000a00 */
[----:B------:R-:W-:Y:S01]  /*20e0*/  @!P5 IMAD.WIDE.U32 R82, R33, R24, R82 ;  /* 0x000000182152d225 */ /* 0x000fe200078e0052 */
[----:B------:R-:W-:-:S06]  /*20f0*/  HFMA2.MMA R80, -RZ, RZ, 0, 0 ;  /* 0x00000000ff507435 */ /* 0x000fcc00000001ff */
[----:B------:R-:W1:Y:S01]  /*2100*/  @!P1 LDC.64 R24, c[0x0][0x270] ;  /* 0x00009c00ff189b82 */ /* 0x000e620000000a00 */
[----:B------:R-:W-:Y:S01]  /*2110*/  @!P5 IADD3 R33, R83, R81, RZ ;  /* 0x000000515321d210 */ /* 0x000fe20007ffe0ff */
[----:B--2---:R-:W-:Y:S01]  /*2120*/  @!P2 IMAD R84, R75, R26, RZ ;  /* 0x0000001a4b54a224 */ /* 0x004fe200078e02ff */
[C---:B------:R-:W-:Y:S01]  /*2130*/  @!P5 LEA R90, P6, R82.reuse, R20, 0x1 ;  /* 0x00000014525ad211 */ /* 0x040fe200078c08ff */
[----:B------:R-:W2:Y:S04]  /*2140*/  @!P4 LDG.E R80, desc[UR10][R34.64] ;  /* 0x0000000a2250c981 */ /* 0x000ea8000c1e1900 */
[----:B------:R-:W3:Y:S01]  /*2150*/  @!P3 LDC.64 R28, c[0x0][0x270] ;  /* 0x00009c00ff1cbb82 */ /* 0x000ee20000000a00 */
[----:B------:R-:W-:Y:S01]  /*2160*/  @!P5 LEA.HI.X R91, R82, R21, R33, 0x1, P6 ;  /* 0x00000015525bd211 */ /* 0x000fe200030f0c21 */
[----:B------:R-:W-:Y:S01]  /*2170*/  @!P2 IMAD R33, R30, R27, R84 ;  /* 0x0000001b1e21a224 */ /* 0x000fe200078e0254 */
[----:B------:R-:W-:-:S02]  /*2180*/  IADD3 R27, R2, 0x1e0, RZ ;  /* 0x000001e0021b7810 */ /* 0x000fc40007ffe0ff */
[----:B------:R-:W-:Y:S02]  /*2190*/  MOV R81, RZ ;  /* 0x000000ff00517202 */ /* 0x000fe40000000f00 */
[----:B------:R-:W-:Y:S01]  /*21a0*/  ISETP.GE.U32.AND P4, PT, R27, UR16, PT ;  /* 0x000000101b007c0c */ /* 0x000fe2000bf86070 */
[----:B------:R-:W5:Y:S01]  /*21b0*/  @!P1 LDC.64 R20, c[0x0][0x220] ;  /* 0x00008800ff149b82 */ /* 0x000f620000000a00 */
[----:B------:R-:W-:Y:S02]  /*21c0*/  SHF.R.S32.HI R83, RZ, 0x1f, R27 ;  /* 0x0000001fff537819 */ /* 0x000fe4000001141b */
[----:B------:R-:W-:Y:S01]  /*21d0*/  @!P2 MOV R84, R86 ;  /* 0x000000560054a202 */ /* 0x000fe20000000f00 */
[----:B------:R0:W2:Y:S01]  /*21e0*/  @!P5 LDG.E R81, desc[UR10][R90.64] ;  /* 0x0000000a5a51d981 */ /* 0x0000a2000c1e1900 */
[----:B------:R-:W-:Y:S02]  /*21f0*/  @!P2 MOV R85, R89 ;  /* 0x000000590055a202 */ /* 0x000fe40000000f00 */
[----:B------:R-:W-:Y:S01]  /*2200*/  ISETP.GE.AND.EX P4, PT, R83, UR17, PT, P4 ;  /* 0x0000001153007c0c */ /* 0x000fe2000bf86340 */
[----:B------:R-:W-:Y:S01]  /*2210*/  @!P2 IMAD.WIDE.U32 R84, R30, R26, R84 ;  /* 0x0000001a1e54a225 */ /* 0x000fe200078e0054 */
[----:B0-----:R-:W-:-:S02]  /*2220*/  @!P1 MOV R90, R86 ;  /* 0x00000056005a9202 */ /* 0x001fc40000000f00 */
[----:B------:R-:W-:Y:S01]  /*2230*/  @!P1 MOV R91, R89 ;  /* 0x00000059005b9202 */ /* 0x000fe20000000f00 */
[-C--:B-1----:R-:W-:Y:S01]  /*2240*/  @!P1 IMAD R30, R79, R24.reuse, RZ ;  /* 0x000000184f1e9224 */ /* 0x082fe200078e02ff */
[----:B------:R-:W-:Y:S01]  /*2250*/  ISETP.GT.U32.OR P4, PT, R0, 0x22f, P4 ;  /* 0x0000022f0000780c */ /* 0x000fe20002784470 */
[----:B------:R-:W-:Y:S01]  /*2260*/  @!P1 IMAD.WIDE.U32 R90, R31, R24, R90 ;  /* 0x000000181f5a9225 */ /* 0x000fe200078e005a */
[----:B------:R-:W-:Y:S02]  /*2270*/  @!P2 IADD3 R26, R85, R33, RZ ;  /* 0x00000021551aa210 */ /* 0x000fe40007ffe0ff */
[C---:B------:R-:W-:Y:S01]  /*2280*/  @!P2 LEA R34, P5, R84.reuse, R22, 0x1 ;  /* 0x000000165422a211 */ /* 0x040fe200078a08ff */
[----:B---3--:R-:W-:Y:S02]  /*2290*/  @!P3 IMAD R24, R77, R28, RZ ;  /* 0x0000001c4d18b224 */ /* 0x008fe400078e02ff */
[----:B------:R-:W-:Y:S01]  /*22a0*/  @!P1 IMAD R93, R31, R25, R30 ;  /* 0x000000191f5d9224 */ /* 0x000fe200078e021e */
[----:B------:R-:W-:Y:S01]  /*22b0*/  @!P2 LEA.HI.X R35, R84, R23, R26, 0x1, P5 ;  /* 0x000000175423a211 */ /* 0x000fe200028f0c1a */
[----:B------:R-:W-:Y:S01]  /*22c0*/  @!P3 IMAD R29, R32, R29, R24 ;  /* 0x0000001d201db224 */ /* 0x000fe200078e0218 */
[----:B------:R-:W-:Y:S01]  /*22d0*/  @!P3 MOV R24, R86 ;  /* 0x000000560018b202 */ /* 0x000fe20000000f00 */
[----:B------:R-:W0:Y:S01]  /*22e0*/  @!P3 LDC.64 R22, c[0x0][0x220] ;  /* 0x00008800ff16bb82 */ /* 0x000e220000000a00 */
[----:B------:R-:W-:-:S02]  /*22f0*/  @!P3 MOV R25, R89 ;  /* 0x000000590019b202 */ /* 0x000fc40000000f00 */
[----:B------:R-:W-:Y:S01]  /*2300*/  IADD3 R26, R2, 0x1f0, RZ ;  /* 0x000001f0021a7810 */ /* 0x000fe20007ffe0ff */
[----:B------:R-:W-:-:S04]  /*2310*/  @!P3 IMAD.WIDE.U32 R32, R32, R28, R24 ;  /* 0x0000001c2020b225 */ /* 0x000fc800078e0018 */
[----:B------:R-:W1:Y:S01]  /*2320*/  @!P4 LDC.64 R24, c[0x0][0x270] ;  /* 0x00009c00ff18cb82 */ /* 0x000e620000000a00 */
[----:B------:R-:W-:Y:S02]  /*2330*/  ISETP.GE.U32.AND P5, PT, R26, UR16, PT ;  /* 0x000000101a007c0c */ /* 0x000fe4000bfa6070 */
[----:B------:R-:W-:-:S04]  /*2340*/  SHF.R.S32.HI R85, RZ, 0x1f, R26 ;  /* 0x0000001fff557819 */ /* 0x000fc8000001141a */
[----:B------:R-:W-:Y:S02]  /*2350*/  ISETP.GE.AND.EX P5, PT, R85, UR17, PT, P5 ;  /* 0x0000001155007c0c */ /* 0x000fe4000bfa6350 */
[----:B------:R-:W-:Y:S02]  /*2360*/  @!P1 IADD3 R93, R91, R93, RZ ;  /* 0x0000005d5b5d9210 */ /* 0x000fe40007ffe0ff */
[----:B------:R-:W-:Y:S02]  /*2370*/  ISETP.GT.U32.OR P5, PT, R0, 0x22f, P5 ;  /* 0x0000022f0000780c */ /* 0x000fe40002fa4470 */
[C---:B-----5:R-:W-:Y:S02]  /*2380*/  @!P1 LEA R30, P6, R90.reuse, R20, 0x1 ;  /* 0x000000145a1e9211 */ /* 0x060fe400078c08ff */
[----:B------:R-:W-:Y:S02]  /*2390*/  @!P3 IADD3 R29, R33, R29, RZ ;  /* 0x0000001d211db210 */ /* 0x000fe40007ffe0ff */
[----:B------:R-:W-:-:S02]  /*23a0*/  @!P1 LEA.HI.X R31, R90, R21, R93, 0x1, P6 ;  /* 0x000000155a1f9211 */ /* 0x000fc400030f0c5d */
[----:B0-----:R-:W-:-:S04]  /*23b0*/  @!P3 LEA R28, P6, R32, R22, 0x1 ;  /* 0x00000016201cb211 */ /* 0x001fc800078c08ff */
[----:B------:R-:W-:Y:S01]  /*23c0*/  @!P3 LEA.HI.X R29, R32, R23, R29, 0x1, P6 ;  /* 0x00000017201db211 */ /* 0x000fe200030f0c1d */
[----:B-1----:R-:W-:Y:S01]  /*23d0*/  @!P4 IMAD R32, R83, R24, RZ ;  /* 0x000000185320c224 */ /* 0x002fe200078e02ff */
[----:B------:R-:W0:Y:S01]  /*23e0*/  @!P5 LDC.64 R20, c[0x0][0x270] ;  /* 0x00009c00ff14db82 */ /* 0x000e220000000a00 */
[----:B------:R-:W-:Y:S02]  /*23f0*/  @!P4 MOV R33, R89 ;  /* 0x000000590021c202 */ /* 0x000fe40000000f00 */
[----:B------:R-:W-:Y:S01]  /*2400*/  @!P4 IMAD R91, R27, R25, R32 ;  /* 0x000000191b5bc224 */ /* 0x000fe200078e0220 */
[----:B------:R-:W-:Y:S01]  /*2410*/  @!P4 MOV R32, R86 ;  /* 0x000000560020c202 */ /* 0x000fe20000000f00 */
[----:B------:R-:W-:-:S03]  /*2420*/  HFMA2.MMA R82, -RZ, RZ, 0, 0 ;  /* 0x00000000ff527435 */ /* 0x000fc600000001ff */
[----:B------:R-:W1:Y:S01]  /*2430*/  @!P4 LDC.64 R22, c[0x0][0x220] ;  /* 0x00008800ff16cb82 */ /* 0x000e620000000a00 */
[----:B------:R-:W-:Y:S01]  /*2440*/  @!P4 IMAD.WIDE.U32 R32, R27, R24, R32 ;  /* 0x000000181b20c225 */ /* 0x000fe200078e0020 */
[----:B------:R-:W-:Y:S01]  /*2450*/  HFMA2.MMA R90, -RZ, RZ, 0, 0 ;  /* 0x00000000ff5a7435 */ /* 0x000fe200000001ff */
[----:B------:R-:W-:-:S04]  /*2460*/  MOV R84, RZ ;  /* 0x000000ff00547202 */ /* 0x000fc80000000f00 */
[----:B------:R-:W3:Y:S01]  /*2470*/  @!P2 LDG.E R82, desc[UR10][R34.64] ;  /* 0x0000000a2252a981 */ /* 0x000ee2000c1e1900 */
[----:B------:R-:W5:Y:S01]  /*2480*/  @!P5 LDC.64 R24, c[0x0][0x220] ;  /* 0x00008800ff18db82 */ /* 0x000f620000000a00 */
[----:B------:R-:W-:Y:S02]  /*2490*/  @!P4 IADD3 R27, R33, R91, RZ ;  /* 0x0000005b211bc210 */ /* 0x000fe40007ffe0ff */
[----:B------:R-:W3:Y:S04]  /*24a0*/  @!P1 LDG.E R84, desc[UR10][R30.64] ;  /* 0x0000000a1e549981 */ /* 0x000ee8000c1e1900 */
[----:B------:R0:W3:Y:S02]  /*24b0*/  @!P3 LDG.E R90, desc[UR10][R28.64] ;  /* 0x0000000a1c5ab981 */ /* 0x0000e4000c1e1900 */
[----:B0-----:R-:W-:Y:S01]  /*24c0*/  @!P5 IMAD R33, R85, R20, RZ ;  /* 0x000000145521d224 */ /* 0x001fe200078e02ff */
[----:B------:R-:W-:-:S03]  /*24d0*/  MOV R91, RZ ;  /* 0x000000ff005b7202 */ /* 0x000fc60000000f00 */
[----:B------:R-:W-:Y:S01]  /*24e0*/  @!P5 IMAD R33, R26, R21, R33 ;  /* 0x000000151a21d224 */ /* 0x000fe200078e0221 */
[----:B------:R-:W-:Y:S02]  /*24f0*/  @!P5 MOV R28, R86 ;  /* 0x00000056001cd202 */ /* 0x000fe40000000f00 */
[----:B------:R-:W-:Y:S02]  /*2500*/  @!P5 MOV R29, R89 ;  /* 0x00000059001dd202 */ /* 0x000fe40000000f00 */
[----:B-1----:R-:W-:Y:S01]  /*2510*/  @!P4 LEA R22, P1, R32, R22, 0x1 ;  /* 0x000000162016c211 */ /* 0x002fe200078208ff */
[----:B------:R-:W-:-:S03]  /*2520*/  @!P5 IMAD.WIDE.U32 R20, R26, R20, R28 ;  /* 0x000000141a14d225 */ /* 0x000fc600078e001c */
[----:B------:R-:W-:Y:S01]  /*2530*/  @!P4 LEA.HI.X R23, R32, R23, R27, 0x1, P1 ;  /* 0x000000172017c211 */ /* 0x000fe200008f0c1b */
[----:B------:R-:W-:Y:S01]  /*2540*/  HFMA2.MMA R92, -RZ, RZ, 0, 0 ;  /* 0x00000000ff5c7435 */ /* 0x000fe200000001ff */
[----:B------:R-:W-:-:S03]  /*2550*/  @!P5 IADD3 R21, R21, R33, RZ ;  /* 0x000000211515d210 */ /* 0x000fc60007ffe0ff */
[----:B------:R0:W3:Y:S01]  /*2560*/  @!P4 LDG.E R91, desc[UR10][R22.64] ;  /* 0x0000000a165bc981 */ /* 0x0000e2000c1e1900 */
[----:B-----5:R-:W-:-:S04]  /*2570*/  @!P5 LEA R24, P1, R20, R24, 0x1 ;  /* 0x000000181418d211 */ /* 0x020fc800078208ff */
[----:B------:R-:W-:-:S05]  /*2580*/  @!P5 LEA.HI.X R25, R20, R25, R21, 0x1, P1 ;  /* 0x000000191419d211 */ /* 0x000fca00008f0c15 */
[----:B------:R1:W5:Y:S01]  /*2590*/  @!P5 LDG.E R92, desc[UR10][R24.64] ;  /* 0x0000000a185cd981 */ /* 0x000362000c1e1900 */
[----:B------:R-:W-:Y:S02]  /*25a0*/  HADD2.F32 R21, -RZ, R64.H1_H1 ;  /* 0x30000040ff157230 */ /* 0x000fe40000004100 */
[----:B------:R-:W-:Y:S02]  /*25b0*/  HADD2.F32 R29, -RZ, R36.H1_H1 ;  /* 0x30000024ff1d7230 */ /* 0x000fe40000004100 */
[----:B------:R-:W-:Y:S02]  /*25c0*/  HADD2.F32 R20, -RZ, R64.H0_H0 ;  /* 0x20000040ff147230 */ /* 0x000fe40000004100 */
[----:B------:R-:W-:Y:S01]  /*25d0*/  FMUL.FTZ R27, R21, R21 ;  /* 0x00000015151b7220 */ /* 0x000fe20000410000 */
[----:B------:R-:W-:Y:S02]  /*25e0*/  HADD2.F32 R26, -RZ, R36.H0_H0 ;  /* 0x20000024ff1a7230 */ /* 0x000fe40000004100 */
[----:B0-----:R-:W-:Y:S01]  /*25f0*/  FMUL.FTZ R23, R29, R29 ;  /* 0x0000001d1d177220 */ /* 0x001fe20000410000 */
[C---:B------:R-:W-:Y:S01]  /*2600*/  FADD.FTZ R21, R20.reuse, R21 ;  /* 0x0000001514157221 */ /* 0x040fe20000010000 */
[----:B------:R-:W-:Y:S01]  /*2610*/  FFMA.FTZ R27, R20, R20, R27 ;  /* 0x00000014141b7223 */ /* 0x000fe2000001001b */
[C---:B------:R-:W-:Y:S01]  /*2620*/  FADD.FTZ R20, R26.reuse, R29 ;  /* 0x0000001d1a147221 */ /* 0x040fe20000010000 */
[----:B------:R-:W-:Y:S01]  /*2630*/  FFMA.FTZ R26, R26, R26, R23 ;  /* 0x0000001a1a1a7223 */ /* 0x000fe20000010017 */
[----:B------:R-:W-:Y:S01]  /*2640*/  FADD.FTZ R21, RZ, R21 ;  /* 0x00000015ff157221 */ /* 0x000fe20000010000 */
[----:B------:R-:W-:-:S02]  /*2650*/  HADD2.F32 R23, -RZ, R38.H1_H1 ;  /* 0x30000026ff177230 */ /* 0x000fc40000004100 */
[----:B------:R-:W-:Y:S02]  /*2660*/  HADD2.F32 R22, -RZ, R38.H0_H0 ;  /* 0x20000026ff167230 */ /* 0x000fe40000004100 */
[----:B------:R-:W-:Y:S01]  /*2670*/  FADD.FTZ R20, R21, R20 ;  /* 0x0000001415147221 */ /* 0x000fe20000010000 */
[--C-:B-1----:R-:W-:Y:S02]  /*2680*/  HADD2.F32 R25, -RZ, R40.reuse.H1_H1 ;  /* 0x30000028ff197230 */ /* 0x102fe40000004100 */
[----:B------:R-:W-:Y:S01]  /*2690*/  FMUL.FTZ R21, R23, R23 ;  /* 0x0000001717157220 */ /* 0x000fe20000410000 */
[----:B------:R-:W-:Y:S01]  /*26a0*/  FADD.FTZ R27, RZ, R27 ;  /* 0x0000001bff1b7221 */ /* 0x000fe20000010000 */
[C---:B------:R-:W-:Y:S01]  /*26b0*/  FADD.FTZ R23, R22.reuse, R23 ;  /* 0x0000001716177221 */ /* 0x040fe20000010000 */
[----:B------:R-:W-:Y:S02]  /*26c0*/  HADD2.F32 R24, -RZ, R40.H0_H0 ;  /* 0x20000028ff187230 */ /* 0x000fe40000004100 */
[----:B------:R-:W-:Y:S01]  /*26d0*/  FFMA.FTZ R21, R22, R22, R21 ;  /* 0x0000001616157223 */ /* 0x000fe20000010015 */
[----:B------:R-:W-:Y:S01]  /*26e0*/  FADD.FTZ R26, R27, R26 ;  /* 0x0000001a1b1a7221 */ /* 0x000fe20000010000 */
[----:B------:R-:W-:Y:S01]  /*26f0*/  FADD.FTZ R20, R20, R23 ;  /* 0x0000001714147221 */ /* 0x000fe20000010000 */
[----:B------:R-:W-:Y:S01]  /*2700*/  FMUL.FTZ R23, R25, R25 ;  /* 0x0000001919177220 */ /* 0x000fe20000410000 */
[----:B------:R-:W-:-:S02]  /*2710*/  HADD2.F32 R27, -RZ, R42.H1_H1 ;  /* 0x3000002aff1b7230 */ /* 0x000fc40000004100 */
[----:B------:R-:W-:Y:S01]  /*2720*/  FADD.FTZ R25, R24, R25 ;  /* 0x0000001918197221 */ /* 0x000fe20000010000 */
[----:B------:R-:W-:Y:S01]  /*2730*/  FADD.FTZ R21, R26, R21 ;  /* 0x000000151a157221 */ /* 0x000fe20000010000 */
[----:B------:R-:W-:Y:S01]  /*2740*/  FFMA.FTZ R24, R24, R24, R23 ;  /* 0x0000001818187223 */ /* 0x000fe20000010017 */
[----:B------:R-:W-:Y:S02]  /*2750*/  HADD2.F32 R22, -RZ, R42.H0_H0 ;  /* 0x2000002aff167230 */ /* 0x000fe40000004100 */
[----:B------:R-:W-:Y:S01]  /*2760*/  FMUL.FTZ R23, R27, R27 ;  /* 0x0000001b1b177220 */ /* 0x000fe20000410000 */
[----:B------:R-:W-:Y:S01]  /*2770*/  FADD.FTZ R21, R21, R24 ;  /* 0x0000001815157221 */ /* 0x000fe20000010000 */
[--C-:B------:R-:W-:Y:S02]  /*2780*/  HADD2.F32 R24, -RZ, R44.reuse.H1_H1 ;  /* 0x3000002cff187230 */ /* 0x100fe40000004100 */
[C---:B------:R-:W-:Y:S01]  /*2790*/  FADD.FTZ R27, R22.reuse, R27 ;  /* 0x0000001b161b7221 */ /* 0x040fe20000010000 */
[----:B------:R-:W-:Y:S01]  /*27a0*/  FFMA.FTZ R22, R22, R22, R23 ;  /* 0x0000001616167223 */ /* 0x000fe20000010017 */
[----:B------:R-:W-:-:S02]  /*27b0*/  HADD2.F32 R23, -RZ, R44.H0_H0 ;  /* 0x2000002cff177230 */ /* 0x000fc40000004100 */
[----:B------:R-:W-:Y:S01]  /*27c0*/  FADD.FTZ R20, R20, R25 ;  /* 0x0000001914147221 */ /* 0x000fe20000010000 */
[----:B------:R-:W-:Y:S01]  /*27d0*/  FMUL.FTZ R26, R24, R24 ;  /* 0x00000018181a7220 */ /* 0x000fe20000410000 */
[----:B------:R-:W-:Y:S01]  /*27e0*/  FADD.FTZ R21, R21, R22 ;  /* 0x0000001615157221 */ /* 0x000fe20000010000 */
[C---:B------:R-:W-:Y:S02]  /*27f0*/  FADD.FTZ R25, R23.reuse, R24 ;  /* 0x0000001817197221 */ /* 0x040fe40000010000 */
[----:B------:R-:W-:Y:S01]  /*2800*/  FFMA.FTZ R26, R23, R23, R26 ;  /* 0x00000017171a7223 */ /* 0x000fe2000001001a */
[----:B------:R-:W-:Y:S01]  /*2810*/  FADD.FTZ R20, R20, R27 ;  /* 0x0000001b14147221 */ /* 0x000fe20000010000 */
[--C-:B------:R-:W-:Y:S02]  /*2820*/  HADD2.F32 R23, -RZ, R46.reuse.H1_H1 ;  /* 0x3000002eff177230 */ /* 0x100fe40000004100 */
[----:B------:R-:W-:Y:S02]  /*2830*/  HADD2.F32 R22, -RZ, R46.H0_H0 ;  /* 0x2000002eff167230 */ /* 0x000fe40000004100 */
[----:B------:R-:W-:Y:S01]  /*2840*/  FADD.FTZ R20, R20, R25 ;  /* 0x0000001914147221 */ /* 0x000fe20000010000 */
[----:B------:R-:W-:-:S02]  /*2850*/  HADD2.F32 R27, -RZ, R48.H1_H1 ;  /* 0x30000030ff1b7230 */ /* 0x000fc40000004100 */
[----:B------:R-:W-:Y:S01]  /*2860*/  FMUL.FTZ R25, R23, R23 ;  /* 0x0000001717197220 */ /* 0x000fe20000410000 */
[C---:B------:R-:W-:Y:S01]  /*2870*/  FADD.FTZ R23, R22.reuse, R23 ;  /* 0x0000001716177221 */ /* 0x040fe20000010000 */
[----:B------:R-:W-:Y:S01]  /*2880*/  FADD.FTZ R21, R21, R26 ;  /* 0x0000001a15157221 */ /* 0x000fe20000010000 */
[----:B------:R-:W-:Y:S02]  /*2890*/  HADD2.F32 R24, -RZ, R48.H0_H0 ;  /* 0x20000030ff187230 */ /* 0x000fe40000004100 */
[----:B------:R-:W-:Y:S01]  /*28a0*/  FFMA.FTZ R22, R22, R22, R25 ;  /* 0x0000001616167223 */ /* 0x000fe20000010019 */
[----:B------:R-:W-:Y:S01]  /*28b0*/  FADD.FTZ R20, R20, R23 ;  /* 0x0000001714147221 */ /* 0x000fe20000010000 */
[--C-:B------:R-:W-:Y:S02]  /*28c0*/  HADD2.F32 R25, -RZ, R50.reuse.H1_H1 ;  /* 0x30000032ff197230 */ /* 0x100fe40000004100 */
[----:B------:R-:W-:Y:S01]  /*28d0*/  FMUL.FTZ R23, R27, R27 ;  /* 0x0000001b1b177220 */ /* 0x000fe20000410000 */
[----:B------:R-:W-:Y:S01]  /*28e0*/  FADD.FTZ R21, R21, R22 ;  /* 0x0000001615157221 */ /* 0x000fe20000010000 */
[----:B------:R-:W-:Y:S01]  /*28f0*/  FADD.FTZ R27, R24, R27 ;  /* 0x0000001b181b7221 */ /* 0x000fe20000010000 */
[----:B------:R-:W-:-:S02]  /*2900*/  HADD2.F32 R22, -RZ, R50.H0_H0 ;  /* 0x20000032ff167230 */ /* 0x000fc40000004100 */
[----:B------:R-:W-:Y:S01]  /*2910*/  FFMA.FTZ R24, R24, R24, R23 ;  /* 0x0000001818187223 */ /* 0x000fe20000010017 */
[----:B------:R-:W-:Y:S01]  /*2920*/  FMUL.FTZ R23, R25, R25 ;  /* 0x0000001919177220 */ /* 0x000fe20000410000 */
[--C-:B------:R-:W-:Y:S02]  /*2930*/  HADD2.F32 R26, -RZ, R52.reuse.H1_H1 ;  /* 0x30000034ff1a7230 */ /* 0x100fe40000004100 */
[C---:B------:R-:W-:Y:S01]  /*2940*/  FADD.FTZ R25, R22.reuse, R25 ;  /* 0x0000001916197221 */ /* 0x040fe20000010000 */
[----:B------:R-:W-:Y:S01]  /*2950*/  FADD.FTZ R21, R21, R24 ;  /* 0x0000001815157221 */ /* 0x000fe20000010000 */
[----:B------:R-:W-:Y:S01]  /*2960*/  FFMA.FTZ R22, R22, R22, R23 ;  /* 0x0000001616167223 */ /* 0x000fe20000010017 */
[----:B------:R-:W-:Y:S01]  /*2970*/  FADD.FTZ R20, R20, R27 ;  /* 0x0000001b14147221 */ /* 0x000fe20000010000 */
[----:B------:R-:W-:Y:S02]  /*2980*/  HADD2.F32 R23, -RZ, R52.H0_H0 ;  /* 0x20000034ff177230 */ /* 0x000fe40000004100 */
[----:B------:R-:W-:Y:S01]  /*2990*/  FMUL.FTZ R24, R26, R26 ;  /* 0x0000001a1a187220 */ /* 0x000fe20000410000 */
[----:B------:R-:W-:-:S02]  /*29a0*/  HADD2.F32 R27, -RZ, R54.H1_H1 ;  /* 0x30000036ff1b7230 */ /* 0x000fc40000004100 */
[----:B------:R-:W-:Y:S01]  /*29b0*/  FADD.FTZ R21, R21, R22 ;  /* 0x0000001615157221 */ /* 0x000fe20000010000 */
[----:B------:R-:W-:Y:S01]  /*29c0*/  FADD.FTZ R20, R20, R25 ;  /* 0x0000001914147221 */ /* 0x000fe20000010000 */
[----:B------:R-:W-:Y:S02]  /*29d0*/  HADD2.F32 R22, -RZ, R54.H0_H0 ;  /* 0x20000036ff167230 */ /* 0x000fe40000004100 */
[C---:B------:R-:W-:Y:S01]  /*29e0*/  FADD.FTZ R25, R23.reuse, R26 ;  /* 0x0000001a17197221 */ /* 0x040fe20000010000 */
[----:B------:R-:W-:Y:S01]  /*29f0*/  FFMA.FTZ R24, R23, R23, R24 ;  /* 0x0000001717187223 */ /* 0x000fe20000010018 */
[----:B------:R-:W-:Y:S01]  /*2a00*/  FMUL.FTZ R23, R27, R27 ;  /* 0x0000001b1b177220 */ /* 0x000fe20000410000 */
[C---:B------:R-:W-:Y:S02]  /*2a10*/  FADD.FTZ R27, R22.reuse, R27 ;  /* 0x0000001b161b7221 */ /* 0x040fe40000010000 */
[----:B------:R-:W-:Y:S01]  /*2a20*/  FADD.FTZ R21, R21, R24 ;  /* 0x0000001815157221 */ /* 0x000fe20000010000 */
[----:B------:R-:W-:Y:S01]  /*2a30*/  FFMA.FTZ R22, R22, R22, R23 ;  /* 0x0000001616167223 */ /* 0x000fe20000010017 */
[----:B------:R-:W-:-:S02]  /*2a40*/  HADD2.F32 R24, -RZ, R56.H1_H1 ;  /* 0x30000038ff187230 */ /* 0x000fc40000004100 */
[----:B------:R-:W-:Y:S01]  /*2a50*/  FADD.FTZ R20, R20, R25 ;  /* 0x0000001914147221 */ /* 0x000fe20000010000 */
[----:B------:R-:W-:Y:S02]  /*2a60*/  HADD2.F32 R23, -RZ, R56.H0_H0 ;  /* 0x20000038ff177230 */ /* 0x000fe40000004100 */
[----:B------:R-:W-:Y:S01]  /*2a70*/  FADD.FTZ R21, R21, R22 ;  /* 0x0000001615157221 */ /* 0x000fe20000010000 */
[----:B------:R-:W-:Y:S01]  /*2a80*/  FADD.FTZ R20, R20, R27 ;  /* 0x0000001b14147221 */ /* 0x000fe20000010000 */
[----:B------:R-:W-:Y:S01]  /*2a90*/  FMUL.FTZ R22, R24, R24 ;  /* 0x0000001818167220 */ /* 0x000fe20000410000 */
[C---:B------:R-:W-:Y:S01]  /*2aa0*/  FADD.FTZ R25, R23.reuse, R24 ;  /* 0x0000001817197221 */ /* 0x040fe20000010000 */
[--C-:B------:R-:W-:Y:S02]  /*2ab0*/  HADD2.F32 R27, -RZ, R58.reuse.H1_H1 ;  /* 0x3000003aff1b7230 */ /* 0x100fe40000004100 */
[----:B------:R-:W-:Y:S02]  /*2ac0*/  HADD2.F32 R24, -RZ, R58.H0_H0 ;  /* 0x2000003aff187230 */ /* 0x000fe40000004100 */
[----:B------:R-:W-:Y:S01]  /*2ad0*/  FFMA.FTZ R22, R23, R23, R22 ;  /* 0x0000001717167223 */ /* 0x000fe20000010016 */
[----:B------:R-:W-:Y:S01]  /*2ae0*/  FADD.FTZ R20, R20, R25 ;  /* 0x0000001914147221 */ /* 0x000fe20000010000 */
[----:B------:R-:W-:-:S02]  /*2af0*/  HADD2.F32 R25, -RZ, R60.H1_H1 ;  /* 0x3000003cff197230 */ /* 0x000fc40000004100 */
[----:B------:R-:W-:Y:S01]  /*2b00*/  FMUL.FTZ R23, R27, R27 ;  /* 0x0000001b1b177220 */ /* 0x000fe20000410000 */
[----:B------:R-:W-:Y:S01]  /*2b10*/  FADD.FTZ R21, R21, R22 ;  /* 0x0000001615157221 */ /* 0x000fe20000010000 */
[C---:B------:R-:W-:Y:S01]  /*2b20*/  FADD.FTZ R27, R24.reuse, R27 ;  /* 0x0000001b181b7221 */ /* 0x040fe20000010000 */
[----:B------:R-:W-:Y:S02]  /*2b30*/  HADD2.F32 R22, -RZ, R60.H0_H0 ;  /* 0x2000003cff167230 */ /* 0x000fe40000004100 */
[----:B------:R-:W-:Y:S01]  /*2b40*/  FFMA.FTZ R24, R24, R24, R23 ;  /* 0x0000001818187223 */ /* 0x000fe20000010017 */
[----:B------:R-:W-:Y:S01]  /*2b50*/  FMUL.FTZ R23, R25, R25 ;  /* 0x0000001919177220 */ /* 0x000fe20000410000 */
[--C-:B------:R-:W-:Y:S02]  /*2b60*/  HADD2.F32 R26, -RZ, R61.reuse.H1_H1 ;  /* 0x3000003dff1a7230 */ /* 0x100fe40000004100 */
[C---:B------:R-:W-:Y:S01]  /*2b70*/  FADD.FTZ R25, R22.reuse, R25 ;  /* 0x0000001916197221 */ /* 0x040fe20000010000 */
[----:B------:R-:W-:Y:S01]  /*2b80*/  FADD.FTZ R21, R21, R24 ;  /* 0x0000001815157221 */ /* 0x000fe20000010000 */
[----:B------:R-:W-:Y:S01]  /*2b90*/  FFMA.FTZ R22, R22, R22, R23 ;  /* 0x0000001616167223 */ /* 0x000fe20000010017 */
[----:B------:R-:W-:Y:S01]  /*2ba0*/  FADD.FTZ R20, R20, R27 ;  /* 0x0000001b14147221 */ /* 0x000fe20000010000 */
[----:B------:R-:W-:-:S02]  /*2bb0*/  HADD2.F32 R23, -RZ, R61.H0_H0 ;  /* 0x2000003dff177230 */ /* 0x000fc40000004100 */
[----:B------:R-:W-:Y:S01]  /*2bc0*/  FMUL.FTZ R24, R26, R26 ;  /* 0x0000001a1a187220 */ /* 0x000fe20000410000 */
[--C-:B------:R-:W-:Y:S02]  /*2bd0*/  HADD2.F32 R27, -RZ, R62.reuse.H1_H1 ;  /* 0x3000003eff1b7230 */ /* 0x100fe40000004100 */
[----:B------:R-:W-:Y:S01]  /*2be0*/  FADD.FTZ R21, R21, R22 ;  /* 0x0000001615157221 */ /* 0x000fe20000010000 */
[----:B------:R-:W-:Y:S01]  /*2bf0*/  FADD.FTZ R20, R20, R25 ;  /* 0x0000001914147221 */ /* 0x000fe20000010000 */
[----:B------:R-:W-:Y:S02]  /*2c00*/  HADD2.F32 R22, -RZ, R62.H0_H0 ;  /* 0x2000003eff167230 */ /* 0x000fe40000004100 */
[C---:B------:R-:W-:Y:S01]  /*2c10*/  FADD.FTZ R25, R23.reuse, R26 ;  /* 0x0000001a17197221 */ /* 0x040fe20000010000 */
[----:B------:R-:W-:Y:S01]  /*2c20*/  FFMA.FTZ R24, R23, R23, R24 ;  /* 0x0000001717187223 */ /* 0x000fe20000010018 */
[----:B------:R-:W-:Y:S01]  /*2c30*/  FMUL.FTZ R23, R27, R27 ;  /* 0x0000001b1b177220 */ /* 0x000fe20000410000 */
[----:B------:R-:W-:-:S02]  /*2c40*/  FADD.FTZ R27, R22, R27 ;  /* 0x0000001b161b7221 */ /* 0x000fc40000010000 */
[----:B------:R-:W-:Y:S01]  /*2c50*/  FADD.FTZ R21, R21, R24 ;  /* 0x0000001815157221 */ /* 0x000fe20000010000 */
[----:B------:R-:W-:Y:S01]  /*2c60*/  FFMA.FTZ R22, R22, R22, R23 ;  /* 0x0000001616167223 */ /* 0x000fe20000010017 */
[--C-:B------:R-:W-:Y:S02]  /*2c70*/  HADD2.F32 R24, -RZ, R63.reuse.H1_H1 ;  /* 0x3000003fff187230 */ /* 0x100fe40000004100 */
[----:B------:R-:W-:Y:S01]  /*2c80*/  FADD.FTZ R20, R20, R25 ;  /* 0x0000001914147221 */ /* 0x000fe20000010000 */
[----:B------:R-:W-:Y:S02]  /*2c90*/  HADD2.F32 R23, -RZ, R63.H0_H0 ;  /* 0x2000003fff177230 */ /* 0x000fe40000004100 */
[----:B------:R-:W-:Y:S01]  /*2ca0*/  FADD.FTZ R21, R21, R22 ;  /* 0x0000001615157221 */ /* 0x000fe20000010000 */
[----:B------:R-:W-:Y:S01]  /*2cb0*/  FADD.FTZ R20, R20, R27 ;  /* 0x0000001b14147221 */ /* 0x000fe20000010000 */
[----:B------:R-:W-:Y:S01]  /*2cc0*/  FMUL.FTZ R22, R24, R24 ;  /* 0x0000001818167220 */ /* 0x000fe20000410000 */
[----:B------:R-:W-:Y:S01]  /*2cd0*/  FADD.FTZ R25, R23, R24 ;  /* 0x0000001817197221 */ /* 0x000fe20000010000 */
[----:B----4-:R-:W-:-:S02]  /*2ce0*/  HADD2.F32 R27, -RZ, R65.H1_H1 ;  /* 0x30000041ff1b7230 */ /* 0x010fc40000004100 */
[----:B------:R-:W-:Y:S02]  /*2cf0*/  HADD2.F32 R24, -RZ, R65.H0_H0 ;  /* 0x20000041ff187230 */ /* 0x000fe40000004100 */
[----:B------:R-:W-:Y:S01]  /*2d00*/  FFMA.FTZ R22, R23, R23, R22 ;  /* 0x0000001717167223 */ /* 0x000fe20000010016 */
[----:B------:R-:W-:Y:S01]  /*2d10*/  FADD.FTZ R20, R20, R25 ;  /* 0x0000001914147221 */ /* 0x000fe20000010000 */
[--C-:B------:R-:W-:Y:S02]  /*2d20*/  HADD2.F32 R25, -RZ, R66.reuse.H1_H1 ;  /* 0x30000042ff197230 */ /* 0x100fe40000004100 */
[----:B------:R-:W-:Y:S01]  /*2d30*/  FMUL.FTZ R23, R27, R27 ;  /* 0x0000001b1b177220 */ /* 0x000fe20000410000 */
[----:B------:R-:W-:Y:S01]  /*2d40*/  FADD.FTZ R21, R21, R22 ;  /* 0x0000001615157221 */ /* 0x000fe20000010000 */
[C---:B------:R-:W-:Y:S01]  /*2d50*/  FADD.FTZ R27, R24.reuse, R27 ;  /* 0x0000001b181b7221 */ /* 0x040fe20000010000 */
[----:B------:R-:W-:Y:S02]  /*2d60*/  HADD2.F32 R22, -RZ, R66.H0_H0 ;  /* 0x20000042ff167230 */ /* 0x000fe40000004100 */
[----:B------:R-:W-:Y:S01]  /*2d70*/  FFMA.FTZ R24, R24, R24, R23 ;  /* 0x0000001818187223 */ /* 0x000fe20000010017 */
[----:B------:R-:W-:Y:S01]  /*2d80*/  FMUL.FTZ R23, R25, R25 ;  /* 0x0000001919177220 */ /* 0x000fe20000410000 */
[----:B------:R-:W-:-:S02]  /*2d90*/  HADD2.F32 R26, -RZ, R68.H1_H1 ;  /* 0x30000044ff1a7230 */ /* 0x000fc40000004100 */
[C---:B------:R-:W-:Y:S01]  /*2da0*/  FADD.FTZ R25, R22.reuse, R25 ;  /* 0x0000001916197221 */ /* 0x040fe20000010000 */
[----:B------:R-:W-:Y:S01]  /*2db0*/  FADD.FTZ R21, R21, R24 ;  /* 0x0000001815157221 */ /* 0x000fe20000010000 */
[----:B------:R-:W-:Y:S01]  /*2dc0*/  FFMA.FTZ R22, R22, R22, R23 ;  /* 0x0000001616167223 */ /* 0x000fe20000010017 */
[----:B------:R-:W-:Y:S01]  /*2dd0*/  FADD.FTZ R20, R20, R27 ;  /* 0x0000001b14147221 */ /* 0x000fe20000010000 */
[----:B------:R-:W-:Y:S02]  /*2de0*/  HADD2.F32 R23, -RZ, R68.H0_H0 ;  /* 0x20000044ff177230 */ /* 0x000fe40000004100 */
[----:B------:R-:W-:Y:S01]  /*2df0*/  FMUL.FTZ R24, R26, R26 ;  /* 0x0000001a1a187220 */ /* 0x000fe20000410000 */
[--C-:B------:R-:W-:Y:S02]  /*2e00*/  HADD2.F32 R27, -RZ, R70.reuse.H1_H1 ;  /* 0x30000046ff1b7230 */ /* 0x100fe40000004100 */
[----:B------:R-:W-:Y:S01]  /*2e10*/  FADD.FTZ R21, R21, R22 ;  /* 0x0000001615157221 */ /* 0x000fe20000010000 */
[----:B------:R-:W-:Y:S01]  /*2e20*/  FADD.FTZ R20, R20, R25 ;  /* 0x0000001914147221 */ /* 0x000fe20000010000 */
[----:B------:R-:W-:-:S02]  /*2e30*/  HADD2.F32 R22, -RZ, R70.H0_H0 ;  /* 0x20000046ff167230 */ /* 0x000fc40000004100 */
[C---:B------:R-:W-:Y:S01]  /*2e40*/  FADD.FTZ R25, R23.reuse, R26 ;  /* 0x0000001a17197221 */ /* 0x040fe20000010000 */
[----:B------:R-:W-:Y:S01]  /*2e50*/  FFMA.FTZ R24, R23, R23, R24 ;  /* 0x0000001717187223 */ /* 0x000fe20000010018 */
[----:B------:R-:W-:Y:S01]  /*2e60*/  FMUL.FTZ R23, R27, R27 ;  /* 0x0000001b1b177220 */ /* 0x000fe20000410000 */
[C---:B------:R-:W-:Y:S02]  /*2e70*/  FADD.FTZ R27, R22.reuse, R27 ;  /* 0x0000001b161b7221 */ /* 0x040fe40000010000 */
[----:B------:R-:W-:Y:S01]  /*2e80*/  FADD.FTZ R21, R21, R24 ;  /* 0x0000001815157221 */ /* 0x000fe20000010000 */
[----:B------:R-:W-:Y:S01]  /*2e90*/  FFMA.FTZ R22, R22, R22, R23 ;  /* 0x0000001616167223 */ /* 0x000fe20000010017 */
[--C-:B------:R-:W-:Y:S02]  /*2ea0*/  HADD2.F32 R24, -RZ, R72.reuse.H1_H1 ;  /* 0x30000048ff187230 */ /* 0x100fe40000004100 */
[----:B------:R-:W-:Y:S01]  /*2eb0*/  FADD.FTZ R20, R20, R25 ;  /* 0x0000001914147221 */ /* 0x000fe20000010000 */
[----:B------:R-:W-:-:S02]  /*2ec0*/  HADD2.F32 R23, -RZ, R72.H0_H0 ;  /* 0x20000048ff177230 */ /* 0x000fc40000004100 */
        /* <DEDUP_REMOVED lines=22> */
[--C-:B--2---:R-:W-:Y:S02]  /*3030*/  HADD2.F32 R27, -RZ, R80.reuse.H1_H1 ;  /* 0x30000050ff1b7230 */ /* 0x104fe40000004100 */
        /* <DEDUP_REMOVED lines=15> */
[----:B------:R-:W-:-:S03]  /*3130*/  FADD.FTZ R25, R23, R24 ;  /* 0x0000001817197221 */ /* 0x000fc60000010000 */
[----:B------:R-:W-:Y:S01]  /*3140*/  FFMA.FTZ R22, R23, R23, R22 ;  /* 0x0000001717167223 */ /* 0x000fe20000010016 */
[----:B------:R-:W-:-:S03]  /*3150*/  FADD.FTZ R20, R20, R25 ;  /* 0x0000001914147221 */ /* 0x000fc60000010000 */
[----:B------:R-:W-:Y:S01]  /*3160*/  FADD.FTZ R21, R21, R22 ;  /* 0x0000001615157221 */ /* 0x000fe20000010000 */
[----:B------:R-:W-:Y:S02]  /*3170*/  SHF.R.S32.HI R29, RZ, 0x1f, R0 ;  /* 0x0000001fff1d7819 */ /* 0x000fe40000011400 */
[----:B------:R-:W-:Y:S01]  /*3180*/  ISETP.GT.AND P1, PT, R0, 0x21f, PT ;  /* 0x0000021f0000780c */ /* 0x000fe20003f24270 */
[--C-:B---3--:R-:W-:Y:S02]  /*3190*/  HADD2.F32 R27, -RZ, R82.reuse.H1_H1 ;  /* 0x30000052ff1b7230 */ /* 0x108fe40000004100 */
[----:B------:R-:W-:Y:S02]  /*31a0*/  HADD2.F32 R24, -RZ, R82.H0_H0 ;  /* 0x20000052ff187230 */ /* 0x000fe40000004100 */
[--C-:B------:R-:W-:Y:S02]  /*31b0*/  HADD2.F32 R25, -RZ, R84.reuse.H1_H1 ;  /* 0x30000054ff197230 */ /* 0x100fe40000004100 */
[----:B------:R-:W-:Y:S01]  /*31c0*/  FMUL.FTZ R23, R27, R27 ;  /* 0x0000001b1b177220 */ /* 0x000fe20000410000 */
[----:B------:R-:W-:-:S02]  /*31d0*/  HADD2.F32 R22, -RZ, R84.H0_H0 ;  /* 0x20000054ff167230 */ /* 0x000fc40000004100 */
[C---:B------:R-:W-:Y:S01]  /*31e0*/  FADD.FTZ R27, R24.reuse, R27 ;  /* 0x0000001b181b7221 */ /* 0x040fe20000010000 */
[----:B------:R-:W-:Y:S01]  /*31f0*/  FFMA.FTZ R24, R24, R24, R23 ;  /* 0x0000001818187223 */ /* 0x000fe20000010017 */
[----:B------:R-:W-:Y:S01]  /*3200*/  FMUL.FTZ R23, R25, R25 ;  /* 0x0000001919177220 */ /* 0x000fe20000410000 */
[--C-:B------:R-:W-:Y:S02]  /*3210*/  HADD2.F32 R26, -RZ, R90.reuse.H1_H1 ;  /* 0x3000005aff1a7230 */ /* 0x100fe40000004100 */
[----:B------:R-:W-:Y:S01]  /*3220*/  FADD.FTZ R25, R22, R25 ;  /* 0x0000001916197221 */ /* 0x000fe20000010000 */
[----:B------:R-:W-:Y:S01]  /*3230*/  FADD.FTZ R20, R20, R27 ;  /* 0x0000001b14147221 */ /* 0x000fe20000010000 */
[----:B------:R-:W-:Y:S01]  /*3240*/  FFMA.FTZ R22, R22, R22, R23 ;  /* 0x0000001616167223 */ /* 0x000fe20000010017 */
[----:B------:R-:W-:Y:S01]  /*3250*/  FADD.FTZ R21, R21, R24 ;  /* 0x0000001815157221 */ /* 0x000fe20000010000 */
[----:B------:R-:W-:Y:S02]  /*3260*/  HADD2.F32 R23, -RZ, R90.H0_H0 ;  /* 0x2000005aff177230 */ /* 0x000fe40000004100 */
[----:B------:R-:W-:Y:S01]  /*3270*/  FMUL.FTZ R24, R26, R26 ;  /* 0x0000001a1a187220 */ /* 0x000fe20000410000 */
[----:B------:R-:W-:Y:S01]  /*3280*/  FADD.FTZ R20, R20, R25 ;  /* 0x0000001914147221 */ /* 0x000fe20000010000 */
[----:B------:R-:W-:Y:S01]  /*3290*/  FADD.FTZ R21, R21, R22 ;  /* 0x0000001615157221 */ /* 0x000fe20000010000 */
[C---:B------:R-:W-:Y:S01]  /*32a0*/  FADD.FTZ R25, R23.reuse, R26 ;  /* 0x0000001a17197221 */ /* 0x040fe20000010000 */
[----:B------:R-:W-:-:S03]  /*32b0*/  FFMA.FTZ R24, R23, R23, R24 ;  /* 0x0000001717187223 */ /* 0x000fc60000010018 */
[----:B------:R-:W-:Y:S01]  /*32c0*/  FADD.FTZ R25, R20, R25 ;  /* 0x0000001914197221 */ /* 0x000fe20000010000 */
[----:B------:R-:W-:Y:S01]  /*32d0*/  FADD.FTZ R21, R21, R24 ;  /* 0x0000001815157221 */ /* 0x000fe20000010000 */
[--C-:B------:R-:W-:Y:S02]  /*32e0*/  HADD2.F32 R27, -RZ, R91.reuse.H1_H1 ;  /* 0x3000005bff1b7230 */ /* 0x100fe40000004100 */
[----:B------:R-:W-:Y:S01]  /*32f0*/  HADD2.F32 R22, -RZ, R91.H0_H0 ;  /* 0x2000005bff167230 */ /* 0x000fe20000004100 */
[----:B------:R-:W-:Y:S02]  /*3300*/  LEA.HI R20, R29, R0, RZ, 0x5 ;  /* 0x000000001d147211 */ /* 0x000fe400078f28ff */
[----:B------:R-:W-:Y:S02]  /*3310*/  FMUL.FTZ R23, R27, R27 ;  /* 0x0000001b1b177220 */ /* 0x000fe40000410000 */
[----:B------:R-:W-:Y:S01]  /*3320*/  FADD.FTZ R24, R22, R27 ;  /* 0x0000001b16187221 */ /* 0x000fe20000010000 */
[----:B-----5:R-:W-:-:S02]  /*3330*/  HADD2.F32 R27, -RZ, R92.H1_H1 ;  /* 0x3000005cff1b7230 */ /* 0x020fc40000004100 */
[----:B------:R-:W-:Y:S01]  /*3340*/  FFMA.FTZ R22, R22, R22, R23 ;  /* 0x0000001616167223 */ /* 0x000fe20000010017 */
[----:B------:R-:W-:Y:S01]  /*3350*/  MOV R29, 0xffffffe0 ;  /* 0xffffffe0001d7802 */ /* 0x000fe20000000f00 */
[----:B------:R-:W-:Y:S01]  /*3360*/  HADD2.F32 R26, -RZ, R92.H0_H0 ;  /* 0x2000005cff1a7230 */ /* 0x000fe20000004100 */
[----:B------:R-:W-:Y:S01]  /*3370*/  SHF.R.S32.HI R20, RZ, 0x5, R20 ;  /* 0x00000005ff147819 */ /* 0x000fe20000011414 */
[----:B------:R-:W-:Y:S01]  /*3380*/  FADD.FTZ R24, R25, R24 ;  /* 0x0000001819187221 */ /* 0x000fe20000010000 */
[----:B------:R-:W-:Y:S01]  /*3390*/  FMUL.FTZ R25, R27, R27 ;  /* 0x0000001b1b197220 */ /* 0x000fe20000410000 */
[----:B------:R-:W-:Y:S01]  /*33a0*/  FADD.FTZ R23, R21, R22 ;  /* 0x0000001615177221 */ /* 0x000fe20000010000 */
[----:B------:R-:W-:Y:S01]  /*33b0*/  FADD.FTZ R21, R26, R27 ;  /* 0x0000001b1a157221 */ /* 0x000fe20000010000 */
[----:B------:R-:W-:Y:S02]  /*33c0*/  IMAD R22, R20, R29, 0x22f ;  /* 0x0000022f14167424 */ /* 0x000fe400078e021d */
[----:B------:R-:W-:Y:S01]  /*33d0*/  FFMA.FTZ R26, R26, R26, R25 ;  /* 0x0000001a1a1a7223 */ /* 0x000fe20000010019 */
[----:B------:R-:W-:-:S02]  /*33e0*/  FADD.FTZ R21, R24, R21 ;  /* 0x0000001518157221 */ /* 0x000fc40000010000 */
        /* <DEDUP_REMOVED lines=48> */
[----:B------:R-:W2:Y:S01]  /*36f0*/  LDS.128 R20, [UR7+0x40] ;  /* 0x00004007ff147984 */ /* 0x000ea20008000c00 */
[----:B0-----:R-:W-:Y:S01]  /*3700*/  FADD.FTZ R35, R32, R24 ;  /* 0x0000001820237221 */ /* 0x001fe20000010000 */
[----:B------:R-:W-:-:S03]  /*3710*/  FADD.FTZ R24, R33, R25 ;  /* 0x0000001921187221 */ /* 0x000fc60000010000 */
[----:B------:R-:W-:Y:S01]  /*3720*/  FADD.FTZ R35, R35, R26 ;  /* 0x0000001a23237221 */ /* 0x000fe20000010000 */
[----:B------:R-:W-:-:S03]  /*3730*/  FADD.FTZ R24, R24, R27 ;  /* 0x0000001b18187221 */ /* 0x000fc60000010000 */
[----:B-1----:R-:W-:Y:S01]  /*3740*/  FADD.FTZ R35, R35, R28 ;  /* 0x0000001c23237221 */ /* 0x002fe20000010000 */
[----:B------:R-:W-:Y:S02]  /*3750*/  FADD.FTZ R28, R24, R29 ;  /* 0x0000001d181c7221 */ /* 0x000fe40000010000 */
[----:B------:R-:W0:Y:S01]  /*3760*/  LDS.128 R24, [UR7+0x50] ;  /* 0x00005007ff187984 */ /* 0x000e220008000c00 */
[----:B------:R-:W-:Y:S01]  /*3770*/  FADD.FTZ R35, R35, R30 ;  /* 0x0000001e23237221 */ /* 0x000fe20000010000 */
[----:B------:R-:W-:Y:S02]  /*3780*/  FADD.FTZ R32, R28, R31 ;  /* 0x0000001f1c207221 */ /* 0x000fe40000010000 */
[----:B------:R-:W1:Y:S01]  /*3790*/  LDS.128 R28, [UR7+0x60] ;  /* 0x00006007ff1c7984 */ /* 0x000e620008000c00 */
[----:B--2---:R-:W-:Y:S01]  /*37a0*/  FADD.FTZ R35, R35, R20 ;  /* 0x0000001423237221 */ /* 0x004fe20000010000 */
[----:B------:R-:W-:-:S03]  /*37b0*/  FADD.FTZ R20, R32, R21 ;  /* 0x0000001520147221 */ /* 0x000fc60000010000 */
[----:B------:R-:W-:Y:S01]  /*37c0*/  FADD.FTZ R21, R35, R22 ;  /* 0x0000001623157221 */ /* 0x000fe20000010000 */
[----:B------:R-:W-:Y:S01]  /*37d0*/  FADD.FTZ R20, R20, R23 ;  /* 0x0000001714147221 */ /* 0x000fe20000010000 */
[----:B------:R-:W2:Y:S02]  /*37e0*/  LDS.128 R32, [UR7+0x70] ;  /* 0x00007007ff207984 */ /* 0x000ea40008000c00 */
[----:B0-----:R-:W-:Y:S01]  /*37f0*/  FADD.FTZ R21, R21, R24 ;  /* 0x0000001815157221 */ /* 0x001fe20000010000 */
[----:B------:R-:W-:-:S03]  /*3800*/  FADD.FTZ R20, R20, R25 ;  /* 0x0000001914147221 */ /* 0x000fc60000010000 */
[----:B------:R-:W-:Y:S01]  /*3810*/  FADD.FTZ R21, R21, R26 ;  /* 0x0000001a15157221 */ /* 0x000fe20000010000 */
[----:B------:R-:W-:-:S03]  /*3820*/  FADD.FTZ R20, R20, R27 ;  /* 0x0000001b14147221 */ /* 0x000fc60000010000 */
[----:B-1----:R-:W-:Y:S01]  /*3830*/  FADD.FTZ R21, R21, R28 ;  /* 0x0000001c15157221 */ /* 0x002fe20000010000 */
[----:B------:R-:W-:Y:S02]  /*3840*/  FADD.FTZ R24, R20, R29 ;  /* 0x0000001d14187221 */ /* 0x000fe40000010000 */
[----:B------:R-:W-:Y:S01]  /*3850*/  LDS.64 R28, [UR7+0xa0] ;  /* 0x0000a007ff1c7984 */ /* 0x000fe20008000a00 */
[----:B------:R-:W-:Y:S01]  /*3860*/  FADD.FTZ R25, R21, R30 ;  /* 0x0000001e15197221 */ /* 0x000fe20000010000 */
[----:B------:R-:W-:Y:S02]  /*3870*/  FADD.FTZ R30, R24, R31 ;  /* 0x0000001f181e7221 */ /* 0x000fe40000010000 */
[----:B------:R-:W0:Y:S01]  /*3880*/  LDS.128 R20, [UR7+0x80] ;  /* 0x00008007ff147984 */ /* 0x000e220008000c00 */
[----:B--2---:R-:W-:Y:S01]  /*3890*/  FADD.FTZ R31, R25, R32 ;  /* 0x00000020191f7221 */ /* 0x004fe20000010000 */
[----:B------:R-:W-:Y:S02]  /*38a0*/  FADD.FTZ R30, R30, R33 ;  /* 0x000000211e1e7221 */ /* 0x000fe40000010000 */
[----:B------:R-:W1:Y:S01]  /*38b0*/  LDS.128 R24, [UR7+0x90] ;  /* 0x00009007ff187984 */ /* 0x000e620008000c00 */
        /* <DEDUP_REMOVED lines=12> */
.L_x_3887:
[----:B------:R-:W-:Y:S05]  /*3980*/  BSYNC B0 ;  /* 0x0000000000007941 */ /* 0x000fea0003800000 */
.L_x_3886:
[----:B------:R-:W1:Y:S02]  /*3990*/  LDC R28, c[0x0][0xc] ;  /* 0x00000300ff1c7b82 */ /* 0x000e640000000800 */
[----:B-1----:R-:W-:-:S13]  /*39a0*/  ISETP.GE.U32.AND P1, PT, R28, 0x2, PT ;  /* 0x000000021c00780c */ /* 0x002fda0003f26070 */
[----:B------:R-:W-:Y:S05]  /*39b0*/  @!P1 BRA `(.L_x_3888) ;  /* 0x0000000800909947 */ /* 0x000fea0003800000 */
[----:B------:R-:W-:Y:S05]  /*39c0*/  @P3 BRA `(.L_x_3889) ;  /* 0x00000000007c3947 */ /* 0x000fea0003800000 */
[----:B------:R-:W1:Y:S01]  /*39d0*/  S2R R29, SR_CTAID.Y ;  /* 0x00000000001d7919 */ /* 0x000e620000002600 */
[----:B------:R-:W0:Y:S01]  /*39e0*/  LDC R26, c[0x0][0x10] ;  /* 0x00000400ff1a7b82 */ /* 0x000e220000000800 */
[----:B------:R-:W-:Y:S02]  /*39f0*/  ULOP3.LUT UR7, UR4, 0x1, URZ, 0xc0, !UPT ;  /* 0x0000000104077892 */ /* 0x000fe4000f8ec03f */
[----:B------:R-:W-:-:S05]  /*3a00*/  ULOP3.LUT UP0, URZ, UR4, 0x2, URZ, 0xc0, !UPT ;  /* 0x00000002043f7892 */ /* 0x000fca000f80c03f */
[----:B------:R-:W2:Y:S08]  /*3a10*/  LDC.64 R20, c[0x0][0x240] ;  /* 0x00009000ff147b82 */ /* 0x000eb00000000a00 */
[----:B------:R-:W3:Y:S01]  /*3a20*/  LDC.64 R22, c[0x0][0x248] ;  /* 0x00009200ff167b82 */ /* 0x000ee20000000a00 */
[----:B------:R-:W-:Y:S01]  /*3a30*/  PLOP3.LUT P1, PT, PT, PT, UP0, 0x80, 0x0 ;  /* 0x000000000000781c */ /* 0x000fe20003f2f008 */
[----:B0-----:R-:W-:Y:S01]  /*3a40*/  IMAD R25, R26, UR7, RZ ;  /* 0x000000071a197c24 */ /* 0x001fe2000f8e02ff */
[----:B------:R-:W-:-:S02]  /*3a50*/  UMOV UR7, 0xffffffff ;  /* 0xffffffff00077882 */ /* 0x000fc40000000000 */
[----:B------:R-:W-:Y:S01]  /*3a60*/  USEL UR7, UR7, 0x1, UP0 ;  /* 0x0000000107077887 */ /* 0x000fe20008000000 */
[C---:B------:R-:W-:Y:S01]  /*3a70*/  IMAD R24, R25.reuse, R28, RZ ;  /* 0x0000001c19187224 */ /* 0x040fe200078e02ff */
[----:B-1----:R-:W-:-:S04]  /*3a80*/  IADD3 R25, R25, R29, RZ ;  /* 0x0000001d19197210 */ /* 0x002fc80007ffe0ff */
[----:B------:R-:W-:Y:S01]  /*3a90*/  SHF.L.U32 R27, R24, 0x1, RZ ;  /* 0x00000001181b7819 */ /* 0x000fe200000006ff */
[----:B--2---:R-:W-:Y:S01]  /*3aa0*/  IMAD.WIDE.U32 R20, R25, 0x4, R20 ;  /* 0x0000000419147825 */ /* 0x004fe200078e0014 */
[----:B------:R-:W-:-:S03]  /*3ab0*/  SEL R25, R28, RZ, !P1 ;  /* 0x000000ff1c197207 */ /* 0x000fc60004800000 */
[----:B---3--:R-:W-:Y:S01]  /*3ac0*/  IMAD.WIDE R22, R27, 0x4, R22 ;  /* 0x000000041b167825 */ /* 0x008fe200078e0216 */
[----:B------:R-:W-:-:S03]  /*3ad0*/  ISETP.NE.AND P1, PT, R25, -0x1, PT ;  /* 0xffffffff1900780c */ /* 0x000fc60003f25270 */
[----:B------:R-:W-:-:S04]  /*3ae0*/  IMAD R27, R26, UR9, R29 ;  /* 0x000000091a1b7c24 */ /* 0x000fc8000f8e021d */
[----:B------:R-:W-:Y:S01]  /*3af0*/  IMAD.WIDE.U32 R22, R27, 0x8, R22 ;  /* 0x000000081b167825 */ /* 0x000fe200078e0016 */
[----:B------:R-:W-:-:S04]  /*3b00*/  MOV R27, UR7 ;  /* 0x00000007001b7c02 */ /* 0x000fc80008000f00 */
[----:B------:R1:W-:Y:S01]  /*3b10*/  STG.E.64 desc[UR10][R22.64], R32 ;  /* 0x0000002016007986 */ /* 0x0003e2000c101b0a */
[----:B------:R-:W-:Y:S06]  /*3b20*/  MEMBAR.ALL.GPU ;  /* 0x0000000000007992 */ /* 0x000fec000000a000 */
[----:B------:R-:W-:-:S00]  /*3b30*/  ERRBAR ;  /* 0x00000000000079ab */ /* 0x000fc00000000000 */
[----:B------:R-:W-:Y:S06]  /*3b40*/  CGAERRBAR ;  /* 0x00000000000075ab */ /* 0x000fec0000000000 */
[----:B------:R1:W-:Y:S01]  /*3b50*/  REDG.E.ADD.S32.STRONG.GPU desc[UR10][R20.64], R27 ;  /* 0x0000001b1400798e */ /* 0x0003e2000c10e38a */
[----:B------:R-:W-:Y:S05]  /*3b60*/  @!P1 BRA `(.L_x_3889) ;  /* 0x0000000000149947 */ /* 0x000fea0003800000 */
.L_x_3890:
[----:B-1----:R-:W2:Y:S04]  /*3b70*/  LDG.E.STRONG.GPU R22, desc[UR10][R20.64] ;  /* 0x0000000a14167981 */ /* 0x002ea8000c1ef900 */
[----:B--2---:R-:W-:Y:S01]  /*3b80*/  CCTL.IVALL ;  /* 0x00000000ff00798f */ /* 0x004fe20002000000 */
[----:B------:R-:W-:Y:S05]  /*3b90*/  YIELD ;  /* 0x0000000000007946 */ /* 0x000fea0003800000 */
[----:B------:R-:W-:-:S13]  /*3ba0*/  ISETP.NE.AND P1, PT, R22, R25, PT ;  /* 0x000000191600720c */ /* 0x000fda0003f25270 */
[----:B------:R-:W-:Y:S05]  /*3bb0*/  @P1 BRA `(.L_x_3890) ;  /* 0xfffffffc00ec1947 */ /* 0x000fea000383ffff */
.L_x_3889:
        /* <DEDUP_REMOVED lines=11> */
.L_x_3892:
[C---:B------:R-:W-:Y:S02]  /*3c70*/  ISETP.EQ.OR P1, PT, R29.reuse, UR9, P3 ;  /* 0x000000091d007c0c */ /* 0x040fe40009f22670 */
[C---:B------:R-:W-:Y:S02]  /*3c80*/  IADD3 R26, R29.reuse, 0x1, RZ ;  /* 0x000000011d1a7810 */ /* 0x040fe40007ffe0ff */
[----:B------:R-:W-:Y:S02]  /*3c90*/  IADD3 R24, R29, 0x2, RZ ;  /* 0x000000021d187810 */ /* 0x000fe40007ffe0ff */
[----:B------:R-:W-:Y:S02]  /*3ca0*/  ISETP.EQ.OR P2, PT, R26, UR9, P3 ;  /* 0x000000091a007c0c */ /* 0x000fe40009f42670 */
[----:B------:R-:W-:Y:S02]  /*3cb0*/  MOV R23, UR4 ;  /* 0x0000000400177c02 */ /* 0x000fe40008000f00 */
[----:B------:R-:W-:-:S03]  /*3cc0*/  ISETP.EQ.OR P4, PT, R24, UR9, P3 ;  /* 0x0000000918007c0c */ /* 0x000fc60009f82670 */
[----:B------:R-:W1:Y:S01]  /*3cd0*/  @!P1 LDC R22, c[0x0][0x10] ;  /* 0x00000400ff169b82 */ /* 0x000e620000000800 */
[----:B------:R-:W2:Y:S01]  /*3ce0*/  @!P1 S2R R27, SR_CTAID.Y ;  /* 0x00000000001b9919 */ /* 0x000ea20000002600 */
[----:B------:R-:W-:-:S04]  /*3cf0*/  @!P1 LOP3.LUT R23, R23, 0x1, RZ, 0xc0, !PT ;  /* 0x0000000117179812 */ /* 0x000fc800078ec0ff */
[----:B------:R-:W3:Y:S02]  /*3d00*/  @!P2 S2R R93, SR_CTAID.Y ;  /* 0x00000000005da919 */ /* 0x000ee40000002600 */
[----:B------:R-:W4:Y:S02]  /*3d10*/  @!P1 LDC.64 R20, c[0x0][0x248] ;  /* 0x00009200ff149b82 */ /* 0x000f240000000a00 */
[----:B------:R-:W5:Y:S06]  /*3d20*/  @!P4 S2R R31, SR_CTAID.Y ;  /* 0x00000000001fc919 */ /* 0x000f6c0000002600 */
[----:B0-----:R-:W3:Y:S01]  /*3d30*/  @!P2 LDC R25, c[0x0][0x10] ;  /* 0x00000400ff19ab82 */ /* 0x001ee20000000800 */
[----:B-1----:R-:W-:-:S07]  /*3d40*/  @!P1 IMAD R23, R23, R22, RZ ;  /* 0x0000001617179224 */ /* 0x002fce00078e02ff */
[----:B------:R-:W5:Y:S01]  /*3d50*/  @!P4 LDC R35, c[0x0][0x10] ;  /* 0x00000400ff23cb82 */ /* 0x000f620000000800 */
[----:B------:R-:W-:-:S05]  /*3d60*/  @!P1 IMAD R23, R23, R28, RZ ;  /* 0x0000001c17179224 */ /* 0x000fca00078e02ff */
[----:B------:R-:W-:Y:S01]  /*3d70*/  @!P1 SHF.L.U32 R23, R23, 0x1, RZ ;  /* 0x0000000117179819 */ /* 0x000fe200000006ff */
[----:B--2---:R-:W-:-:S04]  /*3d80*/  @!P1 IMAD R27, R22, R29, R27 ;  /* 0x0000001d161b9224 */ /* 0x004fc800078e021b */
[----:B----4-:R-:W-:Y:S02]  /*3d90*/  @!P1 IMAD.WIDE R20, R23, 0x4, R20 ;  /* 0x0000000417149825 */ /* 0x010fe400078e0214 */
[----:B------:R-:W0:Y:S02]  /*3da0*/  @!P2 LDC.64 R22, c[0x0][0x248] ;  /* 0x00009200ff16ab82 */ /* 0x000e240000000a00 */
[----:B---3--:R-:W-:Y:S01]  /*3db0*/  @!P2 IMAD R93, R26, R25, R93 ;  /* 0x000000191a5da224 */ /* 0x008fe200078e025d */
[----:B------:R-:W-:Y:S01]  /*3dc0*/  MOV R26, UR4 ;  /* 0x00000004001a7c02 */ /* 0x000fe20008000f00 */
[----:B------:R-:W-:Y:S01]  /*3dd0*/  @!P1 IMAD.WIDE.U32 R20, R27, 0x8, R20 ;  /* 0x000000081b149825 */ /* 0x000fe200078e0014 */
[----:B------:R-:W-:Y:S02]  /*3de0*/  IADD3 R27, R29, 0x3, RZ ;  /* 0x000000031d1b7810 */ /* 0x000fe40007ffe0ff */
[----:B------:R-:W-:Y:S01]  /*3df0*/  @!P2 LOP3.LUT R26, R26, 0x1, RZ, 0xc0, !PT ;  /* 0x000000011a1aa812 */ /* 0x000fe200078ec0ff */
[----:B-----5:R-:W-:Y:S01]  /*3e00*/  @!P4 IMAD R31, R24, R35, R31 ;  /* 0x00000023181fc224 */ /* 0x020fe200078e021f */
[----:B------:R-:W-:Y:S01]  /*3e10*/  ISETP.EQ.OR P5, PT, R27, UR9, P3 ;  /* 0x000000091b007c0c */ /* 0x000fe20009fa2670 */
[----:B------:R-:W2:Y:S02]  /*3e20*/  @!P1 LDG.E.64 R20, desc[UR10][R20.64] ;  /* 0x0000000a14149981 */ /* 0x000ea4000c1e1b00 */
[----:B------:R-:W-:Y:S01]  /*3e30*/  @!P2 IMAD R25, R26, R25, RZ ;  /* 0x000000191a19a224 */ /* 0x000fe200078e02ff */
[----:B------:R-:W-:-:S03]  /*3e40*/  MOV R26, UR4 ;  /* 0x00000004001a7c02 */ /* 0x000fc60008000f00 */
[----:B------:R-:W-:Y:S01]  /*3e50*/  @!P2 IMAD R25, R25, R28, RZ ;  /* 0x0000001c1919a224 */ /* 0x000fe200078e02ff */
[----:B------:R-:W-:-:S04]  /*3e60*/  @!P4 LOP3.LUT R26, R26, 0x1, RZ, 0xc0, !PT ;  /* 0x000000011a1ac812 */ /* 0x000fc800078ec0ff */
[----:B------:R-:W-:Y:S01]  /*3e70*/  @!P2 SHF.L.U32 R25, R25, 0x1, RZ ;  /* 0x000000011919a819 */ /* 0x000fe200000006ff */
[----:B------:R-:W-:Y:S02]  /*3e80*/  @!P4 IMAD R35, R26, R35, RZ ;  /* 0x000000231a23c224 */ /* 0x000fe400078e02ff */
[----:B------:R-:W1:Y:S02]  /*3e90*/  @!P5 S2R R26, SR_CTAID.Y ;  /* 0x00000000001ad919 */ /* 0x000e640000002600 */
[----:B0-----:R-:W-:Y:S02]  /*3ea0*/  @!P2 IMAD.WIDE R22, R25, 0x4, R22 ;  /* 0x000000041916a825 */ /* 0x001fe400078e0216 */
[----:B------:R-:W0:Y:S02]  /*3eb0*/  @!P4 LDC.64 R24, c[0x0][0x248] ;  /* 0x00009200ff18cb82 */ /* 0x000e240000000a00 */
[----:B------:R-:W-:Y:S02]  /*3ec0*/  @!P4 IMAD R35, R35, R28, RZ ;  /* 0x0000001c2323c224 */ /* 0x000fe400078e02ff */
[----:B------:R-:W-:-:S03]  /*3ed0*/  @!P2 IMAD.WIDE.U32 R22, R93, 0x8, R22 ;  /* 0x000000085d16a825 */ /* 0x000fc600078e0016 */
[----:B------:R-:W-:-:S03]  /*3ee0*/  @!P4 SHF.L.U32 R35, R35, 0x1, RZ ;  /* 0x000000012323c819 */ /* 0x000fc600000006ff */
[----:B------:R-:W3:Y:S02]  /*3ef0*/  @!P2 LDG.E.64 R22, desc[UR10][R22.64] ;  /* 0x0000000a1616a981 */ /* 0x000ee4000c1e1b00 */
[----:B0-----:R-:W-:Y:S02]  /*3f00*/  @!P4 IMAD.WIDE R24, R35, 0x4, R24 ;  /* 0x000000042318c825 */ /* 0x001fe400078e0218 */
[----:B------:R-:W1:Y:S02]  /*3f10*/  @!P5 LDC R35, c[0x0][0x10] ;  /* 0x00000400ff23db82 */ /* 0x000e640000000800 */
[----:B------:R-:W-:Y:S01]  /*3f20*/  @!P4 IMAD.WIDE.U32 R30, R31, 0x8, R24 ;  /* 0x000000081f1ec825 */ /* 0x000fe200078e0018 */
[----:B------:R-:W-:-:S04]  /*3f30*/  MOV R24, UR4 ;  /* 0x0000000400187c02 */ /* 0x000fc80008000f00 */
[----:B------:R-:W-:Y:S01]  /*3f40*/  @!P5 LOP3.LUT R24, R24, 0x1, RZ, 0xc0, !PT ;  /* 0x000000011818d812 */ /* 0x000fe200078ec0ff */
[----:B-1----:R-:W-:-:S04]  /*3f50*/  @!P5 IMAD R27, R27, R35, R26 ;  /* 0x000000231b1bd224 */ /* 0x002fc800078e021a */
[----:B------:R-:W-:Y:S02]  /*3f60*/  @!P5 IMAD R35, R24, R35, RZ ;  /* 0x000000231823d224 */ /* 0x000fe400078e02ff */
[----:B------:R-:W0:Y:S02]  /*3f70*/  @!P5 LDC.64 R24, c[0x0][0x248] ;  /* 0x00009200ff18db82 */ /* 0x000e240000000a00 */
[----:B------:R-:W-:-:S05]  /*3f80*/  @!P5 IMAD R35, R35, R28, RZ ;  /* 0x0000001c2323d224 */ /* 0x000fca00078e02ff */
[----:B------:R-:W-:-:S05]  /*3f90*/  @!P5 SHF.L.U32 R35, R35, 0x1, RZ ;  /* 0x000000012323d819 */ /* 0x000fca00000006ff */
[----:B0-----:R-:W-:-:S04]  /*3fa0*/  @!P5 IMAD.WIDE R24, R35, 0x4, R24 ;  /* 0x000000042318d825 */ /* 0x001fc800078e0218 */
[----:B------:R-:W-:Y:S02]  /*3fb0*/  @!P5 IMAD.WIDE.U32 R26, R27, 0x8, R24 ;  /* 0x000000081b1ad825 */ /* 0x000fe400078e0018 */
[----:B------:R-:W4:Y:S04]  /*3fc0*/  @!P4 LDG.E.64 R24, desc[UR10][R30.64] ;  /* 0x0000000a1e18c981 */ /* 0x000f28000c1e1b00 */
[----:B------:R-:W5:Y:S01]  /*3fd0*/  @!P5 LDG.E.64 R26, desc[UR10][R26.64] ;  /* 0x0000000a1a1ad981 */ /* 0x000f62000c1e1b00 */
[----:B------:R-:W-:Y:S02]  /*3fe0*/  IADD3 R34, R34, -0x4, RZ ;  /* 0xfffffffc22227810 */ /* 0x000fe40007ffe0ff */
[----:B------:R-:W-:Y:S01]  /*3ff0*/  IADD3 R29, R29, 0x4, RZ ;  /* 0x000000041d1d7810 */ /* 0x000fe20007ffe0ff */
[----:B--2---:R-:W-:Y:S01]  /*4000*/  @!P1 FADD.FTZ R32, R32, R20 ;  /* 0x0000001420209221 */ /* 0x004fe20000010000 */
[----:B------:R-:W-:Y:S01]  /*4010*/  @!P1 FADD.FTZ R33, R33, R21 ;  /* 0x0000001521219221 */ /* 0x000fe20000010000 */
[----:B------:R-:W-:-:S02]  /*4020*/  ISETP.NE.AND P1, PT, R34, RZ, PT ;  /* 0x000000ff2200720c */ /* 0x000fc40003f25270 */
[----:B---3--:R-:W-:Y:S01]  /*4030*/  @!P2 FADD.FTZ R32, R32, R22 ;  /* 0x000000162020a221 */ /* 0x008fe20000010000 */
[----:B------:R-:W-:-:S03]  /*4040*/  @!P2 FADD.FTZ R33, R33, R23 ;  /* 0x000000172121a221 */ /* 0x000fc60000010000 */
[----:B----4-:R-:W-:Y:S01]  /*4050*/  @!P4 FADD.FTZ R32, R32, R24 ;  /* 0x000000182020c221 */ /* 0x010fe20000010000 */
[----:B------:R-:W-:-:S03]  /*4060*/  @!P4 FADD.FTZ R33, R33, R25 ;  /* 0x000000192121c221 */ /* 0x000fc60000010000 */
[----:B-----5:R-:W-:Y:S01]  /*4070*/  @!P5 FADD.FTZ R32, R32, R26 ;  /* 0x0000001a2020d221 */ /* 0x020fe20000010000 */
[----:B------:R-:W-:Y:S02]  /*4080*/  @!P5 FADD.FTZ R33, R33, R27 ;  /* 0x0000001b2121d221 */ /* 0x000fe40000010000 */
[----:B------:R-:W-:Y:S05]  /*4090*/  @P1 BRA `(.L_x_3892) ;  /* 0xfffffff800f41947 */ /* 0x000fea000383ffff */
.L_x_3891:
[----:B------:R-:W-:-:S13]  /*40a0*/  LOP3.LUT P1, R24, R28, 0x3, RZ, 0xc0, !PT ;  /* 0x000000031c187812 */ /* 0x000fda000782c0ff */
[----:B------:R-:W-:Y:S05]  /*40b0*/  @!P1 BRA `(.L_x_3888) ;  /* 0x0000000000d09947 */ /* 0x000fea0003800000 */
[----:B------:R-:W-:Y:S01]  /*40c0*/  ISETP.EQ.OR P1, PT, R29, UR9, P3 ;  /* 0x000000091d007c0c */ /* 0x000fe20009f22670 */
[----:B------:R-:W-:Y:S01]  /*40d0*/  BSSY B0, `(.L_x_3893) ;  /* 0x0000010000007945 */ /* 0x000fe20003800000 */
[----:B------:R-:W-:-:S11]  /*40e0*/  ISETP.NE.AND P2, PT, R24, 0x1, PT ;  /* 0x000000011800780c */ /* 0x000fd60003f45270 */
[----:B------:R-:W-:Y:S05]  /*40f0*/  @P1 BRA `(.L_x_3894) ;  /* 0x0000000000341947 */ /* 0x000fea0003800000 */
[----:B------:R-:W1:Y:S01]  /*4100*/  S2R R26, SR_CTAID.Y ;  /* 0x00000000001a7919 */ /* 0x000e620000002600 */
[----:B------:R-:W2:Y:S01]  /*4110*/  LDC.64 R20, c[0x0][0x248] ;  /* 0x00009200ff147b82 */ /* 0x000ea20000000a00 */
[----:B------:R-:W-:Y:S01]  /*4120*/  ULOP3.LUT UR7, UR4, 0x1, URZ, 0xc0, !UPT ;  /* 0x0000000104077892 */ /* 0x000fe2000f8ec03f */
[----:B------:R-:W-:-:S03]  /*4130*/  ULDC UR8, c[0x0][0x10] ;  /* 0x0000040000087ab9 */ /* 0x000fc60000000800 */
[----:B------:R-:W-:-:S06]  /*4140*/  UIMAD UR7, UR7, UR8, URZ ;  /* 0x00000008070772a4 */ /* 0x000fcc000f8e023f */
[----:B------:R-:W-:-:S05]  /*4150*/  IMAD R22, R28, UR7, RZ ;  /* 0x000000071c167c24 */ /* 0x000fca000f8e02ff */
[----:B------:R-:W-:-:S05]  /*4160*/  SHF.L.U32 R23, R22, 0x1, RZ ;  /* 0x0000000116177819 */ /* 0x000fca00000006ff */
[----:B--2---:R-:W-:-:S04]  /*4170*/  IMAD.WIDE R20, R23, 0x4, R20 ;  /* 0x0000000417147825 */ /* 0x004fc800078e0214 */
[----:B-1----:R-:W-:-:S04]  /*4180*/  IMAD R23, R29, UR8, R26 ;  /* 0x000000081d177c24 */ /* 0x002fc8000f8e021a */
[----:B------:R-:W-:-:S06]  /*4190*/  IMAD.WIDE.U32 R20, R23, 0x8, R20 ;  /* 0x0000000817147825 */ /* 0x000fcc00078e0014 */
[----:B------:R-:W0:Y:S02]  /*41a0*/  LDG.E.64 R20, desc[UR10][R20.64] ;  /* 0x0000000a14147981 */ /* 0x000e24000c1e1b00 */
[----:B0-----:R-:W-:Y:S01]  /*41b0*/  FADD.FTZ R32, R32, R20 ;  /* 0x0000001420207221 */ /* 0x001fe20000010000 */
[----:B------:R-:W-:-:S07]  /*41c0*/  FADD.FTZ R33, R33, R21 ;  /* 0x0000001521217221 */ /* 0x000fce0000010000 */
.L_x_3894:
[----:B------:R-:W-:Y:S05]  /*41d0*/  BSYNC B0 ;  /* 0x0000000000007941 */ /* 0x000fea0003800000 */
.L_x_3893:
[----:B------:R-:W-:Y:S05]  /*41e0*/  @!P2 BRA `(.L_x_3888) ;  /* 0x000000000084a947 */ /* 0x000fea0003800000 */
[C---:B------:R-:W-:Y:S02]  /*41f0*/  IADD3 R20, R29.reuse, 0x1, RZ ;  /* 0x000000011d147810 */ /* 0x040fe40007ffe0ff */
[----:B------:R-:W-:Y:S02]  /*4200*/  IADD3 R29, R29, 0x2, RZ ;  /* 0x000000021d1d7810 */ /* 0x000fe40007ffe0ff */
[----:B------:R-:W-:Y:S02]  /*4210*/  ISETP.EQ.OR P2, PT, R20, UR9, P3 ;  /* 0x0000000914007c0c */ /* 0x000fe40009f42670 */
[----:B------:R-:W-:Y:S02]  /*4220*/  ISETP.EQ.OR P1, PT, R29, UR9, P3 ;  /* 0x000000091d007c0c */ /* 0x000fe40009f22670 */
[----:B------:R-:W-:Y:S02]  /*4230*/  MOV R22, UR4 ;  /* 0x0000000400167c02 */ /* 0x000fe40008000f00 */
[----:B------:R-:W-:-:S02]  /*4240*/  ISETP.EQ.OR P1, PT, R24, 0x2, P1 ;  /* 0x000000021800780c */ /* 0x000fc40000f22670 */
[----:B------:R-:W-:-:S05]  /*4250*/  MOV R31, UR4 ;  /* 0x00000004001f7c02 */ /* 0x000fca0008000f00 */
[----:B------:R-:W1:Y:S01]  /*4260*/  @!P2 S2R R27, SR_CTAID.Y ;  /* 0x00000000001ba919 */ /* 0x000e620000002600 */
[----:B0-----:R-:W1:Y:S01]  /*4270*/  @!P2 LDC R25, c[0x0][0x10] ;  /* 0x00000400ff19ab82 */ /* 0x001e620000000800 */
[----:B------:R-:W-:-:S04]  /*4280*/  @!P2 LOP3.LUT R22, R22, 0x1, RZ, 0xc0, !PT ;  /* 0x000000011616a812 */ /* 0x000fc800078ec0ff */
[----:B------:R-:W0:Y:S01]  /*4290*/  @!P1 S2R R26, SR_CTAID.Y ;  /* 0x00000000001a9919 */ /* 0x000e220000002600 */
[----:B------:R-:W-:Y:S02]  /*42a0*/  @!P1 LOP3.LUT R31, R31, 0x1, RZ, 0xc0, !PT ;  /* 0x000000011f1f9812 */ /* 0x000fe400078ec0ff */
[----:B------:R-:W2:Y:S01]  /*42b0*/  @!P1 LDC R30, c[0x0][0x10] ;  /* 0x00000400ff1e9b82 */ /* 0x000ea20000000800 */
[-C--:B-1----:R-:W-:Y:S02]  /*42c0*/  @!P2 IMAD R27, R20, R25.reuse, R27 ;  /* 0x00000019141ba224 */ /* 0x082fe400078e021b */
[----:B------:R-:W-:-:S05]  /*42d0*/  @!P2 IMAD R25, R22, R25, RZ ;  /* 0x000000191619a224 */ /* 0x000fca00078e02ff */
[----:B------:R-:W1:Y:S01]  /*42e0*/  @!P1 LDC.64 R20, c[0x0][0x248] ;  /* 0x00009200ff149b82 */ /* 0x000e620000000a00 */
[----:B--2---:R-:W-:Y:S02]  /*42f0*/  @!P1 IMAD R31, R31, R30, RZ ;  /* 0x0000001e1f1f9224 */ /* 0x004fe400078e02ff */
[-C--:B------:R-:W-:Y:S02]  /*4300*/  @!P2 IMAD R25, R25, R28.reuse, RZ ;  /* 0x0000001c1919a224 */ /* 0x080fe400078e02ff */
[----:B------:R-:W-:Y:S02]  /*4310*/  @!P1 IMAD R31, R31, R28, RZ ;  /* 0x0000001c1f1f9224 */ /* 0x000fe400078e02ff */
[----:B0-----:R-:W-:Y:S01]  /*4320*/  @!P1 IMAD R29, R29, R30, R26 ;  /* 0x0000001e1d1d9224 */ /* 0x001fe200078e021a */
[----:B------:R-:W0:Y:S01]  /*4330*/  @!P2 LDC.64 R22, c[0x0][0x248] ;  /* 0x00009200ff16ab82 */ /* 0x000e220000000a00 */
[----:B------:R-:W-:-:S05]  /*4340*/  @!P2 SHF.L.U32 R25, R25, 0x1, RZ ;  /* 0x000000011919a819 */ /* 0x000fca00000006ff */
        /* <DEDUP_REMOVED lines=11> */
.L_x_3888:
[----:B------:R-:W-:Y:S01]  /*4400*/  ULDC.64 UR14, c[0x0][0x218] ;  /* 0x00008600000e7ab9 */ /* 0x000fe20000000a00 */
[----:B------:R-:W-:Y:S01]  /*4410*/  LOP3.LUT P1, RZ, R0, UR9, RZ, 0xfc, !PT ;  /* 0x0000000900ff7c12 */ /* 0x000fe2000f82fcff */
[----:B------:R-:W2:Y:S01]  /*4420*/  S2UR UR8, SR_CgaCtaId ;  /* 0x00000000000879c3 */ /* 0x000ea20000008800 */
[----:B------:R-:W-:Y:S01]  /*4430*/  ISETP.EQ.U32.AND P2, PT, RZ, UR14, PT ;  /* 0x0000000eff007c0c */ /* 0x000fe2000bf42070 */
[----:B------:R-:W-:Y:S01]  /*4440*/  UMOV UR7, 0x400 ;  /* 0x0000040000077882 */ /* 0x000fe20000000000 */
[----:B0-----:R-:W-:Y:S02]  /*4450*/  MOV R25, UR6 ;  /* 0x0000000600197c02 */ /* 0x001fe40008000f00 */
[----:B------:R-:W-:Y:S02]  /*4460*/  ISETP.EQ.OR.EX P1, PT, RZ, UR15, P1, P2 ;  /* 0x0000000fff007c0c */ /* 0x000fe40008f22720 */
[----:B------:R-:W-:Y:S01]  /*4470*/  IADD3 R39, R4, R39, RZ ;  /* 0x0000002704277210 */ /* 0x000fe20007ffe0ff */
[----:B-1----:R-:W0:Y:S08]  /*4480*/  LDC.64 R22, c[0x0][0x228] ;  /* 0x00008a00ff167b82 */ /* 0x002e300000000a00 */
[----:B------:R-:W1:Y:S08]  /*4490*/  LDC.64 R20, c[0x0][0x230] ;  /* 0x00008c00ff147b82 */ /* 0x000e700000000a00 */
        /* <DEDUP_REMOVED lines=11> */
[----:B------:R-:W2:Y:S04]  /*4550*/  LDG.E.64 R20, desc[UR10][R30.64] ;  /* 0x0000000a1e147981 */ /* 0x000ea8000c1e1b00 */
[----:B------:R-:W2:Y:S01]  /*4560*/  LDG.E.64 R22, desc[UR10][R22.64] ;  /* 0x0000000a16167981 */ /* 0x000ea2000c1e1b00 */
[----:B------:R-:W-:Y:S01]  /*4570*/  ISETP.NE.AND P5, PT, RZ, UR12, PT ;  /* 0x0000000cff007c0c */ /* 0x000fe2000bfa5270 */
[----:B0-----:R-:W-:-:S02]  /*4580*/  HADD2.F32 R26, -RZ, R64.H1_H1 ;  /* 0x30000040ff1a7230 */ /* 0x001fc40000004100 */
[----:B------:R-:W0:Y:S01]  /*4590*/  LDS.64 R24, [UR7+0xb0] ;  /* 0x0000b007ff187984 */ /* 0x000e220008000a00 */
[--C-:B------:R-:W-:Y:S02]  /*45a0*/  HADD2.F32 R28, -RZ, R36.reuse.H0_H0 ;  /* 0x20000024ff1c7230 */ /* 0x100fe40000004100 */
[----:B------:R-:W-:Y:S02]  /*45b0*/  HADD2.F32 R36, -RZ, R36.H1_H1 ;  /* 0x30000024ff247230 */ /* 0x000fe40000004100 */
[----:B0-----:R-:W-:-:S05]  /*45c0*/  FMUL.FTZ R24, R24, UR8 ;  /* 0x0000000818187c20 */ /* 0x001fca0008410000 */
[----:B------:R-:W-:-:S13]  /*45d0*/  R2UR UR7, R24 ;  /* 0x00000000180772ca */ /* 0x000fda00000e0000 */
[----:B------:R-:W-:Y:S01]  /*45e0*/  MOV R24, UR7 ;  /* 0x0000000700187c02 */ /* 0x000fe20008000f00 */
[----:B------:R-:W-:-:S04]  /*45f0*/  FADD.FTZ R26, R26, -UR7 ;  /* 0x800000071a1a7e21 */ /* 0x000fc80008010000 */
[----:B------:R-:W-:-:S04]  /*4600*/  FMUL.FTZ R24, R24, UR7 ;  /* 0x0000000718187c20 */ /* 0x000fc80008410000 */
[----:B------:R-:W-:Y:S01]  /*4610*/  FFMA.FTZ R24, R25, UR8, -R24 ;  /* 0x0000000819187c23 */ /* 0x000fe20008010818 */
[----:B------:R-:W-:-:S04]  /*4620*/  HADD2.F32 R25, -RZ, R64.H0_H0 ;  /* 0x20000040ff197230 */ /* 0x000fc80000004100 */
[----:B------:R-:W-:Y:S01]  /*4630*/  FSETP.GTU.FTZ.AND P1, PT, R24, RZ, PT ;  /* 0x000000ff1800720b */ /* 0x000fe20003f3c000 */
[----:B------:R-:W-:-:S12]  /*4640*/  FADD.FTZ R25, R25, -UR7 ;  /* 0x8000000719197e21 */ /* 0x000fd80008010000 */
[----:B------:R-:W-:Y:S01]  /*4650*/  VOTEU.ANY UP0, P1 ;  /* 0x00000000003f7886 */ /* 0x000fe20000800100 */
[----:B------:R-:W-:-:S04]  /*4660*/  PLOP3.LUT P1, PT, PT, PT, UP0, 0x80, 0x0 ;  /* 0x000000000000781c */ /* 0x000fc80003f2f008 */
[----:B------:R-:W-:-:S09]  /*4670*/  @UP0 ULDC UR8, c[0x0][0x238] ;  /* 0x00008e0000080ab9 */ /* 0x000fd20000000800 */
[----:B------:R-:W-:Y:S01]  /*4680*/  @P1 FADD.FTZ R24, R24, UR8 ;  /* 0x0000000818181e21 */ /* 0x000fe20008010000 */
[----:B------:R-:W-:-:S05]  /*4690*/  UMOV UR8, 0x3f800000 ;  /* 0x3f80000000087882 */ /* 0x000fca0000000000 */
[----:B------:R-:W0:Y:S02]  /*46a0*/  @P1 MUFU.RSQ R24, R24 ;  /* 0x0000001800181308 */ /* 0x000e240000001400 */
[----:B0-----:R-:W-:-:S13]  /*46b0*/  @P1 R2UR UR13, R24 ;  /* 0x00000000180d12ca */ /* 0x001fda00000e0000 */
[----:B------:R-:W-:Y:S02]  /*46c0*/  @UP0 UMOV UR8, UR13 ;  /* 0x0000000d00080c82 */ /* 0x000fe40008000000 */
[----:B------:R-:W-:Y:S01]  /*46d0*/  FMUL.FTZ R25, R25, UR8 ;  /* 0x0000000819197c20 */ /* 0x000fe20008410000 */
[----:B------:R-:W-:-:S03]  /*46e0*/  FMUL.FTZ R26, R26, UR8 ;  /* 0x000000081a1a7c20 */ /* 0x000fc60008410000 */
        /* <DEDUP_REMOVED lines=13> */
.L_x_3895:
        /* <DEDUP_REMOVED lines=14> */
.L_x_3897:
[----:B------:R-:W-:Y:S05]  /*48a0*/  BSYNC B0 ;  /* 0x0000000000007941 */ /* 0x000fea0003800000 */
.L_x_3896:
[----:B------:R-:W-:Y:S01]  /*48b0*/  ULDC.64 UR14, c[0x0][0x278] ;  /* 0x00009e00000e7ab9 */ /* 0x000fe20000000a00 */
[----:B------:R-:W-:Y:S01]  /*48c0*/  FADD.FTZ R28, R28, -UR7 ;  /* 0x800000071c1c7e21 */ /* 0x000fe20008010000 */
[----:B------:R-:W-:Y:S01]  /*48d0*/  ISETP.GE.U32.AND P1, PT, R6, UR14, PT ;  /* 0x0000000e06007c0c */ /* 0x000fe2000bf26070 */
[----:B------:R-:W-:Y:S01]  /*48e0*/  FADD.FTZ R36, R36, -UR7 ;  /* 0x8000000724247e21 */ /* 0x000fe20008010000 */
[----:B------:R-:W-:Y:S01]  /*48f0*/  ISETP.GE.U32.AND P2, PT, R7, UR14, PT ;  /* 0x0000000e07007c0c */ /* 0x000fe2000bf46070 */
[--C-:B------:R-:W-:Y:S01]  /*4900*/  HADD2.F32 R24, -RZ, R38.reuse.H0_H0 ;  /* 0x20000026ff187230 */ /* 0x100fe20000004100 */
[----:B------:R-:W-:Y:S01]  /*4910*/  ISETP.GE.U32.AND P3, PT, R8, UR14, PT ;  /* 0x0000000e08007c0c */ /* 0x000fe2000bf66070 */
[----:B------:R-:W-:Y:S01]  /*4920*/  HADD2.F32 R30, -RZ, R38.H1_H1 ;  /* 0x30000026ff1e7230 */ /* 0x000fe20000004100 */
[----:B------:R-:W-:Y:S01]  /*4930*/  ISETP.GE.AND.EX P1, PT, R19, UR15, PT, P1 ;  /* 0x0000000f13007c0c */ /* 0x000fe2000bf26310 */
[----:B------:R-:W-:Y:S01]  /*4940*/  FMUL.FTZ R31, R28, UR8 ;  /* 0x000000081c1f7c20 */ /* 0x000fe20008410000 */
[----:B------:R-:W-:Y:S01]  /*4950*/  ISETP.GE.AND.EX P2, PT, R37, UR15, PT, P2 ;  /* 0x0000000f25007c0c */ /* 0x000fe2000bf46320 */
[----:B------:R-:W-:Y:S01]  /*4960*/  FMUL.FTZ R36, R36, UR8 ;  /* 0x0000000824247c20 */ /* 0x000fe20008410000 */
[----:B------:R-:W-:Y:S01]  /*4970*/  ISETP.GE.AND.EX P3, PT, R41, UR15, PT, P3 ;  /* 0x0000000f29007c0c */ /* 0x000fe2000bf66330 */
[--C-:B0-----:R-:W-:Y:S01]  /*4980*/  HADD2.F32 R29, -RZ, R40.reuse.H0_H0 ;  /* 0x20000028ff1d7230 */ /* 0x101fe20000004100 */
[C---:B------:R-:W-:Y:S01]  /*4990*/  ISETP.GT.U32.OR P1, PT, R0.reuse, 0x22f, P1 ;  /* 0x0000022f0000780c */ /* 0x040fe20000f24470 */
[----:B------:R-:W-:Y:S01]  /*49a0*/  HADD2.F32 R40, -RZ, R40.H1_H1 ;  /* 0x30000028ff287230 */ /* 0x000fe20000004100 */
[----:B------:R-:W-:Y:S01]  /*49b0*/  ISETP.GT.U32.OR P2, PT, R0, 0x22f, P2 ;  /* 0x0000022f0000780c */ /* 0x000fe20001744470 */
[----:B------:R-:W-:Y:S01]  /*49c0*/  FADD.FTZ R28, R24, -UR7 ;  /* 0x80000007181c7e21 */ /* 0x000fe20008010000 */
[----:B------:R-:W-:Y:S01]  /*49d0*/  ISETP.GT.U32.OR P3, PT, R0, 0x22f, P3 ;  /* 0x0000022f0000780c */ /* 0x000fe20001f64470 */
[----:B------:R-:W-:Y:S01]  /*49e0*/  FADD.FTZ R30, R30, -UR7 ;  /* 0x800000071e1e7e21 */ /* 0x000fe20008010000 */
[----:B------:R-:W-:Y:S01]  /*49f0*/  FFMA.FTZ R31, R20, R31, R22 ;  /* 0x0000001f141f7223 */ /* 0x000fe20000010016 */
        /* <DEDUP_REMOVED lines=12> */
.L_x_3898:
        /* <DEDUP_REMOVED lines=14> */
.L_x_3900:
[----:B------:R-:W-:Y:S05]  /*4ba0*/  BSYNC B0 ;  /* 0x0000000000007941 */ /* 0x000fea0003800000 */
.L_x_3899:
        /* <DEDUP_REMOVED lines=17> */
.L_x_3901:
[----:B------:R-:W-:Y:S04]  /*4cc0*/  BSSY B0, `(.L_x_3902) ;  /* 0x000000e000007945 */ /* 0x000fe80003800000 */
[----:B------:R-:W-:Y:S05]  /*4cd0*/  @P2 BRA `(.L_x_3903) ;  /* 0x0000000000302947 */ /* 0x000fea0003800000 */
[----:B------:R-:W-:Y:S01]  /*4ce0*/  ULDC.64 UR16, c[0x0][0x270] ;  /* 0x00009c0000107ab9 */ /* 0x000fe20000000a00 */
[----:B------:R-:W-:Y:S01]  /*4cf0*/  MOV R24, R86 ;  /* 0x0000005600187202 */ /* 0x000fe20000000f00 */
[----:B0-----:R-:W-:Y:S01]  /*4d00*/  IMAD R26, R37, UR16, RZ ;  /* 0x00000010251a7c24 */ /* 0x001fe2000f8e02ff */
        /* <DEDUP_REMOVED lines=9> */
.L_x_3903:
[----:B------:R-:W-:Y:S05]  /*4da0*/  BSYNC B0 ;  /* 0x0000000000007941 */ /* 0x000fea0003800000 */
.L_x_3902:
[----:B------:R-:W-:Y:S01]  /*4db0*/  FMUL.FTZ R29, R29, UR8 ;  /* 0x000000081d1d7c20 */ /* 0x000fe20008410000 */
[----:B------:R-:W-:Y:S01]  /*4dc0*/  FMUL.FTZ R40, R40, UR8 ;  /* 0x0000000828287c20 */ /* 0x000fe20008410000 */
[--C-:B-1----:R-:W-:Y:S02]  /*4dd0*/  HADD2.F32 R19, -RZ, R42.reuse.H0_H0 ;  /* 0x2000002aff137230 */ /* 0x102fe40000004100 */
[----:B------:R-:W-:Y:S01]  /*4de0*/  FFMA.FTZ R28, R20, R29, R22 ;  /* 0x0000001d141c7223 */ /* 0x000fe20000010016 */
[----:B------:R-:W-:Y:S02]  /*4df0*/  HADD2.F32 R42, -RZ, R42.H1_H1 ;  /* 0x3000002aff2a7230 */ /* 0x000fe40000004100 */
        /* <DEDUP_REMOVED lines=12> */
.L_x_3904:
        /* <DEDUP_REMOVED lines=14> */
.L_x_3906:
[----:B------:R-:W-:Y:S05]  /*4fa0*/  BSYNC B0 ;  /* 0x0000000000007941 */ /* 0x000fea0003800000 */
.L_x_3905:
[----:B------:R-:W-:Y:S01]  /*4fb0*/  ISETP.GE.U32.AND P1, PT, R9, UR14, PT ;  /* 0x0000000e09007c0c */ /* 0x000fe2000bf26070 */
[----:B------:R-:W-:Y:S01]  /*4fc0*/  FADD.FTZ R19, R19, -UR7 ;  /* 0x8000000713137e21 */ /* 0x000fe20008010000 */
[----:B------:R-:W-:Y:S01]  /*4fd0*/  ISETP.GE.U32.AND P2, PT, R10, UR14, PT ;  /* 0x0000000e0a007c0c */ /* 0x000fe2000bf46070 */
[----:B------:R-:W-:Y:S01]  /*4fe0*/  FADD.FTZ R42, R42, -UR7 ;  /* 0x800000072a2a7e21 */ /* 0x000fe20008010000 */
[----:B------:R-:W-:Y:S01]  /*4ff0*/  ISETP.GE.U32.AND P3, PT, R11, UR14, PT ;  /* 0x0000000e0b007c0c */ /* 0x000fe2000bf66070 */
[--C-:B-1----:R-:W-:Y:S01]  /*5000*/  HADD2.F32 R29, -RZ, R44.reuse.H0_H0 ;  /* 0x2000002cff1d7230 */ /* 0x102fe20000004100 */
[----:B------:R-:W-:Y:S01]  /*5010*/  ISETP.GE.AND.EX P1, PT, R43, UR15, PT, P1 ;  /* 0x0000000f2b007c0c */ /* 0x000fe2000bf26310 */
[----:B------:R-:W-:Y:S01]  /*5020*/  HADD2.F32 R44, -RZ, R44.H1_H1 ;  /* 0x3000002cff2c7230 */ /* 0x000fe20000004100 */
[----:B------:R-:W-:Y:S01]  /*5030*/  ISETP.GE.AND.EX P2, PT, R45, UR15, PT, P2 ;  /* 0x0000000f2d007c0c */ /* 0x000fe2000bf46320 */
[----:B------:R-:W-:Y:S01]  /*5040*/  FMUL.FTZ R25, R19, UR8 ;  /* 0x0000000813197c20 */ /* 0x000fe20008410000 */
[----:B------:R-:W-:Y:S01]  /*5050*/  ISETP.GE.AND.EX P3, PT, R47, UR15, PT, P3 ;  /* 0x0000000f2f007c0c */ /* 0x000fe2000bf66330 */
[----:B------:R-:W-:Y:S01]  /*5060*/  FMUL.FTZ R42, R42, UR8 ;  /* 0x000000082a2a7c20 */ /* 0x000fe20008410000 */
[--C-:B------:R-:W-:Y:S01]  /*5070*/  HADD2.F32 R28, -RZ, R46.reuse.H0_H0 ;  /* 0x2000002eff1c7230 */ /* 0x100fe20000004100 */
[C---:B------:R-:W-:Y:S01]  /*5080*/  ISETP.GT.U32.OR P1, PT, R0.reuse, 0x22f, P1 ;  /* 0x0000022f0000780c */ /* 0x040fe20000f24470 */
[----:B------:R-:W-:Y:S01]  /*5090*/  HADD2.F32 R46, -RZ, R46.H1_H1 ;  /* 0x3000002eff2e7230 */ /* 0x000fe20000004100 */
[C---:B------:R-:W-:Y:S01]  /*50a0*/  ISETP.GT.U32.OR P2, PT, R0.reuse, 0x22f, P2 ;  /* 0x0000022f0000780c */ /* 0x040fe20001744470 */
[----:B------:R-:W-:Y:S01]  /*50b0*/  FADD.FTZ R29, R29, -UR7 ;  /* 0x800000071d1d7e21 */ /* 0x000fe20008010000 */
[----:B------:R-:W-:Y:S01]  /*50c0*/  ISETP.GT.U32.OR P3, PT, R0, 0x22f, P3 ;  /* 0x0000022f0000780c */ /* 0x000fe20001f64470 */
[----:B------:R-:W-:Y:S01]  /*50d0*/  FADD.FTZ R19, R44, -UR7 ;  /* 0x800000072c137e21 */ /* 0x000fe20008010000 */
[----:B------:R-:W-:Y:S01]  /*50e0*/  FFMA.FTZ R30, R20, R25, R22 ;  /* 0x00000019141e7223 */ /* 0x000fe20000010016 */
[----:B0-----:R-:W-:Y:S01]  /*50f0*/  FFMA.FTZ R31, R21, R42, R23 ;  /* 0x0000002a151f7223 */ /* 0x001fe20000010017 */
        /* <DEDUP_REMOVED lines=11> */
.L_x_3907:
        /* <DEDUP_REMOVED lines=14> */
.L_x_3909:
[----:B------:R-:W-:Y:S05]  /*5290*/  BSYNC B0 ;  /* 0x0000000000007941 */ /* 0x000fea0003800000 */
.L_x_3908:
        /* <DEDUP_REMOVED lines=17> */
.L_x_3910:
        /* <DEDUP_REMOVED lines=14> */
.L_x_3912:
[----:B------:R-:W-:Y:S05]  /*5490*/  BSYNC B0 ;  /* 0x0000000000007941 */ /* 0x000fea0003800000 */
.L_x_3911:
[----:B------:R-:W-:Y:S01]  /*54a0*/  FMUL.FTZ R19, R30, UR8 ;  /* 0x000000081e137c20 */ /* 0x000fe20008410000 */
[----:B------:R-:W-:Y:S01]  /*54b0*/  FMUL.FTZ R46, R46, UR8 ;  /* 0x000000082e2e7c20 */ /* 0x000fe20008410000 */
[--C-:B------:R-:W-:Y:S02]  /*54c0*/  HADD2.F32 R28, -RZ, R48.reuse.H0_H0 ;  /* 0x20000030ff1c7230 */ /* 0x100fe40000004100 */
[----:B------:R-:W-:Y:S02]  /*54d0*/  HADD2.F32 R48, -RZ, R48.H1_H1 ;  /* 0x30000030ff307230 */ /* 0x000fe40000004100 */
        /* <DEDUP_REMOVED lines=13> */
.L_x_3913:
        /* <DEDUP_REMOVED lines=14> */
.L_x_3915:
[----:B------:R-:W-:Y:S05]  /*5690*/  BSYNC B0 ;  /* 0x0000000000007941 */ /* 0x000fea0003800000 */
.L_x_3914:
[----:B------:R-:W-:Y:S01]  /*56a0*/  ISETP.GE.U32.AND P1, PT, R12, UR14, PT ;  /* 0x0000000e0c007c0c */ /* 0x000fe2000bf26070 */
[----:B------:R-:W-:Y:S01]  /*56b0*/  FADD.FTZ R28, R28, -UR7 ;  /* 0x800000071c1c7e21 */ /* 0x000fe20008010000 */
[----:B------:R-:W-:Y:S01]  /*56c0*/  ISETP.GE.U32.AND P2, PT, R13, UR14, PT ;  /* 0x0000000e0d007c0c */ /* 0x000fe2000bf46070 */
[----:B------:R-:W-:Y:S01]  /*56d0*/  FADD.FTZ R48, R48, -UR7 ;  /* 0x8000000730307e21 */ /* 0x000fe20008010000 */
[----:B------:R-:W-:Y:S01]  /*56e0*/  ISETP.GE.U32.AND P3, PT, R14, UR14, PT ;  /* 0x0000000e0e007c0c */ /* 0x000fe2000bf66070 */
[--C-:B0-----:R-:W-:Y:S01]  /*56f0*/  HADD2.F32 R31, -RZ, R50.reuse.H0_H0 ;  /* 0x20000032ff1f7230 */ /* 0x101fe20000004100 */
[----:B------:R-:W-:Y:S01]  /*5700*/  ISETP.GE.AND.EX P1, PT, R49, UR15, PT, P1 ;  /* 0x0000000f31007c0c */ /* 0x000fe2000bf26310 */
[----:B------:R-:W-:Y:S01]  /*5710*/  HADD2.F32 R32, -RZ, R50.H1_H1 ;  /* 0x30000032ff207230 */ /* 0x000fe20000004100 */
[----:B------:R-:W-:Y:S01]  /*5720*/  ISETP.GE.AND.EX P2, PT, R51, UR15, PT, P2 ;  /* 0x0000000f33007c0c */ /* 0x000fe2000bf46320 */
[----:B------:R-:W-:Y:S01]  /*5730*/  FMUL.FTZ R25, R28, UR8 ;  /* 0x000000081c197c20 */ /* 0x000fe20008410000 */
[----:B------:R-:W-:Y:S01]  /*5740*/  ISETP.GE.AND.EX P3, PT, R53, UR15, PT, P3 ;  /* 0x0000000f35007c0c */ /* 0x000fe2000bf66330 */
[----:B------:R-:W-:Y:S01]  /*5750*/  FMUL.FTZ R48, R48, UR8 ;  /* 0x0000000830307c20 */ /* 0x000fe20008410000 */
[--C-:B--2---:R-:W-:Y:S01]  /*5760*/  HADD2.F32 R19, -RZ, R52.reuse.H0_H0 ;  /* 0x20000034ff137230 */ /* 0x104fe20000004100 */
[C---:B------:R-:W-:Y:S01]  /*5770*/  ISETP.GT.U32.OR P1, PT, R0.reuse, 0x22f, P1 ;  /* 0x0000022f0000780c */ /* 0x040fe20000f24470 */
[----:B------:R-:W-:Y:S01]  /*5780*/  HADD2.F32 R52, -RZ, R52.H1_H1 ;  /* 0x30000034ff347230 */ /* 0x000fe20000004100 */
[C---:B------:R-:W-:Y:S01]  /*5790*/  ISETP.GT.U32.OR P2, PT, R0.reuse, 0x22f, P2 ;  /* 0x0000022f0000780c */ /* 0x040fe20001744470 */
[----:B------:R-:W-:Y:S01]  /*57a0*/  FADD.FTZ R31, R31, -UR7 ;  /* 0x800000071f1f7e21 */ /* 0x000fe20008010000 */
[----:B------:R-:W-:Y:S01]  /*57b0*/  ISETP.GT.U32.OR P3, PT, R0, 0x22f, P3 ;  /* 0x0000022f0000780c */ /* 0x000fe20001f64470 */
[----:B------:R-:W-:Y:S01]  /*57c0*/  FADD.FTZ R32, R32, -UR7 ;  /* 0x8000000720207e21 */ /* 0x000fe20008010000 */
[----:B------:R-:W-:Y:S01]  /*57d0*/  FFMA.FTZ R28, R20, R25, R22 ;  /* 0x00000019141c7223 */ /* 0x000fe20000010016 */
[----:B-1----:R-:W-:Y:S01]  /*57e0*/  FFMA.FTZ R29, R21, R48, R23 ;  /* 0x00000030151d7223 */ /* 0x002fe20000010017 */
        /* <DEDUP_REMOVED lines=11> */
.L_x_3916:
        /* <DEDUP_REMOVED lines=14> */
.L_x_3918:
[----:B------:R-:W-:Y:S05]  /*5980*/  BSYNC B0 ;  /* 0x0000000000007941 */ /* 0x000fea0003800000 */
.L_x_3917:
        /* <DEDUP_REMOVED lines=17> */
.L_x_3919:
        /* <DEDUP_REMOVED lines=14> */
.L_x_3921:
[----:B------:R-:W-:Y:S05]  /*5b80*/  BSYNC B0 ;  /* 0x0000000000007941 */ /* 0x000fea0003800000 */
.L_x_3920:
[----:B------:R-:W-:Y:S01]  /*5b90*/  FMUL.FTZ R19, R28, UR8 ;  /* 0x000000081c137c20 */ /* 0x000fe20008410000 */
[----:B------:R-:W-:Y:S01]  /*5ba0*/  FMUL.FTZ R52, R52, UR8 ;  /* 0x0000000834347c20 */ /* 0x000fe20008410000 */
[--C-:B------:R-:W-:Y:S02]  /*5bb0*/  HADD2.F32 R30, -RZ, R54.reuse.H0_H0 ;  /* 0x20000036ff1e7230 */ /* 0x100fe40000004100 */
[----:B------:R-:W-:Y:S02]  /*5bc0*/  HADD2.F32 R54, -RZ, R54.H1_H1 ;  /* 0x30000036ff367230 */ /* 0x000fe40000004100 */
        /* <DEDUP_REMOVED lines=13> */
.L_x_3922:
        /* <DEDUP_REMOVED lines=14> */
.L_x_3924:
[----:B------:R-:W-:Y:S05]  /*5d80*/  BSYNC B0 ;  /* 0x0000000000007941 */ /* 0x000fea0003800000 */
.L_x_3923:
[----:B------:R-:W-:Y:S01]  /*5d90*/  ISETP.GE.U32.AND P1, PT, R15, UR14, PT ;  /* 0x0000000e0f007c0c */ /* 0x000fe2000bf26070 */
[----:B--2---:R-:W-:Y:S01]  /*5da0*/  FADD.FTZ R19, R30, -UR7 ;  /* 0x800000071e137e21 */ /* 0x004fe20008010000 */
[----:B------:R-:W-:Y:S01]  /*5db0*/  ISETP.GE.U32.AND P2, PT, R16, UR14, PT ;  /* 0x0000000e10007c0c */ /* 0x000fe2000bf46070 */
[----:B------:R-:W-:Y:S01]  /*5dc0*/  FADD.FTZ R24, R54, -UR7 ;  /* 0x8000000736187e21 */ /* 0x000fe20008010000 */
[----:B------:R-:W-:Y:S01]  /*5dd0*/  ISETP.GE.U32.AND P3, PT, R17, UR14, PT ;  /* 0x0000000e11007c0c */ /* 0x000fe2000bf66070 */
[--C-:B------:R-:W-:Y:S01]  /*5de0*/  HADD2.F32 R25, -RZ, R56.reuse.H0_H0 ;  /* 0x20000038ff197230 */ /* 0x100fe20000004100 */
[----:B------:R-:W-:Y:S01]  /*5df0*/  ISETP.GE.AND.EX P1, PT, R55, UR15, PT, P1 ;  /* 0x0000000f37007c0c */ /* 0x000fe2000bf26310 */
[----:B-1----:R-:W-:Y:S01]  /*5e00*/  HADD2.F32 R31, -RZ, R56.H1_H1 ;  /* 0x30000038ff1f7230 */ /* 0x002fe20000004100 */
        /* <DEDUP_REMOVED lines=12> */
[----:B------:R-:W-:Y:S01]  /*5ed0*/  FFMA.FTZ R28, R21, R24, R23 ;  /* 0x00000018151c7223 */ /* 0x000fe20000010017 */
[----:B------:R-:W-:Y:S09]  /*5ee0*/  @!P5 BRA `(.L_x_3925) ;  /* 0x000000000028d947 */ /* 0x000ff20003800000 */
        /* <DEDUP_REMOVED lines=10> */
.L_x_3925:
        /* <DEDUP_REMOVED lines=14> */
.L_x_3927:
[----:B------:R-:W-:Y:S05]  /*6070*/  BSYNC B0 ;  /* 0x0000000000007941 */ /* 0x000fea0003800000 */
.L_x_3926:
[----:B-1----:R-:W-:Y:S01]  /*6080*/  FMUL.FTZ R19, R30, UR8 ;  /* 0x000000081e137c20 */ /* 0x002fe20008410000 */
        /* <DEDUP_REMOVED lines=16> */
.L_x_3928:
        /* <DEDUP_REMOVED lines=14> */
.L_x_3930:
[----:B------:R-:W-:Y:S05]  /*6270*/  BSYNC B0 ;  /* 0x0000000000007941 */ /* 0x000fea0003800000 */
.L_x_3929:
[----:B-1----:R-:W-:Y:S01]  /*6280*/  FMUL.FTZ R19, R30, UR8 ;  /* 0x000000081e137c20 */ /* 0x002fe20008410000 */
[----:B------:R-:W-:Y:S01]  /*6290*/  FMUL.FTZ R24, R31, UR8 ;  /* 0x000000081f187c20 */ /* 0x000fe20008410000 */
[--C-:B------:R-:W-:Y:S02]  /*62a0*/  HADD2.F32 R31, -RZ, R60.reuse.H0_H0 ;  /* 0x2000003cff1f7230 */ /* 0x100fe40000004100 */
[----:B------:R-:W-:Y:S02]  /*62b0*/  HADD2.F32 R60, -RZ, R60.H1_H1 ;  /* 0x3000003cff3c7230 */ /* 0x000fe40000004100 */
        /* <DEDUP_REMOVED lines=13> */
.L_x_3931:
        /* <DEDUP_REMOVED lines=14> */
.L_x_3933:
[----:B------:R-:W-:Y:S05]  /*6470*/  BSYNC B0 ;  /* 0x0000000000007941 */ /* 0x000fea0003800000 */
.L_x_3932:
[C---:B------:R-:W-:Y:S01]  /*6480*/  IADD3 R37, R2.reuse, 0xd0, RZ ;  /* 0x000000d002257810 */ /* 0x040fe20007ffe0ff */
[----:B------:R-:W-:Y:S01]  /*6490*/  FADD.FTZ R24, R31, -UR7 ;  /* 0x800000071f187e21 */ /* 0x000fe20008010000 */
[----:B0-----:R-:W-:Y:S01]  /*64a0*/  IADD3 R29, R2, 0xe0, RZ ;  /* 0x000000e0021d7810 */ /* 0x001fe20007ffe0ff */
[----:B-1----:R-:W-:Y:S01]  /*64b0*/  FADD.FTZ R26, R60, -UR7 ;  /* 0x800000073c1a7e21 */ /* 0x002fe20008010000 */
        /* <DEDUP_REMOVED lines=8> */
[----:B------:R-:W-:Y:S01]  /*6540*/  SHF.R.S32.HI R30, RZ, 0x1f, R29 ;  /* 0x0000001fff1e7819 */ /* 0x000fe2000001141d */
[--C-:B------:R-:W-:Y:S01]  /*6550*/  HADD2.F32 R36, -RZ, R62.reuse.H0_H0 ;  /* 0x2000003eff247230 */ /* 0x100fe20000004100 */
[----:B------:R-:W-:Y:S01]  /*6560*/  ISETP.GE.U32.AND P3, PT, R19, UR14, PT ;  /* 0x0000000e13007c0c */ /* 0x000fe2000bf66070 */
[----:B------:R-:W-:Y:S01]  /*6570*/  HADD2.F32 R62, -RZ, R62.H1_H1 ;  /* 0x3000003eff3e7230 */ /* 0x000fe20000004100 */
[----:B------:R-:W-:Y:S01]  /*6580*/  SHF.R.S32.HI R28, RZ, 0x1f, R19 ;  /* 0x0000001fff1c7819 */ /* 0x000fe20000011413 */
[----:B------:R-:W-:Y:S01]  /*6590*/  FADD.FTZ R34, R34, -UR7 ;  /* 0x8000000722227e21 */ /* 0x000fe20008010000 */
[----:B------:R-:W-:Y:S01]  /*65a0*/  ISETP.GE.AND.EX P1, PT, R38, UR15, PT, P1 ;  /* 0x0000000f26007c0c */ /* 0x000fe2000bf26310 */
[----:B------:R-:W-:Y:S01]  /*65b0*/  FADD.FTZ R35, R35, -UR7 ;  /* 0x8000000723237e21 */ /* 0x000fe20008010000 */
[----:B------:R-:W-:Y:S01]  /*65c0*/  ISETP.GE.AND.EX P2, PT, R30, UR15, PT, P2 ;  /* 0x0000000f1e007c0c */ /* 0x000fe2000bf46320 */
[----:B------:R-:W-:Y:S01]  /*65d0*/  FFMA.FTZ R31, R20, R25, R22 ;  /* 0x00000019141f7223 */ /* 0x000fe20000010016 */
[----:B------:R-:W-:Y:S01]  /*65e0*/  ISETP.GE.AND.EX P3, PT, R28, UR15, PT, P3 ;  /* 0x0000000f1c007c0c */ /* 0x000fe2000bf66330 */
        /* <DEDUP_REMOVED lines=15> */
.L_x_3934:
        /* <DEDUP_REMOVED lines=14> */
.L_x_3936:
[----:B------:R-:W-:Y:S05]  /*67c0*/  BSYNC B0 ;  /* 0x0000000000007941 */ /* 0x000fea0003800000 */
.L_x_3935:
[----:B------:R-:W-:Y:S01]  /*67d0*/  FMUL.FTZ R25, R34, UR8 ;  /* 0x0000000822197c20 */ /* 0x000fe20008410000 */
[----:B------:R-:W-:Y:S01]  /*67e0*/  FMUL.FTZ R24, R35, UR8 ;  /* 0x0000000823187c20 */ /* 0x000fe20008410000 */
[----:B------:R-:W-:Y:S01]  /*67f0*/  FADD.FTZ R34, R36, -UR7 ;  /* 0x8000000724227e21 */ /* 0x000fe20008010000 */
[----:B------:R-:W-:Y:S01]  /*6800*/  FADD.FTZ R35, R62, -UR7 ;  /* 0x800000073e237e21 */ /* 0x000fe20008010000 */
        /* <DEDUP_REMOVED lines=13> */
.L_x_3937:
[----:B------:R-:W-:Y:S04]  /*68e0*/  BSSY B0, `(.L_x_3938) ;  /* 0x000000e000007945 */ /* 0x000fe80003800000 */
[----:B------:R-:W-:Y:S05]  /*68f0*/  @P2 BRA `(.L_x_3939) ;  /* 0x0000000000302947 */ /* 0x000fea0003800000 */
[----:B------:R-:W-:Y:S01]  /*6900*/  ULDC.64 UR16, c[0x0][0x270] ;  /* 0x00009c0000107ab9 */ /* 0x000fe20000000a00 */
[----:B------:R-:W-:Y:S01]  /*6910*/  MOV R24, R86 ;  /* 0x0000005600187202 */ /* 0x000fe20000000f00 */
[----:B------:R-:W-:Y:S01]  /*6920*/  IMAD R30, R30, UR16, RZ ;  /* 0x000000101e1e7c24 */ /* 0x000fe2000f8e02ff */
[----:B------:R-:W-:Y:S02]  /*6930*/  MOV R25, R89 ;  /* 0x0000005900197202 */ /* 0x000fe40000000f00 */
        /* <DEDUP_REMOVED lines=8> */
.L_x_3939:
[----:B------:R-:W-:Y:S05]  /*69c0*/  BSYNC B0 ;  /* 0x0000000000007941 */ /* 0x000fea0003800000 */
.L_x_3938:
[----:B------:R-:W-:Y:S01]  /*69d0*/  FMUL.FTZ R25, R34, UR8 ;  /* 0x0000000822197c20 */ /* 0x000fe20008410000 */
        /* <DEDUP_REMOVED lines=16> */
.L_x_3940:
        /* <DEDUP_REMOVED lines=10> */
[----:B0-----:R-:W-:Y:S02]  /*6b80*/  LEA R26, P1, R24, UR16, 0x1 ;  /* 0x00000010181a7c11 */ /* 0x001fe4000f8208ff */
[----:B------:R-:W-:-:S04]  /*6b90*/  IADD3 R19, R25, R19, RZ ;  /* 0x0000001319137210 */ /* 0x000fc80007ffe0ff */
[----:B------:R-:W-:-:S05]  /*6ba0*/  LEA.HI.X R27, R24, UR17, R19, 0x1, P1 ;  /* 0x00000011181b7c11 */ /* 0x000fca00088f0c13 */
[----:B------:R1:W-:Y:S02]  /*6bb0*/  STG.E desc[UR10][R26.64], R29 ;  /* 0x0000001d1a007986 */ /* 0x0003e4000c10190a */
.L_x_3942:
[----:B------:R-:W-:Y:S05]  /*6bc0*/  BSYNC B0 ;  /* 0x0000000000007941 */ /* 0x000fea0003800000 */
.L_x_3941:
[----:B------:R-:W-:Y:S01]  /*6bd0*/  IADD3 R37, R2, 0x100, RZ ;  /* 0x0000010002257810 */ /* 0x000fe20007ffe0ff */
[----:B------:R-:W-:Y:S01]  /*6be0*/  FADD.FTZ R24, R32, -UR7 ;  /* 0x8000000720187e21 */ /* 0x000fe20008010000 */
[C---:B-1----:R-:W-:Y:S01]  /*6bf0*/  IADD3 R29, R2.reuse, 0x110, RZ ;  /* 0x00000110021d7810 */ /* 0x042fe20007ffe0ff */
[----:B0-----:R-:W-:Y:S01]  /*6c00*/  FADD.FTZ R26, R63, -UR7 ;  /* 0x800000073f1a7e21 */ /* 0x001fe20008010000 */
        /* <DEDUP_REMOVED lines=34> */
.L_x_3943:
        /* <DEDUP_REMOVED lines=14> */
.L_x_3945:
[----:B------:R-:W-:Y:S05]  /*6f10*/  BSYNC B0 ;  /* 0x0000000000007941 */ /* 0x000fea0003800000 */
.L_x_3944:
        /* <DEDUP_REMOVED lines=17> */
.L_x_3946:
        /* <DEDUP_REMOVED lines=14> */
.L_x_3948:
[----:B------:R-:W-:Y:S05]  /*7110*/  BSYNC B0 ;  /* 0x0000000000007941 */ /* 0x000fea0003800000 */
.L_x_3947:
        /* <DEDUP_REMOVED lines=17> */
.L_x_3949:
        /* <DEDUP_REMOVED lines=14> */
.L_x_3951:
[----:B------:R-:W-:Y:S05]  /*7310*/  BSYNC B0 ;  /* 0x0000000000007941 */ /* 0x000fea0003800000 */
.L_x_3950:
[----:B------:R-:W-:Y:S01]  /*7320*/  IADD3 R37, R2, 0x130, RZ ;  /* 0x0000013002257810 */ /* 0x000fe20007ffe0ff */
[----:B------:R-:W-:Y:S01]  /*7330*/  FADD.FTZ R24, R32, -UR7 ;  /* 0x8000000720187e21 */ /* 0x000fe20008010000 */
[----:B-1----:R-:W-:Y:S01]  /*7340*/  IADD3 R29, R2, 0x140, RZ ;  /* 0x00000140021d7810 */ /* 0x002fe20007ffe0ff */
        /* <DEDUP_REMOVED lines=35> */
.L_x_3952:
        /* <DEDUP_REMOVED lines=14> */
.L_x_3954:
[----:B------:R-:W-:Y:S05]  /*7660*/  BSYNC B0 ;  /* 0x0000000000007941 */ /* 0x000fea0003800000 */
.L_x_3953:
        /* <DEDUP_REMOVED lines=17> */
.L_x_3955:
        /* <DEDUP_REMOVED lines=14> */
.L_x_3957:
[----:B------:R-:W-:Y:S05]  /*7860*/  BSYNC B0 ;  /* 0x0000000000007941 */ /* 0x000fea0003800000 */
.L_x_3956:
        /* <DEDUP_REMOVED lines=17> */
.L_x_3958:
        /* <DEDUP_REMOVED lines=14> */
.L_x_3960:
[----:B------:R-:W-:Y:S05]  /*7a60*/  BSYNC B0 ;  /* 0x0000000000007941 */ /* 0x000fea0003800000 */
.L_x_3959:
[----:B------:R-:W-:Y:S01]  /*7a70*/  HADD2.F32 R28, -RZ, R80.H0_H0 ;  /* 0x20000050ff1c7230 */ /* 0x000fe20000004100 */
[C---:B------:R-:W-:Y:S01]  /*7a80*/  IADD3 R37, R2.reuse, 0x170, RZ ;  /* 0x0000017002257810 */ /* 0x040fe20007ffe0ff */
[----:B------:R-:W-:Y:S01]  /*7a90*/  HADD2.F32 R25, -RZ, R76.H0_H0 ;  /* 0x2000004cff197230 */ /* 0x000fe20000004100 */
[C---:B------:R-:W-:Y:S01]  /*7aa0*/  IADD3 R35, R2.reuse, 0x180, RZ ;  /* 0x0000018002237810 */ /* 0x040fe20007ffe0ff */
[----:B01----:R-:W-:Y:S01]  /*7ab0*/  HADD2.F32 R26, -RZ, R78.H0_H0 ;  /* 0x2000004eff1a7230 */ /* 0x003fe20000004100 */
[C---:B------:R-:W-:Y:S01]  /*7ac0*/  IADD3 R33, R2.reuse, 0x190, RZ ;  /* 0x0000019002217810 */ /* 0x040fe20007ffe0ff */
[----:B------:R-:W-:Y:S01]  /*7ad0*/  HADD2.F32 R30, -RZ, R81.H0_H0 ;  /* 0x20000051ff1e7230 */ /* 0x000fe20000004100 */
[----:B------:R-:W-:Y:S01]  /*7ae0*/  IADD3 R31, R2, 0x1a0, RZ ;  /* 0x000001a0021f7810 */ /* 0x000fe20007ffe0ff */
[----:B------:R-:W-:Y:S02]  /*7af0*/  HADD2.F32 R27, -RZ, R82.H0_H0 ;  /* 0x20000052ff1b7230 */ /* 0x000fe40000004100 */
[----:B------:R-:W-:Y:S01]  /*7b00*/  FADD.FTZ R19, R32, -UR7 ;  /* 0x8000000720137e21 */ /* 0x000fe20008010000 */
[----:B------:R-:W-:-:S02]  /*7b10*/  HADD2.F32 R34, -RZ, R84.H0_H0 ;  /* 0x20000054ff227230 */ /* 0x000fc40000004100 */
[----:B------:R-:W-:Y:S01]  /*7b20*/  FADD.FTZ R28, R28, -UR7 ;  /* 0x800000071c1c7e21 */ /* 0x000fe20008010000 */
[----:B------:R-:W-:Y:S02]  /*7b30*/  HADD2.F32 R36, -RZ, R90.H0_H0 ;  /* 0x2000005aff247230 */ /* 0x000fe40000004100 */
[----:B------:R-:W-:Y:S01]  /*7b40*/  FADD.FTZ R25, R25, -UR7 ;  /* 0x8000000719197e21 */ /* 0x000fe20008010000 */
[----:B------:R-:W-:Y:S02]  /*7b50*/  HADD2.F32 R38, -RZ, R91.H0_H0 ;  /* 0x2000005bff267230 */ /* 0x000fe40000004100 */
[----:B------:R-:W-:Y:S01]  /*7b60*/  FADD.FTZ R26, R26, -UR7 ;  /* 0x800000071a1a7e21 */ /* 0x000fe20008010000 */
[----:B------:R-:W-:Y:S02]  /*7b70*/  HADD2.F32 R40, -RZ, R92.H0_H0 ;  /* 0x2000005cff287230 */ /* 0x000fe40000004100 */
[----:B------:R-:W-:Y:S01]  /*7b80*/  FADD.FTZ R30, R30, -UR7 ;  /* 0x800000071e1e7e21 */ /* 0x000fe20008010000 */
[----:B------:R-:W-:Y:S01]  /*7b90*/  FADD.FTZ R32, R27, -UR7 ;  /* 0x800000071b207e21 */ /* 0x000fe20008010000 */
[----:B------:R-:W-:Y:S01]  /*7ba0*/  FADD.FTZ R34, R34, -UR7 ;  /* 0x8000000722227e21 */ /* 0x000fe20008010000 */
[----:B------:R-:W-:Y:S01]  /*7bb0*/  FADD.FTZ R36, R36, -UR7 ;  /* 0x8000000724247e21 */ /* 0x000fe20008010000 */
[----:B------:R-:W-:Y:S01]  /*7bc0*/  FADD.FTZ R38, R38, -UR7 ;  /* 0x8000000726267e21 */ /* 0x000fe20008010000 */
[----:B------:R-:W-:Y:S01]  /*7bd0*/  ISETP.GE.U32.AND P6, PT, R18, UR14, PT ;  /* 0x0000000e12007c0c */ /* 0x000fe2000bfc6070 */
[----:B------:R-:W-:Y:S01]  /*7be0*/  FADD.FTZ R24, R74, -UR7 ;  /* 0x800000074a187e21 */ /* 0x000fe20008010000 */
[----:B------:R-:W-:Y:S01]  /*7bf0*/  ISETP.GE.U32.AND P1, PT, R37, UR14, PT ;  /* 0x0000000e25007c0c */ /* 0x000fe2000bf26070 */
[----:B------:R-:W-:Y:S01]  /*7c00*/  FADD.FTZ R40, R40, -UR7 ;  /* 0x8000000728287e21 */ /* 0x000fe20008010000 */
[----:B------:R-:W-:Y:S01]  /*7c10*/  ISETP.GE.U32.AND P2, PT, R35, UR14, PT ;  /* 0x0000000e23007c0c */ /* 0x000fe2000bf46070 */
[----:B------:R-:W-:Y:S01]  /*7c20*/  FMUL.FTZ R19, R19, UR8 ;  /* 0x0000000813137c20 */ /* 0x000fe20008410000 */
[----:B------:R-:W-:Y:S01]  /*7c30*/  SHF.R.S32.HI R39, RZ, 0x1f, R37 ;  /* 0x0000001fff277819 */ /* 0x000fe20000011425 */
[----:B------:R-:W-:Y:S01]  /*7c40*/  FMUL.FTZ R29, R28, UR8 ;  /* 0x000000081c1d7c20 */ /* 0x000fe20008410000 */
[----:B------:R-:W-:Y:S01]  /*7c50*/  ISETP.GE.U32.AND P3, PT, R33, UR14, PT ;  /* 0x0000000e21007c0c */ /* 0x000fe2000bf66070 */
[----:B------:R-:W-:Y:S01]  /*7c60*/  HADD2.F32 R76, -RZ, R76.H1_H1 ;  /* 0x3000004cff4c7230 */ /* 0x000fe20000004100 */
[----:B------:R-:W-:Y:S01]  /*7c70*/  ISETP.GE.U32.AND P4, PT, R31, UR14, PT ;  /* 0x0000000e1f007c0c */ /* 0x000fe2000bf86070 */
[----:B------:R-:W-:Y:S01]  /*7c80*/  FMUL.FTZ R25, R25, UR8 ;  /* 0x0000000819197c20 */ /* 0x000fe20008410000 */
[----:B------:R-:W-:Y:S01]  /*7c90*/  FMUL.FTZ R27, R26, UR8 ;  /* 0x000000081a1b7c20 */ /* 0x000fe20008410000 */
[----:B------:R-:W-:Y:S01]  /*7ca0*/  FMUL.FTZ R41, R30, UR8 ;  /* 0x000000081e297c20 */ /* 0x000fe20008410000 */
[----:B------:R-:W-:Y:S01]  /*7cb0*/  FMUL.FTZ R43, R32, UR8 ;  /* 0x00000008202b7c20 */ /* 0x000fe20008410000 */
[----:B------:R-:W-:Y:S01]  /*7cc0*/  FMUL.FTZ R45, R34, UR8 ;  /* 0x00000008222d7c20 */ /* 0x000fe20008410000 */
[----:B------:R-:W-:Y:S01]  /*7cd0*/  FMUL.FTZ R47, R36, UR8 ;  /* 0x00000008242f7c20 */ /* 0x000fe20008410000 */
[----:B------:R-:W-:Y:S01]  /*7ce0*/  FMUL.FTZ R49, R38, UR8 ;  /* 0x0000000826317c20 */ /* 0x000fe20008410000 */
[----:B------:R-:W-:Y:S01]  /*7cf0*/  ISETP.GE.AND.EX P6, PT, R67, UR15, PT, P6 ;  /* 0x0000000f43007c0c */ /* 0x000fe2000bfc6360 */
[----:B------:R-:W-:Y:S01]  /*7d00*/  FMUL.FTZ R51, R40, UR8 ;  /* 0x0000000828337c20 */ /* 0x000fe20008410000 */
[----:B------:R-:W-:Y:S01]  /*7d10*/  ISETP.GE.AND.EX P1, PT, R39, UR15, PT, P1 ;  /* 0x0000000f27007c0c */ /* 0x000fe2000bf26310 */
[----:B------:R-:W-:Y:S01]  /*7d20*/  FMUL.FTZ R24, R24, UR8 ;  /* 0x0000000818187c20 */ /* 0x000fe20008410000 */
        /* <DEDUP_REMOVED lines=15> */
[----:B------:R-:W-:Y:S01]  /*7e20*/  HADD2.F32 R78, -RZ, R78.H1_H1 ;  /* 0x3000004eff4e7230 */ /* 0x000fe20000004100 */
[C---:B------:R-:W-:Y:S01]  /*7e30*/  ISETP.GT.U32.OR P2, PT, R0.reuse, 0x22f, P2 ;  /* 0x0000022f0000780c */ /* 0x040fe20001744470 */
[----:B------:R-:W-:Y:S01]  /*7e40*/  HADD2.F32 R43, -RZ, R80.H1_H1 ;  /* 0x30000050ff2b7230 */ /* 0x000fe20000004100 */
[----:B------:R-:W-:Y:S01]  /*7e50*/  ISETP.GT.U32.OR P3, PT, R0, 0x22f, P3 ;  /* 0x0000022f0000780c */ /* 0x000fe20001f64470 */
[----:B------:R-:W-:Y:S01]  /*7e60*/  FADD.FTZ R76, R76, -UR7 ;  /* 0x800000074c4c7e21 */ /* 0x000fe20008010000 */
[----:B------:R-:W-:Y:S01]  /*7e70*/  ISETP.GT.U32.OR P4, PT, R0, 0x22f, P4 ;  /* 0x0000022f0000780c */ /* 0x000fe20002784470 */
[----:B------:R-:W-:Y:S01]  /*7e80*/  FFMA.FTZ R41, R21, R24, R23 ;  /* 0x0000001815297223 */ /* 0x000fe20000010017 */
[----:B------:R-:W-:Y:S11]  /*7e90*/  @!P5 BRA `(.L_x_3961) ;  /* 0x000000000028d947 */ /* 0x000ff60003800000 */
        /* <DEDUP_REMOVED lines=10> */
.L_x_3961:
        /* <DEDUP_REMOVED lines=14> */
.L_x_3963:
[----:B------:R-:W-:Y:S05]  /*8020*/  BSYNC B0 ;  /* 0x0000000000007941 */ /* 0x000fea0003800000 */
.L_x_3962:
[----:B------:R-:W-:Y:S01]  /*8030*/  FADD.FTZ R22, R78, -UR7 ;  /* 0x800000074e167e21 */ /* 0x000fe20008010000 */
[----:B------:R-:W-:Y:S01]  /*8040*/  FMUL.FTZ R76, R76, UR8 ;  /* 0x000000084c4c7c20 */ /* 0x000fe20008410000 */
[----:B------:R-:W-:Y:S02]  /*8050*/  HADD2.F32 R81, -RZ, R81.H1_H1 ;  /* 0x30000051ff517230 */ /* 0x000fe40000004100 */
        /* <DEDUP_REMOVED lines=14> */
.L_x_3964:
        /* <DEDUP_REMOVED lines=14> */
.L_x_3966:
[----:B------:R-:W-:Y:S05]  /*8220*/  BSYNC B0 ;  /* 0x0000000000007941 */ /* 0x000fea0003800000 */
.L_x_3965:
        /* <DEDUP_REMOVED lines=14> */
.L_x_3967:
        /* <DEDUP_REMOVED lines=14> */
.L_x_3969:
[----:B------:R-:W-:Y:S05]  /*83f0*/  BSYNC B0 ;  /* 0x0000000000007941 */ /* 0x000fea0003800000 */
.L_x_3968:
[----:B------:R-:W-:Y:S01]  /*8400*/  FMUL.FTZ R38, R39, UR8 ;  /* 0x0000000827267c20 */ /* 0x000fe20008410000 */
        /* <DEDUP_REMOVED lines=12> */
.L_x_3970:
        /* <DEDUP_REMOVED lines=10> */
[----:B01----:R-:W-:Y:S02]  /*8570*/  LEA R26, P1, R24, UR16, 0x1 ;  /* 0x00000010181a7c11 */ /* 0x003fe4000f8208ff */
[----:B------:R-:W-:-:S04]  /*8580*/  IADD3 R33, R25, R33, RZ ;  /* 0x0000002119217210 */ /* 0x000fc80007ffe0ff */
[----:B------:R-:W-:-:S05]  /*8590*/  LEA.HI.X R27, R24, UR17, R33, 0x1, P1 ;  /* 0x00000011181b7c11 */ /* 0x000fca00088f0c21 */
[----:B------:R2:W-:Y:S02]  /*85a0*/  STG.E desc[UR10][R26.64], R35 ;  /* 0x000000231a007986 */ /* 0x0005e4000c10190a */
.L_x_3972:
[----:B------:R-:W-:Y:S05]  /*85b0*/  BSYNC B0 ;  /* 0x0000000000007941 */ /* 0x000fea0003800000 */
.L_x_3971:
        /* <DEDUP_REMOVED lines=12> */
.L_x_3973:
[----:B------:R-:W-:Y:S04]  /*8680*/  BSSY B0, `(.L_x_3974) ;  /* 0x000000e000007945 */ /* 0x000fe80003800000 */
[----:B------:R-:W-:Y:S05]  /*8690*/  @P4 BRA `(.L_x_3975) ;  /* 0x0000000000304947 */ /* 0x000fea0003800000 */
[----:B------:R-:W-:Y:S01]  /*86a0*/  ULDC.64 UR16, c[0x0][0x270] ;  /* 0x00009c0000107ab9 */ /* 0x000fe20000000a00 */
[----:B------:R-:W-:Y:S01]  /*86b0*/  MOV R24, R86 ;  /* 0x0000005600187202 */ /* 0x000fe20000000f00 */
[----:B------:R-:W-:Y:S01]  /*86c0*/  IMAD R22, R73, UR16, RZ ;  /* 0x0000001049167c24 */ /* 0x000fe2000f8e02ff */
[----:B------:R-:W-:Y:S02]  /*86d0*/  MOV R25, R89 ;  /* 0x0000005900197202 */ /* 0x000fe40000000f00 */
        /* <DEDUP_REMOVED lines=8> */
.L_x_3975:
[----:B------:R-:W-:Y:S05]  /*8760*/  BSYNC B0 ;  /* 0x0000000000007941 */ /* 0x000fea0003800000 */
.L_x_3974:
[----:B012---:R-:W-:Y:S01]  /*8770*/  HADD2.F32 R27, -RZ, R84.H1_H1 ;  /* 0x30000054ff1b7230 */ /* 0x007fe20000004100 */
[C---:B------:R-:W-:Y:S01]  /*8780*/  IADD3 R39, R2.reuse, 0x1b0, RZ ;  /* 0x000001b002277810 */ /* 0x040fe20007ffe0ff */
[----:B---3--:R-:W-:Y:S01]  /*8790*/  HADD2.F32 R33, -RZ, R90.H1_H1 ;  /* 0x3000005aff217230 */ /* 0x008fe20000004100 */
[C---:B------:R-:W-:Y:S01]  /*87a0*/  IADD3 R31, R2.reuse, 0x1c0, RZ ;  /* 0x000001c0021f7810 */ /* 0x040fe20007ffe0ff */
[----:B------:R-:W-:Y:S01]  /*87b0*/  HADD2.F32 R35, -RZ, R91.H1_H1 ;  /* 0x3000005bff237230 */ /* 0x000fe20000004100 */
[C---:B------:R-:W-:Y:S01]  /*87c0*/  IADD3 R26, R2.reuse, 0x1d0, RZ ;  /* 0x000001d0021a7810 */ /* 0x040fe20007ffe0ff */
[----:B------:R-:W-:Y:S01]  /*87d0*/  HADD2.F32 R37, -RZ, R92.H1_H1 ;  /* 0x3000005cff257230 */ /* 0x000fe20000004100 */
[C---:B------:R-:W-:Y:S01]  /*87e0*/  IADD3 R24, R2.reuse, 0x1e0, RZ ;  /* 0x000001e002187810 */ /* 0x040fe20007ffe0ff */
[----:B------:R-:W-:Y:S01]  /*87f0*/  HADD2.F32 R25, -RZ, R82.H1_H1 ;  /* 0x30000052ff197230 */ /* 0x000fe20000004100 */
[----:B------:R-:W-:Y:S01]  /*8800*/  IADD3 R22, R2, 0x1f0, RZ ;  /* 0x000001f002167810 */ /* 0x000fe20007ffe0ff */
[----:B------:R-:W-:Y:S01]  /*8810*/  FADD.FTZ R27, R27, -UR7 ;  /* 0x800000071b1b7e21 */ /* 0x000fe20008010000 */
[----:B------:R-:W-:Y:S01]  /*8820*/  FADD.FTZ R33, R33, -UR7 ;  /* 0x8000000721217e21 */ /* 0x000fe20008010000 */
[----:B------:R-:W-:Y:S01]  /*8830*/  FADD.FTZ R35, R35, -UR7 ;  /* 0x8000000723237e21 */ /* 0x000fe20008010000 */
[----:B------:R-:W-:Y:S01]  /*8840*/  FADD.FTZ R37, R37, -UR7 ;  /* 0x8000000725257e21 */ /* 0x000fe20008010000 */
[----:B------:R-:W-:Y:S01]  /*8850*/  ISETP.GE.U32.AND P6, PT, R39, UR14, PT ;  /* 0x0000000e27007c0c */ /* 0x000fe2000bfc6070 */
[----:B------:R-:W-:Y:S01]  /*8860*/  FADD.FTZ R25, R25, -UR7 ;  /* 0x8000000719197e21 */ /* 0x000fe20008010000 */
        /* <DEDUP_REMOVED lines=8> */
[----:B------:R-:W-:Y:S01]  /*88f0*/  ISETP.GE.AND.EX P6, PT, R75, UR15, PT, P6 ;  /* 0x0000000f4b007c0c */ /* 0x000fe2000bfc6360 */
[----:B------:R-:W-:Y:S01]  /*8900*/  FMUL.FTZ R34, R25, UR8 ;  /* 0x0000000819227c20 */ /* 0x000fe20008410000 */
[----:B------:R-:W-:Y:S01]  /*8910*/  ISETP.GE.AND.EX P1, PT, R79, UR15, PT, P1 ;  /* 0x0000000f4f007c0c */ /* 0x000fe2000bf26310 */
[--C-:B------:R-:W-:Y:S01]  /*8920*/  FFMA.FTZ R38, R21, R32, R23.reuse ;  /* 0x0000002015267223 */ /* 0x100fe20000010017 */
[----:B------:R-:W-:Y:S01]  /*8930*/  ISETP.GE.AND.EX P2, PT, R77, UR15, PT, P2 ;  /* 0x0000000f4d007c0c */ /* 0x000fe2000bf46320 */
[--C-:B------:R-:W-:Y:S01]  /*8940*/  FFMA.FTZ R27, R21, R36, R23.reuse ;  /* 0x00000024151b7223 */ /* 0x100fe20000010017 */
[----:B------:R-:W-:Y:S01]  /*8950*/  ISETP.GE.AND.EX P3, PT, R83, UR15, PT, P3 ;  /* 0x0000000f53007c0c */ /* 0x000fe2000bf66330 */
[--C-:B------:R-:W-:Y:S01]  /*8960*/  FFMA.FTZ R32, R21, R40, R23.reuse ;  /* 0x0000002815207223 */ /* 0x100fe20000010017 */
[----:B------:R-:W-:Y:S01]  /*8970*/  ISETP.GE.AND.EX P4, PT, R85, UR15, PT, P4 ;  /* 0x0000000f55007c0c */ /* 0x000fe2000bf86340 */
[C-C-:B------:R-:W-:Y:S01]  /*8980*/  FFMA.FTZ R25, R21.reuse, R42, R23.reuse ;  /* 0x0000002a15197223 */ /* 0x140fe20000010017 */
[C---:B------:R-:W-:Y:S01]  /*8990*/  ISETP.GT.U32.OR P6, PT, R0.reuse, 0x22f, P6 ;  /* 0x0000022f0000780c */ /* 0x040fe200037c4470 */
        /* <DEDUP_REMOVED lines=16> */
.L_x_3976:
        /* <DEDUP_REMOVED lines=14> */
.L_x_3978:
[----:B------:R-:W-:Y:S05]  /*8b80*/  BSYNC B0 ;  /* 0x0000000000007941 */ /* 0x000fea0003800000 */
.L_x_3977:
        /* <DEDUP_REMOVED lines=11> */
.L_x_3979:
[----:B------:R-:W-:Y:S04]  /*8c40*/  BSSY B0, `(.L_x_3980) ;  /* 0x000000e000007945 */ /* 0x000fe80003800000 */
[----:B------:R-:W-:Y:S05]  /*8c50*/  @P1 BRA `(.L_x_3981) ;  /* 0x0000000000301947 */ /* 0x000fea0003800000 */
[----:B------:R-:W-:Y:S01]  /*8c60*/  ULDC.64 UR14, c[0x0][0x270] ;  /* 0x00009c00000e7ab9 */ /* 0x000fe20000000a00 */
[----:B0-----:R-:W-:Y:S01]  /*8c70*/  MOV R34, R86 ;  /* 0x0000005600227202 */ /* 0x001fe20000000f00 */
        /* <DEDUP_REMOVED lines=10> */
.L_x_3981:
[----:B------:R-:W-:Y:S05]  /*8d20*/  BSYNC B0 ;  /* 0x0000000000007941 */ /* 0x000fea0003800000 */
.L_x_3980:
[----:B------:R-:W-:Y:S05]  /*8d30*/  @!P5 BRA `(.L_x_3982) ;  /* 0x000000000028d947 */ /* 0x000fea0003800000 */
[----:B0-----:R-:W-:Y:S01]  /*8d40*/  FMUL.FTZ R21, R28, -1.4426950216293334961 ;  /* 0xbfb8aa3b1c157820 */ /* 0x001fe20000410000 */
        /* <DEDUP_REMOVED lines=9> */
.L_x_3982:
        /* <DEDUP_REMOVED lines=14> */
.L_x_3984:
[----:B------:R-:W-:Y:S05]  /*8ec0*/  BSYNC B0 ;  /* 0x0000000000007941 */ /* 0x000fea0003800000 */
.L_x_3983:
[----:B------:R-:W-:Y:S05]  /*8ed0*/  @!P5 BRA `(.L_x_3985) ;  /* 0x000000000028d947 */ /* 0x000fea0003800000 */
[----:B0-----:R-:W-:Y:S01]  /*8ee0*/  FMUL.FTZ R21, R19, -1.4426950216293334961 ;  /* 0xbfb8aa3b13157820 */ /* 0x001fe20000410000 */
[----:B--2---:R-:W-:-:S05]  /*8ef0*/  FMUL.FTZ R27, R32, -1.4426950216293334961 ;  /* 0xbfb8aa3b201b7820 */ /* 0x004fca0000410000 */
[----:B------:R-:W0:Y:S08]  /*8f00*/  MUFU.EX2 R21, R21 ;  /* 0x0000001500157308 */ /* 0x000e300000000800 */
[----:B------:R-:W2:Y:S01]  /*8f10*/  MUFU.EX2 R27, R27 ;  /* 0x0000001b001b7308 */ /* 0x000ea20000000800 */
[----:B0-----:R-:W-:-:S07]  /*8f20*/  FADD.FTZ R23, R21, 1 ;  /* 0x3f80000015177421 */ /* 0x001fce0000010000 */
[----:B------:R-:W0:Y:S01]  /*8f30*/  MUFU.RCP R26, R23 ;  /* 0x00000017001a7308 */ /* 0x000e220000001000 */
[----:B--2---:R-:W-:-:S07]  /*8f40*/  FADD.FTZ R28, R27, 1 ;  /* 0x3f8000001b1c7421 */ /* 0x004fce0000010000 */
[----:B-1----:R-:W1:Y:S01]  /*8f50*/  MUFU.RCP R29, R28 ;  /* 0x0000001c001d7308 */ /* 0x002e620000001000 */
[----:B0-----:R-:W-:Y:S01]  /*8f60*/  FMUL.FTZ R19, R19, R26 ;  /* 0x0000001a13137220 */ /* 0x001fe20000410000 */
[----:B-1----:R-:W-:-:S07]  /*8f70*/  FMUL.FTZ R32, R32, R29 ;  /* 0x0000001d20207220 */ /* 0x002fce0000410000 */
.L_x_3985:
[----:B------:R-:W-:Y:S04]  /*8f80*/  BSSY B0, `(.L_x_3986) ;  /* 0x000000e000007945 */ /* 0x000fe80003800000 */
[----:B------:R-:W-:Y:S05]  /*8f90*/  @P3 BRA `(.L_x_3987) ;  /* 0x0000000000303947 */ /* 0x000fea0003800000 */
[----:B------:R-:W-:Y:S01]  /*8fa0*/  ULDC.64 UR14, c[0x0][0x270] ;  /* 0x00009c00000e7ab9 */ /* 0x000fe20000000a00 */
[----:B------:R-:W-:Y:S01]  /*8fb0*/  MOV R26, R86 ;  /* 0x00000056001a7202 */ /* 0x000fe20000000f00 */
[----:B------:R-:W-:Y:S01]  /*8fc0*/  IMAD R83, R83, UR14, RZ ;  /* 0x0000000e53537c24 */ /* 0x000fe2000f8e02ff */
[----:B--2---:R-:W-:Y:S02]  /*8fd0*/  MOV R27, R89 ;  /* 0x00000059001b7202 */ /* 0x004fe40000000f00 */
[----:B------:R-:W-:Y:S01]  /*8fe0*/  F2FP.F16.F32.PACK_AB R19, R32, R19 ;  /* 0x000000132013723e */ /* 0x000fe200000000ff */
[C---:B------:R-:W-:Y:S02]  /*8ff0*/  IMAD R83, R24.reuse, UR15, R83 ;  /* 0x0000000f18537c24 */ /* 0x040fe4000f8e0253 */
[----:B-1----:R-:W-:Y:S01]  /*9000*/  IMAD.WIDE.U32 R28, R24, UR14, R26 ;  /* 0x0000000e181c7c25 */ /* 0x002fe2000f8e001a */
[----:B------:R-:W-:Y:S02]  /*9010*/  ULDC.64 UR14, c[0x0][0x210] ;  /* 0x00008400000e7ab9 */ /* 0x000fe40000000a00 */
[----:B------:R-:W-:-:S02]  /*9020*/  LEA R26, P1, R28, UR14, 0x1 ;  /* 0x0000000e1c1a7c11 */ /* 0x000fc4000f8208ff */
[----:B------:R-:W-:-:S04]  /*9030*/  IADD3 R83, R29, R83, RZ ;  /* 0x000000531d537210 */ /* 0x000fc80007ffe0ff */
[----:B------:R-:W-:-:S05]  /*9040*/  LEA.HI.X R27, R28, UR15, R83, 0x1, P1 ;  /* 0x0000000f1c1b7c11 */ /* 0x000fca00088f0c53 */
[----:B------:R3:W-:Y:S02]  /*9050*/  STG.E desc[UR10][R26.64], R19 ;  /* 0x000000131a007986 */ /* 0x0007e4000c10190a */
.L_x_3987:
[----:B------:R-:W-:Y:S05]  /*9060*/  BSYNC B0 ;  /* 0x0000000000007941 */ /* 0x000fea0003800000 */
.L_x_3986:
[----:B------:R-:W-:Y:S05]  /*9070*/  @!P5 BRA `(.L_x_3988) ;  /* 0x000000000028d947 */ /* 0x000fea0003800000 */
[----:B---3--:R-:W-:Y:S01]  /*9080*/  FMUL.FTZ R19, R20, -1.4426950216293334961 ;  /* 0xbfb8aa3b14137820 */ /* 0x008fe20000410000 */
[----:B------:R-:W-:-:S05]  /*9090*/  FMUL.FTZ R23, R25, -1.4426950216293334961 ;  /* 0xbfb8aa3b19177820 */ /* 0x000fca0000410000 */
[----:B------:R-:W0:Y:S08]  /*90a0*/  MUFU.EX2 R19, R19 ;  /* 0x0000001300137308 */ /* 0x000e300000000800 */
[----:B------:R-:W3:Y:S01]  /*90b0*/  MUFU.EX2 R23, R23 ;  /* 0x0000001700177308 */ /* 0x000ee20000000800 */
[----:B0-----:R-:W-:-:S07]  /*90c0*/  FADD.FTZ R21, R19, 1 ;  /* 0x3f80000013157421 */ /* 0x001fce0000010000 */
[----:B------:R-:W0:Y:S01]  /*90d0*/  MUFU.RCP R21, R21 ;  /* 0x0000001500157308 */ /* 0x000e220000001000 */
[----:B---3--:R-:W-:-:S07]  /*90e0*/  FADD.FTZ R24, R23, 1 ;  /* 0x3f80000017187421 */ /* 0x008fce0000010000 */
[----:B------:R-:W3:Y:S01]  /*90f0*/  MUFU.RCP R24, R24 ;  /* 0x0000001800187308 */ /* 0x000ee20000001000 */
[----:B0-----:R-:W-:Y:S01]  /*9100*/  FMUL.FTZ R20, R20, R21 ;  /* 0x0000001514147220 */ /* 0x001fe20000410000 */
[----:B---3--:R-:W-:-:S07]  /*9110*/  FMUL.FTZ R25, R25, R24 ;  /* 0x0000001819197220 */ /* 0x008fce0000410000 */
.L_x_3988:
        /* <DEDUP_REMOVED lines=13> */
.L_x_3990:
[----:B------:R-:W-:Y:S05]  /*91f0*/  BSYNC B0 ;  /* 0x0000000000007941 */ /* 0x000fea0003800000 */
.L_x_3989:
[----:B------:R-:W-:Y:S01]  /*9200*/  ULDC UR7, c[0x0][0x10] ;  /* 0x0000040000077ab9 */ /* 0x000fe20000000800 */
[----:B------:R-:W-:Y:S02]  /*9210*/  UIADD3 UR4, UR4, 0x1, URZ ;  /* 0x0000000104047890 */ /* 0x000fe4000fffe03f */
[----:B------:R-:W-:-:S04]  /*9220*/  UIADD3 UR6, UR7, UR6, URZ ;  /* 0x0000000607067290 */ /* 0x000fc8000fffe03f */
[----:B------:R-:W-:-:S06]  /*9230*/  UISETP.GE.AND UP0, UPT, UR6, UR5, UPT ;  /* 0x000000050600728c */ /* 0x000fcc000bf06270 */
[----:B------:R-:W-:-:S13]  /*9240*/  PLOP3.LUT P1, PT, PT, PT, UP0, 0x80, 0x0 ;  /* 0x000000000000781c */ /* 0x000fda0003f2f008 */
[----:B------:R-:W-:Y:S05]  /*9250*/  @!P1 BRA `(.L_x_3991) ;  /* 0xffffff7000089947 */ /* 0x000fea000383ffff */
[----:B------:R-:W-:Y:S05]  /*9260*/  EXIT ;  /* 0x000000000000794d */ /* 0x000fea0003800000 */
.L_x_3992:
        /* <DEDUP_REMOVED lines=9> */
.L_x_5165:


//--------------------- .text._Z35group_norm_nhwc_fwd_one_pass_kernelI11Fp16IOBf16WLi64ELi70ELi560EEv26Group_norm_nhwc_fwd_params --------------------------
	.section	.text._Z35group_norm_nhwc_fwd_one_pass_kernelI11Fp16IOBf16WLi64ELi70ELi560EEv26Group_norm_nhwc_fwd_params,"ax",@progbits
	.align	128
        .global         _Z35group_norm_nhwc_fwd_one_pass_kernelI11Fp16IOBf16WLi64ELi70ELi560EEv26Group_norm_nhwc_fwd_params
        .type           _Z35group_norm_nhwc_fwd_one_pass_kernelI11Fp16IOBf16WLi64ELi70ELi560EEv26Group_norm_nhwc_fwd_params,@function
        .size           _Z35group_norm_nhwc_fwd_one_pass_kernelI11Fp16IOBf16WLi64ELi70ELi560EEv26Group_norm_nhwc_fwd_params,(.L_x_5166 - _Z35group_norm_nhwc_fwd_one_pass_kernelI11Fp16IOBf16WLi64ELi70ELi560EEv26Group_norm_nhwc_fwd_params)
        .other          _Z35group_norm_nhwc_fwd_one_pass_kernelI11Fp16IOBf16WLi64ELi70ELi560EEv26Group_norm_nhwc_fwd_params,@"STO_CUDA_ENTRY STV_DEFAULT"
_Z35group_norm_nhwc_fwd_one_pass_kernelI11Fp16IOBf16WLi64ELi70ELi560EEv26Group_norm_nhwc_fwd_params:
.text._Z35group_norm_nhwc_fwd_one_pass_kernelI11Fp16IOBf16WLi64ELi70ELi560EEv26Group_norm_nhwc_fwd_params:
        /* <DEDUP_REMOVED lines=32> */
.L_x_4014:
[----:B0-----:R-:W0:Y:S01]  /*0200*/  LDC R14, c[0x0][0x288] ;  /* 0x0000a200ff0e7b82 */ /* 0x001e220000000800 */
[----:B------:R-:W-:Y:S01]  /*0210*/  ULDC.64 UR14, c[0x0][0x278] ;  /* 0x00009e00000e7ab9 */ /* 0x000fe20000000a00 */
[----:B------:R-:W-:Y:S01]  /*0220*/  SHF.R.S32.HI R7, RZ, 0x1f, R6 ;  /* 0x0000001fff077819 */ /* 0x000fe20000011406 */
[----:B------:R-:W-:Y:S01]  /*0230*/  ULDC.64 UR12, c[0x0][0x280] ;  /* 0x0000a000000c7ab9 */ /* 0x000fe20000000a00 */
[----:B--2---:R-:W-:-:S04]  /*0240*/  SHF.R.S32.HI R15, RZ, 0x1f, R9 ;  /* 0x0000001fff0f7819 */ /* 0x004fc80000011409 */
[----:B-1----:R-:W1:Y:S08]  /*0250*/  @P0 LDC.64 R18, c[0x0][0x270] ;  /* 0x00009c00ff120b82 */ /* 0x002e700000000a00 */
[----:B------:R-:W2:Y:S01]  /*0260*/  @P0 LDC.64 R16, c[0x0][0x220] ;  /* 0x00008800ff100b82 */ /* 0x000ea20000000a00 */
[----:B0-----:R-:W-:-:S04]  /*0270*/  IABS R3, R14 ;  /* 0x0000000e00037213 */ /* 0x001fc80000000000 */
[----:B------:R-:W0:Y:S08]  /*0280*/  I2F.RP R0, R3 ;  /* 0x0000000300007306 */ /* 0x000e300000209400 */
[----:B0-----:R-:W0:Y:S02]  /*0290*/  MUFU.RCP R0, R0 ;  /* 0x0000000000007308 */ /* 0x001e240000001000 */
[----:B0--3--:R-:W-:-:S06]  /*02a0*/  IADD3 R10, R0, 0xffffffe, RZ ;  /* 0x0ffffffe000a7810 */ /* 0x009fcc0007ffe0ff */
        /* <DEDUP_REMOVED lines=203> */
.L_x_3994:
[----:B------:R-:W-:Y:S05]  /*0f60*/  BSYNC B0 ;  /* 0x0000000000007941 */ /* 0x000fea0003800000 */
.L_x_3993:
        /* <DEDUP_REMOVED lines=28> */
.L_x_3997:
[----:B------:R-:W2:Y:S04]  /*1130*/  LDG.E.STRONG.GPU R13, desc[UR8][R14.64] ;  /* 0x000000080e0d7981 */ /* 0x000ea8000c1ef900 */
[----:B--2---:R-:W-:Y:S01]  /*1140*/  CCTL.IVALL ;  /* 0x00000000ff00798f */ /* 0x004fe20002000000 */
[----:B------:R-:W-:Y:S05]  /*1150*/  YIELD ;  /* 0x0000000000007946 */ /* 0x000fea0003800000 */
[----:B------:R-:W-:-:S13]  /*1160*/  ISETP.NE.AND P1, PT, R13, R20, PT ;  /* 0x000000140d00720c */ /* 0x000fda0003f25270 */
[----:B------:R-:W-:Y:S05]  /*1170*/  @P1 BRA `(.L_x_3997) ;  /* 0xfffffffc00ec1947 */ /* 0x000fea000383ffff */
.L_x_3996:
        /* <DEDUP_REMOVED lines=11> */
.L_x_3999:
        /* <DEDUP_REMOVED lines=63> */
.L_x_3998:
        /* <DEDUP_REMOVED lines=19> */
.L_x_4001:
[----:B------:R-:W-:Y:S05]  /*1750*/  BSYNC B0 ;  /* 0x0000000000007941 */ /* 0x000fea0003800000 */
.L_x_4000:
        /* <DEDUP_REMOVED lines=32> */
.L_x_3995:
[----:B------:R-:W-:Y:S01]  /*1960*/  ULDC.64 UR12, c[0x0][0x218] ;  /* 0x00008600000c7ab9 */ /* 0x000fe20000000a00 */
[----:B------:R-:W-:Y:S01]  /*1970*/  LOP3.LUT P1, RZ, R29, UR7, RZ, 0xfc, !PT ;  /* 0x000000071dff7c12 */ /* 0x000fe2000f82fcff */
[----:B------:R-:W2:Y:S01]  /*1980*/  S2UR UR6, SR_CgaCtaId ;  /* 0x00000000000679c3 */ /* 0x000ea20000008800 */
[----:B------:R-:W-:Y:S01]  /*1990*/  ISETP.EQ.U32.AND P3, PT, RZ, UR12, PT ;  /* 0x0000000cff007c0c */ /* 0x000fe2000bf62070 */
[----:B------:R-:W-:Y:S01]  /*19a0*/  UMOV UR5, 0x400 ;  /* 0x0000040000057882 */ /* 0x000fe20000000000 */
[----:B------:R-:W-:Y:S02]  /*19b0*/  IADD3 R23, R9, R0, RZ ;  /* 0x0000000009177210 */ /* 0x000fe40007ffe0ff */
[----:B------:R-:W-:-:S03]  /*19c0*/  ISETP.EQ.OR.EX P1, PT, RZ, UR13, P1, P3 ;  /* 0x0000000dff007c0c */ /* 0x000fc60008f22730 */
[----:B-1----:R-:W1:Y:S08]  /*19d0*/  LDC.64 R20, c[0x0][0x228] ;  /* 0x00008a00ff147b82 */ /* 0x002e700000000a00 */
[----:B------:R-:W3:Y:S01]  /*19e0*/  LDC.64 R12, c[0x0][0x230] ;  /* 0x00008c00ff0c7b82 */ /* 0x000ee20000000a00 */
[----:B------:R-:W-:Y:S01]  /*19f0*/  ISETP.NE.AND P4, PT, RZ, UR10, PT ;  /* 0x0000000aff007c0c */ /* 0x000fe2000bf85270 */
[----:B------:R-:W-:Y:S01]  /*1a00*/  HADD2.F32 R39, -RZ, R32.H1_H1 ;  /* 0x30000020ff277230 */ /* 0x000fe20000004100 */
[----:B------:R-:W-:-:S05]  /*1a10*/  ULDC.64 UR12, c[0x0][0x278] ;  /* 0x00009e00000c7ab9 */ /* 0x000fca0000000a00 */
        /* <DEDUP_REMOVED lines=11> */
[----:B------:R-:W2:Y:S04]  /*1ad0*/  LDG.E.U16 R36, desc[UR8][R20.64+0x2] ;  /* 0x0000020814247981 */ /* 0x000ea8000c1e1500 */
[----:B------:R-:W3:Y:S04]  /*1ae0*/  LDG.E.U16 R0, desc[UR8][R12.64+0x2] ;  /* 0x000002080c007981 */ /* 0x000ee8000c1e1500 */
[----:B------:R1:W4:Y:S04]  /*1af0*/  LDG.E.U16 R37, desc[UR8][R20.64] ;  /* 0x0000000814257981 */ /* 0x000328000c1e1500 */
[----:B------:R5:W4:Y:S01]  /*1b00*/  LDG.E.U16 R38, desc[UR8][R12.64] ;  /* 0x000000080c267981 */ /* 0x000b22000c1e1500 */
[--C-:B0-----:R-:W-:Y:S01]  /*1b10*/  HADD2.F32 R15, -RZ, R31.reuse.H0_H0 ;  /* 0x2000001fff0f7230 */ /* 0x101fe20000004100 */
[----:B------:R-:W-:Y:S01]  /*1b20*/  ISETP.GE.U32.AND P2, PT, R6, UR12, PT ;  /* 0x0000000c06007c0c */ /* 0x000fe2000bf46070 */
[----:B------:R-:W-:Y:S01]  /*1b30*/  HADD2.F32 R31, -RZ, R31.H1_H1 ;  /* 0x3000001fff1f7230 */ /* 0x000fe20000004100 */
[----:B------:R-:W0:Y:S01]  /*1b40*/  LDS.64 R22, [UR5+0xb0] ;  /* 0x0000b005ff167984 */ /* 0x000e220008000a00 */
[--C-:B------:R-:W-:Y:S01]  /*1b50*/  HADD2.F32 R19, -RZ, R30.reuse.H1_H1 ;  /* 0x3000001eff137230 */ /* 0x100fe20000004100 */
[----:B------:R-:W-:Y:S01]  /*1b60*/  ISETP.GE.U32.AND P3, PT, R4, UR12, PT ;  /* 0x0000000c04007c0c */ /* 0x000fe2000bf66070 */
[--C-:B------:R-:W-:Y:S01]  /*1b70*/  HADD2.F32 R41, -RZ, R33.reuse.H0_H0 ;  /* 0x20000021ff297230 */ /* 0x100fe20000004100 */
[----:B------:R-:W-:Y:S01]  /*1b80*/  ISETP.GE.AND.EX P2, PT, R7, UR13, PT, P2 ;  /* 0x0000000d07007c0c */ /* 0x000fe2000bf46320 */
[----:B------:R-:W-:Y:S01]  /*1b90*/  HADD2.F32 R17, -RZ, R30.H0_H0 ;  /* 0x2000001eff117230 */ /* 0x000fe20000004100 */
[----:B------:R-:W-:Y:S01]  /*1ba0*/  ISETP.GE.AND.EX P3, PT, R5, UR13, PT, P3 ;  /* 0x0000000d05007c0c */ /* 0x000fe2000bf66330 */
[----:B-1----:R-:W-:Y:S01]  /*1bb0*/  HADD2.F32 R21, -RZ, R32.H0_H0 ;  /* 0x20000020ff157230 */ /* 0x002fe20000004100 */
[C---:B------:R-:W-:Y:S01]  /*1bc0*/  ISETP.GT.U32.OR P2, PT, R29.reuse, 0x22f, P2 ;  /* 0x0000022f1d00780c */ /* 0x040fe20001744470 */
[----:B------:R-:W-:Y:S01]  /*1bd0*/  HADD2.F32 R33, -RZ, R33.H1_H1 ;  /* 0x30000021ff217230 */ /* 0x000fe20000004100 */
[----:B------:R-:W-:Y:S01]  /*1be0*/  ISETP.GT.U32.OR P3, PT, R29, 0x22f, P3 ;  /* 0x0000022f1d00780c */ /* 0x000fe20001f64470 */
[----:B0-----:R-:W-:-:S04]  /*1bf0*/  FMUL.FTZ R22, R22, UR6 ;  /* 0x0000000616167c20 */ /* 0x001fc80008410000 */
[----:B------:R-:W-:Y:S01]  /*1c00*/  FMUL.FTZ R40, R22, R22 ;  /* 0x0000001616287220 */ /* 0x000fe20000410000 */
[--C-:B-----5:R-:W-:Y:S01]  /*1c10*/  FADD.FTZ R13, R15, -R22.reuse ;  /* 0x800000160f0d7221 */ /* 0x120fe20000010000 */
        /* <DEDUP_REMOVED lines=29> */
[--C-:B------:R-:W-:Y:S01]  /*1df0*/  FFMA.FTZ R12, R36, R23, R0.reuse ;  /* 0x00000017240c7223 */ /* 0x100fe20000010000 */
        /* <DEDUP_REMOVED lines=17> */
.L_x_4002:
        /* <DEDUP_REMOVED lines=14> */
.L_x_4004:
[----:B------:R-:W-:Y:S05]  /*1ff0*/  BSYNC B0 ;  /* 0x0000000000007941 */ /* 0x000fea0003800000 */
.L_x_4003:
        /* <DEDUP_REMOVED lines=11> */
.L_x_4005:
        /* <DEDUP_REMOVED lines=14> */
.L_x_4007:
[----:B------:R-:W-:Y:S05]  /*2190*/  BSYNC B0 ;  /* 0x0000000000007941 */ /* 0x000fea0003800000 */
.L_x_4006:
[----:B------:R-:W-:Y:S05]  /*21a0*/  @!P4 BRA `(.L_x_4008) ;  /* 0x000000000028c947 */ /* 0x000fea0003800000 */
[----:B------:R-:W-:Y:S01]  /*21b0*/  FMUL.FTZ R7, R15, -1.4426950216293334961 ;  /* 0xbfb8aa3b0f077820 */ /* 0x000fe20000410000 */
[----:B------:R-:W-:-:S05]  /*21c0*/  FMUL.FTZ R16, R12, -1.4426950216293334961 ;  /* 0xbfb8aa3b0c107820 */ /* 0x000fca0000410000 */
[----:B------:R-:W2:Y:S08]  /*21d0*/  MUFU.EX2 R7, R7 ;  /* 0x0000000700077308 */ /* 0x000eb00000000800 */
[----:B------:R-:W1:Y:S01]  /*21e0*/  MUFU.EX2 R16, R16 ;  /* 0x0000001000107308 */ /* 0x000e620000000800 */
[----:B--2---:R-:W-:-:S07]  /*21f0*/  FADD.FTZ R14, R7, 1 ;  /* 0x3f800000070e7421 */ /* 0x004fce0000010000 */
[----:B------:R-:W2:Y:S01]  /*2200*/  MUFU.RCP R14, R14 ;  /* 0x0000000e000e7308 */ /* 0x000ea20000001000 */
[----:B-1----:R-:W-:-:S07]  /*2210*/  FADD.FTZ R17, R16, 1 ;  /* 0x3f80000010117421 */ /* 0x002fce0000010000 */
[----:B------:R-:W1:Y:S01]  /*2220*/  MUFU.RCP R17, R17 ;  /* 0x0000001100117308 */ /* 0x000e620000001000 */
[----:B--2---:R-:W-:Y:S01]  /*2230*/  FMUL.FTZ R15, R15, R14 ;  /* 0x0000000e0f0f7220 */ /* 0x004fe20000410000 */
[----:B-1----:R-:W-:-:S07]  /*2240*/  FMUL.FTZ R12, R12, R17 ;  /* 0x000000110c0c7220 */ /* 0x002fce0000410000 */
.L_x_4008:
[----:B------:R-:W-:Y:S04]  /*2250*/  BSSY B0, `(.L_x_4009) ;  /* 0x000000e000007945 */ /* 0x000fe80003800000 */
[----:B------:R-:W-:Y:S05]  /*2260*/  @P3 BRA `(.L_x_4010) ;  /* 0x0000000000303947 */ /* 0x000fea0003800000 */
[----:B------:R-:W-:Y:S01]  /*2270*/  ULDC.64 UR12, c[0x0][0x270] ;  /* 0x00009c00000c7ab9 */ /* 0x000fe20000000a00 */
[----:B------:R-:W-:Y:S01]  /*2280*/  MOV R16, R10 ;  /* 0x0000000a00107202 */ /* 0x000fe20000000f00 */
[----:B------:R-:W-:Y:S01]  /*2290*/  IMAD R5, R5, UR12, RZ ;  /* 0x0000000c05057c24 */ /* 0x000fe2000f8e02ff */
[----:B-1----:R-:W-:Y:S02]  /*22a0*/  MOV R17, R35 ;  /* 0x0000002300117202 */ /* 0x002fe40000000f00 */
        /* <DEDUP_REMOVED lines=8> */
.L_x_4010:
[----:B------:R-:W-:Y:S05]  /*2330*/  BSYNC B0 ;  /* 0x0000000000007941 */ /* 0x000fea0003800000 */
.L_x_4009:
[----:B------:R-:W-:Y:S05]  /*2340*/  @!P4 BRA `(.L_x_4011) ;  /* 0x000000000028c947 */ /* 0x000fea0003800000 */
[----:B------:R-:W-:Y:S01]  /*2350*/  FMUL.FTZ R14, R0, -1.4426950216293334961 ;  /* 0xbfb8aa3b000e7820 */ /* 0x000fe20000410000 */
[----:B------:R-:W-:-:S05]  /*2360*/  FMUL.FTZ R5, R13, -1.4426950216293334961 ;  /* 0xbfb8aa3b0d057820 */ /* 0x000fca0000410000 */
[----:B------:R-:W2:Y:S08]  /*2370*/  MUFU.EX2 R14, R14 ;  /* 0x0000000e000e7308 */ /* 0x000eb00000000800 */
[----:B------:R-:W3:Y:S01]  /*2380*/  MUFU.EX2 R5, R5 ;  /* 0x0000000500057308 */ /* 0x000ee20000000800 */
[----:B--2---:R-:W-:-:S07]  /*2390*/  FADD.FTZ R15, R14, 1 ;  /* 0x3f8000000e0f7421 */ /* 0x004fce0000010000 */
[----:B------:R-:W2:Y:S01]  /*23a0*/  MUFU.RCP R15, R15 ;  /* 0x0000000f000f7308 */ /* 0x000ea20000001000 */
[----:B---3--:R-:W-:-:S07]  /*23b0*/  FADD.FTZ R7, R5, 1 ;  /* 0x3f80000005077421 */ /* 0x008fce0000010000 */
[----:B------:R-:W3:Y:S01]  /*23c0*/  MUFU.RCP R12, R7 ;  /* 0x00000007000c7308 */ /* 0x000ee20000001000 */
[----:B--2---:R-:W-:Y:S01]  /*23d0*/  FMUL.FTZ R0, R0, R15 ;  /* 0x0000000f00007220 */ /* 0x004fe20000410000 */
[----:B---3--:R-:W-:-:S07]  /*23e0*/  FMUL.FTZ R13, R13, R12 ;  /* 0x0000000c0d0d7220 */ /* 0x008fce0000410000 */
.L_x_4011:
[----:B------:R-:W-:Y:S04]  /*23f0*/  BSSY B0, `(.L_x_4012) ;  /* 0x000000d000007945 */ /* 0x000fe80003800000 */
[----:B------:R-:W-:Y:S05]  /*2400*/  @P1 BRA `(.L_x_4013) ;  /* 0x00000000002c1947 */ /* 0x000fea0003800000 */
[----:B------:R-:W-:Y:S01]  /*2410*/  ULDC.64 UR12, c[0x0][0x270] ;  /* 0x00009c00000c7ab9 */ /* 0x000fe20000000a00 */
[----:B------:R-:W-:Y:S01]  /*2420*/  MOV R11, R35 ;  /* 0x00000023000b7202 */ /* 0x000fe20000000f00 */
[----:B------:R-:W-:Y:S01]  /*2430*/  IMAD R3, R3, UR12, RZ ;  /* 0x0000000c03037c24 */ /* 0x000fe2000f8e02ff */
[----:B------:R-:W-:Y:S01]  /*2440*/  F2FP.F16.F32.PACK_AB R13, R0, R13 ;  /* 0x0000000d000d723e */ /* 0x000fe200000000ff */
[----:B--2---:R-:W-:-:S04]  /*2450*/  IMAD.WIDE.U32 R14, R2, UR12, R10 ;  /* 0x0000000c020e7c25 */ /* 0x004fc8000f8e000a */
[----:B------:R-:W-:Y:S01]  /*2460*/  IMAD R3, R2, UR13, R3 ;  /* 0x0000000d02037c24 */ /* 0x000fe2000f8e0203 */
[----:B------:R-:W-:Y:S02]  /*2470*/  ULDC.64 UR12, c[0x0][0x210] ;  /* 0x00008400000c7ab9 */ /* 0x000fe40000000a00 */
[----:B------:R-:W-:Y:S02]  /*2480*/  LEA R10, P1, R14, UR12, 0x1 ;  /* 0x0000000c0e0a7c11 */ /* 0x000fe4000f8208ff */
[----:B------:R-:W-:-:S04]  /*2490*/  IADD3 R3, R15, R3, RZ ;  /* 0x000000030f037210 */ /* 0x000fc80007ffe0ff */
[----:B------:R-:W-:-:S05]  /*24a0*/  LEA.HI.X R11, R14, UR13, R3, 0x1, P1 ;  /* 0x0000000d0e0b7c11 */ /* 0x000fca00088f0c03 */
[----:B------:R3:W-:Y:S02]  /*24b0*/  STG.E desc[UR8][R10.64], R13 ;  /* 0x0000000d0a007986 */ /* 0x0007e4000c101908 */
.L_x_4013:
[----:B------:R-:W-:Y:S05]  /*24c0*/  BSYNC B0 ;  /* 0x0000000000007941 */ /* 0x000fea0003800000 */
.L_x_4012:
[----:B------:R-:W4:Y:S01]  /*24d0*/  LDC R0, c[0x0][0x10] ;  /* 0x00000400ff007b82 */ /* 0x000f220000000800 */
[----:B------:R-:W-:Y:S02]  /*24e0*/  IADD3 R24, R24, 0x1, RZ ;  /* 0x0000000118187810 */ /* 0x000fe40007ffe0ff */
[----:B----4-:R-:W-:-:S04]  /*24f0*/  IADD3 R25, R0, R25, RZ ;  /* 0x0000001900197210 */ /* 0x010fc80007ffe0ff */
[----:B------:R-:W-:-:S13]  /*2500*/  ISETP.GE.AND P1, PT, R25, UR4, PT ;  /* 0x0000000419007c0c */ /* 0x000fda000bf26270 */
[----:B------:R-:W-:Y:S05]  /*2510*/  @!P1 BRA `(.L_x_4014) ;  /* 0xffffffdc00389947 */ /* 0x000fea000383ffff */
[----:B------:R-:W-:Y:S05]  /*2520*/  EXIT ;  /* 0x000000000000794d */ /* 0x000fea0003800000 */
.L_x_4015:
        /* <DEDUP_REMOVED lines=13> */
.L_x_5166:


//--------------------- .text._Z35group_norm_nhwc_fwd_one_pass_kernelI11Fp16IOBf16WLi128ELi70ELi560EEv26Group_norm_nhwc_fwd_params --------------------------
	.section	.text._Z35group_norm_nhwc_fwd_one_pass_kernelI11Fp16IOBf16WLi128ELi70ELi560EEv26Group_norm_nhwc_fwd_params,"ax",@progbits
	.align	128
        .global         _Z35group_norm_nhwc_fwd_one_pass_kernelI11Fp16IOBf16WLi128ELi70ELi560EEv26Group_norm_nhwc_fwd_params
        .type           _Z35group_norm_nhwc_fwd_one_pass_kernelI11Fp16IOBf16WLi128ELi70ELi560EEv26Group_norm_nhwc_fwd_params,@function
        .size           _Z35group_norm_nhwc_fwd_one_pass_kernelI11Fp16IOBf16WLi128ELi70ELi560EEv26Group_norm_nhwc_fwd_params,(.L_x_5167 - _Z35group_norm_nhwc_fwd_one_pass_kernelI11Fp16IOBf16WLi128ELi70ELi560EEv26Group_norm_nhwc_fwd_params)
        .other          _Z35group_norm_nhwc_fwd_one_pass_kernelI11Fp16IOBf16WLi128ELi70ELi560EEv26Group_norm_nhwc_fwd_params,@"STO_CUDA_ENTRY STV_DEFAULT"
_Z35group_norm_nhwc_fwd_one_pass_kernelI11Fp16IOBf16WLi128ELi70ELi560EEv26Group_norm_nhwc_fwd_params:
.text._Z35group_norm_nhwc_fwd_one_pass_kernelI11Fp16IOBf16WLi128ELi70ELi560EEv26Group_norm_nhwc_fwd_params:
        /* <DEDUP_REMOVED lines=36> */
.L_x_4049:
[----:B0-----:R-:W0:Y:S01]  /*0240*/  LDC R19, c[0x0][0x288] ;  /* 0x0000a200ff137b82 */ /* 0x001e220000000800 */
[----:B------:R-:W-:Y:S01]  /*0250*/  ULDC.64 UR14, c[0x0][0x278] ;  /* 0x00009e00000e7ab9 */ /* 0x000fe20000000a00 */
[----:B------:R-:W-:Y:S01]  /*0260*/  SHF.R.S32.HI R29, RZ, 0x1f, R5 ;  /* 0x0000001fff1d7819 */ /* 0x000fe20000011405 */
[----:B------:R-:W-:Y:S01]  /*0270*/  ULDC.64 UR12, c[0x0][0x280] ;  /* 0x0000a000000c7ab9 */ /* 0x000fe20000000a00 */
[----:B------:R-:W-:Y:S02]  /*0280*/  ISETP.GE.U32.AND P4, PT, R5, UR14, PT ;  /* 0x0000000e05007c0c */ /* 0x000fe4000bf86070 */
[----:B------:R-:W-:Y:S02]  /*0290*/  SHF.R.S32.HI R31, RZ, 0x1f, R6 ;  /* 0x0000001fff1f7819 */ /* 0x000fe40000011406 */
[----:B------:R-:W-:Y:S01]  /*02a0*/  ISETP.GE.AND.EX P4, PT, R29, UR15, PT, P4 ;  /* 0x0000000f1d007c0c */ /* 0x000fe2000bf86340 */
[----:B-12---:R-:W1:Y:S01]  /*02b0*/  @P0 LDC.64 R22, c[0x0][0x270] ;  /* 0x00009c00ff160b82 */ /* 0x006e620000000a00 */
[----:B------:R-:W-:-:S02]  /*02c0*/  SHF.R.S32.HI R33, RZ, 0x1f, R7 ;  /* 0x0000001fff217819 */ /* 0x000fc40000011407 */
[----:B------:R-:W-:Y:S02]  /*02d0*/  ISETP.GT.U32.OR P4, PT, R0, 0x22f, P4 ;  /* 0x0000022f0000780c */ /* 0x000fe40002784470 */
[----:B------:R-:W-:Y:S02]  /*02e0*/  SHF.R.S32.HI R35, RZ, 0x1f, R8 ;  /* 0x0000001fff237819 */ /* 0x000fe40000011408 */
[----:B------:R-:W-:Y:S02]  /*02f0*/  MOV R30, RZ ;  /* 0x000000ff001e7202 */ /* 0x000fe40000000f00 */
[----:B0--3--:R-:W-:-:S07]  /*0300*/  IABS R15, R19 ;  /* 0x00000013000f7213 */ /* 0x009fce0000000000 */
[----:B------:R-:W0:Y:S01]  /*0310*/  @!P4 LDC.64 R26, c[0x0][0x270] ;  /* 0x00009c00ff1acb82 */ /* 0x000e220000000a00 */
[----:B------:R-:W2:Y:S07]  /*0320*/  I2F.RP R14, R15 ;  /* 0x0000000f000e7306 */ /* 0x000eae0000209400 */
[----:B------:R-:W3:Y:S01]  /*0330*/  @!P4 LDC.64 R20, c[0x0][0x220] ;  /* 0x00008800ff14cb82 */ /* 0x000ee20000000a00 */
[----:B--2---:R-:W2:Y:S02]  /*0340*/  MUFU.RCP R14, R14 ;  /* 0x0000000e000e7308 */ /* 0x004ea40000001000 */
[----:B--2---:R-:W-:-:S06]  /*0350*/  IADD3 R12, R14, 0xffffffe, RZ ;  /* 0x0ffffffe0e0c7810 */ /* 0x004fcc0007ffe0ff */
[----:B------:R2:W4:Y:S02]  /*0360*/  F2I.FTZ.U32.TRUNC.NTZ R13, R12 ;  /* 0x0000000c000d7305 */ /* 0x000524000021f000 */
[----:B--2---:R-:W-:Y:S02]  /*0370*/  MOV R12, RZ ;  /* 0x000000ff000c7202 */ /* 0x004fe40000000f00 */
        /* <DEDUP_REMOVED lines=12> */
[----:B------:R-:W-:Y:S01]  /*0440*/  ISETP.GE.U32.AND P1, PT, R14, R15, PT ;  /* 0x0000000f0e00720c */ /* 0x000fe20003f26070 */
[----:B0-----:R-:W-:Y:S01]  /*0450*/  @!P4 IMAD R14, R29, R26, RZ ;  /* 0x0000001a1d0ec224 */ /* 0x001fe200078e02ff */
[----:B------:R-:W-:-:S03]  /*0460*/  ISETP.NE.AND P2, PT, R19, RZ, PT ;  /* 0x000000ff1300720c */ /* 0x000fc60003f45270 */
[----:B------:R-:W-:-:S08]  /*0470*/  @!P4 IMAD R25, R5, R27, R14 ;  /* 0x0000001b0519c224 */ /* 0x000fd000078e020e */
[----:B------:R-:W-:Y:S02]  /*0480*/  @P1 IADD3 R13, R13, 0x1, RZ ;  /* 0x000000010d0d1810 */ /* 0x000fe40007ffe0ff */
[----:B------:R-:W-:Y:S02]  /*0490*/  ISETP.GE.U32.AND P1, PT, R7, UR14, PT ;  /* 0x0000000e07007c0c */ /* 0x000fe4000bf26070 */
[----:B------:R-:W-:Y:S02]  /*04a0*/  @!P3 IADD3 R13, -R13, RZ, RZ ;  /* 0x000000ff0d0db210 */ /* 0x000fe40007ffe1ff */
[----:B------:R-:W-:Y:S02]  /*04b0*/  @!P2 LOP3.LUT R13, RZ, R19, RZ, 0x33, !PT ;  /* 0x00000013ff0da212 */ /* 0x000fe400078e33ff */
[----:B------:R-:W-:Y:S02]  /*04c0*/  ISETP.GE.U32.AND P3, PT, R6, UR14, PT ;  /* 0x0000000e06007c0c */ /* 0x000fe4000bf66070 */
[----:B------:R-:W-:-:S02]  /*04d0*/  IADD3 R15, -R13, RZ, RZ ;  /* 0x000000ff0d0f7210 */ /* 0x000fc40007ffe1ff */
[----:B------:R-:W-:Y:S02]  /*04e0*/  ISETP.GE.AND.EX P3, PT, R31, UR15, PT, P3 ;  /* 0x0000000f1f007c0c */ /* 0x000fe4000bf66330 */
[----:B------:R-:W-:Y:S01]  /*04f0*/  SHF.R.S32.HI R12, RZ, 0x1f, R13 ;  /* 0x0000001fff0c7819 */ /* 0x000fe2000001140d */
[----:B------:R-:W-:Y:S01]  /*0500*/  IMAD R28, R19, R15, R36 ;  /* 0x0000000f131c7224 */ /* 0x000fe200078e0224 */
[----:B------:R-:W-:Y:S01]  /*0510*/  ISETP.GT.U32.OR P3, PT, R0, 0x22f, P3 ;  /* 0x0000022f0000780c */ /* 0x000fe20001f64470 */
[----:B------:R-:W0:Y:S01]  /*0520*/  @P0 LDC.64 R18, c[0x0][0x220] ;  /* 0x00008800ff120b82 */ /* 0x000e220000000a00 */
[----:B------:R-:W-:Y:S01]  /*0530*/  SHF.R.S32.HI R15, RZ, 0x1f, R41 ;  /* 0x0000001fff0f7819 */ /* 0x000fe20000011429 */
[----:B------:R-:W-:Y:S01]  /*0540*/  IMAD R28, R28, 0x46, RZ ;  /* 0x000000461c1c7824 */ /* 0x000fe200078e02ff */
[----:B------:R-:W-:Y:S01]  /*0550*/  ISETP.GE.AND.EX P1, PT, R33, UR15, PT, P1 ;  /* 0x0000000f21007c0c */ /* 0x000fe2000bf26310 */
[----:B------:R-:W-:-:S03]  /*0560*/  IMAD R12, R12, UR12, RZ ;  /* 0x0000000c0c0c7c24 */ /* 0x000fc6000f8e02ff */
[----:B------:R-:W-:Y:S01]  /*0570*/  IADD3 R48, P2, R41, R28, RZ ;  /* 0x0000001c29307210 */ /* 0x000fe20007f5e0ff */
[----:B------:R-:W-:Y:S01]  /*0580*/  IMAD R51, R13, UR13, R12 ;  /* 0x0000000d0d337c24 */ /* 0x000fe2000f8e020c */
[----:B------:R-:W-:Y:S01]  /*0590*/  ISETP.GT.U32.OR P1, PT, R0, 0x22f, P1 ;  /* 0x0000022f0000780c */ /* 0x000fe20000f24470 */
[----:B-1----:R-:W-:Y:S01]  /*05a0*/  @P0 IMAD R12, R3, R22, RZ ;  /* 0x00000016030c0224 */ /* 0x002fe200078e02ff */
[----:B------:R-:W-:Y:S01]  /*05b0*/  LEA.HI.X.SX32 R49, R28, R15, 0x1, P2 ;  /* 0x0000000f1c317211 */ /* 0x000fe200010f0eff */
[----:B------:R-:W1:Y:S01]  /*05c0*/  @!P3 LDC.64 R16, c[0x0][0x270] ;  /* 0x00009c00ff10bb82 */ /* 0x000e620000000a00 */
[----:B------:R-:W-:Y:S01]  /*05d0*/  ISETP.GE.U32.AND P2, PT, R8, UR14, PT ;  /* 0x0000000e08007c0c */ /* 0x000fe2000bf46070 */
[----:B------:R-:W-:Y:S02]  /*05e0*/  @P0 IMAD R37, R34, R23, R12 ;  /* 0x0000001722250224 */ /* 0x000fe400078e020c */
[----:B------:R-:W-:Y:S01]  /*05f0*/  IMAD.WIDE.U32 R48, R13, UR12, R48 ;  /* 0x0000000c0d307c25 */ /* 0x000fe2000f8e0030 */
[----:B------:R-:W-:-:S04]  /*0600*/  ISETP.GE.AND.EX P2, PT, R35, UR15, PT, P2 ;  /* 0x0000000f23007c0c */ /* 0x000fc8000bf46320 */
[----:B------:R-:W-:Y:S01]  /*0610*/  IADD3 R51, R49, R51, RZ ;  /* 0x0000003331337210 */ /* 0x000fe20007ffe0ff */
[----:B------:R-:W2:Y:S01]  /*0620*/  @!P1 LDC.64 R14, c[0x0][0x270] ;  /* 0x00009c00ff0e9b82 */ /* 0x000ea20000000a00 */
[-C--:B------:R-:W-:Y:S02]  /*0630*/  @!P4 MOV R12, R48.reuse ;  /* 0x00000030000cc202 */ /* 0x080fe40000000f00 */
[----:B------:R-:W-:Y:S02]  /*0640*/  @!P4 MOV R13, R51 ;  /* 0x00000033000dc202 */ /* 0x000fe40000000f00 */
[----:B------:R-:W-:Y:S02]  /*0650*/  @P0 MOV R50, R48 ;  /* 0x0000003000320202 */ /* 0x000fe40000000f00 */
[----:B------:R-:W-:Y:S01]  /*0660*/  ISETP.GT.U32.OR P2, PT, R0, 0x22f, P2 ;  /* 0x0000022f0000780c */ /* 0x000fe20001744470 */
[----:B------:R-:W-:Y:S02]  /*0670*/  @!P4 IMAD.WIDE.U32 R26, R5, R26, R12 ;  /* 0x0000001a051ac225 */ /* 0x000fe400078e000c */
[----:B------:R-:W4:Y:S02]  /*0680*/  @!P3 LDC.64 R12, c[0x0][0x220] ;  /* 0x00008800ff0cbb82 */ /* 0x000f240000000a00 */
[----:B------:R-:W-:Y:S01]  /*0690*/  @P0 IMAD.WIDE.U32 R22, R34, R22, R50 ;  /* 0x0000001622160225 */ /* 0x000fe200078e0032 */
[----:B------:R-:W-:-:S02]  /*06a0*/  @!P4 IADD3 R25, R27, R25, RZ ;  /* 0x000000191b19c210 */ /* 0x000fc40007ffe0ff */
[C---:B---3--:R-:W-:Y:S02]  /*06b0*/  @!P4 LEA R20, P5, R26.reuse, R20, 0x1 ;  /* 0x000000141a14c211 */ /* 0x048fe400078a08ff */
[----:B------:R-:W-:Y:S02]  /*06c0*/  @P0 IADD3 R23, R23, R37, RZ ;  /* 0x0000002517170210 */ /* 0x000fe40007ffe0ff */
[----:B------:R-:W-:Y:S02]  /*06d0*/  @!P4 LEA.HI.X R21, R26, R21, R25, 0x1, P5 ;  /* 0x000000151a15c211 */ /* 0x000fe400028f0c19 */
[----:B0-----:R-:W-:Y:S01]  /*06e0*/  @P0 LEA R24, P6, R22, R18, 0x1 ;  /* 0x0000001216180211 */ /* 0x001fe200078c08ff */
[----:B-1----:R-:W-:Y:S01]  /*06f0*/  @!P3 IMAD R18, R31, R16, RZ ;  /* 0x000000101f12b224 */ /* 0x002fe200078e02ff */
[----:B------:R-:W-:Y:S01]  /*0700*/  SHF.R.S32.HI R37, RZ, 0x1f, R9 ;  /* 0x0000001fff257819 */ /* 0x000fe20000011409 */
[----:B------:R0:W3:Y:S01]  /*0710*/  @!P4 LDG.E R30, desc[UR8][R20.64] ;  /* 0x00000008141ec981 */ /* 0x0000e2000c1e1900 */
[----:B------:R-:W-:-:S02]  /*0720*/  ISETP.GE.U32.AND P4, PT, R9, UR14, PT ;  /* 0x0000000e09007c0c */ /* 0x000fc4000bf86070 */
[----:B------:R-:W-:Y:S01]  /*0730*/  @P0 LEA.HI.X R25, R22, R19, R23, 0x1, P6 ;  /* 0x0000001316190211 */ /* 0x000fe200030f0c17 */
[C---:B------:R-:W-:Y:S01]  /*0740*/  @!P3 IMAD R23, R6.reuse, R17, R18 ;  /* 0x000000110617b224 */ /* 0x040fe200078e0212 */
[----:B------:R-:W-:Y:S02]  /*0750*/  @!P3 MOV R18, R48 ;  /* 0x000000300012b202 */ /* 0x000fe40000000f00 */
[----:B------:R-:W-:Y:S02]  /*0760*/  @!P3 MOV R19, R51 ;  /* 0x000000330013b202 */ /* 0x000fe40000000f00 */
[----:B------:R-:W-:Y:S01]  /*0770*/  ISETP.GE.AND.EX P4, PT, R37, UR15, PT, P4 ;  /* 0x0000000f25007c0c */ /* 0x000fe2000bf86340 */
[----:B0-----:R-:W0:Y:S01]  /*0780*/  @!P2 LDC.64 R20, c[0x0][0x270] ;  /* 0x00009c00ff14ab82 */ /* 0x001e220000000a00 */
[----:B------:R-:W-:Y:S02]  /*0790*/  @!P3 IMAD.WIDE.U32 R16, R6, R16, R18 ;  /* 0x000000100610b225 */ /* 0x000fe400078e0012 */
[----:B------:R-:W-:-:S02]  /*07a0*/  ISETP.GT.U32.OR P4, PT, R0, 0x22f, P4 ;  /* 0x0000022f0000780c */ /* 0x000fc40002784470 */
[----:B------:R-:W-:Y:S02]  /*07b0*/  SHF.R.S32.HI R39, RZ, 0x1f, R10 ;  /* 0x0000001fff277819 */ /* 0x000fe4000001140a */
[----:B------:R-:W-:Y:S01]  /*07c0*/  ISETP.GE.U32.AND P5, PT, R10, UR14, PT ;  /* 0x0000000e0a007c0c */ /* 0x000fe2000bfa6070 */
[----:B------:R-:W1:Y:S01]  /*07d0*/  @!P1 LDC.64 R18, c[0x0][0x220] ;  /* 0x00008800ff129b82 */ /* 0x000e620000000a00 */
[----:B----4-:R-:W-:Y:S01]  /*07e0*/  @!P3 LEA R26, P6, R16, R12, 0x1 ;  /* 0x0000000c101ab211 */ /* 0x010fe200078c08ff */
[----:B--2---:R-:W-:Y:S01]  /*07f0*/  @!P1 IMAD R12, R33, R14, RZ ;  /* 0x0000000e210c9224 */ /* 0x004fe200078e02ff */
[----:B------:R-:W-:Y:S02]  /*0800*/  @!P3 IADD3 R17, R17, R23, RZ ;  /* 0x000000171111b210 */ /* 0x000fe40007ffe0ff */
[----:B------:R-:W-:Y:S02]  /*0810*/  ISETP.GE.AND.EX P5, PT, R39, UR15, PT, P5 ;  /* 0x0000000f27007c0c */ /* 0x000fe4000bfa6350 */
[----:B------:R-:W-:-:S02]  /*0820*/  @!P1 MOV R22, R48 ;  /* 0x0000003000169202 */ /* 0x000fc40000000f00 */
[----:B------:R-:W-:Y:S01]  /*0830*/  @!P1 MOV R23, R51 ;  /* 0x0000003300179202 */ /* 0x000fe20000000f00 */
[C---:B------:R-:W-:Y:S01]  /*0840*/  @!P1 IMAD R45, R7.reuse, R15, R12 ;  /* 0x0000000f072d9224 */ /* 0x040fe200078e020c */
[----:B------:R-:W-:Y:S02]  /*0850*/  ISETP.GT.U32.OR P5, PT, R0, 0x22f, P5 ;  /* 0x0000022f0000780c */ /* 0x000fe40002fa4470 */
[----:B------:R-:W-:Y:S01]  /*0860*/  @!P3 LEA.HI.X R27, R16, R13, R17, 0x1, P6 ;  /* 0x0000000d101bb211 */ /* 0x000fe200030f0c11 */
[----:B------:R-:W-:Y:S01]  /*0870*/  @!P1 IMAD.WIDE.U32 R22, R7, R14, R22 ;  /* 0x0000000e07169225 */ /* 0x000fe200078e0016 */
[----:B------:R-:W2:Y:S01]  /*0880*/  @!P2 LDC.64 R12, c[0x0][0x220] ;  /* 0x00008800ff0cab82 */ /* 0x000ea20000000a00 */
[----:B------:R-:W-:Y:S02]  /*0890*/  SHF.R.S32.HI R43, RZ, 0x1f, R11 ;  /* 0x0000001fff2b7819 */ /* 0x000fe4000001140b */
[----:B------:R-:W-:-:S05]  /*08a0*/  ISETP.GE.U32.AND P6, PT, R11, UR14, PT ;  /* 0x0000000e0b007c0c */ /* 0x000fca000bfc6070 */
[----:B------:R-:W4:Y:S01]  /*08b0*/  @!P4 LDC.64 R14, c[0x0][0x270] ;  /* 0x00009c00ff0ecb82 */ /* 0x000f220000000a00 */
[----:B------:R-:W-:Y:S02]  /*08c0*/  MOV R38, RZ ;  /* 0x000000ff00267202 */ /* 0x000fe40000000f00 */
[----:B------:R-:W-:Y:S02]  /*08d0*/  ISETP.GE.AND.EX P6, PT, R43, UR15, PT, P6 ;  /* 0x0000000f2b007c0c */ /* 0x000fe4000bfc6360 */
[----:B------:R-:W-:Y:S02]  /*08e0*/  @!P1 IADD3 R23, R23, R45, RZ ;  /* 0x0000002d17179210 */ /* 0x000fe40007ffe0ff */
[----:B------:R5:W3:Y:S01]  /*08f0*/  @!P3 LDG.E R38, desc[UR8][R26.64] ;  /* 0x000000081a26b981 */ /* 0x000ae2000c1e1900 */
[----:B------:R-:W4:Y:S01]  /*0900*/  @!P5 LDC.64 R16, c[0x0][0x270] ;  /* 0x00009c00ff10db82 */ /* 0x000f220000000a00 */
[----:B------:R-:W-:Y:S02]  /*0910*/  ISETP.GT.U32.OR P3, PT, R0, 0x22f, P6 ;  /* 0x0000022f0000780c */ /* 0x000fe40003764470 */
[----:B-1----:R-:W-:Y:S01]  /*0920*/  @!P1 LEA R44, P6, R22, R18, 0x1 ;  /* 0x00000012162c9211 */ /* 0x002fe200078c08ff */
[----:B0-----:R-:W-:Y:S01]  /*0930*/  @!P2 IMAD R46, R35, R20, RZ ;  /* 0x00000014232ea224 */ /* 0x001fe200078e02ff */
[----:B------:R-:W-:-:S02]  /*0940*/  MOV R40, RZ ;  /* 0x000000ff00287202 */ /* 0x000fc40000000f00 */
        /* <DEDUP_REMOVED lines=9> */
[----:B------:R-:W1:Y:S01]  /*09e0*/  @!P3 LDC.64 R22, c[0x0][0x270] ;  /* 0x00009c00ff16bb82 */ /* 0x000e620000000a00 */
[----:B--2---:R-:W-:Y:S01]  /*09f0*/  @!P2 LEA R24, P1, R26, R12, 0x1 ;  /* 0x0000000c1a18a211 */ /* 0x004fe200078208ff */
[----:B----4-:R-:W-:Y:S01]  /*0a00*/  @!P4 IMAD R12, R37, R14, RZ ;  /* 0x0000000e250cc224 */ /* 0x010fe200078e02ff */
[----:B------:R-:W-:-:S03]  /*0a10*/  @!P2 IADD3 R25, R27, R47, RZ ;  /* 0x0000002f1b19a210 */ /* 0x000fc60007ffe0ff */
[----:B------:R-:W-:Y:S01]  /*0a20*/  @!P4 IMAD R47, R9, R15, R12 ;  /* 0x0000000f092fc224 */ /* 0x000fe200078e020c */
[----:B------:R-:W-:Y:S01]  /*0a30*/  @!P2 LEA.HI.X R25, R26, R13, R25, 0x1, P1 ;  /* 0x0000000d1a19a211 */ /* 0x000fe200008f0c19 */
[----:B------:R-:W2:Y:S01]  /*0a40*/  @!P5 LDC.64 R20, c[0x0][0x220] ;  /* 0x00008800ff14db82 */ /* 0x000ea20000000a00 */
[----:B------:R-:W-:Y:S02]  /*0a50*/  @!P4 MOV R12, R48 ;  /* 0x00000030000cc202 */ /* 0x000fe40000000f00 */
[-C--:B------:R-:W-:Y:S01]  /*0a60*/  @!P4 MOV R13, R51.reuse ;  /* 0x00000033000dc202 */ /* 0x080fe20000000f00 */
[----:B------:R-:W-:Y:S02]  /*0a70*/  @!P5 IMAD R27, R39, R16, RZ ;  /* 0x00000010271bd224 */ /* 0x000fe400078e02ff */
[----:B------:R-:W-:Y:S01]  /*0a80*/  @!P4 IMAD.WIDE.U32 R14, R9, R14, R12 ;  /* 0x0000000e090ec225 */ /* 0x000fe200078e000c */
[----:B------:R-:W-:Y:S02]  /*0a90*/  @!P5 MOV R12, R48 ;  /* 0x00000030000cd202 */ /* 0x000fe40000000f00 */
[----:B------:R-:W-:Y:S01]  /*0aa0*/  @!P5 MOV R13, R51 ;  /* 0x00000033000dd202 */ /* 0x000fe20000000f00 */
[----:B------:R-:W-:-:S02]  /*0ab0*/  @!P5 IMAD R27, R10, R17, R27 ;  /* 0x000000110a1bd224 */ /* 0x000fc400078e021b */
[----:B------:R-:W-:-:S03]  /*0ac0*/  @!P5 IMAD.WIDE.U32 R16, R10, R16, R12 ;  /* 0x000000100a10d225 */ /* 0x000fc600078e000c */
[----:B------:R-:W4:Y:S01]  /*0ad0*/  @!P3 LDC.64 R12, c[0x0][0x220] ;  /* 0x00008800ff0cbb82 */ /* 0x000f220000000a00 */
[----:B------:R-:W-:Y:S02]  /*0ae0*/  @!P4 IADD3 R47, R15, R47, RZ ;  /* 0x0000002f0f2fc210 */ /* 0x000fe40007ffe0ff */
[C---:B0-----:R-:W-:Y:S02]  /*0af0*/  @!P4 LEA R18, P1, R14.reuse, R18, 0x1 ;  /* 0x000000120e12c211 */ /* 0x041fe400078208ff */
[----:B-1----:R-:W-:Y:S02]  /*0b00*/  CS2R R44, SRZ ;  /* 0x00000000002c7805 */ /* 0x002fe4000001ff00 */
[----:B------:R-:W-:Y:S01]  /*0b10*/  @!P4 LEA.HI.X R19, R14, R19, R47, 0x1, P1 ;  /* 0x000000130e13c211 */ /* 0x000fe200008f0c2f */
[----:B------:R-:W-:-:S03]  /*0b20*/  @!P3 IMAD R14, R43, R22, RZ ;  /* 0x000000162b0eb224 */ /* 0x000fc600078e02ff */
[----:B------:R-:W5:Y:S01]  /*0b30*/  @!P2 LDG.E R44, desc[UR8][R24.64] ;  /* 0x00000008182ca981 */ /* 0x000f62000c1e1900 */
[----:B------:R-:W-:Y:S01]  /*0b40*/  @!P3 MOV R15, R51 ;  /* 0x00000033000fb202 */ /* 0x000fe20000000f00 */
[----:B------:R-:W-:Y:S01]  /*0b50*/  @!P3 IMAD R23, R11, R23, R14 ;  /* 0x000000170b17b224 */ /* 0x000fe200078e020e */
[----:B------:R-:W-:Y:S01]  /*0b60*/  @!P3 MOV R14, R48 ;  /* 0x00000030000eb202 */ /* 0x000fe20000000f00 */
[----:B------:R3:W5:Y:S01]  /*0b70*/  @!P4 LDG.E R45, desc[UR8][R18.64] ;  /* 0x00000008122dc981 */ /* 0x000762000c1e1900 */
[----:B------:R-:W-:Y:S02]  /*0b80*/  @!P5 IADD3 R27, R17, R27, RZ ;  /* 0x0000001b111bd210 */ /* 0x000fe40007ffe0ff */
[C---:B--2---:R-:W-:Y:S01]  /*0b90*/  @!P5 LEA R20, P1, R16.reuse, R20, 0x1 ;  /* 0x000000141014d211 */ /* 0x044fe200078208ff */
[----:B------:R-:W-:Y:S01]  /*0ba0*/  @!P3 IMAD.WIDE.U32 R14, R11, R22, R14 ;  /* 0x000000160b0eb225 */ /* 0x000fe200078e000e */
[----:B------:R-:W-:Y:S02]  /*0bb0*/  CS2R R46, SRZ ;  /* 0x00000000002e7805 */ /* 0x000fe4000001ff00 */
[----:B------:R-:W-:-:S02]  /*0bc0*/  @!P5 LEA.HI.X R21, R16, R21, R27, 0x1, P1 ;  /* 0x000000151015d211 */ /* 0x000fc400008f0c1b */
[----:B------:R-:W-:Y:S02]  /*0bd0*/  @!P3 IADD3 R15, R15, R23, RZ ;  /* 0x000000170f0fb210 */ /* 0x000fe40007ffe0ff */
[C---:B----4-:R-:W-:Y:S01]  /*0be0*/  @!P3 LEA R12, P1, R14.reuse, R12, 0x1 ;  /* 0x0000000c0e0cb211 */ /* 0x050fe200078208ff */
[----:B------:R0:W2:Y:S03]  /*0bf0*/  @!P5 LDG.E R46, desc[UR8][R20.64] ;  /* 0x00000008142ed981 */ /* 0x0000a6000c1e1900 */
[----:B------:R-:W-:-:S05]  /*0c00*/  @!P3 LEA.HI.X R13, R14, R13, R15, 0x1, P1 ;  /* 0x0000000d0e0db211 */ /* 0x000fca00008f0c0f */
[----:B------:R1:W4:Y:S01]  /*0c10*/  @!P3 LDG.E R47, desc[UR8][R12.64] ;  /* 0x000000080c2fb981 */ /* 0x000322000c1e1900 */
[----:B------:R-:W-:Y:S02]  /*0c20*/  ISETP.GT.AND P1, PT, R0, 0x21f, PT ;  /* 0x0000021f0000780c */ /* 0x000fe40003f24270 */
[----:B------:R-:W-:Y:S01]  /*0c30*/  ISETP.NE.AND P2, PT, R2, RZ, PT ;  /* 0x000000ff0200720c */ /* 0x000fe20003f45270 */
[--C-:B---3--:R-:W-:Y:S02]  /*0c40*/  HADD2.F32 R19, -RZ, R30.reuse.H1_H1 ;  /* 0x3000001eff137230 */ /* 0x108fe40000004100 */
[----:B------:R-:W-:-:S03]  /*0c50*/  HADD2.F32 R16, -RZ, R30.H0_H0 ;  /* 0x2000001eff107230 */ /* 0x000fc60000004100 */
[----:B0-----:R-:W-:Y:S01]  /*0c60*/  FMUL.FTZ R21, R19, R19 ;  /* 0x0000001313157220 */ /* 0x001fe20000410000 */
[--C-:B-1----:R-:W-:Y:S02]  /*0c70*/  HADD2.F32 R13, -RZ, R38.reuse.H1_H1 ;  /* 0x30000026ff0d7230 */ /* 0x102fe40000004100 */
        /* <DEDUP_REMOVED lines=17> */
[----:B------:R-:W-:Y:S01]  /*0d90*/  FMUL.FTZ R12, R18, R18 ;  /* 0x00000012120c7220 */ /* 0x000fe20000410000 */
[----:B------:R-:W-:Y:S01]  /*0da0*/  FADD.FTZ R13, R14, R13 ;  /* 0x0000000d0e0d7221 */ /* 0x000fe20000010000 */
[C---:B------:R-:W-:Y:S02]  /*0db0*/  FADD.FTZ R18, R17.reuse, R18 ;  /* 0x0000001211127221 */ /* 0x040fe40000010000 */
[----:B------:R-:W-:Y:S01]  /*0dc0*/  FFMA.FTZ R12, R17, R17, R12 ;  /* 0x00000011110c7223 */ /* 0x000fe2000001000c */
[----:B------:R-:W-:-:S04]  /*0dd0*/  FADD.FTZ R15, R16, R15 ;  /* 0x0000000f100f7221 */ /* 0x000fc80000010000 */
[----:B------:R-:W-:Y:S01]  /*0de0*/  FADD.FTZ R12, R15, R12 ;  /* 0x0000000c0f0c7221 */ /* 0x000fe20000010000 */
[----:B------:R-:W-:Y:S01]  /*0df0*/  FADD.FTZ R13, R13, R18 ;  /* 0x000000120d0d7221 */ /* 0x000fe20000010000 */
[--C-:B------:R-:W-:Y:S02]  /*0e00*/  HADD2.F32 R19, -RZ, R44.reuse.H1_H1 ;  /* 0x3000002cff137230 */ /* 0x100fe40000004100 */
[----:B------:R-:W-:-:S03]  /*0e10*/  HADD2.F32 R14, -RZ, R44.H0_H0 ;  /* 0x2000002cff0e7230 */ /* 0x000fc60000004100 */
[----:B------:R-:W-:Y:S01]  /*0e20*/  FMUL.FTZ R17, R19, R19 ;  /* 0x0000001313117220 */ /* 0x000fe20000410000 */
[--C-:B------:R-:W-:Y:S02]  /*0e30*/  HADD2.F32 R21, -RZ, R45.reuse.H1_H1 ;  /* 0x3000002dff157230 */ /* 0x100fe40000004100 */
[C---:B------:R-:W-:Y:S01]  /*0e40*/  FADD.FTZ R16, R14.reuse, R19 ;  /* 0x000000130e107221 */ /* 0x040fe20000010000 */
[----:B------:R-:W-:Y:S01]  /*0e50*/  FFMA.FTZ R17, R14, R14, R17 ;  /* 0x0000000e0e117223 */ /* 0x000fe20000010011 */
[----:B------:R-:W-:Y:S02]  /*0e60*/  HADD2.F32 R14, -RZ, R45.H0_H0 ;  /* 0x2000002dff0e7230 */ /* 0x000fe40000004100 */
[----:B------:R-:W-:Y:S01]  /*0e70*/  FMUL.FTZ R15, R21, R21 ;  /* 0x00000015150f7220 */ /* 0x000fe20000410000 */
[----:B------:R-:W-:Y:S01]  /*0e80*/  FADD.FTZ R12, R12, R17 ;  /* 0x000000110c0c7221 */ /* 0x000fe20000010000 */
[----:B------:R-:W-:Y:S01]  /*0e90*/  FADD.FTZ R13, R13, R16 ;  /* 0x000000100d0d7221 */ /* 0x000fe20000010000 */
[----:B--2---:R-:W-:-:S02]  /*0ea0*/  HADD2.F32 R17, -RZ, R46.H1_H1 ;  /* 0x3000002eff117230 */ /* 0x004fc40000004100 */
[C---:B------:R-:W-:Y:S01]  /*0eb0*/  FFMA.FTZ R15, R14.reuse, R14, R15 ;  /* 0x0000000e0e0f7223 */ /* 0x040fe2000001000f */
[----:B------:R-:W-:Y:S01]  /*0ec0*/  FADD.FTZ R16, R14, R21 ;  /* 0x000000150e107221 */ /* 0x000fe20000010000 */
[----:B------:R-:W-:Y:S02]  /*0ed0*/  HADD2.F32 R14, -RZ, R46.H0_H0 ;  /* 0x2000002eff0e7230 */ /* 0x000fe40000004100 */
[----:B------:R-:W-:Y:S01]  /*0ee0*/  FMUL.FTZ R19, R17, R17 ;  /* 0x0000001111137220 */ /* 0x000fe20000410000 */
[----:B------:R-:W-:Y:S01]  /*0ef0*/  FADD.FTZ R12, R12, R15 ;  /* 0x0000000f0c0c7221 */ /* 0x000fe20000010000 */
[----:B------:R-:W-:Y:S01]  /*0f00*/  FADD.FTZ R13, R13, R16 ;  /* 0x000000100d0d7221 */ /* 0x000fe20000010000 */
[--C-:B----4-:R-:W-:Y:S02]  /*0f10*/  HADD2.F32 R15, -RZ, R47.reuse.H1_H1 ;  /* 0x3000002fff0f7230 */ /* 0x110fe40000004100 */
[C---:B------:R-:W-:Y:S01]  /*0f20*/  FADD.FTZ R16, R14.reuse, R17 ;  /* 0x000000110e107221 */ /* 0x040fe20000010000 */
[----:B------:R-:W-:Y:S01]  /*0f30*/  FFMA.FTZ R19, R14, R14, R19 ;  /* 0x0000000e0e137223 */ /* 0x000fe20000010013 */
[----:B------:R-:W-:Y:S01]  /*0f40*/  MOV R21, 0xffffffe0 ;  /* 0xffffffe000157802 */ /* 0x000fe20000000f00 */
[----:B------:R-:W-:-:S02]  /*0f50*/  HADD2.F32 R14, -RZ, R47.H0_H0 ;  /* 0x2000002fff0e7230 */ /* 0x000fc40000004100 */
[----:B------:R-:W-:Y:S01]  /*0f60*/  FMUL.FTZ R17, R15, R15 ;  /* 0x0000000f0f117220 */ /* 0x000fe20000410000 */
[----:B------:R-:W-:Y:S01]  /*0f70*/  FADD.FTZ R13, R13, R16 ;  /* 0x000000100d0d7221 */ /* 0x000fe20000010000 */
        /* <DEDUP_REMOVED lines=93> */
.L_x_4017:
[----:B------:R-:W-:Y:S05]  /*1550*/  BSYNC B0 ;  /* 0x0000000000007941 */ /* 0x000fea0003800000 */
.L_x_4016:
        /* <DEDUP_REMOVED lines=28> */
.L_x_4020:
[----:B-1----:R-:W2:Y:S04]  /*1720*/  LDG.E.STRONG.GPU R16, desc[UR8][R14.64] ;  /* 0x000000080e107981 */ /* 0x002ea8000c1ef900 */
[----:B--2---:R-:W-:Y:S01]  /*1730*/  CCTL.IVALL ;  /* 0x00000000ff00798f */ /* 0x004fe20002000000 */
[----:B------:R-:W-:Y:S05]  /*1740*/  YIELD ;  /* 0x0000000000007946 */ /* 0x000fea0003800000 */
[----:B------:R-:W-:-:S13]  /*1750*/  ISETP.NE.AND P1, PT, R16, R19, PT ;  /* 0x000000131000720c */ /* 0x000fda0003f25270 */
[----:B------:R-:W-:Y:S05]  /*1760*/  @P1 BRA `(.L_x_4020) ;  /* 0xfffffffc00ec1947 */ /* 0x000fea000383ffff */
.L_x_4019:
        /* <DEDUP_REMOVED lines=11> */
.L_x_4022:
[C---:B------:R-:W-:Y:S02]  /*1820*/  IADD3 R19, R22.reuse, 0x1, RZ ;  /* 0x0000000116137810 */ /* 0x040fe40007ffe0ff */
        /* <DEDUP_REMOVED lines=11> */
[----:B-1----:R-:W-:-:S04]  /*18e0*/  @!P1 IMAD R20, R20, R53, RZ ;  /* 0x0000003514149224 */ /* 0x002fc800078e02ff */
[----:B------:R-:W-:Y:S02]  /*18f0*/  @!P1 IMAD R20, R20, R23, RZ ;  /* 0x0000001714149224 */ /* 0x000fe400078e02ff */
[----:B--2---:R-:W-:-:S03]  /*1900*/  @!P1 IMAD R53, R53, R22, R16 ;  /* 0x0000001635359224 */ /* 0x004fc600078e0210 */
[----:B------:R-:W-:Y:S01]  /*1910*/  @!P1 SHF.L.U32 R21, R20, 0x1, RZ ;  /* 0x0000000114159819 */ /* 0x000fe200000006ff */
[----:B------:R-:W1:Y:S01]  /*1920*/  @!P4 LDC R16, c[0x0][0x10] ;  /* 0x00000400ff10cb82 */ /* 0x000e620000000800 */
[-C--:B0-----:R-:W-:Y:S02]  /*1930*/  @!P2 IMAD R19, R19, R18.reuse, R14 ;  /* 0x000000121313a224 */ /* 0x081fe400078e020e */
[----:B------:R-:W-:Y:S02]  /*1940*/  @!P2 IMAD R18, R17, R18, RZ ;  /* 0x000000121112a224 */ /* 0x000fe400078e02ff */
[----:B------:R-:W0:Y:S03]  /*1950*/  @!P4 S2R R17, SR_CTAID.Y ;  /* 0x000000000011c919 */ /* 0x000e260000002600 */
[----:B------:R-:W2:Y:S01]  /*1960*/  @!P1 LDC.64 R14, c[0x0][0x248] ;  /* 0x00009200ff0e9b82 */ /* 0x000ea20000000a00 */
[----:B------:R-:W-:-:S05]  /*1970*/  @!P2 IMAD R18, R18, R23, RZ ;  /* 0x000000171212a224 */ /* 0x000fca00078e02ff */
[----:B------:R-:W-:-:S05]  /*1980*/  @!P2 SHF.L.U32 R18, R18, 0x1, RZ ;  /* 0x000000011212a819 */ /* 0x000fca00000006ff */
[----:B---3--:R-:W-:-:S04]  /*1990*/  @!P2 IMAD.WIDE R26, R18, 0x4, R26 ;  /* 0x00000004121aa825 */ /* 0x008fc800078e021a */
[----:B------:R-:W-:Y:S01]  /*19a0*/  @!P2 IMAD.WIDE.U32 R26, R19, 0x8, R26 ;  /* 0x00000008131aa825 */ /* 0x000fe200078e001a */
[----:B------:R-:W-:-:S05]  /*19b0*/  @!P4 LOP3.LUT R19, R4, 0x1, RZ, 0xc0, !PT ;  /* 0x000000010413c812 */ /* 0x000fca00078ec0ff */
[----:B-1----:R-:W-:Y:S02]  /*19c0*/  @!P4 IMAD R20, R19, R16, RZ ;  /* 0x000000101314c224 */ /* 0x002fe400078e02ff */
[----:B--2---:R-:W-:Y:S01]  /*19d0*/  @!P1 IMAD.WIDE R14, R21, 0x4, R14 ;  /* 0x00000004150e9825 */ /* 0x004fe200078e020e */
[----:B------:R-:W-:-:S03]  /*19e0*/  IADD3 R21, R22, 0x3, RZ ;  /* 0x0000000316157810 */ /* 0x000fc60007ffe0ff */
[----:B------:R-:W-:Y:S01]  /*19f0*/  @!P4 IMAD R20, R20, R23, RZ ;  /* 0x000000171414c224 */ /* 0x000fe200078e02ff */
[----:B------:R-:W-:Y:S01]  /*1a00*/  ISETP.EQ.OR P5, PT, R21, UR7, P3 ;  /* 0x0000000715007c0c */ /* 0x000fe20009fa2670 */
[----:B0-----:R-:W-:Y:S02]  /*1a10*/  @!P4 IMAD R25, R25, R16, R17 ;  /* 0x000000101919c224 */ /* 0x001fe400078e0211 */
[----:B------:R-:W0:Y:S01]  /*1a20*/  @!P4 LDC.64 R16, c[0x0][0x248] ;  /* 0x00009200ff10cb82 */ /* 0x000e220000000a00 */
[----:B------:R-:W-:Y:S01]  /*1a30*/  @!P1 IMAD.WIDE.U32 R14, R53, 0x8, R14 ;  /* 0x00000008350e9825 */ /* 0x000fe200078e000e */
[----:B------:R-:W-:-:S05]  /*1a40*/  @!P4 SHF.L.U32 R53, R20, 0x1, RZ ;  /* 0x000000011435c819 */ /* 0x000fca00000006ff */
[----:B------:R-:W2:Y:S03]  /*1a50*/  @!P1 LDG.E.64 R14, desc[UR8][R14.64] ;  /* 0x000000080e0e9981 */ /* 0x000ea6000c1e1b00 */
[----:B------:R-:W1:Y:S01]  /*1a60*/  @!P5 LDC R18, c[0x0][0x10] ;  /* 0x00000400ff12db82 */ /* 0x000e620000000800 */
[----:B------:R-:W3:Y:S01]  /*1a70*/  @!P5 S2R R19, SR_CTAID.Y ;  /* 0x000000000013d919 */ /* 0x000ee20000002600 */
[----:B0-----:R-:W-:Y:S01]  /*1a80*/  @!P4 IMAD.WIDE R16, R53, 0x4, R16 ;  /* 0x000000043510c825 */ /* 0x001fe200078e0210 */
[----:B------:R-:W-:-:S05]  /*1a90*/  @!P5 LOP3.LUT R53, R4, 0x1, RZ, 0xc0, !PT ;  /* 0x000000010435d812 */ /* 0x000fca00078ec0ff */
[----:B-1----:R-:W-:-:S04]  /*1aa0*/  @!P5 IMAD R20, R53, R18, RZ ;  /* 0x000000123514d224 */ /* 0x002fc800078e02ff */
[----:B------:R-:W-:Y:S02]  /*1ab0*/  @!P5 IMAD R20, R20, R23, RZ ;  /* 0x000000171414d224 */ /* 0x000fe400078e02ff */
[----:B---3--:R-:W-:-:S03]  /*1ac0*/  @!P5 IMAD R21, R21, R18, R19 ;  /* 0x000000121515d224 */ /* 0x008fc600078e0213 */
[----:B------:R-:W-:Y:S01]  /*1ad0*/  @!P5 SHF.L.U32 R53, R20, 0x1, RZ ;  /* 0x000000011435d819 */ /* 0x000fe200000006ff */
[----:B------:R-:W0:Y:S04]  /*1ae0*/  @!P5 LDC.64 R18, c[0x0][0x248] ;  /* 0x00009200ff12db82 */ /* 0x000e280000000a00 */
        /* <DEDUP_REMOVED lines=18> */
.L_x_4021:
        /* <DEDUP_REMOVED lines=19> */
.L_x_4024:
[----:B------:R-:W-:Y:S05]  /*1d40*/  BSYNC B0 ;  /* 0x0000000000007941 */ /* 0x000fea0003800000 */
.L_x_4023:
        /* <DEDUP_REMOVED lines=32> */
.L_x_4018:
[----:B------:R-:W-:Y:S01]  /*1f50*/  ULDC.64 UR12, c[0x0][0x218] ;  /* 0x00008600000c7ab9 */ /* 0x000fe20000000a00 */
[----:B------:R-:W-:Y:S01]  /*1f60*/  LOP3.LUT P1, RZ, R0, UR7, RZ, 0xfc, !PT ;  /* 0x0000000700ff7c12 */ /* 0x000fe2000f82fcff */
[----:B------:R-:W2:Y:S01]  /*1f70*/  S2UR UR6, SR_CgaCtaId ;  /* 0x00000000000679c3 */ /* 0x000ea20000008800 */
[----:B------:R-:W-:Y:S01]  /*1f80*/  ISETP.EQ.U32.AND P2, PT, RZ, UR12, PT ;  /* 0x0000000cff007c0c */ /* 0x000fe2000bf42070 */
[----:B------:R-:W-:Y:S01]  /*1f90*/  UMOV UR5, 0x400 ;  /* 0x0000040000057882 */ /* 0x000fe20000000000 */
[----:B01----:R-:W-:-:S05]  /*1fa0*/  IADD3 R17, R41, R28, RZ ;  /* 0x0000001c29117210 */ /* 0x003fca0007ffe0ff */
[----:B------:R-:W0:Y:S01]  /*1fb0*/  LDC.64 R22, c[0x0][0x230] ;  /* 0x00008c00ff167b82 */ /* 0x000e220000000a00 */
        /* <DEDUP_REMOVED lines=13> */
[----:B------:R-:W-:Y:S01]  /*2090*/  @!P1 STG.E.64 desc[UR8][R26.64], R14 ;  /* 0x0000000e1a009986 */ /* 0x000fe2000c101b08 */
[----:B------:R-:W-:Y:S06]  /*20a0*/  BAR.SYNC.DEFER_BLOCKING 0x0 ;  /* 0x0000000000007b1d */ /* 0x000fec0000010000 */
[----:B------:R-:W2:Y:S04]  /*20b0*/  LDG.E.U16 R19, desc[UR8][R22.64] ;  /* 0x0000000816137981 */ /* 0x000ea8000c1e1500 */
[----:B------:R-:W3:Y:S04]  /*20c0*/  LDG.E.U16 R21, desc[UR8][R24.64] ;  /* 0x0000000818157981 */ /* 0x000ee8000c1e1500 */
[----:B------:R-:W4:Y:S04]  /*20d0*/  LDG.E.U16 R18, desc[UR8][R24.64+0x2] ;  /* 0x0000020818127981 */ /* 0x000f28000c1e1500 */
[----:B------:R0:W5:Y:S04]  /*20e0*/  LDG.E.U16 R20, desc[UR8][R22.64+0x2] ;  /* 0x0000020816147981 */ /* 0x000168000c1e1500 */
[----:B------:R-:W1:Y:S02]  /*20f0*/  LDS.64 R16, [UR5+0xb0] ;  /* 0x0000b005ff107984 */ /* 0x000e640008000a00 */
[----:B-1----:R-:W-:-:S04]  /*2100*/  FMUL.FTZ R16, R16, UR6 ;  /* 0x0000000610107c20 */ /* 0x002fc80008410000 */
[----:B------:R-:W-:-:S04]  /*2110*/  FMUL.FTZ R28, R16, R16 ;  /* 0x00000010101c7220 */ /* 0x000fc80000410000 */
[----:B------:R-:W-:-:S05]  /*2120*/  FFMA.FTZ R17, R17, UR6, -R28 ;  /* 0x0000000611117c23 */ /* 0x000fca000801081c */
[----:B------:R-:W-:-:S13]  /*2130*/  FSETP.GTU.FTZ.AND P1, PT, R17, RZ, PT ;  /* 0x000000ff1100720b */ /* 0x000fda0003f3c000 */
[----:B------:R-:W1:Y:S01]  /*2140*/  @P1 LDC R26, c[0x0][0x238] ;  /* 0x00008e00ff1a1b82 */ /* 0x000e620000000800 */
[----:B------:R-:W-:Y:S02]  /*2150*/  MOV R12, 0x3f800000 ;  /* 0x3f800000000c7802 */ /* 0x000fe40000000f00 */
[----:B------:R-:W-:Y:S01]  /*2160*/  ISETP.NE.AND P6, PT, RZ, UR10, PT ;  /* 0x0000000aff007c0c */ /* 0x000fe2000bfc5270 */
[--C-:B------:R-:W-:Y:S02]  /*2170*/  HADD2.F32 R13, -RZ, R40.reuse.H0_H0 ;  /* 0x20000028ff0d7230 */ /* 0x100fe40000004100 */
[----:B------:R-:W-:Y:S02]  /*2180*/  HADD2.F32 R15, -RZ, R40.H1_H1 ;  /* 0x30000028ff0f7230 */ /* 0x000fe40000004100 */
[----:B------:R-:W-:Y:S02]  /*2190*/  HADD2.F32 R14, -RZ, R44.H0_H0 ;  /* 0x2000002cff0e7230 */ /* 0x000fe40000004100 */
[----:B0-----:R-:W-:-:S02]  /*21a0*/  HADD2.F32 R22, -RZ, R45.H0_H0 ;  /* 0x2000002dff167230 */ /* 0x001fc40000004100 */
[----:B------:R-:W-:Y:S02]  /*21b0*/  HADD2.F32 R24, -RZ, R46.H0_H0 ;  /* 0x2000002eff187230 */ /* 0x000fe40000004100 */
[----:B-1----:R-:W-:-:S04]  /*21c0*/  @P1 FADD.FTZ R26, R17, R26 ;  /* 0x0000001a111a1221 */ /* 0x002fc80000010000 */
[----:B------:R0:W1:Y:S01]  /*21d0*/  @P1 MUFU.RSQ R12, R26 ;  /* 0x0000001a000c1308 */ /* 0x0000620000001400 */
[--C-:B------:R-:W-:Y:S02]  /*21e0*/  HADD2.F32 R17, -RZ, R30.reuse.H0_H0 ;  /* 0x2000001eff117230 */ /* 0x100fe40000004100 */
[----:B------:R-:W-:Y:S02]  /*21f0*/  HADD2.F32 R25, -RZ, R30.H1_H1 ;  /* 0x3000001eff197230 */ /* 0x000fe40000004100 */
[--C-:B------:R-:W-:Y:S02]  /*2200*/  HADD2.F32 R23, -RZ, R38.reuse.H0_H0 ;  /* 0x20000026ff177230 */ /* 0x100fe40000004100 */
[----:B------:R-:W-:Y:S02]  /*2210*/  HADD2.F32 R27, -RZ, R38.H1_H1 ;  /* 0x30000026ff1b7230 */ /* 0x000fe40000004100 */
[----:B0-----:R-:W-:Y:S02]  /*2220*/  HADD2.F32 R26, -RZ, R47.H0_H0 ;  /* 0x2000002fff1a7230 */ /* 0x001fe40000004100 */
[----:B------:R-:W-:-:S02]  /*2230*/  HADD2.F32 R42, -RZ, R42.H1_H1 ;  /* 0x3000002aff2a7230 */ /* 0x000fc40000004100 */
[----:B------:R-:W-:Y:S02]  /*2240*/  HADD2.F32 R44, -RZ, R44.H1_H1 ;  /* 0x3000002cff2c7230 */ /* 0x000fe40000004100 */
[----:B------:R-:W-:Y:S02]  /*2250*/  HADD2.F32 R45, -RZ, R45.H1_H1 ;  /* 0x3000002dff2d7230 */ /* 0x000fe40000004100 */
[----:B------:R-:W-:Y:S02]  /*2260*/  HADD2.F32 R46, -RZ, R46.H1_H1 ;  /* 0x3000002eff2e7230 */ /* 0x000fe40000004100 */
[----:B------:R-:W-:Y:S01]  /*2270*/  HADD2.F32 R47, -RZ, R47.H1_H1 ;  /* 0x3000002fff2f7230 */ /* 0x000fe20000004100 */
[----:B------:R-:W-:Y:S01]  /*2280*/  ISETP.GE.U32.AND P1, PT, R5, UR14, PT ;  /* 0x0000000e05007c0c */ /* 0x000fe2000bf26070 */
[--C-:B------:R-:W-:Y:S01]  /*2290*/  FADD.FTZ R13, R13, -R16.reuse ;  /* 0x800000100d0d7221 */ /* 0x100fe20000010000 */
[----:B------:R-:W-:Y:S01]  /*22a0*/  ISETP.GE.U32.AND P2, PT, R6, UR14, PT ;  /* 0x0000000e06007c0c */ /* 0x000fe2000bf46070 */
[--C-:B------:R-:W-:Y:S01]  /*22b0*/  FADD.FTZ R15, R15, -R16.reuse ;  /* 0x800000100f0f7221 */ /* 0x100fe20000010000 */
        /* <DEDUP_REMOVED lines=15> */
[-C--:B-1----:R-:W-:Y:S01]  /*23b0*/  FMUL.FTZ R13, R13, R12.reuse ;  /* 0x0000000c0d0d7220 */ /* 0x082fe20000410000 */
[----:B------:R-:W-:Y:S01]  /*23c0*/  ISETP.GE.AND.EX P2, PT, R31, UR15, PT, P2 ;  /* 0x0000000f1f007c0c */ /* 0x000fe2000bf46320 */
[-C--:B------:R-:W-:Y:S01]  /*23d0*/  FMUL.FTZ R15, R15, R12.reuse ;  /* 0x0000000c0f0f7220 */ /* 0x080fe20000410000 */
[-C--:B------:R-:W-:Y:S01]  /*23e0*/  FMUL.FTZ R28, R45, R12.reuse ;  /* 0x0000000c2d1c7220 */ /* 0x080fe20000410000 */
[-C--:B------:R-:W-:Y:S01]  /*23f0*/  FMUL.FTZ R45, R24, R12.reuse ;  /* 0x0000000c182d7220 */ /* 0x080fe20000410000 */
[-C--:B------:R-:W-:Y:S01]  /*2400*/  FMUL.FTZ R24, R47, R12.reuse ;  /* 0x0000000c2f187220 */ /* 0x080fe20000410000 */
[C---:B------:R-:W-:Y:S01]  /*2410*/  ISETP.GT.U32.OR P1, PT, R0.reuse, 0x22f, P1 ;  /* 0x0000022f0000780c */ /* 0x040fe20000f24470 */
[-C--:B------:R-:W-:Y:S01]  /*2420*/  FMUL.FTZ R17, R17, R12.reuse ;  /* 0x0000000c11117220 */ /* 0x080fe20000410000 */
[----:B------:R-:W-:Y:S01]  /*2430*/  ISETP.GT.U32.OR P2, PT, R0, 0x22f, P2 ;  /* 0x0000022f0000780c */ /* 0x000fe20001744470 */
        /* <DEDUP_REMOVED lines=12> */
[----:B-----5:R-:W-:Y:S01]  /*2500*/  SHF.L.U32 R19, R20, 0x10, RZ ;  /* 0x0000001014137819 */ /* 0x020fe200000006ff */
[----:B------:R-:W-:Y:S01]  /*2510*/  FMUL.FTZ R20, R14, R12 ;  /* 0x0000000c0e147220 */ /* 0x000fe20000410000 */
[----:B------:R-:W-:-:S03]  /*2520*/  FFMA.FTZ R47, R21, R13, R16 ;  /* 0x0000000d152f7223 */ /* 0x000fc60000010010 */
        /* <DEDUP_REMOVED lines=12> */
.L_x_4025:
        /* <DEDUP_REMOVED lines=14> */
.L_x_4027:
[----:B------:R-:W-:Y:S05]  /*26d0*/  BSYNC B0 ;  /* 0x0000000000007941 */ /* 0x000fea0003800000 */
.L_x_4026:
        /* <DEDUP_REMOVED lines=13> */
.L_x_4028:
        /* <DEDUP_REMOVED lines=14> */
.L_x_4030:
[----:B------:R-:W-:Y:S05]  /*2890*/  BSYNC B0 ;  /* 0x0000000000007941 */ /* 0x000fea0003800000 */
.L_x_4029:
        /* <DEDUP_REMOVED lines=13> */
.L_x_4031:
        /* <DEDUP_REMOVED lines=14> */
.L_x_4033:
[----:B------:R-:W-:Y:S05]  /*2a50*/  BSYNC B0 ;  /* 0x0000000000007941 */ /* 0x000fea0003800000 */
.L_x_4032:
        /* <DEDUP_REMOVED lines=9> */
[----:B------:R-:W-:Y:S01]  /*2af0*/  FFMA.FTZ R16, R21, R26, R16 ;  /* 0x0000001a15107223 */ /* 0x000fe20000010010 */
[----:B------:R-:W-:Y:S01]  /*2b00*/  ISETP.GE.AND.EX P5, PT, R33, UR15, PT, P5 ;  /* 0x0000000f21007c0c */ /* 0x000fe2000bfa6350 */
[C-C-:B--2---:R-:W-:Y:S01]  /*2b10*/  FFMA.FTZ R23, R18.reuse, R44, R19.reuse ;  /* 0x0000002c12177223 */ /* 0x144fe20000010013 */
[----:B------:R-:W-:Y:S01]  /*2b20*/  ISETP.GE.AND.EX P1, PT, R35, UR15, PT, P1 ;  /* 0x0000000f23007c0c */ /* 0x000fe2000bf26310 */
[C-C-:B-1----:R-:W-:Y:S01]  /*2b30*/  FFMA.FTZ R17, R18.reuse, R28, R19.reuse ;  /* 0x0000001c12117223 */ /* 0x142fe20000010013 */
[----:B------:R-:W-:Y:S01]  /*2b40*/  ISETP.GE.AND.EX P2, PT, R37, UR15, PT, P2 ;  /* 0x0000000f25007c0c */ /* 0x000fe2000bf46320 */
[C-C-:B------:R-:W-:Y:S01]  /*2b50*/  FFMA.FTZ R46, R18.reuse, R46, R19.reuse ;  /* 0x0000002e122e7223 */ /* 0x140fe20000010013 */
[----:B------:R-:W-:Y:S01]  /*2b60*/  ISETP.GE.AND.EX P3, PT, R39, UR15, PT, P3 ;  /* 0x0000000f27007c0c */ /* 0x000fe2000bf66330 */
[C-C-:B------:R-:W-:Y:S01]  /*2b70*/  FFMA.FTZ R21, R18.reuse, R24, R19.reuse ;  /* 0x0000001812157223 */ /* 0x140fe20000010013 */
        /* <DEDUP_REMOVED lines=18> */
.L_x_4034:
        /* <DEDUP_REMOVED lines=14> */
.L_x_4036:
[----:B------:R-:W-:Y:S05]  /*2d80*/  BSYNC B0 ;  /* 0x0000000000007941 */ /* 0x000fea0003800000 */
.L_x_4035:
        /* <DEDUP_REMOVED lines=11> */
.L_x_4037:
        /* <DEDUP_REMOVED lines=14> */
.L_x_4039:
[----:B------:R-:W-:Y:S05]  /*2f20*/  BSYNC B0 ;  /* 0x0000000000007941 */ /* 0x000fea0003800000 */
.L_x_4038:
        /* <DEDUP_REMOVED lines=11> */
.L_x_4040:
[----:B------:R-:W-:Y:S04]  /*2fe0*/  BSSY B0, `(.L_x_4041) ;  /* 0x000000e000007945 */ /* 0x000fe80003800000 */
[----:B------:R-:W-:Y:S05]  /*2ff0*/  @P2 BRA `(.L_x_4042) ;  /* 0x0000000000302947 */ /* 0x000fea0003800000 */
[----:B------:R-:W-:Y:S01]  /*3000*/  ULDC.64 UR12, c[0x0][0x270] ;  /* 0x00009c00000c7ab9 */ /* 0x000fe20000000a00 */
[----:B------:R-:W-:Y:S01]  /*3010*/  MOV R12, R48 ;  /* 0x00000030000c7202 */ /* 0x000fe20000000f00 */
[----:B012---:R-:W-:Y:S01]  /*3020*/  IMAD R14, R37, UR12, RZ ;  /* 0x0000000c250e7c24 */ /* 0x007fe2000f8e02ff */
        /* <DEDUP_REMOVED lines=9> */
.L_x_4042:
[----:B------:R-:W-:Y:S05]  /*30c0*/  BSYNC B0 ;  /* 0x0000000000007941 */ /* 0x000fea0003800000 */
.L_x_4041:
[----:B------:R-:W-:Y:S05]  /*30d0*/  @!P6 BRA `(.L_x_4043) ;  /* 0x000000000028e947 */ /* 0x000fea0003800000 */
        /* <DEDUP_REMOVED lines=10> */
.L_x_4043:
[----:B------:R-:W-:Y:S04]  /*3180*/  BSSY B0, `(.L_x_4044) ;  /* 0x000000e000007945 */ /* 0x000fe80003800000 */
[----:B------:R-:W-:Y:S05]  /*3190*/  @P3 BRA `(.L_x_4045) ;  /* 0x0000000000303947 */ /* 0x000fea0003800000 */
[----:B------:R-:W-:Y:S01]  /*31a0*/  ULDC.64 UR12, c[0x0][0x270] ;  /* 0x00009c00000c7ab9 */ /* 0x000fe20000000a00 */
[----:B0123--:R-:W-:Y:S01]  /*31b0*/  MOV R14, R48 ;  /* 0x00000030000e7202 */ /* 0x00ffe20000000f00 */
        /* <DEDUP_REMOVED lines=10> */
.L_x_4045:
[----:B------:R-:W-:Y:S05]  /*3260*/  BSYNC B0 ;  /* 0x0000000000007941 */ /* 0x000fea0003800000 */
.L_x_4044:
[----:B------:R-:W-:Y:S05]  /*3270*/  @!P6 BRA `(.L_x_4046) ;  /* 0x000000000028e947 */ /* 0x000fea0003800000 */
[----:B----4-:R-:W-:Y:S01]  /*3280*/  FMUL.FTZ R12, R16, -1.4426950216293334961 ;  /* 0xbfb8aa3b100c7820 */ /* 0x010fe20000410000 */
        /* <DEDUP_REMOVED lines=9> */
.L_x_4046:
[----:B------:R-:W-:Y:S04]  /*3320*/  BSSY B0, `(.L_x_4047) ;  /* 0x000000d000007945 */ /* 0x000fe80003800000 */
[----:B------:R-:W-:Y:S05]  /*3330*/  @P4 BRA `(.L_x_4048) ;  /* 0x00000000002c4947 */ /* 0x000fea0003800000 */
[----:B------:R-:W-:Y:S01]  /*3340*/  ULDC.64 UR12, c[0x0][0x270] ;  /* 0x00009c00000c7ab9 */ /* 0x000fe20000000a00 */
[----:B------:R-:W-:Y:S01]  /*3350*/  MOV R49, R51 ;  /* 0x0000003300317202 */ /* 0x000fe20000000f00 */
[----:B----4-:R-:W-:Y:S01]  /*3360*/  IMAD R12, R43, UR12, RZ ;  /* 0x0000000c2b0c7c24 */ /* 0x010fe2000f8e02ff */
        /* <DEDUP_REMOVED lines=8> */
.L_x_4048:
[----:B------:R-:W-:Y:S05]  /*33f0*/  BSYNC B0 ;  /* 0x0000000000007941 */ /* 0x000fea0003800000 */
.L_x_4047:
[----:B----4-:R-:W4:Y:S01]  /*3400*/  LDC R13, c[0x0][0x10] ;  /* 0x00000400ff0d7b82 */ /* 0x010f220000000800 */
[----:B------:R-:W-:Y:S02]  /*3410*/  IADD3 R4, R4, 0x1, RZ ;  /* 0x0000000104047810 */ /* 0x000fe40007ffe0ff */
[----:B----4-:R-:W-:-:S04]  /*3420*/  IADD3 R36, R13, R36, RZ ;  /* 0x000000240d247210 */ /* 0x010fc80007ffe0ff */
[----:B------:R-:W-:-:S13]  /*3430*/  ISETP.GE.AND P1, PT, R36, UR4, PT ;  /* 0x0000000424007c0c */ /* 0x000fda000bf26270 */
[----:B------:R-:W-:Y:S05]  /*3440*/  @!P1 BRA `(.L_x_4049) ;  /* 0xffffffcc007c9947 */ /* 0x000fea000383ffff */
[----:B------:R-:W-:Y:S05]  /*3450*/  EXIT ;  /* 0x000000000000794d */ /* 0x000fea0003800000 */
.L_x_4050:
        /* <DEDUP_REMOVED lines=10> */
.L_x_5167:


//--------------------- .text._Z35group_norm_nhwc_fwd_one_pass_kernelI11Fp16IOBf16WLi256ELi70ELi560EEv26Group_norm_nhwc_fwd_params --------------------------
	.section	.text._Z35group_norm_nhwc_fwd_one_pass_kernelI11Fp16IOBf16WLi256ELi70ELi560EEv26Group_norm_nhwc_fwd_params,"ax",@progbits
	.align	128
        .global         _Z35group_norm_nhwc_fwd_one_pass_kernelI11Fp16IOBf16WLi256ELi70ELi560EEv26Group_norm_nhwc_fwd_params
        .type           _Z35group_norm_nhwc_fwd_one_pass_kernelI11Fp16IOBf16WLi256ELi70ELi560EEv26Group_norm_nhwc_fwd_params,@function
        .size           _Z35group_norm_nhwc_fwd_one_pass_kernelI11Fp16IOBf16WLi256ELi70ELi560EEv26Group_norm_nhwc_fwd_params,(.L_x_5168 - _Z35group_norm_nhwc_fwd_one_pass_kernelI11Fp16IOBf16WLi256ELi70ELi560EEv26Group_norm_nhwc_fwd_params)
        .other          _Z35group_norm_nhwc_fwd_one_pass_kernelI11Fp16IOBf16WLi256ELi70ELi560EEv26Group_norm_nhwc_fwd_params,@"STO_CUDA_ENTRY STV_DEFAULT"
_Z35group_norm_nhwc_fwd_one_pass_kernelI11Fp16IOBf16WLi256ELi70ELi560EEv26Group_norm_nhwc_fwd_params:
.text._Z35group_norm_nhwc_fwd_one_pass_kernelI11Fp16IOBf16WLi256ELi70ELi560EEv26Group_norm_nhwc_fwd_params:
        /* <DEDUP_REMOVED lines=44> */
.L_x_4108:
[----:B01234-:R-:W0:Y:S01]  /*02c0*/  LDC R8, c[0x0][0x288] ;  /* 0x0000a200ff087b82 */ /* 0x01fe220000000800 */
        /* <DEDUP_REMOVED lines=9> */
[----:B------:R-:W-:Y:S02]  /*0360*/  ISETP.GE.AND.EX P6, PT, R17, UR15, PT, P6 ;  /* 0x0000000f11007c0c */ /* 0x000fe4000bfc6360 */
[----:B------:R-:W-:Y:S02]  /*0370*/  MOV R12, RZ ;  /* 0x000000ff000c7202 */ /* 0x000fe40000000f00 */
[----:B------:R-:W-:Y:S02]  /*0380*/  ISETP.GT.U32.OR P6, PT, R49, 0x22f, P6 ;  /* 0x0000022f3100780c */ /* 0x000fe400037c4470 */
[----:B0-----:R-:W-:Y:S02]  /*0390*/  IABS R5, R8 ;  /* 0x0000000800057213 */ /* 0x001fe40000000000 */
        /* <DEDUP_REMOVED lines=478> */
.L_x_4052:
[----:B------:R-:W-:Y:S05]  /*2180*/  BSYNC B0 ;  /* 0x0000000000007941 */ /* 0x000fea0003800000 */
.L_x_4051:
        /* <DEDUP_REMOVED lines=28> */
.L_x_4055:
[----:B-1----:R-:W2:Y:S04]  /*2350*/  LDG.E.STRONG.GPU R28, desc[UR8][R26.64] ;  /* 0x000000081a1c7981 */ /* 0x002ea8000c1ef900 */
[----:B--2---:R-:W-:Y:S01]  /*2360*/  CCTL.IVALL ;  /* 0x00000000ff00798f */ /* 0x004fe20002000000 */
[----:B------:R-:W-:Y:S05]  /*2370*/  YIELD ;  /* 0x0000000000007946 */ /* 0x000fea0003800000 */
[----:B------:R-:W-:-:S13]  /*2380*/  ISETP.NE.AND P1, PT, R28, R71, PT ;  /* 0x000000471c00720c */ /* 0x000fda0003f25270 */
[----:B------:R-:W-:Y:S05]  /*2390*/  @P1 BRA `(.L_x_4055) ;  /* 0xfffffffc00ec1947 */ /* 0x000fea000383ffff */
.L_x_4054:
        /* <DEDUP_REMOVED lines=11> */
.L_x_4057:
        /* <DEDUP_REMOVED lines=63> */
.L_x_4056:
        /* <DEDUP_REMOVED lines=19> */
.L_x_4059:
[----:B------:R-:W-:Y:S05]  /*2970*/  BSYNC B0 ;  /* 0x0000000000007941 */ /* 0x000fea0003800000 */
.L_x_4058:
        /* <DEDUP_REMOVED lines=32> */
.L_x_4053:
        /* <DEDUP_REMOVED lines=20> */
[----:B------:R-:W2:Y:S04]  /*2cc0*/  LDG.E.U16 R14, desc[UR8][R30.64] ;  /* 0x000000081e0e7981 */ /* 0x000ea8000c1e1500 */
[----:B------:R-:W3:Y:S04]  /*2cd0*/  LDG.E.U16 R70, desc[UR8][R30.64+0x2] ;  /* 0x000002081e467981 */ /* 0x000ee8000c1e1500 */
[----:B------:R-:W4:Y:S04]  /*2ce0*/  LDG.E.U16 R71, desc[UR8][R28.64] ;  /* 0x000000081c477981 */ /* 0x000f28000c1e1500 */
[----:B------:R3:W5:Y:S01]  /*2cf0*/  LDG.E.U16 R72, desc[UR8][R28.64+0x2] ;  /* 0x000002081c487981 */ /* 0x000762000c1e1500 */
[----:B0-----:R-:W-:-:S02]  /*2d00*/  MOV R69, 0x3f800000 ;  /* 0x3f80000000457802 */ /* 0x001fc40000000f00 */
        /* <DEDUP_REMOVED lines=12> */
[----:B0-----:R-:W-:Y:S01]  /*2dd0*/  FMUL.FTZ R26, R26, R69 ;  /* 0x000000451a1a7220 */ /* 0x001fe20000410000 */
[----:B--2---:R-:W-:Y:S01]  /*2de0*/  SHF.L.U32 R4, R14, 0x10, RZ ;  /* 0x000000100e047819 */ /* 0x004fe200000006ff */
[----:B------:R-:W-:Y:S01]  /*2df0*/  FADD.FTZ R14, R25, -R68 ;  /* 0x80000044190e7221 */ /* 0x000fe20000010000 */
[----:B---3--:R-:W-:-:S03]  /*2e00*/  SHF.L.U32 R28, R70, 0x10, RZ ;  /* 0x00000010461c7819 */ /* 0x008fc600000006ff */
[----:B------:R-:W-:Y:S01]  /*2e10*/  FMUL.FTZ R14, R14, R69 ;  /* 0x000000450e0e7220 */ /* 0x000fe20000410000 */
        /* <DEDUP_REMOVED lines=15> */
.L_x_4060:
        /* <DEDUP_REMOVED lines=14> */
.L_x_4062:
[----:B------:R-:W-:Y:S05]  /*2ff0*/  BSYNC B0 ;  /* 0x0000000000007941 */ /* 0x000fea0003800000 */
.L_x_4061:
        /* <DEDUP_REMOVED lines=23> */
.L_x_4063:
        /* <DEDUP_REMOVED lines=14> */
.L_x_4065:
[----:B------:R-:W-:Y:S05]  /*3250*/  BSYNC B0 ;  /* 0x0000000000007941 */ /* 0x000fea0003800000 */
.L_x_4064:
        /* <DEDUP_REMOVED lines=22> */
.L_x_4066:
        /* <DEDUP_REMOVED lines=14> */
.L_x_4068:
[----:B------:R-:W-:Y:S05]  /*34a0*/  BSYNC B0 ;  /* 0x0000000000007941 */ /* 0x000fea0003800000 */
.L_x_4067:
        /* <DEDUP_REMOVED lines=24> */
.L_x_4069:
        /* <DEDUP_REMOVED lines=14> */
.L_x_4071:
[----:B------:R-:W-:Y:S05]  /*3710*/  BSYNC B0 ;  /* 0x0000000000007941 */ /* 0x000fea0003800000 */
.L_x_4070:
        /* <DEDUP_REMOVED lines=27> */
.L_x_4072:
        /* <DEDUP_REMOVED lines=14> */
.L_x_4074:
[----:B------:R-:W-:Y:S05]  /*39b0*/  BSYNC B0 ;  /* 0x0000000000007941 */ /* 0x000fea0003800000 */
.L_x_4073:
        /* <DEDUP_REMOVED lines=17> */
.L_x_4075:
        /* <DEDUP_REMOVED lines=14> */
.L_x_4077:
[----:B------:R-:W-:Y:S05]  /*3bb0*/  BSYNC B0 ;  /* 0x0000000000007941 */ /* 0x000fea0003800000 */
.L_x_4076:
[----:B------:R-:W-:Y:S02]  /*3bc0*/  HADD2.F32 R79, -RZ, R54.H1_H1 ;  /* 0x30000036ff4f7230 */ /* 0x000fe40000004100 */
[--C-:B------:R-:W-:Y:S01]  /*3bd0*/  FADD.FTZ R0, R19, -R68.reuse ;  /* 0x8000004413007221 */ /* 0x100fe20000010000 */
[----:B------:R-:W-:Y:S02]  /*3be0*/  HADD2.F32 R85, -RZ, R59.H0_H0 ;  /* 0x2000003bff557230 */ /* 0x000fe40000004100 */
[----:B------:R-:W-:Y:S01]  /*3bf0*/  FADD.FTZ R2, R17, -R68 ;  /* 0x8000004411027221 */ /* 0x000fe20000010000 */
[--C-:B------:R-:W-:Y:S01]  /*3c00*/  HADD2.F32 R13, -RZ, R52.reuse.H0_H0 ;  /* 0x20000034ff0d7230 */ /* 0x100fe20000004100 */
[----:B------:R-:W-:Y:S01]  /*3c10*/  ISETP.GE.U32.AND P6, PT, R36, UR12, PT ;  /* 0x0000000c24007c0c */ /* 0x000fe2000bfc6070 */
        /* <DEDUP_REMOVED lines=8> */
[----:B------:R-:W-:-:S02]  /*3ca0*/  HADD2.F32 R71, -RZ, R56.H1_H1 ;  /* 0x30000038ff477230 */ /* 0x000fc40000004100 */
[--C-:B------:R-:W-:Y:S01]  /*3cb0*/  FADD.FTZ R52, R79, -R68.reuse ;  /* 0x800000444f347221 */ /* 0x100fe20000010000 */
[--C-:B------:R-:W-:Y:S02]  /*3cc0*/  HADD2.F32 R73, -RZ, R58.reuse.H0_H0 ;  /* 0x2000003aff497230 */ /* 0x100fe40000004100 */
[--C-:B------:R-:W-:Y:S01]  /*3cd0*/  FADD.FTZ R56, R13, -R68.reuse ;  /* 0x800000440d387221 */ /* 0x100fe20000010000 */
[----:B------:R-:W-:Y:S02]  /*3ce0*/  HADD2.F32 R75, -RZ, R58.H1_H1 ;  /* 0x3000003aff4b7230 */ /* 0x000fe40000004100 */
[--C-:B------:R-:W-:Y:S01]  /*3cf0*/  FADD.FTZ R8, R15, -R68.reuse ;  /* 0x800000440f087221 */ /* 0x100fe20000010000 */
[----:B------:R-:W-:Y:S02]  /*3d00*/  HADD2.F32 R77, -RZ, R54.H0_H0 ;  /* 0x20000036ff4d7230 */ /* 0x000fe40000004100 */
        /* <DEDUP_REMOVED lines=36> */
[C---:B------:R-:W-:Y:S01]  /*3f50*/  ISETP.GT.U32.OR P6, PT, R49.reuse, 0x22f, P6 ;  /* 0x0000022f3100780c */ /* 0x040fe200037c4470 */
[-C--:B------:R-:W-:Y:S01]  /*3f60*/  FMUL.FTZ R56, R56, R69.reuse ;  /* 0x0000004538387220 */ /* 0x080fe20000410000 */
[C---:B------:R-:W-:Y:S01]  /*3f70*/  ISETP.GT.U32.OR P1, PT, R49.reuse, 0x22f, P1 ;  /* 0x0000022f3100780c */ /* 0x040fe20000f24470 */
[-C--:B------:R-:W-:Y:S01]  /*3f80*/  FMUL.FTZ R8, R8, R69.reuse ;  /* 0x0000004508087220 */ /* 0x080fe20000410000 */
[C---:B------:R-:W-:Y:S01]  /*3f90*/  ISETP.GT.U32.OR P2, PT, R49.reuse, 0x22f, P2 ;  /* 0x0000022f3100780c */ /* 0x040fe20001744470 */
        /* <DEDUP_REMOVED lines=24> */
.L_x_4078:
        /* <DEDUP_REMOVED lines=14> */
.L_x_4080:
[----:B------:R-:W-:Y:S05]  /*4200*/  BSYNC B0 ;  /* 0x0000000000007941 */ /* 0x000fea0003800000 */
.L_x_4079:
        /* <DEDUP_REMOVED lines=13> */
.L_x_4081:
        /* <DEDUP_REMOVED lines=14> */
.L_x_4083:
[----:B------:R-:W-:Y:S05]  /*43c0*/  BSYNC B0 ;  /* 0x0000000000007941 */ /* 0x000fea0003800000 */
.L_x_4082:
        /* <DEDUP_REMOVED lines=13> */
.L_x_4084:
        /* <DEDUP_REMOVED lines=14> */
.L_x_4086:
[----:B------:R-:W-:Y:S05]  /*4580*/  BSYNC B0 ;  /* 0x0000000000007941 */ /* 0x000fea0003800000 */
.L_x_4085:
        /* <DEDUP_REMOVED lines=13> */
.L_x_4087:
        /* <DEDUP_REMOVED lines=14> */
.L_x_4089:
[----:B------:R-:W-:Y:S05]  /*4740*/  BSYNC B0 ;  /* 0x0000000000007941 */ /* 0x000fea0003800000 */
.L_x_4088:
        /* <DEDUP_REMOVED lines=13> */
.L_x_4090:
        /* <DEDUP_REMOVED lines=14> */
.L_x_4092:
[----:B------:R-:W-:Y:S05]  /*4900*/  BSYNC B0 ;  /* 0x0000000000007941 */ /* 0x000fea0003800000 */
.L_x_4091:
        /* <DEDUP_REMOVED lines=11> */
[C-C-:B------:R-:W-:Y:S01]  /*49c0*/  FFMA.FTZ R15, R28.reuse, R15, R31.reuse ;  /* 0x0000000f1c0f7223 */ /* 0x140fe2000001001f */
[----:B------:R-:W-:Y:S01]  /*49d0*/  ISETP.GE.AND.EX P1, PT, R55, UR13, PT, P1 ;  /* 0x0000000d37007c0c */ /* 0x000fe2000bf26310 */
[C-C-:B------:R-:W-:Y:S01]  /*49e0*/  FFMA.FTZ R7, R28.reuse, R24, R31.reuse ;  /* 0x000000181c077223 */ /* 0x140fe2000001001f */
        /* <DEDUP_REMOVED lines=22> */
.L_x_4093:
[----:B------:R-:W-:Y:S04]  /*4b50*/  BSSY B0, `(.L_x_4094) ;  /* 0x000000e000007945 */ /* 0x000fe80003800000 */
[----:B------:R-:W-:Y:S05]  /*4b60*/  @P6 BRA `(.L_x_4095) ;  /* 0x0000000000306947 */ /* 0x000fea0003800000 */
[----:B------:R-:W-:Y:S01]  /*4b70*/  ULDC.64 UR12, c[0x0][0x270] ;  /* 0x00009c00000c7ab9 */ /* 0x000fe20000000a00 */
[----:B012---:R-:W-:Y:S01]  /*4b80*/  MOV R8, R64 ;  /* 0x0000004000087202 */ /* 0x007fe20000000f00 */
        /* <DEDUP_REMOVED lines=10> */
.L_x_4095:
[----:B------:R-:W-:Y:S05]  /*4c30*/  BSYNC B0 ;  /* 0x0000000000007941 */ /* 0x000fea0003800000 */
.L_x_4094:
        /* <DEDUP_REMOVED lines=11> */
.L_x_4096:
        /* <DEDUP_REMOVED lines=14> */
.L_x_4098:
[----:B------:R-:W-:Y:S05]  /*4dd0*/  BSYNC B0 ;  /* 0x0000000000007941 */ /* 0x000fea0003800000 */
.L_x_4097:
[----:B------:R-:W-:Y:S05]  /*4de0*/  @!P5 BRA `(.L_x_4099) ;  /* 0x000000000028d947 */ /* 0x000fea0003800000 */
[----:B------:R-:W-:Y:S01]  /*4df0*/  FMUL.FTZ R6, R7, -1.4426950216293334961 ;  /* 0xbfb8aa3b07067820 */ /* 0x000fe20000410000 */
[----:B------:R-:W-:-:S05]  /*4e00*/  FMUL.FTZ R0, R50, -1.4426950216293334961 ;  /* 0xbfb8aa3b32007820 */ /* 0x000fca0000410000 */
[----:B------:R-:W0:Y:S08]  /*4e10*/  MUFU.EX2 R6, R6 ;  /* 0x0000000600067308 */ /* 0x000e300000000800 */
[----:B------:R-:W5:Y:S01]  /*4e20*/  MUFU.EX2 R0, R0 ;  /* 0x0000000000007308 */ /* 0x000f620000000800 */
[----:B01234-:R-:W-:-:S07]  /*4e30*/  FADD.FTZ R8, R6, 1 ;  /* 0x3f80000006087421 */ /* 0x01ffce0000010000 */
[----:B------:R-:W0:Y:S01]  /*4e40*/  MUFU.RCP R8, R8 ;  /* 0x0000000800087308 */ /* 0x000e220000001000 */
[----:B-----5:R-:W-:-:S07]  /*4e50*/  FADD.FTZ R2, R0, 1 ;  /* 0x3f80000000027421 */ /* 0x020fce0000010000 */
[----:B------:R-:W1:Y:S01]  /*4e60*/  MUFU.RCP R9, R2 ;  /* 0x0000000200097308 */ /* 0x000e620000001000 */
[----:B0-----:R-:W-:Y:S01]  /*4e70*/  FMUL.FTZ R7, R7, R8 ;  /* 0x0000000807077220 */ /* 0x001fe20000410000 */
[----:B-1----:R-:W-:-:S07]  /*4e80*/  FMUL.FTZ R50, R50, R9 ;  /* 0x0000000932327220 */ /* 0x002fce0000410000 */
.L_x_4099:
[----:B------:R-:W-:Y:S04]  /*4e90*/  BSSY B0, `(.L_x_4100) ;  /* 0x000000e000007945 */ /* 0x000fe80003800000 */
[----:B------:R-:W-:Y:S05]  /*4ea0*/  @P2 BRA `(.L_x_4101) ;  /* 0x0000000000302947 */ /* 0x000fea0003800000 */
[----:B------:R-:W-:Y:S01]  /*4eb0*/  ULDC.64 UR12, c[0x0][0x270] ;  /* 0x00009c00000c7ab9 */ /* 0x000fe20000000a00 */
[----:B01234-:R-:W-:Y:S01]  /*4ec0*/  MOV R8, R64 ;  /* 0x0000004000087202 */ /* 0x01ffe20000000f00 */
        /* <DEDUP_REMOVED lines=10> */
.L_x_4101:
[----:B------:R-:W-:Y:S05]  /*4f70*/  BSYNC B0 ;  /* 0x0000000000007941 */ /* 0x000fea0003800000 */
.L_x_4100:
        /* <DEDUP_REMOVED lines=11> */
.L_x_4102:
[----:B------:R-:W-:Y:S04]  /*5030*/  BSSY B0, `(.L_x_4103) ;  /* 0x000000e000007945 */ /* 0x000fe80003800000 */
[----:B------:R-:W-:Y:S05]  /*5040*/  @P3 BRA `(.L_x_4104) ;  /* 0x0000000000303947 */ /* 0x000fea0003800000 */
[----:B------:R-:W-:Y:S01]  /*5050*/  ULDC.64 UR12, c[0x0][0x270] ;  /* 0x00009c00000c7ab9 */ /* 0x000fe20000000a00 */
[----:B------:R-:W-:Y:S01]  /*5060*/  MOV R6, R64 ;  /* 0x0000004000067202 */ /* 0x000fe20000000f00 */
[----:B------:R-:W-:Y:S01]  /*5070*/  IMAD R57, R57, UR12, RZ ;  /* 0x0000000c39397c24 */ /* 0x000fe2000f8e02ff */
[----:B0-----:R-:W-:Y:S02]  /*5080*/  MOV R7, R67 ;  /* 0x0000004300077202 */ /* 0x001fe40000000f00 */
[----:B------:R-:W-:Y:S01]  /*5090*/  F2FP.F16.F32.PACK_AB R5, R5, R30 ;  /* 0x0000001e0505723e */ /* 0x000fe200000000ff */
[C---:B------:R-:W-:Y:S02]  /*50a0*/  IMAD R57, R18.reuse, UR13, R57 ;  /* 0x0000000d12397c24 */ /* 0x040fe4000f8e0239 */
[----:B-1234-:R-:W-:Y:S01]  /*50b0*/  IMAD.WIDE.U32 R8, R18, UR12, R6 ;  /* 0x0000000c12087c25 */ /* 0x01efe2000f8e0006 */
[----:B------:R-:W-:Y:S02]  /*50c0*/  ULDC.64 UR12, c[0x0][0x210] ;  /* 0x00008400000c7ab9 */ /* 0x000fe40000000a00 */
[----:B------:R-:W-:-:S02]  /*50d0*/  LEA R6, P1, R8, UR12, 0x1 ;  /* 0x0000000c08067c11 */ /* 0x000fc4000f8208ff */
[----:B------:R-:W-:-:S04]  /*50e0*/  IADD3 R57, R9, R57, RZ ;  /* 0x0000003909397210 */ /* 0x000fc80007ffe0ff */
[----:B------:R-:W-:-:S05]  /*50f0*/  LEA.HI.X R7, R8, UR13, R57, 0x1, P1 ;  /* 0x0000000d08077c11 */ /* 0x000fca00088f0c39 */
[----:B------:R0:W-:Y:S02]  /*5100*/  STG.E desc[UR8][R6.64], R5 ;  /* 0x0000000506007986 */ /* 0x0001e4000c101908 */
.L_x_4104:
[----:B------:R-:W-:Y:S05]  /*5110*/  BSYNC B0 ;  /* 0x0000000000007941 */ /* 0x000fea0003800000 */
.L_x_4103:
[----:B------:R-:W-:Y:S05]  /*5120*/  @!P5 BRA `(.L_x_4105) ;  /* 0x000000000028d947 */ /* 0x000fea0003800000 */
[----:B------:R-:W-:Y:S01]  /*5130*/  FMUL.FTZ R0, R4, -1.4426950216293334961 ;  /* 0xbfb8aa3b04007820 */ /* 0x000fe20000410000 */
[----:B0-----:R-:W-:-:S05]  /*5140*/  FMUL.FTZ R6, R3, -1.4426950216293334961 ;  /* 0xbfb8aa3b03067820 */ /* 0x001fca0000410000 */
[----:B------:R-:W0:Y:S08]  /*5150*/  MUFU.EX2 R0, R0 ;  /* 0x0000000000007308 */ /* 0x000e300000000800 */
[----:B------:R-:W5:Y:S01]  /*5160*/  MUFU.EX2 R6, R6 ;  /* 0x0000000600067308 */ /* 0x000f620000000800 */
[----:B0-----:R-:W-:-:S07]  /*5170*/  FADD.FTZ R2, R0, 1 ;  /* 0x3f80000000027421 */ /* 0x001fce0000010000 */
[----:B------:R-:W0:Y:S01]  /*5180*/  MUFU.RCP R5, R2 ;  /* 0x0000000200057308 */ /* 0x000e220000001000 */
[----:B-----5:R-:W-:-:S07]  /*5190*/  FADD.FTZ R7, R6, 1 ;  /* 0x3f80000006077421 */ /* 0x020fce0000010000 */
[----:B-1234-:R-:W1:Y:S01]  /*51a0*/  MUFU.RCP R8, R7 ;  /* 0x0000000700087308 */ /* 0x01ee620000001000 */
[----:B0-----:R-:W-:Y:S01]  /*51b0*/  FMUL.FTZ R4, R4, R5 ;  /* 0x0000000504047220 */ /* 0x001fe20000410000 */
[----:B-1----:R-:W-:-:S07]  /*51c0*/  FMUL.FTZ R3, R3, R8 ;  /* 0x0000000803037220 */ /* 0x002fce0000410000 */
.L_x_4105:
        /* <DEDUP_REMOVED lines=13> */
.L_x_4107:
[----:B------:R-:W-:Y:S05]  /*52a0*/  BSYNC B0 ;  /* 0x0000000000007941 */ /* 0x000fea0003800000 */
.L_x_4106:
[----:B------:R-:W5:Y:S01]  /*52b0*/  LDC R0, c[0x0][0x10] ;  /* 0x00000400ff007b82 */ /* 0x000f620000000800 */
[----:B------:R-:W-:Y:S02]  /*52c0*/  IADD3 R44, R44, 0x1, RZ ;  /* 0x000000012c2c7810 */ /* 0x000fe40007ffe0ff */
[----:B-----5:R-:W-:-:S04]  /*52d0*/  IADD3 R45, R0, R45, RZ ;  /* 0x0000002d002d7210 */ /* 0x020fc80007ffe0ff */
[----:B------:R-:W-:-:S13]  /*52e0*/  ISETP.GE.AND P1, PT, R45, UR4, PT ;  /* 0x000000042d007c0c */ /* 0x000fda000bf26270 */
[----:B------:R-:W-:Y:S05]  /*52f0*/  @!P1 BRA `(.L_x_4108) ;  /* 0xffffffac00f09947 */ /* 0x000fea000383ffff */
[----:B------:R-:W-:Y:S05]  /*5300*/  EXIT ;  /* 0x000000000000794d */ /* 0x000fea0003800000 */
.L_x_4109:
        /* <DEDUP_REMOVED lines=15> */
.L_x_5168:


//--------------------- .text._Z35group_norm_nhwc_fwd_one_pass_kernelI11Fp16IOBf16WLi512ELi70ELi560EEv26Group_norm_nhwc_fwd_params --------------------------
	.section	.text._Z35group_norm_nhwc_fwd_one_pass_kernelI11Fp16IOBf16WLi512ELi70ELi560EEv26Group_norm_nhwc_fwd_params,"ax",@progbits
	.align	128
        .global         _Z35group_norm_nhwc_fwd_one_pass_kernelI11Fp16IOBf16WLi512ELi70ELi560EEv26Group_norm_nhwc_fwd_params
        .type           _Z35group_norm_nhwc_fwd_one_pass_kernelI11Fp16IOBf16WLi512ELi70ELi560EEv26Group_norm_nhwc_fwd_params,@function
        .size           _Z35group_norm_nhwc_fwd_one_pass_kernelI11Fp16IOBf16WLi512ELi70ELi560EEv26Group_norm_nhwc_fwd_params,(.L_x_5169 - _Z35group_norm_nhwc_fwd_one_pass_kernelI11Fp16IOBf16WLi512ELi70ELi560EEv26Group_norm_nhwc_fwd_params)
        .other          _Z35group_norm_nhwc_fwd_one_pass_kernelI11Fp16IOBf16WLi512ELi70ELi560EEv26Group_norm_nhwc_fwd_params,@"STO_CUDA_ENTRY STV_DEFAULT"
_Z35group_norm_nhwc_fwd_one_pass_kernelI11Fp16IOBf16WLi512ELi70ELi560EEv26Group_norm_nhwc_fwd_params:
.text._Z35group_norm_nhwc_fwd_one_pass_kernelI11Fp16IOBf16WLi512ELi70ELi560EEv26Group_norm_nhwc_fwd_params:
        /* <DEDUP_REMOVED lines=40> */
.L_x_4215:
[----:B0-----:R-:W0:Y:S01]  /*0280*/  LDC R24, c[0x0][0x288] ;  /* 0x0000a200ff187b82 */ /* 0x001e220000000800 */
[----:B------:R-:W-:Y:S01]  /*0290*/  IABS R25, UR6 ;  /* 0x0000000600197c13 */ /* 0x000fe20008000000 */
        /* <DEDUP_REMOVED lines=18> */
[----:B0---4-:R-:W-:-:S06]  /*03c0*/  IADD3 R20, R19, 0xffffffe, RZ ;  /* 0x0ffffffe13147810 */ /* 0x011fcc0007ffe0ff */
        /* <DEDUP_REMOVED lines=859> */
.L_x_4111:
[----:B------:R-:W-:Y:S05]  /*3980*/  BSYNC B0 ;  /* 0x0000000000007941 */ /* 0x000fea0003800000 */
.L_x_4110:
        /* <DEDUP_REMOVED lines=30> */
.L_x_4114:
[----:B-1----:R-:W2:Y:S04]  /*3b70*/  LDG.E.STRONG.GPU R22, desc[UR10][R20.64] ;  /* 0x0000000a14167981 */ /* 0x002ea8000c1ef900 */
[----:B--2---:R-:W-:Y:S01]  /*3b80*/  CCTL.IVALL ;  /* 0x00000000ff00798f */ /* 0x004fe20002000000 */
[----:B------:R-:W-:Y:S05]  /*3b90*/  YIELD ;  /* 0x0000000000007946 */ /* 0x000fea0003800000 */
[----:B------:R-:W-:-:S13]  /*3ba0*/  ISETP.NE.AND P1, PT, R22, R25, PT ;  /* 0x000000191600720c */ /* 0x000fda0003f25270 */
[----:B------:R-:W-:Y:S05]  /*3bb0*/  @P1 BRA `(.L_x_4114) ;  /* 0xfffffffc00ec1947 */ /* 0x000fea000383ffff */
.L_x_4113:
        /* <DEDUP_REMOVED lines=11> */
.L_x_4116:
        /* <DEDUP_REMOVED lines=67> */
.L_x_4115:
        /* <DEDUP_REMOVED lines=19> */
.L_x_4118:
[----:B------:R-:W-:Y:S05]  /*41d0*/  BSYNC B0 ;  /* 0x0000000000007941 */ /* 0x000fea0003800000 */
.L_x_4117:
        /* <DEDUP_REMOVED lines=34> */
.L_x_4112:
[----:B------:R-:W-:Y:S01]  /*4400*/  ULDC.64 UR14, c[0x0][0x218] ;  /* 0x00008600000e7ab9 */ /* 0x000fe20000000a00 */
[----:B------:R-:W-:Y:S01]  /*4410*/  LOP3.LUT P1, RZ, R0, UR9, RZ, 0xfc, !PT ;  /* 0x0000000900ff7c12 */ /* 0x000fe2000f82fcff */
[----:B------:R-:W2:Y:S01]  /*4420*/  S2UR UR8, SR_CgaCtaId ;  /* 0x00000000000879c3 */ /* 0x000ea20000008800 */
[----:B------:R-:W-:Y:S01]  /*4430*/  ISETP.EQ.U32.AND P2, PT, RZ, UR14, PT ;  /* 0x0000000eff007c0c */ /* 0x000fe2000bf42070 */
[----:B------:R-:W-:Y:S01]  /*4440*/  UMOV UR7, 0x400 ;  /* 0x0000040000077882 */ /* 0x000fe20000000000 */
[----:B-1----:R-:W-:Y:S02]  /*4450*/  MOV R27, UR6 ;  /* 0x00000006001b7c02 */ /* 0x002fe40008000f00 */
[----:B------:R-:W-:Y:S02]  /*4460*/  ISETP.EQ.OR.EX P1, PT, RZ, UR15, P1, P2 ;  /* 0x0000000fff007c0c */ /* 0x000fe40008f22720 */
[----:B------:R-:W-:Y:S01]  /*4470*/  IADD3 R29, R4, R39, RZ ;  /* 0x00000027041d7210 */ /* 0x000fe20007ffe0ff */
[----:B0-----:R-:W0:Y:S08]  /*4480*/  LDC.64 R24, c[0x0][0x228] ;  /* 0x00008a00ff187b82 */ /* 0x001e300000000a00 */
[----:B------:R-:W1:Y:S08]  /*4490*/  LDC.64 R22, c[0x0][0x230] ;  /* 0x00008c00ff167b82 */ /* 0x000e700000000a00 */
[----:B------:R-:W3:Y:S01]  /*44a0*/  @!P1 LDC.64 R20, c[0x0][0x218] ;  /* 0x00008600ff149b82 */ /* 0x000ee20000000a00 */
[----:B--2---:R-:W-:-:S03]  /*44b0*/  ULEA UR7, UR8, UR7, 0x18 ;  /* 0x0000000708077291 */ /* 0x004fc6000f8ec03f */
[----:B------:R-:W-:Y:S01]  /*44c0*/  ULDC UR8, c[0x0][0x2a4] ;  /* 0x0000a90000087ab9 */ /* 0x000fe20000000800 */
[----:B0-----:R-:W-:-:S05]  /*44d0*/  IMAD.WIDE R24, R29, 0x2, R24 ;  /* 0x000000021d187825 */ /* 0x001fca00078e0218 */
[----:B------:R-:W-:Y:S01]  /*44e0*/  @!P3 STS.64 [UR7+0xb0], R32 ;  /* 0x0000b020ff00b988 */ /* 0x000fe20008000a07 */
[----:B-1----:R-:W-:-:S04]  /*44f0*/  IMAD.WIDE R28, R29, 0x2, R22 ;  /* 0x000000021d1c7825 */ /* 0x002fc800078e0216 */
[----:B---3--:R-:W-:-:S04]  /*4500*/  @!P1 IMAD.WIDE R26, R27, 0x8, R20 ;  /* 0x000000081b1a9825 */ /* 0x008fc800078e0214 */
[----:B------:R-:W-:Y:S01]  /*4510*/  @!P1 FMUL.FTZ R21, R33, UR8 ;  /* 0x0000000821159c20 */ /* 0x000fe20008410000 */
[----:B------:R-:W-:-:S05]  /*4520*/  @!P1 FMUL.FTZ R20, R32, UR8 ;  /* 0x0000000820149c20 */ /* 0x000fca0008410000 */
[----:B------:R0:W-:Y:S01]  /*4530*/  @!P1 STG.E.64 desc[UR10][R26.64], R20 ;  /* 0x000000141a009986 */ /* 0x0001e2000c101b0a */
[----:B------:R-:W-:Y:S06]  /*4540*/  BAR.SYNC.DEFER_BLOCKING 0x0 ;  /* 0x0000000000007b1d */ /* 0x000fec0000010000 */
[----:B------:R-:W2:Y:S04]  /*4550*/  LDG.E.U16 R31, desc[UR10][R24.64] ;  /* 0x0000000a181f7981 */ /* 0x000ea8000c1e1500 */
[----:B------:R-:W3:Y:S04]  /*4560*/  LDG.E.U16 R34, desc[UR10][R24.64+0x2] ;  /* 0x0000020a18227981 */ /* 0x000ee8000c1e1500 */
[----:B------:R-:W4:Y:S04]  /*4570*/  LDG.E.U16 R35, desc[UR10][R28.64] ;  /* 0x0000000a1c237981 */ /* 0x000f28000c1e1500 */
[----:B------:R1:W5:Y:S01]  /*4580*/  LDG.E.U16 R30, desc[UR10][R28.64+0x2] ;  /* 0x0000020a1c1e7981 */ /* 0x000362000c1e1500 */
[----:B------:R-:W-:Y:S01]  /*4590*/  ISETP.NE.AND P5, PT, RZ, UR12, PT ;  /* 0x0000000cff007c0c */ /* 0x000fe2000bfa5270 */
[----:B0-----:R-:W-:-:S02]  /*45a0*/  HADD2.F32 R20, -RZ, R64.H0_H0 ;  /* 0x20000040ff147230 */ /* 0x001fc40000004100 */
[----:B------:R-:W0:Y:S01]  /*45b0*/  LDS.64 R22, [UR7+0xb0] ;  /* 0x0000b007ff167984 */ /* 0x000e220008000a00 */
[----:B------:R-:W-:Y:S02]  /*45c0*/  HADD2.F32 R21, -RZ, R64.H1_H1 ;  /* 0x30000040ff157230 */ /* 0x000fe40000004100 */
[--C-:B-1----:R-:W-:Y:S02]  /*45d0*/  HADD2.F32 R28, -RZ, R36.reuse.H0_H0 ;  /* 0x20000024ff1c7230 */ /* 0x102fe40000004100 */
[----:B------:R-:W-:Y:S02]  /*45e0*/  HADD2.F32 R36, -RZ, R36.H1_H1 ;  /* 0x30000024ff247230 */ /* 0x000fe40000004100 */
[----:B0-----:R-:W-:-:S05]  /*45f0*/  FMUL.FTZ R22, R22, UR8 ;  /* 0x0000000816167c20 */ /* 0x001fca0008410000 */
[----:B------:R-:W-:-:S13]  /*4600*/  R2UR UR7, R22 ;  /* 0x00000000160772ca */ /* 0x000fda00000e0000 */
[----:B------:R-:W-:Y:S01]  /*4610*/  MOV R22, UR7 ;  /* 0x0000000700167c02 */ /* 0x000fe20008000f00 */
[----:B------:R-:W-:Y:S01]  /*4620*/  FADD.FTZ R20, R20, -UR7 ;  /* 0x8000000714147e21 */ /* 0x000fe20008010000 */
[----:B------:R-:W-:-:S03]  /*4630*/  FADD.FTZ R21, R21, -UR7 ;  /* 0x8000000715157e21 */ /* 0x000fc60008010000 */
[----:B------:R-:W-:-:S04]  /*4640*/  FMUL.FTZ R22, R22, UR7 ;  /* 0x0000000716167c20 */ /* 0x000fc80008410000 */
[----:B------:R-:W-:-:S05]  /*4650*/  FFMA.FTZ R22, R23, UR8, -R22 ;  /* 0x0000000817167c23 */ /* 0x000fca0008010816 */
[----:B------:R-:W-:-:S13]  /*4660*/  FSETP.GTU.FTZ.AND P1, PT, R22, RZ, PT ;  /* 0x000000ff1600720b */ /* 0x000fda0003f3c000 */
        /* <DEDUP_REMOVED lines=27> */
.L_x_4119:
        /* <DEDUP_REMOVED lines=14> */
.L_x_4121:
[----:B------:R-:W-:Y:S05]  /*4900*/  BSYNC B0 ;  /* 0x0000000000007941 */ /* 0x000fea0003800000 */
.L_x_4120:
        /* <DEDUP_REMOVED lines=33> */
.L_x_4122:
        /* <DEDUP_REMOVED lines=14> */
.L_x_4124:
[----:B------:R-:W-:Y:S05]  /*4c00*/  BSYNC B0 ;  /* 0x0000000000007941 */ /* 0x000fea0003800000 */
.L_x_4123:
        /* <DEDUP_REMOVED lines=17> */
.L_x_4125:
        /* <DEDUP_REMOVED lines=14> */
.L_x_4127:
[----:B------:R-:W-:Y:S05]  /*4e00*/  BSYNC B0 ;  /* 0x0000000000007941 */ /* 0x000fea0003800000 */
.L_x_4126:
        /* <DEDUP_REMOVED lines=17> */
.L_x_4128:
        /* <DEDUP_REMOVED lines=14> */
.L_x_4130:
[----:B------:R-:W-:Y:S05]  /*5000*/  BSYNC B0 ;  /* 0x0000000000007941 */ /* 0x000fea0003800000 */
.L_x_4129:
        /* <DEDUP_REMOVED lines=32> */
.L_x_4131:
        /* <DEDUP_REMOVED lines=14> */
.L_x_4133:
[----:B------:R-:W-:Y:S05]  /*52f0*/  BSYNC B0 ;  /* 0x0000000000007941 */ /* 0x000fea0003800000 */
.L_x_4132:
        /* <DEDUP_REMOVED lines=17> */
.L_x_4134:
        /* <DEDUP_REMOVED lines=14> */
.L_x_4136:
[----:B------:R-:W-:Y:S05]  /*54f0*/  BSYNC B0 ;  /* 0x0000000000007941 */ /* 0x000fea0003800000 */
.L_x_4135:
        /* <DEDUP_REMOVED lines=17> */
.L_x_4137:
        /* <DEDUP_REMOVED lines=14> */
.L_x_4139:
[----:B------:R-:W-:Y:S05]  /*56f0*/  BSYNC B0 ;  /* 0x0000000000007941 */ /* 0x000fea0003800000 */
.L_x_4138:
        /* <DEDUP_REMOVED lines=32> */
.L_x_4140:
        /* <DEDUP_REMOVED lines=14> */
.L_x_4142:
[----:B------:R-:W-:Y:S05]  /*59e0*/  BSYNC B0 ;  /* 0x0000000000007941 */ /* 0x000fea0003800000 */
.L_x_4141:
        /* <DEDUP_REMOVED lines=17> */
.L_x_4143:
        /* <DEDUP_REMOVED lines=14> */
.L_x_4145:
[----:B------:R-:W-:Y:S05]  /*5be0*/  BSYNC B0 ;  /* 0x0000000000007941 */ /* 0x000fea0003800000 */
.L_x_4144:
[----:B------:R-:W-:Y:S01]  /*5bf0*/  FMUL.FTZ R28, R28, UR8 ;  /* 0x000000081c1c7c20 */ /* 0x000fe20008410000 */
[----:B------:R-:W-:Y:S01]  /*5c00*/  FMUL.FTZ R52, R52, UR8 ;  /* 0x0000000834347c20 */ /* 0x000fe20008410000 */
[--C-:B0-----:R-:W-:Y:S02]  /*5c10*/  HADD2.F32 R29, -RZ, R54.reuse.H0_H0 ;  /* 0x20000036ff1d7230 */ /* 0x101fe40000004100 */
[----:B------:R-:W-:Y:S02]  /*5c20*/  HADD2.F32 R54, -RZ, R54.H1_H1 ;  /* 0x30000036ff367230 */ /* 0x000fe40000004100 */
[----:B------:R-:W-:Y:S01]  /*5c30*/  FFMA.FTZ R28, R24, R28, R27 ;  /* 0x0000001c181c7223 */ /* 0x000fe2000001001b */
[----:B------:R-:W-:Y:S01]  /*5c40*/  FFMA.FTZ R19, R25, R52, R26 ;  /* 0x0000003419137223 */ /* 0x000fe2000001001a */
        /* <DEDUP_REMOVED lines=11> */
.L_x_4146:
        /* <DEDUP_REMOVED lines=10> */
[----:B-1----:R-:W-:-:S02]  /*5da0*/  LEA R22, P1, R20, UR16, 0x1 ;  /* 0x0000001014167c11 */ /* 0x002fc4000f8208ff */
[----:B------:R-:W-:-:S04]  /*5db0*/  IADD3 R53, R21, R53, RZ ;  /* 0x0000003515357210 */ /* 0x000fc80007ffe0ff */
[----:B------:R-:W-:-:S05]  /*5dc0*/  LEA.HI.X R23, R20, UR17, R53, 0x1, P1 ;  /* 0x0000001114177c11 */ /* 0x000fca00088f0c35 */
[----:B------:R0:W-:Y:S02]  /*5dd0*/  STG.E desc[UR10][R22.64], R19 ;  /* 0x0000001316007986 */ /* 0x0001e4000c10190a */
.L_x_4148:
[----:B------:R-:W-:Y:S05]  /*5de0*/  BSYNC B0 ;  /* 0x0000000000007941 */ /* 0x000fea0003800000 */
.L_x_4147:
[----:B------:R-:W-:Y:S01]  /*5df0*/  ISETP.GE.U32.AND P1, PT, R15, UR14, PT ;  /* 0x0000000e0f007c0c */ /* 0x000fe2000bf26070 */
[----:B0-----:R-:W-:Y:S01]  /*5e00*/  FADD.FTZ R19, R29, -UR7 ;  /* 0x800000071d137e21 */ /* 0x001fe20008010000 */
        /* <DEDUP_REMOVED lines=30> */
.L_x_4149:
        /* <DEDUP_REMOVED lines=14> */
.L_x_4151:
[----:B------:R-:W-:Y:S05]  /*60d0*/  BSYNC B0 ;  /* 0x0000000000007941 */ /* 0x000fea0003800000 */
.L_x_4150:
        /* <DEDUP_REMOVED lines=17> */
.L_x_4152:
        /* <DEDUP_REMOVED lines=14> */
.L_x_4154:
[----:B------:R-:W-:Y:S05]  /*62d0*/  BSYNC B0 ;  /* 0x0000000000007941 */ /* 0x000fea0003800000 */
.L_x_4153:
[----:B------:R-:W-:Y:S01]  /*62e0*/  FMUL.FTZ R29, R29, UR8 ;  /* 0x000000081d1d7c20 */ /* 0x000fe20008410000 */
[----:B------:R-:W-:Y:S01]  /*62f0*/  FMUL.FTZ R32, R32, UR8 ;  /* 0x0000000820207c20 */ /* 0x000fe20008410000 */
[--C-:B-1----:R-:W-:Y:S02]  /*6300*/  HADD2.F32 R31, -RZ, R60.reuse.H0_H0 ;  /* 0x2000003cff1f7230 */ /* 0x102fe40000004100 */
        /* <DEDUP_REMOVED lines=14> */
.L_x_4155:
        /* <DEDUP_REMOVED lines=14> */
.L_x_4157:
[----:B------:R-:W-:Y:S05]  /*64d0*/  BSYNC B0 ;  /* 0x0000000000007941 */ /* 0x000fea0003800000 */
.L_x_4156:
[C---:B------:R-:W-:Y:S01]  /*64e0*/  IADD3 R37, R2.reuse, 0xd0, RZ ;  /* 0x000000d002257810 */ /* 0x040fe20007ffe0ff */
[----:B------:R-:W-:Y:S01]  /*64f0*/  FADD.FTZ R20, R31, -UR7 ;  /* 0x800000071f147e21 */ /* 0x000fe20008010000 */
[----:B-1----:R-:W-:Y:S01]  /*6500*/  IADD3 R29, R2, 0xe0, RZ ;  /* 0x000000e0021d7810 */ /* 0x002fe20007ffe0ff */
[----:B------:R-:W-:Y:S01]  /*6510*/  FADD.FTZ R21, R60, -UR7 ;  /* 0x800000073c157e21 */ /* 0x000fe20008010000 */
[----:B0-----:R-:W-:Y:S01]  /*6520*/  IADD3 R19, R2, 0xf0, RZ ;  /* 0x000000f002137810 */ /* 0x001fe20007ffe0ff */
        /* <DEDUP_REMOVED lines=33> */
.L_x_4158:
        /* <DEDUP_REMOVED lines=14> */
.L_x_4160:
[----:B------:R-:W-:Y:S05]  /*6820*/  BSYNC B0 ;  /* 0x0000000000007941 */ /* 0x000fea0003800000 */
.L_x_4159:
[----:B------:R-:W-:Y:S01]  /*6830*/  FMUL.FTZ R34, R34, UR8 ;  /* 0x0000000822227c20 */ /* 0x000fe20008410000 */
[----:B------:R-:W-:Y:S01]  /*6840*/  FMUL.FTZ R35, R35, UR8 ;  /* 0x0000000823237c20 */ /* 0x000fe20008410000 */
[----:B0-----:R-:W-:Y:S01]  /*6850*/  FADD.FTZ R31, R36, -UR7 ;  /* 0x80000007241f7e21 */ /* 0x001fe20008010000 */
        /* <DEDUP_REMOVED lines=14> */
.L_x_4161:
        /* <DEDUP_REMOVED lines=14> */
.L_x_4163:
[----:B------:R-:W-:Y:S05]  /*6a20*/  BSYNC B0 ;  /* 0x0000000000007941 */ /* 0x000fea0003800000 */
.L_x_4162:
        /* <DEDUP_REMOVED lines=17> */
.L_x_4164:
        /* <DEDUP_REMOVED lines=14> */
.L_x_4166:
[----:B------:R-:W-:Y:S05]  /*6c20*/  BSYNC B0 ;  /* 0x0000000000007941 */ /* 0x000fea0003800000 */
.L_x_4165:
[----:B------:R-:W-:Y:S01]  /*6c30*/  IADD3 R37, R2, 0x100, RZ ;  /* 0x0000010002257810 */ /* 0x000fe20007ffe0ff */
[----:B------:R-:W-:Y:S01]  /*6c40*/  FADD.FTZ R20, R32, -UR7 ;  /* 0x8000000720147e21 */ /* 0x000fe20008010000 */
[C---:B------:R-:W-:Y:S01]  /*6c50*/  IADD3 R29, R2.reuse, 0x110, RZ ;  /* 0x00000110021d7810 */ /* 0x040fe20007ffe0ff */
[----:B------:R-:W-:Y:S01]  /*6c60*/  FADD.FTZ R21, R63, -UR7 ;  /* 0x800000073f157e21 */ /* 0x000fe20008010000 */
[----:B------:R-:W-:Y:S01]  /*6c70*/  IADD3 R19, R2, 0x120, RZ ;  /* 0x0000012002137810 */ /* 0x000fe20007ffe0ff */
[--C-:B------:R-:W-:Y:S01]  /*6c80*/  HADD2.F32 R34, -RZ, R65.reuse.H0_H0 ;  /* 0x20000041ff227230 */ /* 0x100fe20000004100 */
[----:B------:R-:W-:Y:S01]  /*6c90*/  ISETP.GE.U32.AND P1, PT, R37, UR14, PT ;  /* 0x0000000e25007c0c */ /* 0x000fe2000bf26070 */
[----:B0-----:R-:W-:Y:S01]  /*6ca0*/  HADD2.F32 R35, -RZ, R65.H1_H1 ;  /* 0x30000041ff237230 */ /* 0x001fe20000004100 */
        /* <DEDUP_REMOVED lines=13> */
[----:B-1----:R-:W-:Y:S01]  /*6d80*/  FFMA.FTZ R31, R24, R20, R27 ;  /* 0x00000014181f7223 */ /* 0x002fe2000001001b */
        /* <DEDUP_REMOVED lines=16> */
.L_x_4167:
        /* <DEDUP_REMOVED lines=14> */
.L_x_4169:
[----:B------:R-:W-:Y:S05]  /*6f70*/  BSYNC B0 ;  /* 0x0000000000007941 */ /* 0x000fea0003800000 */
.L_x_4168:
        /* <DEDUP_REMOVED lines=17> */
.L_x_4170:
        /* <DEDUP_REMOVED lines=14> */
.L_x_4172:
[----:B------:R-:W-:Y:S05]  /*7170*/  BSYNC B0 ;  /* 0x0000000000007941 */ /* 0x000fea0003800000 */
.L_x_4171:
        /* <DEDUP_REMOVED lines=17> */
.L_x_4173:
        /* <DEDUP_REMOVED lines=14> */
.L_x_4175:
[----:B------:R-:W-:Y:S05]  /*7370*/  BSYNC B0 ;  /* 0x0000000000007941 */ /* 0x000fea0003800000 */
.L_x_4174:
[----:B------:R-:W-:Y:S01]  /*7380*/  IADD3 R37, R2, 0x130, RZ ;  /* 0x0000013002257810 */ /* 0x000fe20007ffe0ff */
[----:B------:R-:W-:Y:S01]  /*7390*/  FADD.FTZ R20, R32, -UR7 ;  /* 0x8000000720147e21 */ /* 0x000fe20008010000 */
[----:B------:R-:W-:Y:S01]  /*73a0*/  IADD3 R29, R2, 0x140, RZ ;  /* 0x00000140021d7810 */ /* 0x000fe20007ffe0ff */
        /* <DEDUP_REMOVED lines=35> */
.L_x_4176:
        /* <DEDUP_REMOVED lines=14> */
.L_x_4178:
[----:B------:R-:W-:Y:S05]  /*76c0*/  BSYNC B0 ;  /* 0x0000000000007941 */ /* 0x000fea0003800000 */
.L_x_4177:
        /* <DEDUP_REMOVED lines=17> */
.L_x_4179:
        /* <DEDUP_REMOVED lines=14> */
.L_x_4181:
[----:B------:R-:W-:Y:S05]  /*78c0*/  BSYNC B0 ;  /* 0x0000000000007941 */ /* 0x000fea0003800000 */
.L_x_4180:
        /* <DEDUP_REMOVED lines=17> */
.L_x_4182:
        /* <DEDUP_REMOVED lines=14> */
.L_x_4184:
[----:B------:R-:W-:Y:S05]  /*7ac0*/  BSYNC B0 ;  /* 0x0000000000007941 */ /* 0x000fea0003800000 */
.L_x_4183:
[----:B------:R-:W-:Y:S01]  /*7ad0*/  HADD2.F32 R28, -RZ, R81.H0_H0 ;  /* 0x20000051ff1c7230 */ /* 0x000fe20000004100 */
[C---:B------:R-:W-:Y:S01]  /*7ae0*/  IADD3 R37, R2.reuse, 0x170, RZ ;  /* 0x0000017002257810 */ /* 0x040fe20007ffe0ff */
[----:B------:R-:W-:Y:S01]  /*7af0*/  HADD2.F32 R21, -RZ, R76.H0_H0 ;  /* 0x2000004cff157230 */ /* 0x000fe20000004100 */
[C---:B0-----:R-:W-:Y:S01]  /*7b00*/  IADD3 R35, R2.reuse, 0x180, RZ ;  /* 0x0000018002237810 */ /* 0x041fe20007ffe0ff */
[----:B-1----:R-:W-:Y:S01]  /*7b10*/  HADD2.F32 R22, -RZ, R78.H0_H0 ;  /* 0x2000004eff167230 */ /* 0x002fe20000004100 */
        /* <DEDUP_REMOVED lines=24> */
[----:B------:R-:W-:Y:S01]  /*7ca0*/  SHF.R.S32.HI R39, RZ, 0x1f, R37 ;  /* 0x0000001fff277819 */ /* 0x000fe20000011425 */
[----:B------:R-:W-:Y:S01]  /*7cb0*/  FMUL.FTZ R38, R21, UR8 ;  /* 0x0000000815267c20 */ /* 0x000fe20008410000 */
[----:B------:R-:W-:Y:S01]  /*7cc0*/  ISETP.GE.U32.AND P3, PT, R33, UR14, PT ;  /* 0x0000000e21007c0c */ /* 0x000fe2000bf66070 */
[----:B------:R-:W-:Y:S01]  /*7cd0*/  FMUL.FTZ R22, R22, UR8 ;  /* 0x0000000816167c20 */ /* 0x000fe20008410000 */
[----:B------:R-:W-:Y:S01]  /*7ce0*/  ISETP.GE.U32.AND P4, PT, R31, UR14, PT ;  /* 0x0000000e1f007c0c */ /* 0x000fe2000bf86070 */
[----:B------:R-:W-:Y:S01]  /*7cf0*/  FMUL.FTZ R34, R23, UR8 ;  /* 0x0000000817227c20 */ /* 0x000fe20008410000 */
[----:B------:R-:W-:Y:S01]  /*7d00*/  FMUL.FTZ R30, R29, UR8 ;  /* 0x000000081d1e7c20 */ /* 0x000fe20008410000 */
[----:B------:R-:W-:Y:S01]  /*7d10*/  FMUL.FTZ R42, R32, UR8 ;  /* 0x00000008202a7c20 */ /* 0x000fe20008410000 */
[----:B------:R-:W-:Y:S01]  /*7d20*/  FMUL.FTZ R44, R36, UR8 ;  /* 0x00000008242c7c20 */ /* 0x000fe20008410000 */
[----:B------:R-:W-:Y:S01]  /*7d30*/  FMUL.FTZ R46, R40, UR8 ;  /* 0x00000008282e7c20 */ /* 0x000fe20008410000 */
[----:B------:R-:W-:-:S02]  /*7d40*/  HADD2.F32 R76, -RZ, R76.H1_H1 ;  /* 0x3000004cff4c7230 */ /* 0x000fc40000004100 */
        /* <DEDUP_REMOVED lines=18> */
[----:B------:R-:W-:Y:S01]  /*7e70*/  HADD2.F32 R78, -RZ, R78.H1_H1 ;  /* 0x3000004eff4e7230 */ /* 0x000fe20000004100 */
[C---:B------:R-:W-:Y:S01]  /*7e80*/  ISETP.GT.U32.OR P1, PT, R0.reuse, 0x22f, P1 ;  /* 0x0000022f0000780c */ /* 0x040fe20000f24470 */
[----:B------:R-:W-:Y:S01]  /*7e90*/  HADD2.F32 R80, -RZ, R80.H1_H1 ;  /* 0x30000050ff507230 */ /* 0x000fe20000004100 */
[----:B------:R-:W-:Y:S01]  /*7ea0*/  ISETP.GT.U32.OR P2, PT, R0, 0x22f, P2 ;  /* 0x0000022f0000780c */ /* 0x000fe20001744470 */
[----:B------:R-:W-:Y:S01]  /*7eb0*/  FADD.FTZ R76, R76, -UR7 ;  /* 0x800000074c4c7e21 */ /* 0x000fe20008010000 */
[C---:B------:R-:W-:Y:S01]  /*7ec0*/  ISETP.GT.U32.OR P3, PT, R0.reuse, 0x22f, P3 ;  /* 0x0000022f0000780c */ /* 0x040fe20001f64470 */
[----:B------:R-:W-:Y:S01]  /*7ed0*/  FFMA.FTZ R27, R25, R20, R26 ;  /* 0x00000014191b7223 */ /* 0x000fe2000001001a */
        /* <DEDUP_REMOVED lines=12> */
.L_x_4185:
        /* <DEDUP_REMOVED lines=14> */
.L_x_4187:
[----:B------:R-:W-:Y:S05]  /*8080*/  BSYNC B0 ;  /* 0x0000000000007941 */ /* 0x000fea0003800000 */
.L_x_4186:
        /* <DEDUP_REMOVED lines=17> */
.L_x_4188:
        /* <DEDUP_REMOVED lines=14> */
.L_x_4190:
[----:B------:R-:W-:Y:S05]  /*8280*/  BSYNC B0 ;  /* 0x0000000000007941 */ /* 0x000fea0003800000 */
.L_x_4189:
[----:B0-----:R-:W-:Y:S01]  /*8290*/  FADD.FTZ R27, R81, -UR7 ;  /* 0x80000007511b7e21 */ /* 0x001fe20008010000 */
[----:B------:R-:W-:Y:S01]  /*82a0*/  FMUL.FTZ R42, R42, UR8 ;  /* 0x000000082a2a7c20 */ /* 0x000fe20008410000 */
        /* <DEDUP_REMOVED lines=12> */
.L_x_4191:
        /* <DEDUP_REMOVED lines=14> */
.L_x_4193:
[----:B------:R-:W-:Y:S05]  /*8450*/  BSYNC B0 ;  /* 0x0000000000007941 */ /* 0x000fea0003800000 */
.L_x_4192:
        /* <DEDUP_REMOVED lines=13> */
.L_x_4194:
[----:B------:R-:W-:Y:S04]  /*8530*/  BSSY B0, `(.L_x_4195) ;  /* 0x000000e000007945 */ /* 0x000fe80003800000 */
[----:B------:R-:W-:Y:S05]  /*8540*/  @P3 BRA `(.L_x_4196) ;  /* 0x0000000000303947 */ /* 0x000fea0003800000 */
[----:B------:R-:W-:Y:S01]  /*8550*/  ULDC.64 UR16, c[0x0][0x270] ;  /* 0x00009c0000107ab9 */ /* 0x000fe20000000a00 */
[----:B------:R-:W-:Y:S01]  /*8560*/  MOV R20, R86 ;  /* 0x0000005600147202 */ /* 0x000fe20000000f00 */
[----:B0-----:R-:W-:Y:S01]  /*8570*/  IMAD R22, R71, UR16, RZ ;  /* 0x0000001047167c24 */ /* 0x001fe2000f8e02ff */
        /* <DEDUP_REMOVED lines=9> */
.L_x_4196:
[----:B------:R-:W-:Y:S05]  /*8610*/  BSYNC B0 ;  /* 0x0000000000007941 */ /* 0x000fea0003800000 */
.L_x_4195:
        /* <DEDUP_REMOVED lines=12> */
.L_x_4197:
[----:B------:R-:W-:Y:S04]  /*86e0*/  BSSY B0, `(.L_x_4198) ;  /* 0x000000e000007945 */ /* 0x000fe80003800000 */
[----:B------:R-:W-:Y:S05]  /*86f0*/  @P4 BRA `(.L_x_4199) ;  /* 0x0000000000304947 */ /* 0x000fea0003800000 */
[----:B------:R-:W-:Y:S01]  /*8700*/  ULDC.64 UR16, c[0x0][0x270] ;  /* 0x00009c0000107ab9 */ /* 0x000fe20000000a00 */
[----:B------:R-:W-:Y:S01]  /*8710*/  MOV R20, R86 ;  /* 0x0000005600147202 */ /* 0x000fe20000000f00 */
[----:B------:R-:W-:Y:S01]  /*8720*/  IMAD R34, R73, UR16, RZ ;  /* 0x0000001049227c24 */ /* 0x000fe2000f8e02ff */
[----:B------:R-:W-:Y:S02]  /*8730*/  MOV R21, R89 ;  /* 0x0000005900157202 */ /* 0x000fe40000000f00 */
[----:B------:R-:W-:Y:S01]  /*8740*/  F2FP.F16.F32.PACK_AB R35, R35, R32 ;  /* 0x000000202323723e */ /* 0x000fe200000000ff */
[----:B01----:R-:W-:-:S04]  /*8750*/  IMAD.WIDE.U32 R22, R31, UR16, R20 ;  /* 0x000000101f167c25 */ /* 0x003fc8000f8e0014 */
[----:B------:R-:W-:Y:S01]  /*8760*/  IMAD R31, R31, UR17, R34 ;  /* 0x000000111f1f7c24 */ /* 0x000fe2000f8e0222 */
[----:B------:R-:W-:Y:S02]  /*8770*/  ULDC.64 UR16, c[0x0][0x210] ;  /* 0x0000840000107ab9 */ /* 0x000fe40000000a00 */
[----:B------:R-:W-:Y:S02]  /*8780*/  LEA R20, P1, R22, UR16, 0x1 ;  /* 0x0000001016147c11 */ /* 0x000fe4000f8208ff */
[----:B------:R-:W-:-:S04]  /*8790*/  IADD3 R31, R23, R31, RZ ;  /* 0x0000001f171f7210 */ /* 0x000fc80007ffe0ff */
[----:B------:R-:W-:-:S05]  /*87a0*/  LEA.HI.X R21, R22, UR17, R31, 0x1, P1 ;  /* 0x0000001116157c11 */ /* 0x000fca00088f0c1f */
[----:B------:R2:W-:Y:S02]  /*87b0*/  STG.E desc[UR10][R20.64], R35 ;  /* 0x0000002314007986 */ /* 0x0005e4000c10190a */
.L_x_4199:
[----:B------:R-:W-:Y:S05]  /*87c0*/  BSYNC B0 ;  /* 0x0000000000007941 */ /* 0x000fea0003800000 */
.L_x_4198:
[----:B01----:R-:W-:Y:S01]  /*87d0*/  HADD2.F32 R23, -RZ, R82.H1_H1 ;  /* 0x30000052ff177230 */ /* 0x003fe20000004100 */
[C---:B------:R-:W-:Y:S01]  /*87e0*/  IADD3 R39, R2.reuse, 0x1b0, RZ ;  /* 0x000001b002277810 */ /* 0x040fe20007ffe0ff */
[----:B------:R-:W-:Y:S01]  /*87f0*/  HADD2.F32 R27, -RZ, R84.H1_H1 ;  /* 0x30000054ff1b7230 */ /* 0x000fe20000004100 */
[C---:B------:R-:W-:Y:S01]  /*8800*/  IADD3 R31, R2.reuse, 0x1c0, RZ ;  /* 0x000001c0021f7810 */ /* 0x040fe20007ffe0ff */
[----:B------:R-:W-:Y:S01]  /*8810*/  HADD2.F32 R32, -RZ, R90.H1_H1 ;  /* 0x3000005aff207230 */ /* 0x000fe20000004100 */
[C---:B------:R-:W-:Y:S01]  /*8820*/  IADD3 R22, R2.reuse, 0x1d0, RZ ;  /* 0x000001d002167810 */ /* 0x040fe20007ffe0ff */
[----:B------:R-:W-:Y:S01]  /*8830*/  HADD2.F32 R34, -RZ, R91.H1_H1 ;  /* 0x3000005bff227230 */ /* 0x000fe20000004100 */
[C---:B--2---:R-:W-:Y:S01]  /*8840*/  IADD3 R21, R2.reuse, 0x1e0, RZ ;  /* 0x000001e002157810 */ /* 0x044fe20007ffe0ff */
[----:B------:R-:W-:Y:S01]  /*8850*/  HADD2.F32 R36, -RZ, R92.H1_H1 ;  /* 0x3000005cff247230 */ /* 0x000fe20000004100 */
[----:B------:R-:W-:Y:S01]  /*8860*/  IADD3 R20, R2, 0x1f0, RZ ;  /* 0x000001f002147810 */ /* 0x000fe20007ffe0ff */
[----:B------:R-:W-:Y:S01]  /*8870*/  FADD.FTZ R23, R23, -UR7 ;  /* 0x8000000717177e21 */ /* 0x000fe20008010000 */
[----:B------:R-:W-:Y:S01]  /*8880*/  FADD.FTZ R27, R27, -UR7 ;  /* 0x800000071b1b7e21 */ /* 0x000fe20008010000 */
[----:B------:R-:W-:Y:S01]  /*8890*/  FADD.FTZ R32, R32, -UR7 ;  /* 0x8000000720207e21 */ /* 0x000fe20008010000 */
[----:B------:R-:W-:Y:S01]  /*88a0*/  FADD.FTZ R34, R34, -UR7 ;  /* 0x8000000722227e21 */ /* 0x000fe20008010000 */
        /* <DEDUP_REMOVED lines=37> */
.L_x_4200:
        /* <DEDUP_REMOVED lines=14> */
.L_x_4202:
[----:B------:R-:W-:Y:S05]  /*8be0*/  BSYNC B0 ;  /* 0x0000000000007941 */ /* 0x000fea0003800000 */
.L_x_4201:
        /* <DEDUP_REMOVED lines=11> */
.L_x_4203:
        /* <DEDUP_REMOVED lines=14> */
.L_x_4205:
[----:B------:R-:W-:Y:S05]  /*8d80*/  BSYNC B0 ;  /* 0x0000000000007941 */ /* 0x000fea0003800000 */
.L_x_4204:
        /* <DEDUP_REMOVED lines=11> */
.L_x_4206:
        /* <DEDUP_REMOVED lines=14> */
.L_x_4208:
[----:B------:R-:W-:Y:S05]  /*8f20*/  BSYNC B0 ;  /* 0x0000000000007941 */ /* 0x000fea0003800000 */
.L_x_4207:
[----:B------:R-:W-:Y:S05]  /*8f30*/  @!P5 BRA `(.L_x_4209) ;  /* 0x000000000028d947 */ /* 0x000fea0003800000 */
[----:B------:R-:W-:Y:S01]  /*8f40*/  FMUL.FTZ R22, R19, -1.4426950216293334961 ;  /* 0xbfb8aa3b13167820 */ /* 0x000fe20000410000 */
        /* <DEDUP_REMOVED lines=9> */
.L_x_4209:
[----:B------:R-:W-:Y:S04]  /*8fe0*/  BSSY B0, `(.L_x_4210) ;  /* 0x000000e000007945 */ /* 0x000fe80003800000 */
[----:B------:R-:W-:Y:S05]  /*8ff0*/  @P3 BRA `(.L_x_4211) ;  /* 0x0000000000303947 */ /* 0x000fea0003800000 */
[----:B------:R-:W-:Y:S01]  /*9000*/  ULDC.64 UR14, c[0x0][0x270] ;  /* 0x00009c00000e7ab9 */ /* 0x000fe20000000a00 */
[----:B------:R-:W-:Y:S01]  /*9010*/  MOV R26, R86 ;  /* 0x00000056001a7202 */ /* 0x000fe20000000f00 */
[----:B------:R-:W-:Y:S01]  /*9020*/  IMAD R22, R83, UR14, RZ ;  /* 0x0000000e53167c24 */ /* 0x000fe2000f8e02ff */
[----:B--2---:R-:W-:Y:S02]  /*9030*/  MOV R27, R89 ;  /* 0x00000059001b7202 */ /* 0x004fe40000000f00 */
[----:B------:R-:W-:Y:S01]  /*9040*/  F2FP.F16.F32.PACK_AB R19, R32, R19 ;  /* 0x000000132013723e */ /* 0x000fe200000000ff */
[----:B-1----:R-:W-:-:S04]  /*9050*/  IMAD.WIDE.U32 R28, R21, UR14, R26 ;  /* 0x0000000e151c7c25 */ /* 0x002fc8000f8e001a */
[----:B------:R-:W-:Y:S01]  /*9060*/  IMAD R21, R21, UR15, R22 ;  /* 0x0000000f15157c24 */ /* 0x000fe2000f8e0216 */
[----:B------:R-:W-:Y:S02]  /*9070*/  ULDC.64 UR14, c[0x0][0x210] ;  /* 0x00008400000e7ab9 */ /* 0x000fe40000000a00 */
[----:B------:R-:W-:Y:S02]  /*9080*/  LEA R26, P1, R28, UR14, 0x1 ;  /* 0x0000000e1c1a7c11 */ /* 0x000fe4000f8208ff */
[----:B------:R-:W-:-:S04]  /*9090*/  IADD3 R21, R29, R21, RZ ;  /* 0x000000151d157210 */ /* 0x000fc80007ffe0ff */
[----:B------:R-:W-:-:S05]  /*90a0*/  LEA.HI.X R27, R28, UR15, R21, 0x1, P1 ;  /* 0x0000000f1c1b7c11 */ /* 0x000fca00088f0c15 */
[----:B------:R3:W-:Y:S02]  /*90b0*/  STG.E desc[UR10][R26.64], R19 ;  /* 0x000000131a007986 */ /* 0x0007e4000c10190a */
.L_x_4211:
[----:B------:R-:W-:Y:S05]  /*90c0*/  BSYNC B0 ;  /* 0x0000000000007941 */ /* 0x000fea0003800000 */
.L_x_4210:
[----:B------:R-:W-:Y:S05]  /*90d0*/  @!P5 BRA `(.L_x_4212) ;  /* 0x000000000028d947 */ /* 0x000fea0003800000 */
[----:B---3--:R-:W-:Y:S01]  /*90e0*/  FMUL.FTZ R19, R24, -1.4426950216293334961 ;  /* 0xbfb8aa3b18137820 */ /* 0x008fe20000410000 */
[----:B------:R-:W-:-:S05]  /*90f0*/  FMUL.FTZ R22, R23, -1.4426950216293334961 ;  /* 0xbfb8aa3b17167820 */ /* 0x000fca0000410000 */
[----:B------:R-:W3:Y:S08]  /*9100*/  MUFU.EX2 R19, R19 ;  /* 0x0000001300137308 */ /* 0x000ef00000000800 */
[----:B------:R-:W0:Y:S01]  /*9110*/  MUFU.EX2 R22, R22 ;  /* 0x0000001600167308 */ /* 0x000e220000000800 */
[----:B---3--:R-:W-:-:S07]  /*9120*/  FADD.FTZ R21, R19, 1 ;  /* 0x3f80000013157421 */ /* 0x008fce0000010000 */
[----:B------:R-:W3:Y:S01]  /*9130*/  MUFU.RCP R21, R21 ;  /* 0x0000001500157308 */ /* 0x000ee20000001000 */
[----:B0-----:R-:W-:-:S07]  /*9140*/  FADD.FTZ R25, R22, 1 ;  /* 0x3f80000016197421 */ /* 0x001fce0000010000 */
[----:B------:R-:W0:Y:S01]  /*9150*/  MUFU.RCP R26, R25 ;  /* 0x00000019001a7308 */ /* 0x000e220000001000 */
[----:B---3--:R-:W-:Y:S01]  /*9160*/  FMUL.FTZ R24, R24, R21 ;  /* 0x0000001518187220 */ /* 0x008fe20000410000 */
[----:B0-----:R-:W-:-:S07]  /*9170*/  FMUL.FTZ R23, R23, R26 ;  /* 0x0000001a17177220 */ /* 0x001fce0000410000 */
.L_x_4212:
        /* <DEDUP_REMOVED lines=13> */
.L_x_4214:
[----:B------:R-:W-:Y:S05]  /*9250*/  BSYNC B0 ;  /* 0x0000000000007941 */ /* 0x000fea0003800000 */
.L_x_4213:
[----:B------:R-:W-:Y:S01]  /*9260*/  ULDC UR7, c[0x0][0x10] ;  /* 0x0000040000077ab9 */ /* 0x000fe20000000800 */
[----:B------:R-:W-:Y:S02]  /*9270*/  UIADD3 UR4, UR4, 0x1, URZ ;  /* 0x0000000104047890 */ /* 0x000fe4000fffe03f */
[----:B------:R-:W-:-:S04]  /*9280*/  UIADD3 UR6, UR7, UR6, URZ ;  /* 0x0000000607067290 */ /* 0x000fc8000fffe03f */
[----:B------:R-:W-:-:S06]  /*9290*/  UISETP.GE.AND UP0, UPT, UR6, UR5, UPT ;  /* 0x000000050600728c */ /* 0x000fcc000bf06270 */
[----:B------:R-:W-:-:S13]  /*92a0*/  PLOP3.LUT P1, PT, PT, PT, UP0, 0x80, 0x0 ;  /* 0x000000000000781c */ /* 0x000fda0003f2f008 */
[----:B------:R-:W-:Y:S05]  /*92b0*/  @!P1 BRA `(.L_x_4215) ;  /* 0xffffff6c00f09947 */ /* 0x000fea000383ffff */
[----:B------:R-:W-:Y:S05]  /*92c0*/  EXIT ;  /* 0x000000000000794d */ /* 0x000fea0003800000 */
.L_x_4216:
        /* <DEDUP_REMOVED lines=11> */
.L_x_5169:


//--------------------- .text._Z35group_norm_nhwc_fwd_one_pass_kernelI11Fp16IOFp16WLi64ELi70ELi560EEv26Group_norm_nhwc_fwd_params --------------------------
	.section	.text._Z35group_norm_nhwc_fwd_one_pass_kernelI11Fp16IOFp16WLi64ELi70ELi560EEv26Group_norm_nhwc_fwd_params,"ax",@progbits
	.align	128
        .global         _Z35group_norm_nhwc_fwd_one_pass_kernelI11Fp16IOFp16WLi64ELi70ELi560EEv26Group_norm_nhwc_fwd_params
        .type           _Z35group_norm_nhwc_fwd_one_pass_kernelI11Fp16IOFp16WLi64ELi70ELi560EEv26Group_norm_nhwc_fwd_params,@function
        .size           _Z35group_norm_nhwc_fwd_one_pass_kernelI11Fp16IOFp16WLi64ELi70ELi560EEv26Group_norm_nhwc_fwd_params,(.L_x_5170 - _Z35group_norm_nhwc_fwd_one_pass_kernelI11Fp16IOFp16WLi64ELi70ELi560EEv26Group_norm_nhwc_fwd_params)
        .other          _Z35group_norm_nhwc_fwd_one_pass_kernelI11Fp16IOFp16WLi64ELi70ELi560EEv26Group_norm_nhwc_fwd_params,@"STO_CUDA_ENTRY STV_DEFAULT"
_Z35group_norm_nhwc_fwd_one_pass_kernelI11Fp16IOFp16WLi64ELi70ELi560EEv26Group_norm_nhwc_fwd_params:
.text._Z35group_norm_nhwc_fwd_one_pass_kernelI11Fp16IOFp16WLi64ELi70ELi560EEv26Group_norm_nhwc_fwd_params:
        /* <DEDUP_REMOVED lines=32> */
.L_x_4238:
        /* <DEDUP_REMOVED lines=214> */
.L_x_4218:
[----:B------:R-:W-:Y:S05]  /*0f60*/  BSYNC B0 ;  /* 0x0000000000007941 */ /* 0x000fea0003800000 */
.L_x_4217:
        /* <DEDUP_REMOVED lines=28> */
.L_x_4221:
[----:B------:R-:W2:Y:S04]  /*1130*/  LDG.E.STRONG.GPU R13, desc[UR8][R14.64] ;  /* 0x000000080e0d7981 */ /* 0x000ea8000c1ef900 */
[----:B--2---:R-:W-:Y:S01]  /*1140*/  CCTL.IVALL ;  /* 0x00000000ff00798f */ /* 0x004fe20002000000 */
[----:B------:R-:W-:Y:S05]  /*1150*/  YIELD ;  /* 0x0000000000007946 */ /* 0x000fea0003800000 */
[----:B------:R-:W-:-:S13]  /*1160*/  ISETP.NE.AND P1, PT, R13, R20, PT ;  /* 0x000000140d00720c */ /* 0x000fda0003f25270 */
[----:B------:R-:W-:Y:S05]  /*1170*/  @P1 BRA `(.L_x_4221) ;  /* 0xfffffffc00ec1947 */ /* 0x000fea000383ffff */
.L_x_4220:
        /* <DEDUP_REMOVED lines=11> */
.L_x_4223:
        /* <DEDUP_REMOVED lines=63> */
.L_x_4222:
        /* <DEDUP_REMOVED lines=19> */
.L_x_4225:
[----:B------:R-:W-:Y:S05]  /*1750*/  BSYNC B0 ;  /* 0x0000000000007941 */ /* 0x000fea0003800000 */
.L_x_4224:
        /* <DEDUP_REMOVED lines=32> */
.L_x_4219:
        /* <DEDUP_REMOVED lines=91> */
.L_x_4226:
        /* <DEDUP_REMOVED lines=14> */
.L_x_4228:
[----:B------:R-:W-:Y:S05]  /*1ff0*/  BSYNC B0 ;  /* 0x0000000000007941 */ /* 0x000fea0003800000 */
.L_x_4227:
        /* <DEDUP_REMOVED lines=11> */
.L_x_4229:
        /* <DEDUP_REMOVED lines=14> */
.L_x_4231:
[----:B------:R-:W-:Y:S05]  /*2190*/  BSYNC B0 ;  /* 0x0000000000007941 */ /* 0x000fea0003800000 */
.L_x_4230:
        /* <DEDUP_REMOVED lines=11> */
.L_x_4232:
        /* <DEDUP_REMOVED lines=14> */
.L_x_4234:
[----:B------:R-:W-:Y:S05]  /*2330*/  BSYNC B0 ;  /* 0x0000000000007941 */ /* 0x000fea0003800000 */
.L_x_4233:
        /* <DEDUP_REMOVED lines=11> */
.L_x_4235:
        /* <DEDUP_REMOVED lines=13> */
.L_x_4237:
[----:B------:R-:W-:Y:S05]  /*24c0*/  BSYNC B0 ;  /* 0x0000000000007941 */ /* 0x000fea0003800000 */
.L_x_4236:
[----:B------:R-:W4:Y:S01]  /*24d0*/  LDC R0, c[0x0][0x10] ;  /* 0x00000400ff007b82 */ /* 0x000f220000000800 */
[----:B------:R-:W-:Y:S02]  /*24e0*/  IADD3 R24, R24, 0x1, RZ ;  /* 0x0000000118187810 */ /* 0x000fe40007ffe0ff */
[----:B----4-:R-:W-:-:S04]  /*24f0*/  IADD3 R25, R0, R25, RZ ;  /* 0x0000001900197210 */ /* 0x010fc80007ffe0ff */
[----:B------:R-:W-:-:S13]  /*2500*/  ISETP.GE.AND P1, PT, R25, UR4, PT ;  /* 0x0000000419007c0c */ /* 0x000fda000bf26270 */
[----:B------:R-:W-:Y:S05]  /*2510*/  @!P1 BRA `(.L_x_4238) ;  /* 0xffffffdc00389947 */ /* 0x000fea000383ffff */
[----:B------:R-:W-:Y:S05]  /*2520*/  EXIT ;  /* 0x000000000000794d */ /* 0x000fea0003800000 */
.L_x_4239:
        /* <DEDUP_REMOVED lines=13> */
.L_x_5170:


//--------------------- .text._Z35group_norm_nhwc_fwd_one_pass_kernelI11Fp16IOFp16WLi128ELi70ELi560EEv26Group_norm_nhwc_fwd_params --------------------------
	.section	.text._Z35group_norm_nhwc_fwd_one_pass_kernelI11Fp16IOFp16WLi128ELi70ELi560EEv26Group_norm_nhwc_fwd_params,"ax",@progbits
	.align	128
        .global         _Z35group_norm_nhwc_fwd_one_pass_kernelI11Fp16IOFp16WLi128ELi70ELi560EEv26Group_norm_nhwc_fwd_params
        .type           _Z35group_norm_nhwc_fwd_one_pass_kernelI11Fp16IOFp16WLi128ELi70ELi560EEv26Group_norm_nhwc_fwd_params,@function
        .size           _Z35group_norm_nhwc_fwd_one_pass_kernelI11Fp16IOFp16WLi128ELi70ELi560EEv26Group_norm_nhwc_fwd_params,(.L_x_5171 - _Z35group_norm_nhwc_fwd_one_pass_kernelI11Fp16IOFp16WLi128ELi70ELi560EEv26Group_norm_nhwc_fwd_params)
        .other          _Z35group_norm_nhwc_fwd_one_pass_kernelI11Fp16IOFp16WLi128ELi70ELi560EEv26Group_norm_nhwc_fwd_params,@"STO_CUDA_ENTRY STV_DEFAULT"
_Z35group_norm_nhwc_fwd_one_pass_kernelI11Fp16IOFp16WLi128ELi70ELi560EEv26Group_norm_nhwc_fwd_params:
.text._Z35group_norm_nhwc_fwd_one_pass_kernelI11Fp16IOFp16WLi128ELi70ELi560EEv26Group_norm_nhwc_fwd_params:
        /* <DEDUP_REMOVED lines=36> */
.L_x_4273:
        /* <DEDUP_REMOVED lines=305> */
.L_x_4241:
[----:B------:R-:W-:Y:S05]  /*1550*/  BSYNC B0 ;  /* 0x0000000000007941 */ /* 0x000fea0003800000 */
.L_x_4240:
        /* <DEDUP_REMOVED lines=28> */
.L_x_4244:
[----:B-1----:R-:W2:Y:S04]  /*1720*/  LDG.E.STRONG.GPU R16, desc[UR8][R14.64] ;  /* 0x000000080e107981 */ /* 0x002ea8000c1ef900 */
[----:B--2---:R-:W-:Y:S01]  /*1730*/  CCTL.IVALL ;  /* 0x00000000ff00798f */ /* 0x004fe20002000000 */
[----:B------:R-:W-:Y:S05]  /*1740*/  YIELD ;  /* 0x0000000000007946 */ /* 0x000fea0003800000 */
[----:B------:R-:W-:-:S13]  /*1750*/  ISETP.NE.AND P1, PT, R16, R19, PT ;  /* 0x000000131000720c */ /* 0x000fda0003f25270 */
[----:B------:R-:W-:Y:S05]  /*1760*/  @P1 BRA `(.L_x_4244) ;  /* 0xfffffffc00ec1947 */ /* 0x000fea000383ffff */
.L_x_4243:
        /* <DEDUP_REMOVED lines=11> */
.L_x_4246:
        /* <DEDUP_REMOVED lines=63> */
.L_x_4245:
        /* <DEDUP_REMOVED lines=19> */
.L_x_4248:
[----:B------:R-:W-:Y:S05]  /*1d40*/  BSYNC B0 ;  /* 0x0000000000007941 */ /* 0x000fea0003800000 */
.L_x_4247:
        /* <DEDUP_REMOVED lines=32> */
.L_x_4242:
        /* <DEDUP_REMOVED lines=106> */
.L_x_4249:
        /* <DEDUP_REMOVED lines=14> */
.L_x_4251:
[----:B------:R-:W-:Y:S05]  /*26d0*/  BSYNC B0 ;  /* 0x0000000000007941 */ /* 0x000fea0003800000 */
.L_x_4250:
        /* <DEDUP_REMOVED lines=13> */
.L_x_4252:
        /* <DEDUP_REMOVED lines=14> */
.L_x_4254:
[----:B------:R-:W-:Y:S05]  /*2890*/  BSYNC B0 ;  /* 0x0000000000007941 */ /* 0x000fea0003800000 */
.L_x_4253:
        /* <DEDUP_REMOVED lines=13> */
.L_x_4255:
        /* <DEDUP_REMOVED lines=14> */
.L_x_4257:
[----:B------:R-:W-:Y:S05]  /*2a50*/  BSYNC B0 ;  /* 0x0000000000007941 */ /* 0x000fea0003800000 */
.L_x_4256:
        /* <DEDUP_REMOVED lines=36> */
.L_x_4258:
        /* <DEDUP_REMOVED lines=14> */
.L_x_4260:
[----:B------:R-:W-:Y:S05]  /*2d80*/  BSYNC B0 ;  /* 0x0000000000007941 */ /* 0x000fea0003800000 */
.L_x_4259:
        /* <DEDUP_REMOVED lines=11> */
.L_x_4261:
        /* <DEDUP_REMOVED lines=14> */
.L_x_4263:
[----:B------:R-:W-:Y:S05]  /*2f20*/  BSYNC B0 ;  /* 0x0000000000007941 */ /* 0x000fea0003800000 */
.L_x_4262:
        /* <DEDUP_REMOVED lines=11> */
.L_x_4264:
        /* <DEDUP_REMOVED lines=14> */
.L_x_4266:
[----:B------:R-:W-:Y:S05]  /*30c0*/  BSYNC B0 ;  /* 0x0000000000007941 */ /* 0x000fea0003800000 */
.L_x_4265:
        /* <DEDUP_REMOVED lines=11> */
.L_x_4267:
        /* <DEDUP_REMOVED lines=14> */
.L_x_4269:
[----:B------:R-:W-:Y:S05]  /*3260*/  BSYNC B0 ;  /* 0x0000000000007941 */ /* 0x000fea0003800000 */
.L_x_4268:
        /* <DEDUP_REMOVED lines=11> */
.L_x_4270:
        /* <DEDUP_REMOVED lines=13> */
.L_x_4272:
[----:B------:R-:W-:Y:S05]  /*33f0*/  BSYNC B0 ;  /* 0x0000000000007941 */ /* 0x000fea0003800000 */
.L_x_4271:
[----:B----4-:R-:W4:Y:S01]  /*3400*/  LDC R13, c[0x0][0x10] ;  /* 0x00000400ff0d7b82 */ /* 0x010f220000000800 */
[----:B------:R-:W-:Y:S02]  /*3410*/  IADD3 R4, R4, 0x1, RZ ;  /* 0x0000000104047810 */ /* 0x000fe40007ffe0ff */
[----:B----4-:R-:W-:-:S04]  /*3420*/  IADD3 R36, R13, R36, RZ ;  /* 0x000000240d247210 */ /* 0x010fc80007ffe0ff */
[----:B------:R-:W-:-:S13]  /*3430*/  ISETP.GE.AND P1, PT, R36, UR4, PT ;  /* 0x0000000424007c0c */ /* 0x000fda000bf26270 */
[----:B------:R-:W-:Y:S05]  /*3440*/  @!P1 BRA `(.L_x_4273) ;  /* 0xffffffcc007c9947 */ /* 0x000fea000383ffff */
[----:B------:R-:W-:Y:S05]  /*3450*/  EXIT ;  /* 0x000000000000794d */ /* 0x000fea0003800000 */
.L_x_4274:
        /* <DEDUP_REMOVED lines=10> */
.L_x_5171:


//--------------------- .text._Z35group_norm_nhwc_fwd_one_pass_kernelI11Fp16IOFp16WLi256ELi70ELi560EEv26Group_norm_nhwc_fwd_params --------------------------
	.section	.text._Z35group_norm_nhwc_fwd_one_pass_kernelI11Fp16IOFp16WLi256ELi70ELi560EEv26Group_norm_nhwc_fwd_params,"ax",@progbits
	.align	128
        .global         _Z35group_norm_nhwc_fwd_one_pass_kernelI11Fp16IOFp16WLi256ELi70ELi560EEv26Group_norm_nhwc_fwd_params
        .type           _Z35group_norm_nhwc_fwd_one_pass_kernelI11Fp16IOFp16WLi256ELi70ELi560EEv26Group_norm_nhwc_fwd_params,@function
        .size           _Z35group_norm_nhwc_fwd_one_pass_kernelI11Fp16IOFp16WLi256ELi70ELi560EEv26Group_norm_nhwc_fwd_params,(.L_x_5172 - _Z35group_norm_nhwc_fwd_one_pass_kernelI11Fp16IOFp16WLi256ELi70ELi560EEv26Group_norm_nhwc_fwd_params)
        .other          _Z35group_norm_nhwc_fwd_one_pass_kernelI11Fp16IOFp16WLi256ELi70ELi560EEv26Group_norm_nhwc_fwd_params,@"STO_CUDA_ENTRY STV_DEFAULT"
_Z35group_norm_nhwc_fwd_one_pass_kernelI11Fp16IOFp16WLi256ELi70ELi560EEv26Group_norm_nhwc_fwd_params:
.text._Z35group_norm_nhwc_fwd_one_pass_kernelI11Fp16IOFp16WLi256ELi70ELi560EEv26Group_norm_nhwc_fwd_params:
        /* <DEDUP_REMOVED lines=44> */
.L_x_4332:
        /* <DEDUP_REMOVED lines=492> */
.L_x_4276:
[----:B------:R-:W-:Y:S05]  /*2180*/  BSYNC B0 ;  /* 0x0000000000007941 */ /* 0x000fea0003800000 */
.L_x_4275:
        /* <DEDUP_REMOVED lines=28> */
.L_x_4279:
[----:B-1----:R-:W2:Y:S04]  /*2350*/  LDG.E.STRONG.GPU R28, desc[UR8][R26.64] ;  /* 0x000000081a1c7981 */ /* 0x002ea8000c1ef900 */
[----:B--2---:R-:W-:Y:S01]  /*2360*/  CCTL.IVALL ;  /* 0x00000000ff00798f */ /* 0x004fe20002000000 */
[----:B------:R-:W-:Y:S05]  /*2370*/  YIELD ;  /* 0x0000000000007946 */ /* 0x000fea0003800000 */
[----:B------:R-:W-:-:S13]  /*2380*/  ISETP.NE.AND P1, PT, R28, R71, PT ;  /* 0x000000471c00720c */ /* 0x000fda0003f25270 */
[----:B------:R-:W-:Y:S05]  /*2390*/  @P1 BRA `(.L_x_4279) ;  /* 0xfffffffc00ec1947 */ /* 0x000fea000383ffff */
.L_x_4278:
        /* <DEDUP_REMOVED lines=11> */
.L_x_4281:
        /* <DEDUP_REMOVED lines=63> */
.L_x_4280:
        /* <DEDUP_REMOVED lines=19> */
.L_x_4283:
[----:B------:R-:W-:Y:S05]  /*2970*/  BSYNC B0 ;  /* 0x0000000000007941 */ /* 0x000fea0003800000 */
.L_x_4282:
        /* <DEDUP_REMOVED lines=32> */
.L_x_4277:
        /* <DEDUP_REMOVED lines=38> */
[----:B--2---:R-:W-:Y:S02]  /*2de0*/  HADD2.F32 R4, -RZ, R14.H0_H0 ;  /* 0x2000000eff047230 */ /* 0x004fe40000004100 */
[----:B------:R-:W-:Y:S01]  /*2df0*/  FADD.FTZ R14, R25, -R68 ;  /* 0x80000044190e7221 */ /* 0x000fe20000010000 */
[----:B---3--:R-:W-:-:S03]  /*2e00*/  HADD2.F32 R28, -RZ, R70.H0_H0 ;  /* 0x20000046ff1c7230 */ /* 0x008fc60000004100 */
[----:B------:R-:W-:Y:S01]  /*2e10*/  FMUL.FTZ R14, R14, R69 ;  /* 0x000000450e0e7220 */ /* 0x000fe20000410000 */
        /* <DEDUP_REMOVED lines=15> */
.L_x_4284:
        /* <DEDUP_REMOVED lines=14> */
.L_x_4286:
[----:B------:R-:W-:Y:S05]  /*2ff0*/  BSYNC B0 ;  /* 0x0000000000007941 */ /* 0x000fea0003800000 */
.L_x_4285:
        /* <DEDUP_REMOVED lines=23> */
.L_x_4287:
        /* <DEDUP_REMOVED lines=14> */
.L_x_4289:
[----:B------:R-:W-:Y:S05]  /*3250*/  BSYNC B0 ;  /* 0x0000000000007941 */ /* 0x000fea0003800000 */
.L_x_4288:
        /* <DEDUP_REMOVED lines=22> */
.L_x_4290:
        /* <DEDUP_REMOVED lines=14> */
.L_x_4292:
[----:B------:R-:W-:Y:S05]  /*34a0*/  BSYNC B0 ;  /* 0x0000000000007941 */ /* 0x000fea0003800000 */
.L_x_4291:
        /* <DEDUP_REMOVED lines=24> */
.L_x_4293:
        /* <DEDUP_REMOVED lines=14> */
.L_x_4295:
[----:B------:R-:W-:Y:S05]  /*3710*/  BSYNC B0 ;  /* 0x0000000000007941 */ /* 0x000fea0003800000 */
.L_x_4294:
        /* <DEDUP_REMOVED lines=27> */
.L_x_4296:
        /* <DEDUP_REMOVED lines=14> */
.L_x_4298:
[----:B------:R-:W-:Y:S05]  /*39b0*/  BSYNC B0 ;  /* 0x0000000000007941 */ /* 0x000fea0003800000 */
.L_x_4297:
        /* <DEDUP_REMOVED lines=17> */
.L_x_4299:
        /* <DEDUP_REMOVED lines=14> */
.L_x_4301:
[----:B------:R-:W-:Y:S05]  /*3bb0*/  BSYNC B0 ;  /* 0x0000000000007941 */ /* 0x000fea0003800000 */
.L_x_4300:
        /* <DEDUP_REMOVED lines=86> */
.L_x_4302:
        /* <DEDUP_REMOVED lines=14> */
.L_x_4304:
[----:B------:R-:W-:Y:S05]  /*4200*/  BSYNC B0 ;  /* 0x0000000000007941 */ /* 0x000fea0003800000 */
.L_x_4303:
        /* <DEDUP_REMOVED lines=13> */
.L_x_4305:
        /* <DEDUP_REMOVED lines=14> */
.L_x_4307:
[----:B------:R-:W-:Y:S05]  /*43c0*/  BSYNC B0 ;  /* 0x0000000000007941 */ /* 0x000fea0003800000 */
.L_x_4306:
        /* <DEDUP_REMOVED lines=13> */
.L_x_4308:
        /* <DEDUP_REMOVED lines=14> */
.L_x_4310:
[----:B------:R-:W-:Y:S05]  /*4580*/  BSYNC B0 ;  /* 0x0000000000007941 */ /* 0x000fea0003800000 */
.L_x_4309:
        /* <DEDUP_REMOVED lines=13> */
.L_x_4311:
        /* <DEDUP_REMOVED lines=14> */
.L_x_4313:
[----:B------:R-:W-:Y:S05]  /*4740*/  BSYNC B0 ;  /* 0x0000000000007941 */ /* 0x000fea0003800000 */
.L_x_4312:
        /* <DEDUP_REMOVED lines=13> */
.L_x_4314:
        /* <DEDUP_REMOVED lines=14> */
.L_x_4316:
[----:B------:R-:W-:Y:S05]  /*4900*/  BSYNC B0 ;  /* 0x0000000000007941 */ /* 0x000fea0003800000 */
.L_x_4315:
        /* <DEDUP_REMOVED lines=36> */
.L_x_4317:
        /* <DEDUP_REMOVED lines=14> */
.L_x_4319:
[----:B------:R-:W-:Y:S05]  /*4c30*/  BSYNC B0 ;  /* 0x0000000000007941 */ /* 0x000fea0003800000 */
.L_x_4318:
        /* <DEDUP_REMOVED lines=11> */
.L_x_4320:
        /* <DEDUP_REMOVED lines=14> */
.L_x_4322:
[----:B------:R-:W-:Y:S05]  /*4dd0*/  BSYNC B0 ;  /* 0x0000000000007941 */ /* 0x000fea0003800000 */
.L_x_4321:
        /* <DEDUP_REMOVED lines=11> */
.L_x_4323:
        /* <DEDUP_REMOVED lines=14> */
.L_x_4325:
[----:B------:R-:W-:Y:S05]  /*4f70*/  BSYNC B0 ;  /* 0x0000000000007941 */ /* 0x000fea0003800000 */
.L_x_4324:
        /* <DEDUP_REMOVED lines=11> */
.L_x_4326:
        /* <DEDUP_REMOVED lines=14> */
.L_x_4328:
[----:B------:R-:W-:Y:S05]  /*5110*/  BSYNC B0 ;  /* 0x0000000000007941 */ /* 0x000fea0003800000 */
.L_x_4327:
        /* <DEDUP_REMOVED lines=11> */
.L_x_4329:
        /* <DEDUP_REMOVED lines=13> */
.L_x_4331:
[----:B------:R-:W-:Y:S05]  /*52a0*/  BSYNC B0 ;  /* 0x0000000000007941 */ /* 0x000fea0003800000 */
.L_x_4330:
[----:B------:R-:W5:Y:S01]  /*52b0*/  LDC R0, c[0x0][0x10] ;  /* 0x00000400ff007b82 */ /* 0x000f620000000800 */
[----:B------:R-:W-:Y:S02]  /*52c0*/  IADD3 R44, R44, 0x1, RZ ;  /* 0x000000012c2c7810 */ /* 0x000fe40007ffe0ff */
[----:B-----5:R-:W-:-:S04]  /*52d0*/  IADD3 R45, R0, R45, RZ ;  /* 0x0000002d002d7210 */ /* 0x020fc80007ffe0ff */
[----:B------:R-:W-:-:S13]  /*52e0*/  ISETP.GE.AND P1, PT, R45, UR4, PT ;  /* 0x000000042d007c0c */ /* 0x000fda000bf26270 */
[----:B------:R-:W-:Y:S05]  /*52f0*/  @!P1 BRA `(.L_x_4332) ;  /* 0xffffffac00f09947 */ /* 0x000fea000383ffff */
[----:B------:R-:W-:Y:S05]  /*5300*/  EXIT ;  /* 0x000000000000794d */ /* 0x000fea0003800000 */
.L_x_4333:
        /* <DEDUP_REMOVED lines=15> */
.L_x_5172:


//--------------------- .text._Z35group_norm_nhwc_fwd_one_pass_kernelI11Fp16IOFp16WLi512ELi70ELi560EEv26Group_norm_nhwc_fwd_params --------------------------
	.section	.text._Z35group_norm_nhwc_fwd_one_pass_kernelI11Fp16IOFp16WLi512ELi70ELi560EEv26Group_norm_nhwc_fwd_params,"ax",@progbits
	.align	128
        .global         _Z35group_norm_nhwc_fwd_one_pass_kernelI11Fp16IOFp16WLi512ELi70ELi560EEv26Group_norm_nhwc_fwd_params
        .type           _Z35group_norm_nhwc_fwd_one_pass_kernelI11Fp16IOFp16WLi512ELi70ELi560EEv26Group_norm_nhwc_fwd_params,@function
        .size           _Z35group_norm_nhwc_fwd_one_pass_kernelI11Fp16IOFp16WLi512ELi70ELi560EEv26Group_norm_nhwc_fwd_params,(.L_x_5173 - _Z35group_norm_nhwc_fwd_one_pass_kernelI11Fp16IOFp16WLi512ELi70ELi560EEv26Group_norm_nhwc_fwd_params)
        .other          _Z35group_norm_nhwc_fwd_one_pass_kernelI11Fp16IOFp16WLi512ELi70ELi560EEv26Group_norm_nhwc_fwd_params,@"STO_CUDA_ENTRY STV_DEFAULT"
_Z35group_norm_nhwc_fwd_one_pass_kernelI11Fp16IOFp16WLi512ELi70ELi560EEv26Group_norm_nhwc_fwd_params:
.text._Z35group_norm_nhwc_fwd_one_pass_kernelI11Fp16IOFp16WLi512ELi70ELi560EEv26Group_norm_nhwc_fwd_params:
        /* <DEDUP_REMOVED lines=40> */
.L_x_4439:
        /* <DEDUP_REMOVED lines=880> */
.L_x_4335:
[----:B------:R-:W-:Y:S05]  /*3980*/  BSYNC B0 ;  /* 0x0000000000007941 */ /* 0x000fea0003800000 */
.L_x_4334:
        /* <DEDUP_REMOVED lines=30> */
.L_x_4338:
[----:B-1----:R-:W2:Y:S04]  /*3b70*/  LDG.E.STRONG.GPU R22, desc[UR10][R20.64] ;  /* 0x0000000a14167981 */ /* 0x002ea8000c1ef900 */
[----:B--2---:R-:W-:Y:S01]  /*3b80*/  CCTL.IVALL ;  /* 0x00000000ff00798f */ /* 0x004fe20002000000 */
[----:B------:R-:W-:Y:S05]  /*3b90*/  YIELD ;  /* 0x0000000000007946 */ /* 0x000fea0003800000 */
[----:B------:R-:W-:-:S13]  /*3ba0*/  ISETP.NE.AND P1, PT, R22, R25, PT ;  /* 0x000000191600720c */ /* 0x000fda0003f25270 */
[----:B------:R-:W-:Y:S05]  /*3bb0*/  @P1 BRA `(.L_x_4338) ;  /* 0xfffffffc00ec1947 */ /* 0x000fea000383ffff */
.L_x_4337:
        /* <DEDUP_REMOVED lines=11> */
.L_x_4340:
        /* <DEDUP_REMOVED lines=67> */
.L_x_4339:
        /* <DEDUP_REMOVED lines=19> */
.L_x_4342:
[----:B------:R-:W-:Y:S05]  /*41d0*/  BSYNC B0 ;  /* 0x0000000000007941 */ /* 0x000fea0003800000 */
.L_x_4341:
        /* <DEDUP_REMOVED lines=34> */
.L_x_4336:
        /* <DEDUP_REMOVED lines=66> */
.L_x_4343:
        /* <DEDUP_REMOVED lines=14> */
.L_x_4345:
[----:B------:R-:W-:Y:S05]  /*4900*/  BSYNC B0 ;  /* 0x0000000000007941 */ /* 0x000fea0003800000 */
.L_x_4344:
        /* <DEDUP_REMOVED lines=33> */
.L_x_4346:
        /* <DEDUP_REMOVED lines=14> */
.L_x_4348:
[----:B------:R-:W-:Y:S05]  /*4c00*/  BSYNC B0 ;  /* 0x0000000000007941 */ /* 0x000fea0003800000 */
.L_x_4347:
        /* <DEDUP_REMOVED lines=17> */
.L_x_4349:
        /* <DEDUP_REMOVED lines=14> */
.L_x_4351:
[----:B------:R-:W-:Y:S05]  /*4e00*/  BSYNC B0 ;  /* 0x0000000000007941 */ /* 0x000fea0003800000 */
.L_x_4350:
        /* <DEDUP_REMOVED lines=17> */
.L_x_4352:
        /* <DEDUP_REMOVED lines=14> */
.L_x_4354:
[----:B------:R-:W-:Y:S05]  /*5000*/  BSYNC B0 ;  /* 0x0000000000007941 */ /* 0x000fea0003800000 */
.L_x_4353:
        /* <DEDUP_REMOVED lines=32> */
.L_x_4355:
        /* <DEDUP_REMOVED lines=14> */
.L_x_4357:
[----:B------:R-:W-:Y:S05]  /*52f0*/  BSYNC B0 ;  /* 0x0000000000007941 */ /* 0x000fea0003800000 */
.L_x_4356:
        /* <DEDUP_REMOVED lines=17> */
.L_x_4358:
        /* <DEDUP_REMOVED lines=14> */
.L_x_4360:
[----:B------:R-:W-:Y:S05]  /*54f0*/  BSYNC B0 ;  /* 0x0000000000007941 */ /* 0x000fea0003800000 */
.L_x_4359:
        /* <DEDUP_REMOVED lines=17> */
.L_x_4361:
        /* <DEDUP_REMOVED lines=14> */
.L_x_4363:
[----:B------:R-:W-:Y:S05]  /*56f0*/  BSYNC B0 ;  /* 0x0000000000007941 */ /* 0x000fea0003800000 */
.L_x_4362:
        /* <DEDUP_REMOVED lines=32> */
.L_x_4364:
        /* <DEDUP_REMOVED lines=14> */
.L_x_4366:
[----:B------:R-:W-:Y:S05]  /*59e0*/  BSYNC B0 ;  /* 0x0000000000007941 */ /* 0x000fea0003800000 */
.L_x_4365:
        /* <DEDUP_REMOVED lines=17> */
.L_x_4367:
        /* <DEDUP_REMOVED lines=14> */
.L_x_4369:
[----:B------:R-:W-:Y:S05]  /*5be0*/  BSYNC B0 ;  /* 0x0000000000007941 */ /* 0x000fea0003800000 */
.L_x_4368:
        /* <DEDUP_REMOVED lines=17> */
.L_x_4370:
        /* <DEDUP_REMOVED lines=14> */
.L_x_4372:
[----:B------:R-:W-:Y:S05]  /*5de0*/  BSYNC B0 ;  /* 0x0000000000007941 */ /* 0x000fea0003800000 */
.L_x_4371:
        /* <DEDUP_REMOVED lines=32> */
.L_x_4373:
        /* <DEDUP_REMOVED lines=14> */
.L_x_4375:
[----:B------:R-:W-:Y:S05]  /*60d0*/  BSYNC B0 ;  /* 0x0000000000007941 */ /* 0x000fea0003800000 */
.L_x_4374:
        /* <DEDUP_REMOVED lines=17> */
.L_x_4376:
        /* <DEDUP_REMOVED lines=14> */
.L_x_4378:
[----:B------:R-:W-:Y:S05]  /*62d0*/  BSYNC B0 ;  /* 0x0000000000007941 */ /* 0x000fea0003800000 */
.L_x_4377:
        /* <DEDUP_REMOVED lines=17> */
.L_x_4379:
        /* <DEDUP_REMOVED lines=14> */
.L_x_4381:
[----:B------:R-:W-:Y:S05]  /*64d0*/  BSYNC B0 ;  /* 0x0000000000007941 */ /* 0x000fea0003800000 */
.L_x_4380:
        /* <DEDUP_REMOVED lines=38> */
.L_x_4382:
        /* <DEDUP_REMOVED lines=14> */
.L_x_4384:
[----:B------:R-:W-:Y:S05]  /*6820*/  BSYNC B0 ;  /* 0x0000000000007941 */ /* 0x000fea0003800000 */
.L_x_4383:
        /* <DEDUP_REMOVED lines=17> */
.L_x_4385:
        /* <DEDUP_REMOVED lines=14> */
.L_x_4387:
[----:B------:R-:W-:Y:S05]  /*6a20*/  BSYNC B0 ;  /* 0x0000000000007941 */ /* 0x000fea0003800000 */
.L_x_4386:
        /* <DEDUP_REMOVED lines=17> */
.L_x_4388:
        /* <DEDUP_REMOVED lines=14> */
.L_x_4390:
[----:B------:R-:W-:Y:S05]  /*6c20*/  BSYNC B0 ;  /* 0x0000000000007941 */ /* 0x000fea0003800000 */
.L_x_4389:
        /* <DEDUP_REMOVED lines=38> */
.L_x_4391:
        /* <DEDUP_REMOVED lines=14> */
.L_x_4393:
[----:B------:R-:W-:Y:S05]  /*6f70*/  BSYNC B0 ;  /* 0x0000000000007941 */ /* 0x000fea0003800000 */
.L_x_4392:
        /* <DEDUP_REMOVED lines=17> */
.L_x_4394:
        /* <DEDUP_REMOVED lines=14> */
.L_x_4396:
[----:B------:R-:W-:Y:S05]  /*7170*/  BSYNC B0 ;  /* 0x0000000000007941 */ /* 0x000fea0003800000 */
.L_x_4395:
        /* <DEDUP_REMOVED lines=17> */
.L_x_4397:
        /* <DEDUP_REMOVED lines=14> */
.L_x_4399:
[----:B------:R-:W-:Y:S05]  /*7370*/  BSYNC B0 ;  /* 0x0000000000007941 */ /* 0x000fea0003800000 */
.L_x_4398:
        /* <DEDUP_REMOVED lines=38> */
.L_x_4400:
        /* <DEDUP_REMOVED lines=14> */
.L_x_4402:
[----:B------:R-:W-:Y:S05]  /*76c0*/  BSYNC B0 ;  /* 0x0000000000007941 */ /* 0x000fea0003800000 */
.L_x_4401:
        /* <DEDUP_REMOVED lines=17> */
.L_x_4403:
        /* <DEDUP_REMOVED lines=14> */
.L_x_4405:
[----:B------:R-:W-:Y:S05]  /*78c0*/  BSYNC B0 ;  /* 0x0000000000007941 */ /* 0x000fea0003800000 */
.L_x_4404:
        /* <DEDUP_REMOVED lines=17> */
.L_x_4406:
        /* <DEDUP_REMOVED lines=14> */
.L_x_4408:
[----:B------:R-:W-:Y:S05]  /*7ac0*/  BSYNC B0 ;  /* 0x0000000000007941 */ /* 0x000fea0003800000 */
.L_x_4407:
        /* <DEDUP_REMOVED lines=77> */
.L_x_4409:
        /* <DEDUP_REMOVED lines=14> */
.L_x_4411:
[----:B------:R-:W-:Y:S05]  /*8080*/  BSYNC B0 ;  /* 0x0000000000007941 */ /* 0x000fea0003800000 */
.L_x_4410:
        /* <DEDUP_REMOVED lines=17> */
.L_x_4412:
        /* <DEDUP_REMOVED lines=14> */
.L_x_4414:
[----:B------:R-:W-:Y:S05]  /*8280*/  BSYNC B0 ;  /* 0x0000000000007941 */ /* 0x000fea0003800000 */
.L_x_4413:
        /* <DEDUP_REMOVED lines=14> */
.L_x_4415:
        /* <DEDUP_REMOVED lines=14> */
.L_x_4417:
[----:B------:R-:W-:Y:S05]  /*8450*/  BSYNC B0 ;  /* 0x0000000000007941 */ /* 0x000fea0003800000 */
.L_x_4416:
        /* <DEDUP_REMOVED lines=13> */
.L_x_4418:
        /* <DEDUP_REMOVED lines=14> */
.L_x_4420:
[----:B------:R-:W-:Y:S05]  /*8610*/  BSYNC B0 ;  /* 0x0000000000007941 */ /* 0x000fea0003800000 */
.L_x_4419:
        /* <DEDUP_REMOVED lines=12> */
.L_x_4421:
        /* <DEDUP_REMOVED lines=14> */
.L_x_4423:
[----:B------:R-:W-:Y:S05]  /*87c0*/  BSYNC B0 ;  /* 0x0000000000007941 */ /* 0x000fea0003800000 */
.L_x_4422:
        /* <DEDUP_REMOVED lines=51> */
.L_x_4424:
        /* <DEDUP_REMOVED lines=14> */
.L_x_4426:
[----:B------:R-:W-:Y:S05]  /*8be0*/  BSYNC B0 ;  /* 0x0000000000007941 */ /* 0x000fea0003800000 */
.L_x_4425:
        /* <DEDUP_REMOVED lines=11> */
.L_x_4427:
        /* <DEDUP_REMOVED lines=14> */
.L_x_4429:
[----:B------:R-:W-:Y:S05]  /*8d80*/  BSYNC B0 ;  /* 0x0000000000007941 */ /* 0x000fea0003800000 */
.L_x_4428:
        /* <DEDUP_REMOVED lines=11> */
.L_x_4430:
        /* <DEDUP_REMOVED lines=14> */
.L_x_4432:
[----:B------:R-:W-:Y:S05]  /*8f20*/  BSYNC B0 ;  /* 0x0000000000007941 */ /* 0x000fea0003800000 */
.L_x_4431:
        /* <DEDUP_REMOVED lines=11> */
.L_x_4433:
        /* <DEDUP_REMOVED lines=14> */
.L_x_4435:
[----:B------:R-:W-:Y:S05]  /*90c0*/  BSYNC B0 ;  /* 0x0000000000007941 */ /* 0x000fea0003800000 */
.L_x_4434:
        /* <DEDUP_REMOVED lines=11> */
.L_x_4436:
        /* <DEDUP_REMOVED lines=13> */
.L_x_4438:
[----:B------:R-:W-:Y:S05]  /*9250*/  BSYNC B0 ;  /* 0x0000000000007941 */ /* 0x000fea0003800000 */
.L_x_4437:
[----:B------:R-:W-:Y:S01]  /*9260*/  ULDC UR7, c[0x0][0x10] ;  /* 0x0000040000077ab9 */ /* 0x000fe20000000800 */
[----:B------:R-:W-:Y:S02]  /*9270*/  UIADD3 UR4, UR4, 0x1, URZ ;  /* 0x0000000104047890 */ /* 0x000fe4000fffe03f */
[----:B------:R-:W-:-:S04]  /*9280*/  UIADD3 UR6, UR7, UR6, URZ ;  /* 0x0000000607067290 */ /* 0x000fc8000fffe03f */
[----:B------:R-:W-:-:S06]  /*9290*/  UISETP.GE.AND UP0, UPT, UR6, UR5, UPT ;  /* 0x000000050600728c */ /* 0x000fcc000bf06270 */
[----:B------:R-:W-:-:S13]  /*92a0*/  PLOP3.LUT P1, PT, PT, PT, UP0, 0x80, 0x0 ;  /* 0x000000000000781c */ /* 0x000fda0003f2f008 */
[----:B------:R-:W-:Y:S05]  /*92b0*/  @!P1 BRA `(.L_x_4439) ;  /* 0xffffff6c00f09947 */ /* 0x000fea000383ffff */
[----:B------:R-:W-:Y:S05]  /*92c0*/  EXIT ;  /* 0x000000000000794d */ /* 0x000fea0003800000 */
.L_x_4440:
        /* <DEDUP_REMOVED lines=11> */
.L_x_5173:


//--------------------- .text._Z35group_norm_nhwc_fwd_one_pass_kernelI11Fp32IOFp32WLi64ELi70ELi560EEv26Group_norm_nhwc_fwd_params --------------------------
	.section	.text._Z35group_norm_nhwc_fwd_one_pass_kernelI11Fp32IOFp32WLi64ELi70ELi560EEv26Group_norm_nhwc_fwd_params,"ax",@progbits
	.align	128
        .global         _Z35group_norm_nhwc_fwd_one_pass_kernelI11Fp32IOFp32WLi64ELi70ELi560EEv26Group_norm_nhwc_fwd_params
        .type           _Z35group_norm_nhwc_fwd_one_pass_kernelI11Fp32IOFp32WLi64ELi70ELi560EEv26Group_norm_nhwc_fwd_params,@function
        .size           _Z35group_norm_nhwc_fwd_one_pass_kernelI11Fp32IOFp32WLi64ELi70ELi560EEv26Group_norm_nhwc_fwd_params,(.L_x_5174 - _Z35group_norm_nhwc_fwd_one_pass_kernelI11Fp32IOFp32WLi64ELi70ELi560EEv26Group_norm_nhwc_fwd_params)
        .other          _Z35group_norm_nhwc_fwd_one_pass_kernelI11Fp32IOFp32WLi64ELi70ELi560EEv26Group_norm_nhwc_fwd_params,@"STO_CUDA_ENTRY STV_DEFAULT"
_Z35group_norm_nhwc_fwd_one_pass_kernelI11Fp32IOFp32WLi64ELi70ELi560EEv26Group_norm_nhwc_fwd_params:
.text._Z35group_norm_nhwc_fwd_one_pass_kernelI11Fp32IOFp32WLi64ELi70ELi560EEv26Group_norm_nhwc_fwd_params:
        /* <DEDUP_REMOVED lines=32> */
.L_x_4462:
[----:B01----:R-:W0:Y:S01]  /*0200*/  LDC R14, c[0x0][0x288] ;  /* 0x0000a200ff0e7b82 */ /* 0x003e220000000800 */
[----:B------:R-:W-:Y:S01]  /*0210*/  ULDC.64 UR12, c[0x0][0x278] ;  /* 0x00009e00000c7ab9 */ /* 0x000fe20000000a00 */
[----:B------:R-:W-:Y:S02]  /*0220*/  SHF.R.S32.HI R37, RZ, 0x1f, R5 ;  /* 0x0000001fff257819 */ /* 0x000fe40000011405 */
[----:B------:R-:W-:Y:S02]  /*0230*/  SHF.R.S32.HI R39, RZ, 0x1f, R6 ;  /* 0x0000001fff277819 */ /* 0x000fe40000011406 */
[----:B------:R-:W-:Y:S02]  /*0240*/  SHF.R.S32.HI R41, RZ, 0x1f, R7 ;  /* 0x0000001fff297819 */ /* 0x000fe40000011407 */
[----:B------:R-:W1:Y:S01]  /*0250*/  @P0 LDC.64 R22, c[0x0][0x270] ;  /* 0x00009c00ff160b82 */ /* 0x000e620000000a00 */
[----:B------:R-:W-:-:S07]  /*0260*/  SHF.R.S32.HI R15, RZ, 0x1f, R45 ;  /* 0x0000001fff0f7819 */ /* 0x000fce000001142d */
[----:B--2---:R-:W2:Y:S01]  /*0270*/  @P0 LDC.64 R20, c[0x0][0x220] ;  /* 0x00008800ff140b82 */ /* 0x004ea20000000a00 */
[----:B0-----:R-:W-:Y:S02]  /*0280*/  IABS R11, R14 ;  /* 0x0000000e000b7213 */ /* 0x001fe40000000000 */
[----:B------:R-:W-:Y:S02]  /*0290*/  ISETP.NE.AND P3, PT, R14, RZ, PT ;  /* 0x000000ff0e00720c */ /* 0x000fe40003f65270 */
        /* <DEDUP_REMOVED lines=18> */
[----:B------:R-:W-:-:S04]  /*03c0*/  ISETP.GE.U32.AND P2, PT, R6, UR12, PT ;  /* 0x0000000c06007c0c */ /* 0x000fc8000bf46070 */
[----:B------:R-:W-:-:S04]  /*03d0*/  ISETP.GE.AND.EX P2, PT, R39, UR13, PT, P2 ;  /* 0x0000000d27007c0c */ /* 0x000fc8000bf46320 */
[----:B------:R-:W-:-:S03]  /*03e0*/  ISETP.GT.U32.OR P2, PT, R0, 0x22f, P2 ;  /* 0x0000022f0000780c */ /* 0x000fc60001744470 */
[----:B------:R-:W-:Y:S02]  /*03f0*/  @P1 IADD3 R9, R9, 0x1, RZ ;  /* 0x0000000109091810 */ /* 0x000fe40007ffe0ff */
[----:B------:R-:W-:Y:S02]  /*0400*/  ISETP.GE.U32.AND P1, PT, R5, UR12, PT ;  /* 0x0000000c05007c0c */ /* 0x000fe4000bf26070 */
[----:B------:R-:W-:Y:S02]  /*0410*/  MOV R13, R9 ;  /* 0x00000009000d7202 */ /* 0x000fe40000000f00 */
[----:B------:R-:W-:Y:S02]  /*0420*/  ISETP.GE.AND.EX P1, PT, R37, UR13, PT, P1 ;  /* 0x0000000d25007c0c */ /* 0x000fe4000bf26310 */
[----:B------:R-:W-:Y:S02]  /*0430*/  @!P4 IADD3 R13, -R13, RZ, RZ ;  /* 0x000000ff0d0dc210 */ /* 0x000fe40007ffe1ff */
[----:B------:R-:W-:Y:S01]  /*0440*/  ISETP.GT.U32.OR P1, PT, R0, 0x22f, P1 ;  /* 0x0000022f0000780c */ /* 0x000fe20000f24470 */
[----:B------:R-:W0:Y:S01]  /*0450*/  @!P2 LDC.64 R8, c[0x0][0x270] ;  /* 0x00009c00ff08ab82 */ /* 0x000e220000000a00 */
[----:B------:R-:W-:-:S02]  /*0460*/  @!P3 LOP3.LUT R13, RZ, R14, RZ, 0x33, !PT ;  /* 0x0000000eff0db212 */ /* 0x000fc400078e33ff */
[----:B------:R-:W-:Y:S02]  /*0470*/  ISETP.GE.U32.AND P3, PT, R7, UR12, PT ;  /* 0x0000000c07007c0c */ /* 0x000fe4000bf66070 */
[----:B------:R-:W-:Y:S02]  /*0480*/  IADD3 R36, -R13, RZ, RZ ;  /* 0x000000ff0d247210 */ /* 0x000fe40007ffe1ff */
[----:B------:R-:W-:Y:S02]  /*0490*/  SHF.R.S32.HI R12, RZ, 0x1f, R13 ;  /* 0x0000001fff0c7819 */ /* 0x000fe4000001140d */
[----:B------:R-:W-:Y:S01]  /*04a0*/  ISETP.GE.AND.EX P3, PT, R41, UR13, PT, P3 ;  /* 0x0000000d29007c0c */ /* 0x000fe2000bf66330 */
[----:B------:R-:W-:Y:S01]  /*04b0*/  IMAD R36, R14, R36, R43 ;  /* 0x000000240e247224 */ /* 0x000fe200078e022b */
[----:B------:R-:W-:Y:S01]  /*04c0*/  ULDC.64 UR12, c[0x0][0x280] ;  /* 0x0000a000000c7ab9 */ /* 0x000fe20000000a00 */
[----:B------:R-:W3:Y:S01]  /*04d0*/  @!P1 LDC.64 R10, c[0x0][0x270] ;  /* 0x00009c00ff0a9b82 */ /* 0x000ee20000000a00 */
[----:B------:R-:W-:Y:S01]  /*04e0*/  IMAD R12, R12, UR12, RZ ;  /* 0x0000000c0c0c7c24 */ /* 0x000fe2000f8e02ff */
[----:B------:R-:W-:Y:S01]  /*04f0*/  ISETP.GT.U32.OR P3, PT, R0, 0x22f, P3 ;  /* 0x0000022f0000780c */ /* 0x000fe20001f64470 */
[----:B------:R-:W-:-:S02]  /*0500*/  IMAD R36, R36, 0x46, RZ ;  /* 0x0000004624247824 */ /* 0x000fc400078e02ff */
[----:B-1----:R-:W-:Y:S02]  /*0510*/  @P0 IMAD R14, R3, R22, RZ ;  /* 0x00000016030e0224 */ /* 0x002fe400078e02ff */
[----:B------:R-:W-:Y:S01]  /*0520*/  IMAD R49, R13, UR13, R12 ;  /* 0x0000000d0d317c24 */ /* 0x000fe2000f8e020c */
[----:B------:R-:W-:Y:S01]  /*0530*/  IADD3 R46, P4, R45, R36, RZ ;  /* 0x000000242d2e7210 */ /* 0x000fe20007f9e0ff */
[----:B------:R-:W-:Y:S01]  /*0540*/  @P0 IMAD R25, R42, R23, R14 ;  /* 0x000000172a190224 */ /* 0x000fe200078e020e */
[----:B------:R-:W1:Y:S02]  /*0550*/  @!P1 LDC.64 R16, c[0x0][0x220] ;  /* 0x00008800ff109b82 */ /* 0x000e640000000a00 */
[----:B------:R-:W-:Y:S01]  /*0560*/  LEA.HI.X.SX32 R47, R36, R15, 0x1, P4 ;  /* 0x0000000f242f7211 */ /* 0x000fe200020f0eff */
[----:B0-----:R-:W-:Y:S02]  /*0570*/  @!P2 IMAD R24, R39, R8, RZ ;  /* 0x000000082718a224 */ /* 0x001fe400078e02ff */
[----:B------:R-:W-:-:S03]  /*0580*/  IMAD.WIDE.U32 R46, R13, UR12, R46 ;  /* 0x0000000c0d2e7c25 */ /* 0x000fc6000f8e002e */
[----:B------:R-:W0:Y:S01]  /*0590*/  @!P3 LDC.64 R18, c[0x0][0x270] ;  /* 0x00009c00ff12bb82 */ /* 0x000e220000000a00 */
[----:B------:R-:W-:Y:S01]  /*05a0*/  @!P2 IMAD R29, R6, R9, R24 ;  /* 0x00000009061da224 */ /* 0x000fe200078e0218 */
[----:B------:R-:W-:Y:S01]  /*05b0*/  IADD3 R49, R47, R49, RZ ;  /* 0x000000312f317210 */ /* 0x000fe20007ffe0ff */
[----:B---3--:R-:W-:Y:S01]  /*05c0*/  @!P1 IMAD R14, R37, R10, RZ ;  /* 0x0000000a250e9224 */ /* 0x008fe200078e02ff */
[----:B------:R-:W-:-:S04]  /*05d0*/  @P0 MOV R48, R46 ;  /* 0x0000002e00300202 */ /* 0x000fc80000000f00 */
[----:B------:R-:W3:Y:S01]  /*05e0*/  @!P2 LDC.64 R12, c[0x0][0x220] ;  /* 0x00008800ff0cab82 */ /* 0x000ee20000000a00 */
[----:B------:R-:W-:Y:S01]  /*05f0*/  @!P1 MOV R15, R49 ;  /* 0x00000031000f9202 */ /* 0x000fe20000000f00 */
[----:B------:R-:W-:Y:S01]  /*0600*/  @!P1 IMAD R27, R5, R11, R14 ;  /* 0x0000000b051b9224 */ /* 0x000fe200078e020e */
[----:B------:R-:W-:Y:S01]  /*0610*/  @!P1 MOV R14, R46 ;  /* 0x0000002e000e9202 */ /* 0x000fe20000000f00 */
[----:B------:R-:W-:-:S04]  /*0620*/  @P0 IMAD.WIDE.U32 R22, R42, R22, R48 ;  /* 0x000000162a160225 */ /* 0x000fc800078e0030 */
[----:B------:R-:W-:Y:S01]  /*0630*/  @!P1 IMAD.WIDE.U32 R10, R5, R10, R14 ;  /* 0x0000000a050a9225 */ /* 0x000fe200078e000e */
[----:B------:R-:W-:Y:S02]  /*0640*/  @!P2 MOV R14, R46 ;  /* 0x0000002e000ea202 */ /* 0x000fe40000000f00 */
[----:B------:R-:W-:Y:S02]  /*0650*/  @!P2 MOV R15, R49 ;  /* 0x00000031000fa202 */ /* 0x000fe40000000f00 */
[----:B------:R-:W-:Y:S02]  /*0660*/  @P0 IADD3 R23, R23, R25, RZ ;  /* 0x0000001917170210 */ /* 0x000fe40007ffe0ff */
[----:B--2---:R-:W-:Y:S01]  /*0670*/  @P0 LEA R20, P4, R22, R20, 0x2 ;  /* 0x0000001416140211 */ /* 0x004fe200078810ff */
[----:B------:R-:W-:Y:S01]  /*0680*/  @!P2 IMAD.WIDE.U32 R8, R6, R8, R14 ;  /* 0x000000080608a225 */ /* 0x000fe200078e000e */
[----:B------:R-:W-:Y:S01]  /*0690*/  @!P1 IADD3 R11, R11, R27, RZ ;  /* 0x0000001b0b0b9210 */ /* 0x000fe20007ffe0ff */
[----:B------:R-:W2:Y:S01]  /*06a0*/  @!P3 LDC.64 R14, c[0x0][0x220] ;  /* 0x00008800ff0ebb82 */ /* 0x000ea20000000a00 */
[----:B-1----:R-:W-:-:S02]  /*06b0*/  @!P1 LEA R16, P5, R10, R16, 0x2 ;  /* 0x000000100a109211 */ /* 0x002fc400078a10ff */
[----:B------:R-:W-:Y:S02]  /*06c0*/  @!P2 IADD3 R9, R9, R29, RZ ;  /* 0x0000001d0909a210 */ /* 0x000fe40007ffe0ff */
[----:B------:R-:W-:Y:S02]  /*06d0*/  @P0 LEA.HI.X R21, R22, R21, R23, 0x2, P4 ;  /* 0x0000001516150211 */ /* 0x000fe400020f1417 */
[----:B---3--:R-:W-:Y:S02]  /*06e0*/  @!P2 LEA R12, P6, R8, R12, 0x2 ;  /* 0x0000000c080ca211 */ /* 0x008fe400078c10ff */
[----:B------:R-:W-:Y:S01]  /*06f0*/  @!P1 LEA.HI.X R17, R10, R17, R11, 0x2, P5 ;  /* 0x000000110a119211 */ /* 0x000fe200028f140b */
[----:B0-----:R-:W-:Y:S01]  /*0700*/  @!P3 IMAD R10, R41, R18, RZ ;  /* 0x00000012290ab224 */ /* 0x001fe200078e02ff */
[----:B------:R-:W-:Y:S02]  /*0710*/  @!P2 LEA.HI.X R13, R8, R13, R9, 0x2, P6 ;  /* 0x0000000d080da211 */ /* 0x000fe400030f1409 */
[----:B------:R-:W-:Y:S01]  /*0720*/  MOV R9, RZ ;  /* 0x000000ff00097202 */ /* 0x000fe20000000f00 */
[----:B------:R-:W-:Y:S01]  /*0730*/  @!P3 IMAD R23, R7, R19, R10 ;  /* 0x000000130717b224 */ /* 0x000fe200078e020a */
[----:B------:R-:W-:-:S02]  /*0740*/  MOV R8, RZ ;  /* 0x000000ff00087202 */ /* 0x000fc40000000f00 */
[----:B------:R-:W-:-:S04]  /*0750*/  CS2R R10, SRZ ;  /* 0x00000000000a7805 */ /* 0x000fc8000001ff00 */
[----:B------:R0:W3:Y:S01]  /*0760*/  @P0 LDG.E.64 R8, desc[UR8][R20.64] ;  /* 0x0000000814080981 */ /* 0x0000e2000c1e1b00 */
[----:B------:R-:W-:-:S03]  /*0770*/  CS2R R32, SRZ ;  /* 0x0000000000207805 */ /* 0x000fc6000001ff00 */
[----:B------:R1:W4:Y:S01]  /*0780*/  @!P1 LDG.E.64 R10, desc[UR8][R16.64] ;  /* 0x00000008100a9981 */ /* 0x000322000c1e1b00 */
[----:B------:R-:W-:-:S03]  /*0790*/  CS2R R34, SRZ ;  /* 0x0000000000227805 */ /* 0x000fc6000001ff00 */
[----:B------:R5:W5:Y:S01]  /*07a0*/  @!P2 LDG.E.64 R32, desc[UR8][R12.64] ;  /* 0x000000080c20a981 */ /* 0x000b62000c1e1b00 */
[----:B0-----:R-:W-:Y:S02]  /*07b0*/  @!P3 MOV R20, R46 ;  /* 0x0000002e0014b202 */ /* 0x001fe40000000f00 */
[----:B------:R-:W-:-:S03]  /*07c0*/  @!P3 MOV R21, R49 ;  /* 0x000000310015b202 */ /* 0x000fc60000000f00 */
[----:B------:R-:W-:-:S05]  /*07d0*/  @!P3 IMAD.WIDE.U32 R18, R7, R18, R20 ;  /* 0x000000120712b225 */ /* 0x000fca00078e0014 */
[----:B------:R-:W-:Y:S02]  /*07e0*/  @!P3 IADD3 R19, R19, R23, RZ ;  /* 0x000000171313b210 */ /* 0x000fe40007ffe0ff */
[----:B--2---:R-:W-:-:S04]  /*07f0*/  @!P3 LEA R14, P1, R18, R14, 0x2 ;  /* 0x0000000e120eb211 */ /* 0x004fc800078210ff */
[----:B------:R-:W-:-:S05]  /*0800*/  @!P3 LEA.HI.X R15, R18, R15, R19, 0x2, P1 ;  /* 0x0000000f120fb211 */ /* 0x000fca00008f1413 */
[----:B------:R-:W2:Y:S01]  /*0810*/  @!P3 LDG.E.64 R34, desc[UR8][R14.64] ;  /* 0x000000080e22b981 */ /* 0x000ea2000c1e1b00 */
[----:B------:R-:W-:Y:S02]  /*0820*/  ISETP.GT.AND P1, PT, R0, 0x21f, PT ;  /* 0x0000021f0000780c */ /* 0x000fe40003f24270 */
[----:B------:R-:W-:Y:S01]  /*0830*/  ISETP.NE.AND P2, PT, R2, RZ, PT ;  /* 0x000000ff0200720c */ /* 0x000fe20003f45270 */
[----:B------:R-:W0:Y:S01]  /*0840*/  LDC R38, c[0x0][0xc] ;  /* 0x00000300ff267b82 */ /* 0x000e220000000800 */
[----:B------:R-:W-:Y:S01]  /*0850*/  ISETP.NE.AND P3, PT, R0, RZ, PT ;  /* 0x000000ff0000720c */ /* 0x000fe20003f65270 */
[----:B------:R-:W-:Y:S01]  /*0860*/  BSSY B0, `(.L_x_4441) ;  /* 0x000006d000007945 */ /* 0x000fe20003800000 */
[----:B---3--:R-:W-:Y:S01]  /*0870*/  FMUL.FTZ R19, R9, R9 ;  /* 0x0000000909137220 */ /* 0x008fe20000410000 */
[C---:B-1----:R-:W-:Y:S01]  /*0880*/  FADD.FTZ R16, R8.reuse, R9 ;  /* 0x0000000908107221 */ /* 0x042fe20000010000 */
[----:B----4-:R-:W-:Y:S02]  /*0890*/  FMUL.FTZ R21, R11, R11 ;  /* 0x0000000b0b157220 */ /* 0x010fe40000410000 */
[----:B------:R-:W-:Y:S01]  /*08a0*/  FFMA.FTZ R19, R8, R8, R19 ;  /* 0x0000000808137223 */ /* 0x000fe20000010013 */
[C---:B------:R-:W-:Y:S01]  /*08b0*/  FADD.FTZ R17, R10.reuse, R11 ;  /* 0x0000000b0a117221 */ /* 0x040fe20000010000 */
[----:B------:R-:W-:Y:S01]  /*08c0*/  FADD.FTZ R16, RZ, R16 ;  /* 0x00000010ff107221 */ /* 0x000fe20000010000 */
[----:B-----5:R-:W-:Y:S01]  /*08d0*/  FFMA.FTZ R12, R10, R10, R21 ;  /* 0x0000000a0a0c7223 */ /* 0x020fe20000010015 */
[----:B------:R-:W-:Y:S01]  /*08e0*/  FADD.FTZ R19, RZ, R19 ;  /* 0x00000013ff137221 */ /* 0x000fe20000010000 */
[----:B------:R-:W-:Y:S01]  /*08f0*/  FMUL.FTZ R21, R33, R33 ;  /* 0x0000002121157220 */ /* 0x000fe20000410000 */
[----:B------:R-:W-:Y:S01]  /*0900*/  FADD.FTZ R16, R16, R17 ;  /* 0x0000001110107221 */ /* 0x000fe20000010000 */
[C---:B------:R-:W-:Y:S01]  /*0910*/  FADD.FTZ R13, R32.reuse, R33 ;  /* 0x00000021200d7221 */ /* 0x040fe20000010000 */
[----:B------:R-:W-:Y:S01]  /*0920*/  MOV R17, 0xffffffe0 ;  /* 0xffffffe000117802 */ /* 0x000fe20000000f00 */
[----:B------:R-:W-:Y:S01]  /*0930*/  FADD.FTZ R12, R19, R12 ;  /* 0x0000000c130c7221 */ /* 0x000fe20000010000 */
[----:B------:R-:W-:Y:S01]  /*0940*/  FFMA.FTZ R21, R32, R32, R21 ;  /* 0x0000002020157223 */ /* 0x000fe20000010015 */
[----:B------:R-:W-:-:S02]  /*0950*/  FADD.FTZ R13, R16, R13 ;  /* 0x0000000d100d7221 */ /* 0x000fc40000010000 */
[----:B------:R-:W-:Y:S02]  /*0960*/  IMAD R16, R40, R17, 0x22f ;  /* 0x0000022f28107424 */ /* 0x000fe400078e0211 */
[----:B------:R-:W-:-:S03]  /*0970*/  FADD.FTZ R12, R12, R21 ;  /* 0x000000150c0c7221 */ /* 0x000fc60000010000 */
[----:B------:R-:W-:Y:S01]  /*0980*/  SEL R19, R16, 0x1f, P1 ;  /* 0x0000001f10137807 */ /* 0x000fe20000800000 */
[----:B--2---:R-:W-:Y:S01]  /*0990*/  FMUL.FTZ R15, R35, R35 ;  /* 0x00000023230f7220 */ /* 0x004fe20000410000 */
[----:B------:R-:W-:-:S03]  /*09a0*/  FADD.FTZ R14, R34, R35 ;  /* 0x00000023220e7221 */ /* 0x000fc60000010000 */
[----:B------:R-:W-:Y:S01]  /*09b0*/  FFMA.FTZ R15, R34, R34, R15 ;  /* 0x00000022220f7223 */ /* 0x000fe2000001000f */
[----:B------:R-:W-:-:S03]  /*09c0*/  FADD.FTZ R13, R13, R14 ;  /* 0x0000000e0d0d7221 */ /* 0x000fc60000010000 */
[----:B------:R-:W-:Y:S02]  /*09d0*/  FADD.FTZ R12, R12, R15 ;  /* 0x0000000f0c0c7221 */ /* 0x000fe40000010000 */
[----:B------:R-:W1:Y:S04]  /*09e0*/  SHFL.DOWN PT, R14, R13, 0x1, R19 ;  /* 0x082000000d0e7989 */ /* 0x000e6800000e0013 */
[----:B------:R-:W2:Y:S01]  /*09f0*/  SHFL.DOWN PT, R15, R12, 0x1, R19 ;  /* 0x082000000c0f7989 */ /* 0x000ea200000e0013 */
[C---:B------:R-:W-:Y:S02]  /*0a00*/  ISETP.GE.AND P1, PT, R2.reuse, R19, PT ;  /* 0x000000130200720c */ /* 0x040fe40003f26270 */
[----:B------:R-:W-:-:S11]  /*0a10*/  IADD3 R16, R2, 0x2, RZ ;  /* 0x0000000202107810 */ /* 0x000fd60007ffe0ff */
[----:B-1----:R-:W-:Y:S01]  /*0a20*/  @!P1 FADD.FTZ R13, R13, R14 ;  /* 0x0000000e0d0d9221 */ /* 0x002fe20000010000 */
[----:B--2---:R-:W-:-:S04]  /*0a30*/  @!P1 FADD.FTZ R12, R12, R15 ;  /* 0x0000000f0c0c9221 */ /* 0x004fc80000010000 */
[----:B------:R-:W1:Y:S04]  /*0a40*/  SHFL.DOWN PT, R14, R13, 0x2, R19 ;  /* 0x084000000d0e7989 */ /* 0x000e6800000e0013 */
[----:B------:R-:W2:Y:S01]  /*0a50*/  SHFL.DOWN PT, R15, R12, 0x2, R19 ;  /* 0x084000000c0f7989 */ /* 0x000ea200000e0013 */
[----:B------:R-:W-:Y:S02]  /*0a60*/  ISETP.GT.AND P1, PT, R16, R19, PT ;  /* 0x000000131000720c */ /* 0x000fe40003f24270 */
        /* <DEDUP_REMOVED lines=11> */
[----:B------:R-:W-:Y:S01]  /*0b20*/  ISETP.GT.AND P1, PT, R16, R19, PT ;  /* 0x000000131000720c */ /* 0x000fe20003f24270 */
[----:B------:R-:W3:Y:S01]  /*0b30*/  @!P2 S2R R17, SR_CgaCtaId ;  /* 0x000000000011a919 */ /* 0x000ee20000008800 */
[----:B------:R-:W-:-:S11]  /*0b40*/  IADD3 R16, R2, 0x10, RZ ;  /* 0x0000001002107810 */ /* 0x000fd60007ffe0ff */
[----:B-1----:R-:W-:Y:S01]  /*0b50*/  @!P1 FADD.FTZ R13, R13, R14 ;  /* 0x0000000e0d0d9221 */ /* 0x002fe20000010000 */
[----:B--2---:R-:W-:-:S04]  /*0b60*/  @!P1 FADD.FTZ R12, R12, R15 ;  /* 0x0000000f0c0c9221 */ /* 0x004fc80000010000 */
[----:B------:R-:W1:Y:S04]  /*0b70*/  SHFL.DOWN PT, R14, R13, 0x10, R19 ;  /* 0x0a0000000d0e7989 */ /* 0x000e6800000e0013 */
[----:B------:R-:W2:Y:S01]  /*0b80*/  SHFL.DOWN PT, R15, R12, 0x10, R19 ;  /* 0x0a0000000c0f7989 */ /* 0x000ea200000e0013 */
[----:B------:R-:W-:Y:S02]  /*0b90*/  ISETP.GT.AND P1, PT, R16, R19, PT ;  /* 0x000000131000720c */ /* 0x000fe40003f24270 */
[----:B------:R-:W-:-:S04]  /*0ba0*/  @!P2 MOV R16, 0x400 ;  /* 0x000004000010a802 */ /* 0x000fc80000000f00 */
[----:B---3--:R-:W-:-:S07]  /*0bb0*/  @!P2 LEA R17, R17, R16, 0x18 ;  /* 0x000000101111a211 */ /* 0x008fce00078ec0ff */
[----:B-1----:R-:W-:Y:S01]  /*0bc0*/  @!P1 FADD.FTZ R13, R13, R14 ;  /* 0x0000000e0d0d9221 */ /* 0x002fe20000010000 */
[----:B--2---:R-:W-:Y:S01]  /*0bd0*/  @!P1 FADD.FTZ R12, R12, R15 ;  /* 0x0000000f0c0c9221 */ /* 0x004fe20000010000 */
[----:B------:R-:W-:-:S03]  /*0be0*/  @!P2 LEA R14, R40, R17, 0x3 ;  /* 0x00000011280ea211 */ /* 0x000fc600078e18ff */
[----:B------:R-:W-:Y:S02]  /*0bf0*/  MOV R16, R13 ;  /* 0x0000000d00107202 */ /* 0x000fe40000000f00 */
[----:B------:R-:W-:-:S05]  /*0c00*/  MOV R17, R12 ;  /* 0x0000000c00117202 */ /* 0x000fca0000000f00 */
[----:B------:R1:W-:Y:S01]  /*0c10*/  @!P2 STS.64 [R14+0x18], R16 ;  /* 0x000018100e00a388 */ /* 0x0003e20000000a00 */
[----:B------:R-:W-:Y:S01]  /*0c20*/  BAR.SYNC.DEFER_BLOCKING 0x0 ;  /* 0x0000000000007b1d */ /* 0x000fe20000010000 */
[----:B0-----:R-:W-:-:S05]  /*0c30*/  ISETP.GE.U32.AND P1, PT, R38, 0x2, PT ;  /* 0x000000022600780c */ /* 0x001fca0003f26070 */
[----:B------:R-:W-:Y:S08]  /*0c40*/  @P3 BRA `(.L_x_4442) ;  /* 0x0000000000b83947 */ /* 0x000ff00003800000 */
[----:B------:R-:W0:Y:S01]  /*0c50*/  S2UR UR6, SR_CgaCtaId ;  /* 0x00000000000679c3 */ /* 0x000e220000008800 */
[----:B------:R-:W-:Y:S02]  /*0c60*/  UMOV UR5, 0x400 ;  /* 0x0000040000057882 */ /* 0x000fe40000000000 */
[----:B0-----:R-:W-:-:S09]  /*0c70*/  ULEA UR5, UR6, UR5, 0x18 ;  /* 0x0000000506057291 */ /* 0x001fd2000f8ec03f */
[----:B------:R-:W0:Y:S04]  /*0c80*/  LDS.128 R24, [UR5+0x20] ;  /* 0x00002005ff187984 */ /* 0x000e280008000c00 */
[----:B------:R-:W2:Y:S04]  /*0c90*/  LDS.128 R28, [UR5+0x30] ;  /* 0x00003005ff1c7984 */ /* 0x000ea80008000c00 */
[----:B-1----:R-:W1:Y:S04]  /*0ca0*/  LDS.128 R12, [UR5+0x40] ;  /* 0x00004005ff0c7984 */ /* 0x002e680008000c00 */
[----:B------:R-:W3:Y:S01]  /*0cb0*/  LDS.128 R20, [UR5+0x50] ;  /* 0x00005005ff147984 */ /* 0x000ee20008000c00 */
[----:B0-----:R-:W-:Y:S01]  /*0cc0*/  FADD.FTZ R51, R16, R24 ;  /* 0x0000001810337221 */ /* 0x001fe20000010000 */
[----:B------:R-:W-:-:S02]  /*0cd0*/  FADD.FTZ R24, R17, R25 ;  /* 0x0000001911187221 */ /* 0x000fc40000010000 */
[----:B------:R-:W0:Y:S01]  /*0ce0*/  LDS.128 R16, [UR5+0x60] ;  /* 0x00006005ff107984 */ /* 0x000e220008000c00 */
[----:B------:R-:W-:Y:S01]  /*0cf0*/  FADD.FTZ R51, R51, R26 ;  /* 0x0000001a33337221 */ /* 0x000fe20000010000 */
[----:B------:R-:W-:-:S03]  /*0d00*/  FADD.FTZ R24, R24, R27 ;  /* 0x0000001b18187221 */ /* 0x000fc60000010000 */
[----:B--2---:R-:W-:Y:S01]  /*0d10*/  FADD.FTZ R51, R51, R28 ;  /* 0x0000001c33337221 */ /* 0x004fe20000010000 */
[----:B------:R-:W-:Y:S02]  /*0d20*/  FADD.FTZ R28, R24, R29 ;  /* 0x0000001d181c7221 */ /* 0x000fe40000010000 */
[----:B------:R-:W2:Y:S01]  /*0d30*/  LDS.128 R24, [UR5+0x70] ;  /* 0x00007005ff187984 */ /* 0x000ea20008000c00 */
[----:B------:R-:W-:Y:S01]  /*0d40*/  FADD.FTZ R51, R51, R30 ;  /* 0x0000001e33337221 */ /* 0x000fe20000010000 */
[----:B------:R-:W-:-:S03]  /*0d50*/  FADD.FTZ R28, R28, R31 ;  /* 0x0000001f1c1c7221 */ /* 0x000fc60000010000 */
[----:B-1----:R-:W-:Y:S01]  /*0d60*/  FADD.FTZ R51, R51, R12 ;  /* 0x0000000c33337221 */ /* 0x002fe20000010000 */
[----:B------:R-:W-:Y:S02]  /*0d70*/  FADD.FTZ R12, R28, R13 ;  /* 0x0000000d1c0c7221 */ /* 0x000fe40000010000 */
[----:B------:R-:W1:Y:S01]  /*0d80*/  LDS.128 R28, [UR5+0x80] ;  /* 0x00008005ff1c7984 */ /* 0x000e620008000c00 */
[----:B------:R-:W-:Y:S01]  /*0d90*/  FADD.FTZ R51, R51, R14 ;  /* 0x0000000e33337221 */ /* 0x000fe20000010000 */
[----:B------:R-:W-:Y:S02]  /*0da0*/  FADD.FTZ R44, R12, R15 ;  /* 0x0000000f0c2c7221 */ /* 0x000fe40000010000 */
[----:B------:R-:W4:Y:S01]  /*0db0*/  LDS.128 R12, [UR5+0x90] ;  /* 0x00009005ff0c7984 */ /* 0x000f220008000c00 */
[----:B---3--:R-:W-:Y:S01]  /*0dc0*/  FADD.FTZ R51, R51, R20 ;  /* 0x0000001433337221 */ /* 0x008fe20000010000 */
[----:B------:R-:W-:Y:S02]  /*0dd0*/  FADD.FTZ R44, R44, R21 ;  /* 0x000000152c2c7221 */ /* 0x000fe40000010000 */
[----:B------:R-:W3:Y:S01]  /*0de0*/  LDS.64 R20, [UR5+0xa0] ;  /* 0x0000a005ff147984 */ /* 0x000ee20008000a00 */
        /* <DEDUP_REMOVED lines=14> */
[----:B----4-:R-:W-:Y:S01]  /*0ed0*/  FADD.FTZ R51, R51, R12 ;  /* 0x0000000c33337221 */ /* 0x010fe20000010000 */
[----:B------:R-:W-:-:S03]  /*0ee0*/  FADD.FTZ R44, R44, R13 ;  /* 0x0000000d2c2c7221 */ /* 0x000fc60000010000 */
[----:B------:R-:W-:Y:S01]  /*0ef0*/  FADD.FTZ R51, R51, R14 ;  /* 0x0000000e33337221 */ /* 0x000fe20000010000 */
[----:B------:R-:W-:-:S03]  /*0f00*/  FADD.FTZ R44, R44, R15 ;  /* 0x0000000f2c2c7221 */ /* 0x000fc60000010000 */
[----:B---3--:R-:W-:Y:S01]  /*0f10*/  FADD.FTZ R16, R51, R20 ;  /* 0x0000001433107221 */ /* 0x008fe20000010000 */
[----:B------:R-:W-:-:S07]  /*0f20*/  FADD.FTZ R17, R44, R21 ;  /* 0x000000152c117221 */ /* 0x000fce0000010000 */
.L_x_4442:
[----:B------:R-:W-:Y:S05]  /*0f30*/  BSYNC B0 ;  /* 0x0000000000007941 */ /* 0x000fea0003800000 */
.L_x_4441:
[----:B------:R-:W-:Y:S05]  /*0f40*/  @!P1 BRA `(.L_x_4443) ;  /* 0x0000000800789947 */ /* 0x000fea0003800000 */
[----:B------:R-:W-:Y:S05]  /*0f50*/  @P3 BRA `(.L_x_4444) ;  /* 0x00000000007c3947 */ /* 0x000fea0003800000 */
[----:B------:R-:W0:Y:S01]  /*0f60*/  LDC R20, c[0x0][0x10] ;  /* 0x00000400ff147b82 */ /* 0x000e220000000800 */
[----:B------:R-:W2:Y:S01]  /*0f70*/  S2R R22, SR_CTAID.Y ;  /* 0x0000000000167919 */ /* 0x000ea20000002600 */
[C---:B------:R-:W-:Y:S02]  /*0f80*/  LOP3.LUT R23, R4.reuse, 0x1, RZ, 0xc0, !PT ;  /* 0x0000000104177812 */ /* 0x040fe400078ec0ff */
[----:B------:R-:W-:-:S04]  /*0f90*/  LOP3.LUT P1, RZ, R4, 0x2, RZ, 0xc0, !PT ;  /* 0x0000000204ff7812 */ /* 0x000fc8000782c0ff */
[----:B-1----:R-:W1:Y:S08]  /*0fa0*/  LDC.64 R14, c[0x0][0x248] ;  /* 0x00009200ff0e7b82 */ /* 0x002e700000000a00 */
[----:B------:R-:W3:Y:S01]  /*0fb0*/  LDC.64 R12, c[0x0][0x240] ;  /* 0x00009000ff0c7b82 */ /* 0x000ee20000000a00 */
[----:B0-----:R-:W-:-:S04]  /*0fc0*/  IMAD R19, R23, R20, RZ ;  /* 0x0000001417137224 */ /* 0x001fc800078e02ff */
[----:B------:R-:W-:-:S05]  /*0fd0*/  IMAD R18, R19, R38, RZ ;  /* 0x0000002613127224 */ /* 0x000fca00078e02ff */
[----:B------:R-:W-:Y:S02]  /*0fe0*/  SHF.L.U32 R21, R18, 0x1, RZ ;  /* 0x0000000112157819 */ /* 0x000fe400000006ff */
[----:B------:R-:W-:Y:S02]  /*0ff0*/  MOV R18, 0x1 ;  /* 0x0000000100127802 */ /* 0x000fe40000000f00 */
[----:B------:R-:W-:Y:S01]  /*1000*/  SEL R25, R38, RZ, !P1 ;  /* 0x000000ff26197207 */ /* 0x000fe20004800000 */
[----:B-1----:R-:W-:Y:S01]  /*1010*/  IMAD.WIDE R14, R21, 0x4, R14 ;  /* 0x00000004150e7825 */ /* 0x002fe200078e020e */
[----:B--2---:R-:W-:-:S03]  /*1020*/  IADD3 R19, R19, R22, RZ ;  /* 0x0000001613137210 */ /* 0x004fc60007ffe0ff */
[----:B------:R-:W-:-:S04]  /*1030*/  IMAD R21, R20, UR7, R22 ;  /* 0x0000000714157c24 */ /* 0x000fc8000f8e0216 */
[----:B------:R-:W-:Y:S01]  /*1040*/  IMAD.WIDE.U32 R14, R21, 0x8, R14 ;  /* 0x00000008150e7825 */ /* 0x000fe200078e000e */
[----:B------:R-:W-:Y:S02]  /*1050*/  SEL R21, R18, 0xffffffff, !P1 ;  /* 0xffffffff12157807 */ /* 0x000fe40004800000 */
[----:B------:R-:W-:Y:S01]  /*1060*/  ISETP.NE.AND P1, PT, R25, -0x1, PT ;  /* 0xffffffff1900780c */ /* 0x000fe20003f25270 */
[----:B---3--:R-:W-:Y:S01]  /*1070*/  IMAD.WIDE.U32 R18, R19, 0x4, R12 ;  /* 0x0000000413127825 */ /* 0x008fe200078e000c */
[----:B------:R0:W-:Y:S01]  /*1080*/  STG.E.64 desc[UR8][R14.64], R16 ;  /* 0x000000100e007986 */ /* 0x0001e2000c101b08 */
[----:B------:R-:W-:Y:S06]  /*1090*/  MEMBAR.ALL.GPU ;  /* 0x0000000000007992 */ /* 0x000fec000000a000 */
[----:B------:R-:W-:-:S00]  /*10a0*/  ERRBAR ;  /* 0x00000000000079ab */ /* 0x000fc00000000000 */
[----:B------:R-:W-:Y:S06]  /*10b0*/  CGAERRBAR ;  /* 0x00000000000075ab */ /* 0x000fec0000000000 */
[----:B------:R0:W-:Y:S01]  /*10c0*/  REDG.E.ADD.S32.STRONG.GPU desc[UR8][R18.64], R21 ;  /* 0x000000151200798e */ /* 0x0001e2000c10e388 */
[----:B------:R-:W-:Y:S05]  /*10d0*/  @!P1 BRA `(.L_x_4444) ;  /* 0x00000000001c9947 */ /* 0x000fea0003800000 */
[----:B0-----:R-:W-:-:S04]  /*10e0*/  IMAD R15, R23, R20, R22 ;  /* 0x00000014170f7224 */ /* 0x001fc800078e0216 */
[----:B------:R-:W-:-:S07]  /*10f0*/  IMAD.WIDE.U32 R12, R15, 0x4, R12 ;  /* 0x000000040f0c7825 */ /* 0x000fce00078e000c */
.L_x_4445:
[----:B------:R-:W2:Y:S04]  /*1100*/  LDG.E.STRONG.GPU R14, desc[UR8][R12.64] ;  /* 0x000000080c0e7981 */ /* 0x000ea8000c1ef900 */
[----:B--2---:R-:W-:Y:S01]  /*1110*/  CCTL.IVALL ;  /* 0x00000000ff00798f */ /* 0x004fe20002000000 */
[----:B------:R-:W-:Y:S05]  /*1120*/  YIELD ;  /* 0x0000000000007946 */ /* 0x000fea0003800000 */
[----:B------:R-:W-:-:S13]  /*1130*/  ISETP.NE.AND P1, PT, R14, R25, PT ;  /* 0x000000190e00720c */ /* 0x000fda0003f25270 */
[----:B------:R-:W-:Y:S05]  /*1140*/  @P1 BRA `(.L_x_4445) ;  /* 0xfffffffc00ec1947 */ /* 0x000fea000383ffff */
.L_x_4444:
[----:B------:R-:W-:Y:S01]  /*1150*/  ISETP.NE.AND P1, PT, R38, RZ, PT ;  /* 0x000000ff2600720c */ /* 0x000fe20003f25270 */
[----:B------:R-:W-:Y:S05]  /*1160*/  WARPSYNC.ALL ;  /* 0x0000000000007948 */ /* 0x000fea0003800000 */
[----:B------:R-:W-:Y:S07]  /*1170*/  BAR.SYNC.DEFER_BLOCKING 0x0 ;  /* 0x0000000000007b1d */ /* 0x000fee0000010000 */
[----:B------:R-:W-:Y:S05]  /*1180*/  @!P1 BRA `(.L_x_4443) ;  /* 0x0000000400e89947 */ /* 0x000fea0003800000 */
[C---:B------:R-:W-:Y:S01]  /*1190*/  IADD3 R12, R38.reuse, -0x1, RZ ;  /* 0xffffffff260c7810 */ /* 0x040fe20007ffe0ff */
[----:B------:R-:W-:Y:S01]  /*11a0*/  HFMA2.MMA R25, -RZ, RZ, 0, 0 ;  /* 0x00000000ff197435 */ /* 0x000fe200000001ff */
[----:B------:R-:W-:Y:S02]  /*11b0*/  LOP3.LUT P1, R24, R38, 0x3, RZ, 0xc0, !PT ;  /* 0x0000000326187812 */ /* 0x000fe4000782c0ff */
[----:B------:R-:W-:-:S13]  /*11c0*/  ISETP.GE.U32.AND P2, PT, R12, 0x3, PT ;  /* 0x000000030c00780c */ /* 0x000fda0003f46070 */
[----:B------:R-:W-:Y:S05]  /*11d0*/  @!P2 BRA `(.L_x_4446) ;  /* 0x000000040008a947 */ /* 0x000fea0003800000 */
[----:B------:R-:W-:Y:S02]  /*11e0*/  LOP3.LUT R13, R38, 0x3, RZ, 0xc0, !PT ;  /* 0x00000003260d7812 */ /* 0x000fe400078ec0ff */
[----:B------:R-:W-:Y:S02]  /*11f0*/  MOV R25, RZ ;  /* 0x000000ff00197202 */ /* 0x000fe40000000f00 */
[----:B------:R-:W-:-:S07]  /*1200*/  IADD3 R26, -R13, R38, RZ ;  /* 0x000000260d1a7210 */ /* 0x000fce0007ffe1ff */
.L_x_4447:
[C---:B------:R-:W-:Y:S02]  /*1210*/  IADD3 R31, R25.reuse, 0x1, RZ ;  /* 0x00000001191f7810 */ /* 0x040fe40007ffe0ff */
[----:B------:R-:W-:Y:S02]  /*1220*/  ISETP.EQ.OR P5, PT, R25, UR7, P3 ;  /* 0x0000000719007c0c */ /* 0x000fe40009fa2670 */
[----:B------:R-:W-:Y:S02]  /*1230*/  ISETP.EQ.OR P6, PT, R31, UR7, P3 ;  /* 0x000000071f007c0c */ /* 0x000fe40009fc2670 */
[C---:B01----:R-:W-:Y:S02]  /*1240*/  IADD3 R14, R25.reuse, 0x2, RZ ;  /* 0x00000002190e7810 */ /* 0x043fe40007ffe0ff */
[----:B------:R-:W-:Y:S02]  /*1250*/  IADD3 R20, R25, 0x3, RZ ;  /* 0x0000000319147810 */ /* 0x000fe40007ffe0ff */
[----:B------:R-:W-:-:S02]  /*1260*/  ISETP.EQ.OR P4, PT, R14, UR7, P3 ;  /* 0x000000070e007c0c */ /* 0x000fc40009f82670 */
[----:B------:R-:W-:-:S03]  /*1270*/  ISETP.EQ.OR P2, PT, R20, UR7, P3 ;  /* 0x0000000714007c0c */ /* 0x000fc60009f42670 */
[----:B------:R-:W0:Y:S01]  /*1280*/  @!P5 S2R R51, SR_CTAID.Y ;  /* 0x000000000033d919 */ /* 0x000e220000002600 */
[----:B------:R-:W1:Y:S01]  /*1290*/  @!P5 LDC R12, c[0x0][0x10] ;  /* 0x00000400ff0cdb82 */ /* 0x000e620000000800 */
[C---:B------:R-:W-:Y:S01]  /*12a0*/  @!P5 LOP3.LUT R15, R4.reuse, 0x1, RZ, 0xc0, !PT ;  /* 0x00000001040fd812 */ /* 0x040fe200078ec0ff */
[----:B------:R-:W2:Y:S01]  /*12b0*/  @!P6 S2R R13, SR_CTAID.Y ;  /* 0x00000000000de919 */ /* 0x000ea20000002600 */
[----:B------:R-:W-:-:S04]  /*12c0*/  @!P6 LOP3.LUT R19, R4, 0x1, RZ, 0xc0, !PT ;  /* 0x000000010413e812 */ /* 0x000fc800078ec0ff */
[----:B------:R-:W3:Y:S01]  /*12d0*/  @!P4 S2R R29, SR_CTAID.Y ;  /* 0x00000000001dc919 */ /* 0x000ee20000002600 */
[----:B------:R-:W2:Y:S01]  /*12e0*/  @!P6 LDC R28, c[0x0][0x10] ;  /* 0x00000400ff1ceb82 */ /* 0x000ea20000000800 */
[C---:B------:R-:W-:Y:S01]  /*12f0*/  @!P4 LOP3.LUT R18, R4.reuse, 0x1, RZ, 0xc0, !PT ;  /* 0x000000010412c812 */ /* 0x040fe200078ec0ff */
[----:B------:R-:W4:Y:S01]  /*1300*/  @!P2 S2R R27, SR_CTAID.Y ;  /* 0x00000000001ba919 */ /* 0x000f220000002600 */
[----:B------:R-:W-:-:S05]  /*1310*/  @!P2 LOP3.LUT R44, R4, 0x1, RZ, 0xc0, !PT ;  /* 0x00000001042ca812 */ /* 0x000fca00078ec0ff */
[----:B------:R-:W3:Y:S08]  /*1320*/  @!P4 LDC R53, c[0x0][0x10] ;  /* 0x00000400ff35cb82 */ /* 0x000ef00000000800 */
[----:B------:R-:W5:Y:S01]  /*1330*/  @!P2 LDC R21, c[0x0][0x10] ;  /* 0x00000400ff15ab82 */ /* 0x000f620000000800 */
[----:B-1----:R-:W-:-:S04]  /*1340*/  @!P5 IMAD R15, R12, R15, RZ ;  /* 0x0000000f0c0fd224 */ /* 0x002fc800078e02ff */
[----:B------:R-:W-:Y:S02]  /*1350*/  @!P5 IMAD R50, R15, R38, RZ ;  /* 0x000000260f32d224 */ /* 0x000fe400078e02ff */
[----:B0-----:R-:W-:Y:S01]  /*1360*/  @!P5 IMAD R51, R12, R25, R51 ;  /* 0x000000190c33d224 */ /* 0x001fe200078e0233 */
[----:B------:R-:W0:Y:S02]  /*1370*/  @!P5 LDC.64 R22, c[0x0][0x248] ;  /* 0x00009200ff16db82 */ /* 0x000e240000000a00 */
[----:B------:R-:W-:Y:S01]  /*1380*/  @!P5 SHF.L.U32 R50, R50, 0x1, RZ ;  /* 0x000000013232d819 */ /* 0x000fe200000006ff */
[----:B--2---:R-:W-:Y:S02]  /*1390*/  @!P6 IMAD R31, R31, R28, R13 ;  /* 0x0000001c1f1fe224 */ /* 0x004fe400078e020d */
[----:B------:R-:W-:-:S03]  /*13a0*/  @!P6 IMAD R28, R28, R19, RZ ;  /* 0x000000131c1ce224 */ /* 0x000fc600078e02ff */
[----:B------:R-:W1:Y:S01]  /*13b0*/  @!P6 LDC.64 R12, c[0x0][0x248] ;  /* 0x00009200ff0ceb82 */ /* 0x000e620000000a00 */
[----:B---3--:R-:W-:Y:S02]  /*13c0*/  @!P4 IMAD R29, R14, R53, R29 ;  /* 0x000000350e1dc224 */ /* 0x008fe400078e021d */
[----:B------:R-:W-:Y:S02]  /*13d0*/  @!P4 IMAD R53, R53, R18, RZ ;  /* 0x000000123535c224 */ /* 0x000fe400078e02ff */
[----:B------:R-:W-:-:S03]  /*13e0*/  @!P6 IMAD R28, R28, R38, RZ ;  /* 0x000000261c1ce224 */ /* 0x000fc600078e02ff */
[----:B------:R-:W2:Y:S02]  /*13f0*/  @!P4 LDC.64 R18, c[0x0][0x248] ;  /* 0x00009200ff12cb82 */ /* 0x000ea40000000a00 */
[----:B------:R-:W-:Y:S01]  /*1400*/  @!P6 SHF.L.U32 R30, R28, 0x1, RZ ;  /* 0x000000011c1ee819 */ /* 0x000fe200000006ff */
[----:B------:R-:W-:Y:S02]  /*1410*/  @!P4 IMAD R28, R53, R38, RZ ;  /* 0x00000026351cc224 */ /* 0x000fe400078e02ff */
[----:B-----5:R-:W-:-:S03]  /*1420*/  @!P2 IMAD R53, R21, R44, RZ ;  /* 0x0000002c1535a224 */ /* 0x020fc600078e02ff */
[----:B------:R-:W3:Y:S01]  /*1430*/  @!P2 LDC.64 R14, c[0x0][0x248] ;  /* 0x00009200ff0eab82 */ /* 0x000ee20000000a00 */
[----:B0-----:R-:W-:-:S04]  /*1440*/  @!P5 IMAD.WIDE R22, R50, 0x4, R22 ;  /* 0x000000043216d825 */ /* 0x001fc800078e0216 */
[----:B------:R-:W-:-:S04]  /*1450*/  @!P5 IMAD.WIDE.U32 R22, R51, 0x8, R22 ;  /* 0x000000083316d825 */ /* 0x000fc800078e0016 */
[----:B-1----:R-:W-:-:S04]  /*1460*/  @!P6 IMAD.WIDE R12, R30, 0x4, R12 ;  /* 0x000000041e0ce825 */ /* 0x002fc800078e020c */
[----:B------:R-:W-:Y:S01]  /*1470*/  @!P2 IMAD R30, R53, R38, RZ ;  /* 0x00000026351ea224 */ /* 0x000fe200078e02ff */
[----:B------:R-:W-:-:S04]  /*1480*/  @!P4 SHF.L.U32 R53, R28, 0x1, RZ ;  /* 0x000000011c35c819 */ /* 0x000fc800000006ff */
[----:B------:R-:W-:Y:S01]  /*1490*/  @!P2 SHF.L.U32 R51, R30, 0x1, RZ ;  /* 0x000000011e33a819 */ /* 0x000fe200000006ff */
        /* <DEDUP_REMOVED lines=22> */
.L_x_4446:
[----:B------:R-:W-:Y:S05]  /*1600*/  @!P1 BRA `(.L_x_4443) ;  /* 0x0000000000c89947 */ /* 0x000fea0003800000 */
[----:B------:R-:W-:Y:S01]  /*1610*/  ISETP.EQ.OR P1, PT, R25, UR7, P3 ;  /* 0x0000000719007c0c */ /* 0x000fe20009f22670 */
[----:B------:R-:W-:Y:S01]  /*1620*/  BSSY B0, `(.L_x_4448) ;  /* 0x0000010000007945 */ /* 0x000fe20003800000 */
[----:B------:R-:W-:-:S11]  /*1630*/  ISETP.NE.AND P2, PT, R24, 0x1, PT ;  /* 0x000000011800780c */ /* 0x000fd60003f45270 */
[----:B------:R-:W-:Y:S05]  /*1640*/  @P1 BRA `(.L_x_4449) ;  /* 0x0000000000341947 */ /* 0x000fea0003800000 */
[----:B01----:R-:W0:Y:S01]  /*1650*/  S2R R14, SR_CTAID.Y ;  /* 0x00000000000e7919 */ /* 0x003e220000002600 */
        /* <DEDUP_REMOVED lines=12> */
.L_x_4449:
[----:B------:R-:W-:Y:S05]  /*1720*/  BSYNC B0 ;  /* 0x0000000000007941 */ /* 0x000fea0003800000 */
.L_x_4448:
[----:B------:R-:W-:Y:S05]  /*1730*/  @!P2 BRA `(.L_x_4443) ;  /* 0x00000000007ca947 */ /* 0x000fea0003800000 */
[C---:B------:R-:W-:Y:S02]  /*1740*/  IADD3 R23, R25.reuse, 0x1, RZ ;  /* 0x0000000119177810 */ /* 0x040fe40007ffe0ff */
[----:B------:R-:W-:Y:S02]  /*1750*/  IADD3 R25, R25, 0x2, RZ ;  /* 0x0000000219197810 */ /* 0x000fe40007ffe0ff */
[----:B------:R-:W-:Y:S02]  /*1760*/  ISETP.EQ.OR P2, PT, R23, UR7, P3 ;  /* 0x0000000717007c0c */ /* 0x000fe40009f42670 */
[----:B------:R-:W-:-:S04]  /*1770*/  ISETP.EQ.OR P1, PT, R25, UR7, P3 ;  /* 0x0000000719007c0c */ /* 0x000fc80009f22670 */
[----:B------:R-:W-:-:S07]  /*1780*/  ISETP.EQ.OR P1, PT, R24, 0x2, P1 ;  /* 0x000000021800780c */ /* 0x000fce0000f22670 */
[----:B0-----:R-:W0:Y:S01]  /*1790*/  @!P2 LDC R18, c[0x0][0x10] ;  /* 0x00000400ff12ab82 */ /* 0x001e220000000800 */
[----:B------:R-:W2:Y:S01]  /*17a0*/  @!P2 S2R R22, SR_CTAID.Y ;  /* 0x000000000016a919 */ /* 0x000ea20000002600 */
[----:B------:R-:W-:-:S04]  /*17b0*/  @!P2 LOP3.LUT R19, R4, 0x1, RZ, 0xc0, !PT ;  /* 0x000000010413a812 */ /* 0x000fc800078ec0ff */
[----:B------:R-:W3:Y:S01]  /*17c0*/  @!P1 S2R R24, SR_CTAID.Y ;  /* 0x0000000000189919 */ /* 0x000ee20000002600 */
[----:B------:R-:W-:Y:S01]  /*17d0*/  @!P1 LOP3.LUT R21, R4, 0x1, RZ, 0xc0, !PT ;  /* 0x0000000104159812 */ /* 0x000fe200078ec0ff */
[----:B------:R-:W4:Y:S08]  /*17e0*/  @!P1 LDC R20, c[0x0][0x10] ;  /* 0x00000400ff149b82 */ /* 0x000f300000000800 */
[----:B-1----:R-:W1:Y:S08]  /*17f0*/  @!P2 LDC.64 R14, c[0x0][0x248] ;  /* 0x00009200ff0eab82 */ /* 0x002e700000000a00 */
[----:B------:R-:W5:Y:S01]  /*1800*/  @!P1 LDC.64 R12, c[0x0][0x248] ;  /* 0x00009200ff0c9b82 */ /* 0x000f620000000a00 */
[----:B0-----:R-:W-:-:S04]  /*1810*/  @!P2 IMAD R19, R18, R19, RZ ;  /* 0x000000131213a224 */ /* 0x001fc800078e02ff */
[----:B------:R-:W-:Y:S02]  /*1820*/  @!P2 IMAD R19, R19, R38, RZ ;  /* 0x000000261313a224 */ /* 0x000fe400078e02ff */
[----:B----4-:R-:W-:-:S03]  /*1830*/  @!P1 IMAD R21, R20, R21, RZ ;  /* 0x0000001514159224 */ /* 0x010fc600078e02ff */
[----:B------:R-:W-:Y:S01]  /*1840*/  @!P2 SHF.L.U32 R19, R19, 0x1, RZ ;  /* 0x000000011313a819 */ /* 0x000fe200000006ff */
[----:B------:R-:W-:Y:S02]  /*1850*/  @!P1 IMAD R21, R21, R38, RZ ;  /* 0x0000002615159224 */ /* 0x000fe400078e02ff */
[----:B---3--:R-:W-:Y:S02]  /*1860*/  @!P1 IMAD R25, R25, R20, R24 ;  /* 0x0000001419199224 */ /* 0x008fe400078e0218 */
[----:B-1----:R-:W-:Y:S01]  /*1870*/  @!P2 IMAD.WIDE R14, R19, 0x4, R14 ;  /* 0x00000004130ea825 */ /* 0x002fe200078e020e */
[----:B------:R-:W-:-:S03]  /*1880*/  @!P1 SHF.L.U32 R21, R21, 0x1, RZ ;  /* 0x0000000115159819 */ /* 0x000fc600000006ff */
[----:B--2---:R-:W-:Y:S02]  /*1890*/  @!P2 IMAD R19, R23, R18, R22 ;  /* 0x000000121713a224 */ /* 0x004fe400078e0216 */
        /* <DEDUP_REMOVED lines=9> */
.L_x_4443:
        /* <DEDUP_REMOVED lines=8> */
[----:B------:R-:W3:Y:S08]  /*19b0*/  LDC.64 R12, c[0x0][0x228] ;  /* 0x00008a00ff0c7b82 */ /* 0x000ef00000000a00 */
[----:B01----:R-:W0:Y:S08]  /*19c0*/  LDC.64 R14, c[0x0][0x230] ;  /* 0x00008c00ff0e7b82 */ /* 0x003e300000000a00 */
[----:B------:R-:W1:Y:S01]  /*19d0*/  @!P1 LDC.64 R20, c[0x0][0x218] ;  /* 0x00008600ff149b82 */ /* 0x000e620000000a00 */
[----:B--2---:R-:W-:-:S03]  /*19e0*/  ULEA UR5, UR6, UR5, 0x18 ;  /* 0x0000000506057291 */ /* 0x004fc6000f8ec03f */
[----:B------:R-:W-:Y:S02]  /*19f0*/  ULDC UR6, c[0x0][0x2a4] ;  /* 0x0000a90000067ab9 */ /* 0x000fe40000000800 */
[----:B------:R-:W-:Y:S01]  /*1a00*/  @!P1 FMUL.FTZ R19, R17, UR6 ;  /* 0x0000000611139c20 */ /* 0x000fe20008410000 */
[----:B------:R-:W-:Y:S01]  /*1a10*/  @!P1 FMUL.FTZ R18, R16, UR6 ;  /* 0x0000000610129c20 */ /* 0x000fe20008410000 */
[C---:B---3--:R-:W-:Y:S02]  /*1a20*/  IMAD.WIDE R12, R23.reuse, 0x4, R12 ;  /* 0x00000004170c7825 */ /* 0x048fe400078e020c */
[----:B------:R2:W-:Y:S02]  /*1a30*/  @!P3 STS.64 [UR5+0xb0], R16 ;  /* 0x0000b010ff00b988 */ /* 0x0005e40008000a05 */
[----:B0-----:R-:W-:-:S04]  /*1a40*/  IMAD.WIDE R14, R23, 0x4, R14 ;  /* 0x00000004170e7825 */ /* 0x001fc800078e020e */
[----:B-1----:R-:W-:-:S05]  /*1a50*/  @!P1 IMAD.WIDE R20, R43, 0x8, R20 ;  /* 0x000000082b149825 */ /* 0x002fca00078e0214 */
[----:B------:R-:W-:Y:S01]  /*1a60*/  @!P1 STG.E.64 desc[UR8][R20.64], R18 ;  /* 0x0000001214009986 */ /* 0x000fe2000c101b08 */
[----:B------:R-:W-:Y:S06]  /*1a70*/  BAR.SYNC.DEFER_BLOCKING 0x0 ;  /* 0x0000000000007b1d */ /* 0x000fec0000010000 */
[----:B------:R-:W3:Y:S04]  /*1a80*/  LDG.E.64 R12, desc[UR8][R12.64] ;  /* 0x000000080c0c7981 */ /* 0x000ee8000c1e1b00 */
[----:B------:R0:W3:Y:S01]  /*1a90*/  LDG.E.64 R22, desc[UR8][R14.64] ;  /* 0x000000080e167981 */ /* 0x0000e2000c1e1b00 */
[----:B--2---:R-:W-:-:S02]  /*1aa0*/  MOV R16, 0x3f800000 ;  /* 0x3f80000000107802 */ /* 0x004fc40000000f00 */
[----:B------:R-:W-:Y:S01]  /*1ab0*/  ISETP.NE.AND P4, PT, RZ, UR10, PT ;  /* 0x0000000aff007c0c */ /* 0x000fe2000bf85270 */
[----:B------:R-:W1:Y:S01]  /*1ac0*/  LDS.64 R24, [UR5+0xb0] ;  /* 0x0000b005ff187984 */ /* 0x000e620008000a00 */
[----:B------:R-:W-:Y:S02]  /*1ad0*/  ISETP.GE.U32.AND P2, PT, R6, UR12, PT ;  /* 0x0000000c06007c0c */ /* 0x000fe4000bf46070 */
[----:B------:R-:W-:Y:S02]  /*1ae0*/  ISETP.GE.U32.AND P3, PT, R7, UR12, PT ;  /* 0x0000000c07007c0c */ /* 0x000fe4000bf66070 */
[----:B------:R-:W-:Y:S02]  /*1af0*/  ISETP.GE.AND.EX P2, PT, R39, UR13, PT, P2 ;  /* 0x0000000d27007c0c */ /* 0x000fe4000bf46320 */
[----:B------:R-:W-:Y:S02]  /*1b00*/  ISETP.GE.AND.EX P3, PT, R41, UR13, PT, P3 ;  /* 0x0000000d29007c0c */ /* 0x000fe4000bf66330 */
[----:B------:R-:W-:-:S02]  /*1b10*/  ISETP.GT.U32.OR P2, PT, R0, 0x22f, P2 ;  /* 0x0000022f0000780c */ /* 0x000fc40001744470 */
[----:B------:R-:W-:Y:S01]  /*1b20*/  ISETP.GT.U32.OR P3, PT, R0, 0x22f, P3 ;  /* 0x0000022f0000780c */ /* 0x000fe20001f64470 */
[----:B-1----:R-:W-:-:S04]  /*1b30*/  FMUL.FTZ R24, R24, UR6 ;  /* 0x0000000618187c20 */ /* 0x002fc80008410000 */
[C---:B------:R-:W-:Y:S01]  /*1b40*/  FMUL.FTZ R26, R24.reuse, R24 ;  /* 0x00000018181a7220 */ /* 0x040fe20000410000 */
[C---:B------:R-:W-:Y:S01]  /*1b50*/  FADD.FTZ R17, -R24.reuse, R8 ;  /* 0x0000000818117221 */ /* 0x040fe20000010100 */
[C---:B0-----:R-:W-:Y:S01]  /*1b60*/  FADD.FTZ R15, -R24.reuse, R10 ;  /* 0x0000000a180f7221 */ /* 0x041fe20000010100 */
[C---:B------:R-:W-:Y:S01]  /*1b70*/  FADD.FTZ R9, -R24.reuse, R9 ;  /* 0x0000000918097221 */ /* 0x040fe20000010100 */
[----:B------:R-:W-:Y:S01]  /*1b80*/  FFMA.FTZ R25, R25, UR6, -R26 ;  /* 0x0000000619197c23 */ /* 0x000fe2000801081a */
[C---:B------:R-:W-:Y:S01]  /*1b90*/  FADD.FTZ R11, -R24.reuse, R11 ;  /* 0x0000000b180b7221 */ /* 0x040fe20000010100 */
[C---:B------:R-:W-:Y:S01]  /*1ba0*/  FADD.FTZ R19, -R24.reuse, R32 ;  /* 0x0000002018137221 */ /* 0x040fe20000010100 */
[C---:B------:R-:W-:Y:S01]  /*1bb0*/  FADD.FTZ R33, -R24.reuse, R33 ;  /* 0x0000002118217221 */ /* 0x040fe20000010100 */
[C---:B------:R-:W-:Y:S01]  /*1bc0*/  FADD.FTZ R21, -R24.reuse, R34 ;  /* 0x0000002218157221 */ /* 0x040fe20000010100 */
[----:B------:R-:W-:Y:S01]  /*1bd0*/  FSETP.GTU.FTZ.AND P1, PT, R25, RZ, PT ;  /* 0x000000ff1900720b */ /* 0x000fe20003f3c000 */
[----:B------:R-:W-:-:S12]  /*1be0*/  FADD.FTZ R35, -R24, R35 ;  /* 0x0000002318237221 */ /* 0x000fd80000010100 */
[----:B------:R-:W0:Y:S02]  /*1bf0*/  @P1 LDC R26, c[0x0][0x238] ;  /* 0x00008e00ff1a1b82 */ /* 0x000e240000000800 */
[----:B0-----:R-:W-:-:S04]  /*1c00*/  @P1 FADD.FTZ R25, R25, R26 ;  /* 0x0000001a19191221 */ /* 0x001fc80000010000 */
[----:B------:R-:W0:Y:S01]  /*1c10*/  @P1 MUFU.RSQ R16, R25 ;  /* 0x0000001900101308 */ /* 0x000e220000001400 */
        /* <DEDUP_REMOVED lines=11> */
[C-C-:B---3--:R-:W-:Y:S01]  /*1cd0*/  FFMA.FTZ R16, R12.reuse, R17, R22.reuse ;  /* 0x000000110c107223 */ /* 0x148fe20000010016 */
[C-C-:B------:R-:W-:Y:S01]  /*1ce0*/  FFMA.FTZ R14, R12.reuse, R15, R22.reuse ;  /* 0x0000000f0c0e7223 */ /* 0x140fe20000010016 */
[C-C-:B------:R-:W-:Y:S01]  /*1cf0*/  FFMA.FTZ R10, R12.reuse, R19, R22.reuse ;  /* 0x000000130c0a7223 */ /* 0x140fe20000010016 */
[----:B------:R-:W-:Y:S01]  /*1d00*/  FFMA.FTZ R8, R12, R21, R22 ;  /* 0x000000150c087223 */ /* 0x000fe20000010016 */
        /* <DEDUP_REMOVED lines=15> */
.L_x_4450:
[----:B------:R-:W-:Y:S04]  /*1e00*/  BSSY B0, `(.L_x_4451) ;  /* 0x000000d000007945 */ /* 0x000fe80003800000 */
[----:B------:R-:W-:Y:S05]  /*1e10*/  @!P0 BRA `(.L_x_4452) ;  /* 0x00000000002c8947 */ /* 0x000fea0003800000 */
        /* <DEDUP_REMOVED lines=8> */
[----:B------:R-:W-:-:S04]  /*1ea0*/  IADD3 R21, R19, R21, RZ ;  /* 0x0000001513157210 */ /* 0x000fc80007ffe0ff */
[----:B------:R-:W-:-:S05]  /*1eb0*/  LEA.HI.X R13, R18, UR13, R21, 0x2, P5 ;  /* 0x0000000d120d7c11 */ /* 0x000fca000a8f1415 */
[----:B------:R0:W-:Y:S02]  /*1ec0*/  STG.E.64 desc[UR8][R12.64], R16 ;  /* 0x000000100c007986 */ /* 0x0001e4000c101b08 */
.L_x_4452:
[----:B------:R-:W-:Y:S05]  /*1ed0*/  BSYNC B0 ;  /* 0x0000000000007941 */ /* 0x000fea0003800000 */
.L_x_4451:
        /* <DEDUP_REMOVED lines=11> */
.L_x_4453:
[----:B------:R-:W-:Y:S04]  /*1f90*/  BSSY B0, `(.L_x_4454) ;  /* 0x000000d000007945 */ /* 0x000fe80003800000 */
[----:B------:R-:W-:Y:S05]  /*1fa0*/  @P1 BRA `(.L_x_4455) ;  /* 0x00000000002c1947 */ /* 0x000fea0003800000 */
[----:B------:R-:W-:Y:S01]  /*1fb0*/  ULDC.64 UR12, c[0x0][0x270] ;  /* 0x00009c00000c7ab9 */ /* 0x000fe20000000a00 */
[----:B0-----:R-:W-:Y:S01]  /*1fc0*/  MOV R12, R46 ;  /* 0x0000002e000c7202 */ /* 0x001fe20000000f00 */
[----:B------:R-:W-:Y:S01]  /*1fd0*/  IMAD R18, R37, UR12, RZ ;  /* 0x0000000c25127c24 */ /* 0x000fe2000f8e02ff */
[----:B------:R-:W-:-:S03]  /*1fe0*/  MOV R13, R49 ;  /* 0x00000031000d7202 */ /* 0x000fc60000000f00 */
[----:B------:R-:W-:-:S04]  /*1ff0*/  IMAD.WIDE.U32 R16, R5, UR12, R12 ;  /* 0x0000000c05107c25 */ /* 0x000fc8000f8e000c */
[----:B------:R-:W-:Y:S01]  /*2000*/  IMAD R13, R5, UR13, R18 ;  /* 0x0000000d050d7c24 */ /* 0x000fe2000f8e0212 */
[----:B------:R-:W-:Y:S02]  /*2010*/  ULDC.64 UR12, c[0x0][0x210] ;  /* 0x00008400000c7ab9 */ /* 0x000fe40000000a00 */
[----:B------:R-:W-:Y:S02]  /*2020*/  LEA R12, P1, R16, UR12, 0x2 ;  /* 0x0000000c100c7c11 */ /* 0x000fe4000f8210ff */
[----:B------:R-:W-:-:S04]  /*2030*/  IADD3 R13, R17, R13, RZ ;  /* 0x0000000d110d7210 */ /* 0x000fc80007ffe0ff */
[----:B------:R-:W-:-:S05]  /*2040*/  LEA.HI.X R13, R16, UR13, R13, 0x2, P1 ;  /* 0x0000000d100d7c11 */ /* 0x000fca00088f140d */
[----:B------:R1:W-:Y:S02]  /*2050*/  STG.E.64 desc[UR8][R12.64], R14 ;  /* 0x0000000e0c007986 */ /* 0x0003e4000c101b08 */
.L_x_4455:
[----:B------:R-:W-:Y:S05]  /*2060*/  BSYNC B0 ;  /* 0x0000000000007941 */ /* 0x000fea0003800000 */
.L_x_4454:
        /* <DEDUP_REMOVED lines=11> */
.L_x_4456:
[----:B------:R-:W-:Y:S04]  /*2120*/  BSSY B0, `(.L_x_4457) ;  /* 0x000000d000007945 */ /* 0x000fe80003800000 */
[----:B------:R-:W-:Y:S05]  /*2130*/  @P2 BRA `(.L_x_4458) ;  /* 0x00000000002c2947 */ /* 0x000fea0003800000 */
[----:B------:R-:W-:Y:S01]  /*2140*/  ULDC.64 UR12, c[0x0][0x270] ;  /* 0x00009c00000c7ab9 */ /* 0x000fe20000000a00 */
[----:B01----:R-:W-:Y:S01]  /*2150*/  MOV R12, R46 ;  /* 0x0000002e000c7202 */ /* 0x003fe20000000f00 */
        /* <DEDUP_REMOVED lines=9> */
.L_x_4458:
[----:B------:R-:W-:Y:S05]  /*21f0*/  BSYNC B0 ;  /* 0x0000000000007941 */ /* 0x000fea0003800000 */
.L_x_4457:
[----:B------:R-:W-:Y:S05]  /*2200*/  @!P4 BRA `(.L_x_4459) ;  /* 0x000000000028c947 */ /* 0x000fea0003800000 */
        /* <DEDUP_REMOVED lines=10> */
.L_x_4459:
[----:B------:R-:W-:Y:S04]  /*22b0*/  BSSY B0, `(.L_x_4460) ;  /* 0x000000c000007945 */ /* 0x000fe80003800000 */
[----:B------:R-:W-:Y:S05]  /*22c0*/  @P3 BRA `(.L_x_4461) ;  /* 0x0000000000283947 */ /* 0x000fea0003800000 */
[----:B------:R-:W-:Y:S01]  /*22d0*/  ULDC.64 UR12, c[0x0][0x270] ;  /* 0x00009c00000c7ab9 */ /* 0x000fe20000000a00 */
[----:B------:R-:W-:Y:S01]  /*22e0*/  MOV R47, R49 ;  /* 0x00000031002f7202 */ /* 0x000fe20000000f00 */
[----:B--2---:R-:W-:Y:S02]  /*22f0*/  IMAD R10, R41, UR12, RZ ;  /* 0x0000000c290a7c24 */ /* 0x004fe4000f8e02ff */
[----:B------:R-:W-:-:S04]  /*2300*/  IMAD.WIDE.U32 R46, R7, UR12, R46 ;  /* 0x0000000c072e7c25 */ /* 0x000fc8000f8e002e */
[----:B------:R-:W-:Y:S01]  /*2310*/  IMAD R11, R7, UR13, R10 ;  /* 0x0000000d070b7c24 */ /* 0x000fe2000f8e020a */
[----:B------:R-:W-:Y:S02]  /*2320*/  ULDC.64 UR12, c[0x0][0x210] ;  /* 0x00008400000c7ab9 */ /* 0x000fe40000000a00 */
[----:B------:R-:W-:Y:S02]  /*2330*/  LEA R10, P1, R46, UR12, 0x2 ;  /* 0x0000000c2e0a7c11 */ /* 0x000fe4000f8210ff */
[----:B------:R-:W-:-:S04]  /*2340*/  IADD3 R11, R47, R11, RZ ;  /* 0x0000000b2f0b7210 */ /* 0x000fc80007ffe0ff */
[----:B------:R-:W-:-:S05]  /*2350*/  LEA.HI.X R11, R46, UR13, R11, 0x2, P1 ;  /* 0x0000000d2e0b7c11 */ /* 0x000fca00088f140b */
[----:B------:R3:W-:Y:S02]  /*2360*/  STG.E.64 desc[UR8][R10.64], R8 ;  /* 0x000000080a007986 */ /* 0x0007e4000c101b08 */
.L_x_4461:
[----:B------:R-:W-:Y:S05]  /*2370*/  BSYNC B0 ;  /* 0x0000000000007941 */ /* 0x000fea0003800000 */
.L_x_4460:
[----:B---3--:R-:W3:Y:S01]  /*2380*/  LDC R8, c[0x0][0x10] ;  /* 0x00000400ff087b82 */ /* 0x008ee20000000800 */
[----:B------:R-:W-:Y:S02]  /*2390*/  IADD3 R4, R4, 0x1, RZ ;  /* 0x0000000104047810 */ /* 0x000fe40007ffe0ff */
[----:B---3--:R-:W-:-:S04]  /*23a0*/  IADD3 R43, R8, R43, RZ ;  /* 0x0000002b082b7210 */ /* 0x008fc80007ffe0ff */
[----:B------:R-:W-:-:S13]  /*23b0*/  ISETP.GE.AND P1, PT, R43, UR4, PT ;  /* 0x000000042b007c0c */ /* 0x000fda000bf26270 */
[----:B------:R-:W-:Y:S05]  /*23c0*/  @!P1 BRA `(.L_x_4462) ;  /* 0xffffffdc008c9947 */ /* 0x000fea000383ffff */
[----:B------:R-:W-:Y:S05]  /*23d0*/  EXIT ;  /* 0x000000000000794d */ /* 0x000fea0003800000 */
.L_x_4463:
        /* <DEDUP_REMOVED lines=10> */
.L_x_5174:


//--------------------- .text._Z35group_norm_nhwc_fwd_one_pass_kernelI11Fp32IOFp32WLi128ELi70ELi560EEv26Group_norm_nhwc_fwd_params --------------------------
	.section	.text._Z35group_norm_nhwc_fwd_one_pass_kernelI11Fp32IOFp32WLi128ELi70ELi560EEv26Group_norm_nhwc_fwd_params,"ax",@progbits
	.align	128
        .global         _Z35group_norm_nhwc_fwd_one_pass_kernelI11Fp32IOFp32WLi128ELi70ELi560EEv26Group_norm_nhwc_fwd_params
        .type           _Z35group_norm_nhwc_fwd_one_pass_kernelI11Fp32IOFp32WLi128ELi70ELi560EEv26Group_norm_nhwc_fwd_params,@function
        .size           _Z35group_norm_nhwc_fwd_one_pass_kernelI11Fp32IOFp32WLi128ELi70ELi560EEv26Group_norm_nhwc_fwd_params,(.L_x_5175 - _Z35group_norm_nhwc_fwd_one_pass_kernelI11Fp32IOFp32WLi128ELi70ELi560EEv26Group_norm_nhwc_fwd_params)
        .other          _Z35group_norm_nhwc_fwd_one_pass_kernelI11Fp32IOFp32WLi128ELi70ELi560EEv26Group_norm_nhwc_fwd_params,@"STO_CUDA_ENTRY STV_DEFAULT"
_Z35group_norm_nhwc_fwd_one_pass_kernelI11Fp32IOFp32WLi128ELi70ELi560EEv26Group_norm_nhwc_fwd_params:
.text._Z35group_norm_nhwc_fwd_one_pass_kernelI11Fp32IOFp32WLi128ELi70ELi560EEv26Group_norm_nhwc_fwd_params:
        /* <DEDUP_REMOVED lines=36> */
.L_x_4497:
[----:B------:R-:W0:Y:S01]  /*0240*/  LDC R11, c[0x0][0x288] ;  /* 0x0000a200ff0b7b82 */ /* 0x000e220000000800 */
[----:B------:R-:W-:Y:S01]  /*0250*/  ULDC.64 UR14, c[0x0][0x278] ;  /* 0x00009e00000e7ab9 */ /* 0x000fe20000000a00 */
[----:B------:R-:W-:Y:S01]  /*0260*/  SHF.R.S32.HI R17, RZ, 0x1f, R41 ;  /* 0x0000001fff117819 */ /* 0x000fe20000011429 */
[----:B------:R-:W-:Y:S01]  /*0270*/  ULDC.64 UR12, c[0x0][0x280] ;  /* 0x0000a000000c7ab9 */ /* 0x000fe20000000a00 */
[----:B------:R-:W-:Y:S02]  /*0280*/  ISETP.GE.U32.AND P4, PT, R41, UR14, PT ;  /* 0x0000000e29007c0c */ /* 0x000fe4000bf86070 */
[----:B-1----:R-:W-:Y:S02]  /*0290*/  SHF.R.S32.HI R15, RZ, 0x1f, R40 ;  /* 0x0000001fff0f7819 */ /* 0x002fe40000011428 */
[----:B------:R-:W-:Y:S01]  /*02a0*/  ISETP.GE.AND.EX P4, PT, R17, UR15, PT, P4 ;  /* 0x0000000f11007c0c */ /* 0x000fe2000bf86340 */
[----:B------:R-:W1:Y:S01]  /*02b0*/  @P0 LDC.64 R12, c[0x0][0x270] ;  /* 0x00009c00ff0c0b82 */ /* 0x000e620000000a00 */
[----:B------:R-:W-:-:S02]  /*02c0*/  SHF.R.S32.HI R16, RZ, 0x1f, R39 ;  /* 0x0000001fff107819 */ /* 0x000fc40000011427 */
[----:B------:R-:W-:Y:S02]  /*02d0*/  ISETP.GT.U32.OR P4, PT, R3, 0x22f, P4 ;  /* 0x0000022f0300780c */ /* 0x000fe40002784470 */
[----:B------:R-:W-:Y:S02]  /*02e0*/  SHF.R.S32.HI R23, RZ, 0x1f, R38 ;  /* 0x0000001fff177819 */ /* 0x000fe40000011426 */
[----:B------:R-:W-:Y:S01]  /*02f0*/  SHF.R.S32.HI R26, RZ, 0x1f, R37 ;  /* 0x0000001fff1a7819 */ /* 0x000fe20000011425 */
        /* <DEDUP_REMOVED lines=30> */
[----:B------:R-:W-:Y:S02]  /*04e0*/  SHF.R.S32.HI R6, RZ, 0x1f, R7 ;  /* 0x0000001fff067819 */ /* 0x000fe40000011407 */
[----:B------:R-:W-:Y:S01]  /*04f0*/  ISETP.GE.U32.AND P3, PT, R38, UR14, PT ;  /* 0x0000000e26007c0c */ /* 0x000fe2000bf66070 */
[----:B------:R-:W-:Y:S02]  /*0500*/  IMAD R46, R11, R5, R44 ;  /* 0x000000050b2e7224 */ /* 0x000fe400078e022c */
[----:B------:R-:W0:Y:S01]  /*0510*/  @!P4 LDC.64 R4, c[0x0][0x270] ;  /* 0x00009c00ff04cb82 */ /* 0x000e220000000a00 */
[----:B------:R-:W-:Y:S01]  /*0520*/  IMAD R6, R6, UR12, RZ ;  /* 0x0000000c06067c24 */ /* 0x000fe2000f8e02ff */
[----:B------:R-:W-:Y:S01]  /*0530*/  ISETP.GE.AND.EX P3, PT, R23, UR15, PT, P3 ;  /* 0x0000000f17007c0c */ /* 0x000fe2000bf66330 */
[----:B------:R-:W-:-:S02]  /*0540*/  IMAD R46, R46, 0x46, RZ ;  /* 0x000000462e2e7824 */ /* 0x000fc400078e02ff */
[----:B------:R-:W-:Y:S01]  /*0550*/  IMAD R51, R7, UR13, R6 ;  /* 0x0000000d07337c24 */ /* 0x000fe2000f8e0206 */
[----:B------:R-:W-:Y:S01]  /*0560*/  ISETP.GT.U32.OR P3, PT, R3, 0x22f, P3 ;  /* 0x0000022f0300780c */ /* 0x000fe20001f64470 */
[----:B-1----:R-:W-:Y:S01]  /*0570*/  @P0 IMAD R6, R0, R12, RZ ;  /* 0x0000000c00060224 */ /* 0x002fe200078e02ff */
[----:B------:R-:W-:Y:S01]  /*0580*/  IADD3 R48, P2, R45, R46, RZ ;  /* 0x0000002e2d307210 */ /* 0x000fe20007f5e0ff */
[----:B------:R-:W1:Y:S02]  /*0590*/  @!P4 LDC.64 R10, c[0x0][0x220] ;  /* 0x00008800ff0acb82 */ /* 0x000e640000000a00 */
[----:B------:R-:W-:Y:S01]  /*05a0*/  @P0 IMAD R25, R43, R13, R6 ;  /* 0x0000000d2b190224 */ /* 0x000fe200078e0206 */
[----:B------:R-:W-:Y:S02]  /*05b0*/  LEA.HI.X.SX32 R49, R46, R9, 0x1, P2 ;  /* 0x000000092e317211 */ /* 0x000fe400010f0eff */
[----:B------:R-:W-:Y:S01]  /*05c0*/  ISETP.GE.U32.AND P2, PT, R39, UR14, PT ;  /* 0x0000000e27007c0c */ /* 0x000fe2000bf46070 */
[----:B------:R-:W-:-:S03]  /*05d0*/  IMAD.WIDE.U32 R48, R7, UR12, R48 ;  /* 0x0000000c07307c25 */ /* 0x000fc6000f8e0030 */
[----:B------:R-:W-:Y:S01]  /*05e0*/  ISETP.GE.AND.EX P2, PT, R16, UR15, PT, P2 ;  /* 0x0000000f10007c0c */ /* 0x000fe2000bf46320 */
[----:B------:R-:W3:Y:S03]  /*05f0*/  @!P1 LDC.64 R8, c[0x0][0x270] ;  /* 0x00009c00ff089b82 */ /* 0x000ee60000000a00 */
[----:B------:R-:W-:Y:S02]  /*0600*/  ISETP.GT.U32.OR P2, PT, R3, 0x22f, P2 ;  /* 0x0000022f0300780c */ /* 0x000fe40001744470 */
[----:B------:R-:W-:Y:S01]  /*0610*/  IADD3 R51, R49, R51, RZ ;  /* 0x0000003331337210 */ /* 0x000fe20007ffe0ff */
        /* <DEDUP_REMOVED lines=10> */
[C---:B--2---:R-:W-:Y:S02]  /*06c0*/  @P0 LEA R18, P5, R12.reuse, R18, 0x2 ;  /* 0x000000120c120211 */ /* 0x044fe400078a10ff */
[----:B------:R-:W-:Y:S02]  /*06d0*/  @!P4 IADD3 R5, R5, R17, RZ ;  /* 0x000000110505c210 */ /* 0x000fe40007ffe0ff */
[----:B------:R-:W-:Y:S01]  /*06e0*/  @P0 LEA.HI.X R19, R12, R19, R13, 0x2, P5 ;  /* 0x000000130c130211 */ /* 0x000fe200028f140d */
[----:B---3--:R-:W-:Y:S01]  /*06f0*/  @!P1 IMAD R15, R15, R8, RZ ;  /* 0x000000080f0f9224 */ /* 0x008fe200078e02ff */
[----:B------:R-:W-:Y:S01]  /*0700*/  ISETP.GE.U32.AND P5, PT, R37, UR14, PT ;  /* 0x0000000e25007c0c */ /* 0x000fe2000bfa6070 */
[----:B------:R-:W2:Y:S01]  /*0710*/  @!P3 LDC.64 R24, c[0x0][0x270] ;  /* 0x00009c00ff18bb82 */ /* 0x000ea20000000a00 */
[----:B------:R-:W-:Y:S01]  /*0720*/  @!P1 MOV R12, R48 ;  /* 0x00000030000c9202 */ /* 0x000fe20000000f00 */
[----:B------:R-:W-:Y:S01]  /*0730*/  @!P1 IMAD R17, R40, R9, R15 ;  /* 0x0000000928119224 */ /* 0x000fe200078e020f */
[----:B------:R-:W-:-:S02]  /*0740*/  ISETP.GE.AND.EX P5, PT, R26, UR15, PT, P5 ;  /* 0x0000000f1a007c0c */ /* 0x000fc4000bfa6350 */
[----:B------:R-:W-:Y:S02]  /*0750*/  @!P1 MOV R13, R51 ;  /* 0x00000033000d9202 */ /* 0x000fe40000000f00 */
[----:B------:R-:W-:Y:S01]  /*0760*/  ISETP.GT.U32.OR P5, PT, R3, 0x22f, P5 ;  /* 0x0000022f0300780c */ /* 0x000fe20002fa4470 */
[----:B------:R-:W3:Y:S01]  /*0770*/  @!P2 LDC.64 R14, c[0x0][0x220] ;  /* 0x00008800ff0eab82 */ /* 0x000ee20000000a00 */
[----:B-1----:R-:W-:Y:S01]  /*0780*/  @!P4 LEA R10, P6, R4, R10, 0x2 ;  /* 0x0000000a040ac211 */ /* 0x002fe200078c10ff */
[----:B------:R-:W-:-:S03]  /*0790*/  @!P1 IMAD.WIDE.U32 R8, R40, R8, R12 ;  /* 0x0000000828089225 */ /* 0x000fc600078e000c */
[----:B------:R-:W-:Y:S02]  /*07a0*/  @!P4 LEA.HI.X R11, R4, R11, R5, 0x2, P6 ;  /* 0x0000000b040bc211 */ /* 0x000fe400030f1405 */
[----:B------:R-:W-:Y:S02]  /*07b0*/  MOV R5, RZ ;  /* 0x000000ff00057202 */ /* 0x000fe40000000f00 */
[----:B------:R-:W-:Y:S02]  /*07c0*/  MOV R4, RZ ;  /* 0x000000ff00047202 */ /* 0x000fe40000000f00 */
[----:B------:R-:W-:Y:S02]  /*07d0*/  @!P1 IADD3 R9, R9, R17, RZ ;  /* 0x0000001109099210 */ /* 0x000fe40007ffe0ff */
[----:B0-----:R-:W-:Y:S01]  /*07e0*/  @!P1 LEA R20, P6, R8, R20, 0x2 ;  /* 0x0000001408149211 */ /* 0x001fe200078c10ff */
[----:B----4-:R-:W-:Y:S01]  /*07f0*/  @!P2 IMAD R22, R16, R6, RZ ;  /* 0x000000061016a224 */ /* 0x010fe200078e02ff */
[----:B------:R0:W4:Y:S01]  /*0800*/  @!P4 LDG.E.64 R4, desc[UR8][R10.64] ;  /* 0x000000080a04c981 */ /* 0x000122000c1e1b00 */
[----:B------:R-:W-:Y:S01]  /*0810*/  SHF.R.S32.HI R32, RZ, 0x1f, R36 ;  /* 0x0000001fff207819 */ /* 0x000fe20000011424 */
[----:B------:R-:W1:Y:S01]  /*0820*/  @!P3 LDC.64 R16, c[0x0][0x220] ;  /* 0x00008800ff10bb82 */ /* 0x000e620000000a00 */
[----:B------:R-:W-:Y:S01]  /*0830*/  @!P1 LEA.HI.X R21, R8, R21, R9, 0x2, P6 ;  /* 0x0000001508159211 */ /* 0x000fe200030f1409 */
[----:B------:R-:W-:Y:S01]  /*0840*/  @!P2 IMAD R22, R39, R7, R22 ;  /* 0x000000072716a224 */ /* 0x000fe200078e0216 */
[----:B------:R-:W-:Y:S01]  /*0850*/  ISETP.GE.U32.AND P4, PT, R36, UR14, PT ;  /* 0x0000000e24007c0c */ /* 0x000fe2000bf86070 */
[----:B--2---:R-:W-:Y:S01]  /*0860*/  @!P3 IMAD R23, R23, R24, RZ ;  /* 0x000000181717b224 */ /* 0x004fe200078e02ff */
[----:B------:R-:W-:-:S02]  /*0870*/  @!P2 MOV R28, R48 ;  /* 0x00000030001ca202 */ /* 0x000fc40000000f00 */
[----:B------:R-:W-:Y:S01]  /*0880*/  @!P2 MOV R29, R51 ;  /* 0x00000033001da202 */ /* 0x000fe20000000f00 */
[----:B------:R-:W2:Y:S01]  /*0890*/  @!P5 LDC.64 R8, c[0x0][0x270] ;  /* 0x00009c00ff08db82 */ /* 0x000ea20000000a00 */
[----:B------:R-:W-:Y:S01]  /*08a0*/  ISETP.GE.AND.EX P4, PT, R32, UR15, PT, P4 ;  /* 0x0000000f20007c0c */ /* 0x000fe2000bf86340 */
[C---:B------:R-:W-:Y:S01]  /*08b0*/  @!P3 IMAD R27, R38.reuse, R25, R23 ;  /* 0x00000019261bb224 */ /* 0x040fe200078e0217 */
[----:B------:R-:W-:Y:S01]  /*08c0*/  @!P3 MOV R7, R51 ;  /* 0x000000330007b202 */ /* 0x000fe20000000f00 */
[----:B------:R-:W-:Y:S01]  /*08d0*/  @!P2 IMAD.WIDE.U32 R28, R39, R6, R28 ;  /* 0x00000006271ca225 */ /* 0x000fe200078e001c */
[----:B------:R-:W-:Y:S02]  /*08e0*/  @!P3 MOV R6, R48 ;  /* 0x000000300006b202 */ /* 0x000fe40000000f00 */
[----:B------:R-:W-:Y:S01]  /*08f0*/  ISETP.GT.U32.OR P4, PT, R3, 0x22f, P4 ;  /* 0x0000022f0300780c */ /* 0x000fe20002784470 */
[----:B0-----:R-:W0:Y:S01]  /*0900*/  @!P5 LDC.64 R10, c[0x0][0x220] ;  /* 0x00008800ff0adb82 */ /* 0x001e220000000a00 */
[----:B------:R-:W-:Y:S01]  /*0910*/  SHF.R.S32.HI R33, RZ, 0x1f, R35 ;  /* 0x0000001fff217819 */ /* 0x000fe20000011423 */
[----:B------:R-:W-:Y:S01]  /*0920*/  @!P3 IMAD.WIDE.U32 R24, R38, R24, R6 ;  /* 0x000000182618b225 */ /* 0x000fe200078e0006 */
[----:B------:R-:W-:-:S02]  /*0930*/  CS2R R6, SRZ ;  /* 0x0000000000067805 */ /* 0x000fc4000001ff00 */
[----:B------:R-:W-:Y:S02]  /*0940*/  ISETP.GE.U32.AND P6, PT, R35, UR14, PT ;  /* 0x0000000e23007c0c */ /* 0x000fe4000bfc6070 */
[----:B------:R-:W-:Y:S02]  /*0950*/  @!P2 IADD3 R23, R29, R22, RZ ;  /* 0x000000161d17a210 */ /* 0x000fe40007ffe0ff */
[----:B------:R-:W-:Y:S01]  /*0960*/  ISETP.GE.AND.EX P6, PT, R33, UR15, PT, P6 ;  /* 0x0000000f21007c0c */ /* 0x000fe2000bfc6360 */
[----:B------:R1:W5:Y:S01]  /*0970*/  @!P1 LDG.E.64 R6, desc[UR8][R20.64] ;  /* 0x0000000814069981 */ /* 0x000362000c1e1b00 */
[C---:B---3--:R-:W-:Y:S01]  /*0980*/  @!P2 LEA R22, P1, R28.reuse, R14, 0x2 ;  /* 0x0000000e1c16a211 */ /* 0x048fe200078210ff */
[----:B------:R-:W3:Y:S01]  /*0990*/  @!P4 LDC.64 R12, c[0x0][0x270] ;  /* 0x00009c00ff0ccb82 */ /* 0x000ee20000000a00 */
[----:B------:R-:W-:Y:S02]  /*09a0*/  ISETP.GT.U32.OR P6, PT, R3, 0x22f, P6 ;  /* 0x0000022f0300780c */ /* 0x000fe400037c4470 */
[----:B------:R-:W-:Y:S01]  /*09b0*/  @!P2 LEA.HI.X R23, R28, R15, R23, 0x2, P1 ;  /* 0x0000000f1c17a211 */ /* 0x000fe200008f1417 */
[----:B--2---:R-:W-:Y:S01]  /*09c0*/  @!P5 IMAD R26, R26, R8, RZ ;  /* 0x000000081a1ad224 */ /* 0x004fe200078e02ff */
[----:B------:R-:W-:-:S02]  /*09d0*/  @!P3 IADD3 R14, R25, R27, RZ ;  /* 0x0000001b190eb210 */ /* 0x000fc40007ffe0ff */
[C---:B-1----:R-:W-:Y:S01]  /*09e0*/  @!P3 LEA R20, P1, R24.reuse, R16, 0x2 ;  /* 0x000000101814b211 */ /* 0x042fe200078210ff */
[C---:B------:R-:W-:Y:S01]  /*09f0*/  @!P5 IMAD R25, R37.reuse, R9, R26 ;  /* 0x000000092519d224 */ /* 0x040fe200078e021a */
[----:B------:R-:W-:Y:S02]  /*0a00*/  @!P5 MOV R26, R48 ;  /* 0x00000030001ad202 */ /* 0x000fe40000000f00 */
[----:B------:R-:W-:Y:S02]  /*0a10*/  @!P3 LEA.HI.X R21, R24, R17, R14, 0x2, P1 ;  /* 0x000000111815b211 */ /* 0x000fe400008f140e */
[----:B------:R-:W-:Y:S01]  /*0a20*/  @!P5 MOV R27, R51 ;  /* 0x00000033001bd202 */ /* 0x000fe20000000f00 */
[----:B------:R-:W1:Y:S02]  /*0a30*/  @!P4 LDC.64 R14, c[0x0][0x220] ;  /* 0x00008800ff0ecb82 */ /* 0x000e640000000a00 */
[----:B------:R-:W-:-:S06]  /*0a40*/  @!P5 IMAD.WIDE.U32 R26, R37, R8, R26 ;  /* 0x00000008251ad225 */ /* 0x000fcc00078e001a */
[----:B------:R-:W2:Y:S01]  /*0a50*/  @!P6 LDC.64 R16, c[0x0][0x270] ;  /* 0x00009c00ff10eb82 */ /* 0x000ea20000000a00 */
[----:B------:R-:W-:Y:S02]  /*0a60*/  @!P5 IADD3 R25, R27, R25, RZ ;  /* 0x000000191b19d210 */ /* 0x000fe40007ffe0ff */
[C---:B0-----:R-:W-:Y:S02]  /*0a70*/  @!P5 LEA R24, P1, R26.reuse, R10, 0x2 ;  /* 0x0000000a1a18d211 */ /* 0x041fe400078210ff */
[----:B------:R-:W-:Y:S02]  /*0a80*/  CS2R R8, SRZ ;  /* 0x0000000000087805 */ /* 0x000fe4000001ff00 */
[----:B------:R-:W-:Y:S02]  /*0a90*/  @!P4 MOV R27, R51 ;  /* 0x00000033001bc202 */ /* 0x000fe40000000f00 */
[----:B------:R-:W-:Y:S01]  /*0aa0*/  @!P5 LEA.HI.X R25, R26, R11, R25, 0x2, P1 ;  /* 0x0000000b1a19d211 */ /* 0x000fe200008f1419 */
[----:B---3--:R-:W-:Y:S01]  /*0ab0*/  @!P4 IMAD R28, R32, R12, RZ ;  /* 0x0000000c201cc224 */ /* 0x008fe200078e02ff */
[----:B------:R-:W-:-:S02]  /*0ac0*/  @!P4 MOV R26, R48 ;  /* 0x00000030001ac202 */ /* 0x000fc40000000f00 */
[----:B------:R-:W-:Y:S01]  /*0ad0*/  CS2R R10, SRZ ;  /* 0x00000000000a7805 */ /* 0x000fe2000001ff00 */
[----:B------:R0:W3:Y:S01]  /*0ae0*/  @P0 LDG.E.64 R8, desc[UR8][R18.64] ;  /* 0x0000000812080981 */ /* 0x0000e2000c1e1b00 */
[C---:B------:R-:W-:Y:S02]  /*0af0*/  @!P4 IMAD R13, R36.reuse, R13, R28 ;  /* 0x0000000d240dc224 */ /* 0x040fe400078e021c */
[----:B------:R-:W-:Y:S02]  /*0b00*/  @!P4 IMAD.WIDE.U32 R26, R36, R12, R26 ;  /* 0x0000000c241ac225 */ /* 0x000fe400078e001a */
[----:B------:R1:W3:Y:S01]  /*0b10*/  @!P2 LDG.E.64 R10, desc[UR8][R22.64] ;  /* 0x00000008160aa981 */ /* 0x0002e2000c1e1b00 */
[----:B0-----:R-:W0:Y:S02]  /*0b20*/  @!P6 LDC.64 R18, c[0x0][0x220] ;  /* 0x00008800ff12eb82 */ /* 0x001e240000000a00 */
[----:B------:R-:W-:Y:S02]  /*0b30*/  @!P4 IADD3 R27, R27, R13, RZ ;  /* 0x0000000d1b1bc210 */ /* 0x000fe40007ffe0ff */
[----:B-1----:R-:W-:-:S02]  /*0b40*/  @!P4 LEA R22, P1, R26, R14, 0x2 ;  /* 0x0000000e1a16c211 */ /* 0x002fc400078210ff */
[----:B------:R-:W-:Y:S02]  /*0b50*/  CS2R R12, SRZ ;  /* 0x00000000000c7805 */ /* 0x000fe4000001ff00 */
[----:B------:R-:W-:Y:S01]  /*0b60*/  @!P4 LEA.HI.X R23, R26, R15, R27, 0x2, P1 ;  /* 0x0000000f1a17c211 */ /* 0x000fe200008f141b */
[----:B--2---:R-:W-:Y:S01]  /*0b70*/  @!P6 IMAD R26, R33, R16, RZ ;  /* 0x00000010211ae224 */ /* 0x004fe200078e02ff */
[----:B------:R-:W-:Y:S02]  /*0b80*/  @!P6 MOV R27, R51 ;  /* 0x00000033001be202 */ /* 0x000fe40000000f00 */
[----:B------:R0:W2:Y:S01]  /*0b90*/  @!P3 LDG.E.64 R12, desc[UR8][R20.64] ;  /* 0x00000008140cb981 */ /* 0x0000a2000c1e1b00 */
[----:B------:R-:W-:Y:S01]  /*0ba0*/  @!P6 IMAD R29, R35, R17, R26 ;  /* 0x00000011231de224 */ /* 0x000fe200078e021a */
[----:B------:R-:W-:Y:S02]  /*0bb0*/  @!P6 MOV R26, R48 ;  /* 0x00000030001ae202 */ /* 0x000fe40000000f00 */
[----:B------:R-:W-:-:S03]  /*0bc0*/  CS2R R14, SRZ ;  /* 0x00000000000e7805 */ /* 0x000fc6000001ff00 */
[----:B------:R-:W-:Y:S01]  /*0bd0*/  @!P6 IMAD.WIDE.U32 R26, R35, R16, R26 ;  /* 0x00000010231ae225 */ /* 0x000fe200078e001a */
[----:B------:R-:W-:Y:S02]  /*0be0*/  CS2R R16, SRZ ;  /* 0x0000000000107805 */ /* 0x000fe4000001ff00 */
[----:B------:R1:W2:Y:S02]  /*0bf0*/  @!P5 LDG.E.64 R14, desc[UR8][R24.64] ;  /* 0x00000008180ed981 */ /* 0x0002a4000c1e1b00 */
[----:B------:R-:W-:Y:S02]  /*0c00*/  @!P6 IADD3 R27, R27, R29, RZ ;  /* 0x0000001d1b1be210 */ /* 0x000fe40007ffe0ff */
[C---:B0-----:R-:W-:Y:S01]  /*0c10*/  @!P6 LEA R20, P1, R26.reuse, R18, 0x2 ;  /* 0x000000121a14e211 */ /* 0x041fe200078210ff */
[----:B------:R0:W2:Y:S03]  /*0c20*/  @!P4 LDG.E.64 R16, desc[UR8][R22.64] ;  /* 0x000000081610c981 */ /* 0x0000a6000c1e1b00 */
[----:B------:R-:W-:-:S02]  /*0c30*/  @!P6 LEA.HI.X R21, R26, R19, R27, 0x2, P1 ;  /* 0x000000131a15e211 */ /* 0x000fc400008f141b */
[----:B------:R-:W-:-:S06]  /*0c40*/  CS2R R18, SRZ ;  /* 0x0000000000127805 */ /* 0x000fcc000001ff00 */
[----:B------:R5:W2:Y:S01]  /*0c50*/  @!P6 LDG.E.64 R18, desc[UR8][R20.64] ;  /* 0x000000081412e981 */ /* 0x000aa2000c1e1b00 */
[C---:B------:R-:W-:Y:S02]  /*0c60*/  ISETP.GT.AND P1, PT, R3.reuse, 0x21f, PT ;  /* 0x0000021f0300780c */ /* 0x040fe40003f24270 */
[----:B------:R-:W-:Y:S02]  /*0c70*/  ISETP.NE.AND P2, PT, R2, RZ, PT ;  /* 0x000000ff0200720c */ /* 0x000fe40003f45270 */
[----:B------:R-:W-:Y:S01]  /*0c80*/  ISETP.NE.AND P3, PT, R3, RZ, PT ;  /* 0x000000ff0300720c */ /* 0x000fe20003f65270 */
[----:B----4-:R-:W-:Y:S01]  /*0c90*/  FMUL.FTZ R29, R5, R5 ;  /* 0x00000005051d7220 */ /* 0x010fe20000410000 */
[----:B-1----:R-:W-:-:S03]  /*0ca0*/  FADD.FTZ R25, R4, R5 ;  /* 0x0000000504197221 */ /* 0x002fc60000010000 */
[----:B0-----:R-:W-:Y:S01]  /*0cb0*/  FFMA.FTZ R22, R4, R4, R29 ;  /* 0x0000000404167223 */ /* 0x001fe2000001001d */
[----:B-----5:R-:W-:Y:S01]  /*0cc0*/  FMUL.FTZ R23, R7, R7 ;  /* 0x0000000707177220 */ /* 0x020fe20000410000 */
[----:B------:R-:W-:-:S03]  /*0cd0*/  FADD.FTZ R21, R6, R7 ;  /* 0x0000000706157221 */ /* 0x000fc60000010000 */
[----:B------:R-:W-:Y:S01]  /*0ce0*/  FFMA.FTZ R23, R6, R6, R23 ;  /* 0x0000000606177223 */ /* 0x000fe20000010017 */
[----:B---3--:R-:W-:Y:S01]  /*0cf0*/  FMUL.FTZ R27, R9, R9 ;  /* 0x00000009091b7220 */ /* 0x008fe20000410000 */
[----:B------:R-:W-:-:S03]  /*0d00*/  FADD.FTZ R24, R8, R9 ;  /* 0x0000000908187221 */ /* 0x000fc60000010000 */
[----:B------:R-:W-:Y:S01]  /*0d10*/  FFMA.FTZ R27, R8, R8, R27 ;  /* 0x00000008081b7223 */ /* 0x000fe2000001001b */
[----:B------:R-:W-:-:S03]  /*0d20*/  FADD.FTZ R24, RZ, R24 ;  /* 0x00000018ff187221 */ /* 0x000fc60000010000 */
[----:B------:R-:W-:Y:S01]  /*0d30*/  FADD.FTZ R27, RZ, R27 ;  /* 0x0000001bff1b7221 */ /* 0x000fe20000010000 */
[----:B------:R-:W-:Y:S01]  /*0d40*/  FADD.FTZ R24, R24, R25 ;  /* 0x0000001918187221 */ /* 0x000fe20000010000 */
[----:B------:R-:W-:Y:S02]  /*0d50*/  FMUL.FTZ R25, R11, R11 ;  /* 0x0000000b0b197220 */ /* 0x000fe40000410000 */
[----:B------:R-:W-:Y:S01]  /*0d60*/  FADD.FTZ R22, R27, R22 ;  /* 0x000000161b167221 */ /* 0x000fe20000010000 */
[----:B------:R-:W-:Y:S01]  /*0d70*/  FADD.FTZ R21, R24, R21 ;  /* 0x0000001518157221 */ /* 0x000fe20000010000 */
[----:B------:R-:W-:Y:S02]  /*0d80*/  FFMA.FTZ R25, R10, R10, R25 ;  /* 0x0000000a0a197223 */ /* 0x000fe40000010019 */
[----:B------:R-:W-:Y:S01]  /*0d90*/  FADD.FTZ R22, R22, R23 ;  /* 0x0000001716167221 */ /* 0x000fe20000010000 */
[----:B------:R-:W-:Y:S01]  /*0da0*/  FADD.FTZ R20, R10, R11 ;  /* 0x0000000b0a147221 */ /* 0x000fe20000010000 */
[----:B--2---:R-:W-:-:S02]  /*0db0*/  FMUL.FTZ R23, R13, R13 ;  /* 0x0000000d0d177220 */ /* 0x004fc40000410000 */
[----:B------:R-:W-:Y:S01]  /*0dc0*/  FADD.FTZ R22, R22, R25 ;  /* 0x0000001916167221 */ /* 0x000fe20000010000 */
[----:B------:R-:W-:Y:S01]  /*0dd0*/  FADD.FTZ R20, R21, R20 ;  /* 0x0000001415147221 */ /* 0x000fe20000010000 */
[C---:B------:R-:W-:Y:S01]  /*0de0*/  FFMA.FTZ R23, R12.reuse, R12, R23 ;  /* 0x0000000c0c177223 */ /* 0x040fe20000010017 */
[----:B------:R-:W-:Y:S01]  /*0df0*/  FADD.FTZ R21, R12, R13 ;  /* 0x0000000d0c157221 */ /* 0x000fe20000010000 */
[----:B------:R-:W-:Y:S02]  /*0e00*/  FMUL.FTZ R25, R15, R15 ;  /* 0x0000000f0f197220 */ /* 0x000fe40000410000 */
[----:B------:R-:W-:Y:S01]  /*0e10*/  FADD.FTZ R22, R22, R23 ;  /* 0x0000001716167221 */ /* 0x000fe20000010000 */
[----:B------:R-:W-:Y:S01]  /*0e20*/  FADD.FTZ R20, R20, R21 ;  /* 0x0000001514147221 */ /* 0x000fe20000010000 */
[C---:B------:R-:W-:Y:S01]  /*0e30*/  FFMA.FTZ R25, R14.reuse, R14, R25 ;  /* 0x0000000e0e197223 */ /* 0x040fe20000010019 */
[----:B------:R-:W-:Y:S01]  /*0e40*/  FMUL.FTZ R23, R17, R17 ;  /* 0x0000001111177220 */ /* 0x000fe20000410000 */
[----:B------:R-:W-:-:S02]  /*0e50*/  FADD.FTZ R21, R14, R15 ;  /* 0x0000000f0e157221 */ /* 0x000fc40000010000 */
[----:B------:R-:W-:Y:S01]  /*0e60*/  FADD.FTZ R22, R22, R25 ;  /* 0x0000001916167221 */ /* 0x000fe20000010000 */
[----:B------:R-:W-:Y:S01]  /*0e70*/  FFMA.FTZ R23, R16, R16, R23 ;  /* 0x0000001010177223 */ /* 0x000fe20000010017 */
[----:B------:R-:W-:Y:S01]  /*0e80*/  FADD.FTZ R20, R20, R21 ;  /* 0x0000001514147221 */ /* 0x000fe20000010000 */
[----:B------:R-:W-:Y:S01]  /*0e90*/  FADD.FTZ R21, R16, R17 ;  /* 0x0000001110157221 */ /* 0x000fe20000010000 */
[----:B------:R-:W-:Y:S01]  /*0ea0*/  MOV R25, 0xffffffe0 ;  /* 0xffffffe000197802 */ /* 0x000fe20000000f00 */
[----:B------:R-:W-:Y:S01]  /*0eb0*/  FADD.FTZ R22, R22, R23 ;  /* 0x0000001716167221 */ /* 0x000fe20000010000 */
[----:B------:R-:W-:Y:S01]  /*0ec0*/  FMUL.FTZ R23, R19, R19 ;  /* 0x0000001313177220 */ /* 0x000fe20000410000 */
[----:B------:R-:W-:Y:S02]  /*0ed0*/  FADD.FTZ R20, R20, R21 ;  /* 0x0000001514147221 */ /* 0x000fe40000010000 */
        /* <DEDUP_REMOVED lines=54> */
[----:B------:R-:W-:-:S02]  /*1240*/  FADD.FTZ R52, R20, R23 ;  /* 0x0000001714347221 */ /* 0x000fc40000010000 */
[----:B------:R-:W1:Y:S01]  /*1250*/  LDS.128 R20, [UR5+0x50] ;  /* 0x00005005ff147984 */ /* 0x000e620008000c00 */
[----:B--2---:R-:W-:Y:S01]  /*1260*/  FADD.FTZ R47, R47, R28 ;  /* 0x0000001c2f2f7221 */ /* 0x004fe20000010000 */
[----:B------:R-:W-:-:S03]  /*1270*/  FADD.FTZ R52, R52, R29 ;  /* 0x0000001d34347221 */ /* 0x000fc60000010000 */
[----:B------:R-:W-:Y:S01]  /*1280*/  FADD.FTZ R47, R47, R30 ;  /* 0x0000001e2f2f7221 */ /* 0x000fe20000010000 */
[----:B------:R-:W-:Y:S02]  /*1290*/  FADD.FTZ R52, R52, R31 ;  /* 0x0000001f34347221 */ /* 0x000fe40000010000 */
[----:B------:R-:W2:Y:S01]  /*12a0*/  LDS.128 R28, [UR5+0x60] ;  /* 0x00006005ff1c7984 */ /* 0x000ea20008000c00 */
        /* <DEDUP_REMOVED lines=15> */
[----:B0-----:R-:W-:Y:S01]  /*13a0*/  FADD.FTZ R47, R47, R24 ;  /* 0x000000182f2f7221 */ /* 0x001fe20000010000 */
[----:B------:R-:W-:Y:S02]  /*13b0*/  FADD.FTZ R52, R52, R25 ;  /* 0x0000001934347221 */ /* 0x000fe40000010000 */
[----:B------:R-:W0:Y:S01]  /*13c0*/  LDS.64 R24, [UR5+0xa0] ;  /* 0x0000a005ff187984 */ /* 0x000e220008000a00 */
        /* <DEDUP_REMOVED lines=12> */
.L_x_4465:
[----:B------:R-:W-:Y:S05]  /*1490*/  BSYNC B0 ;  /* 0x0000000000007941 */ /* 0x000fea0003800000 */
.L_x_4464:
[----:B------:R-:W1:Y:S02]  /*14a0*/  LDC R28, c[0x0][0xc] ;  /* 0x00000300ff1c7b82 */ /* 0x000e640000000800 */
[----:B-1----:R-:W-:-:S13]  /*14b0*/  ISETP.GE.U32.AND P1, PT, R28, 0x2, PT ;  /* 0x000000021c00780c */ /* 0x002fda0003f26070 */
[----:B------:R-:W-:Y:S05]  /*14c0*/  @!P1 BRA `(.L_x_4466) ;  /* 0x0000000800789947 */ /* 0x000fea0003800000 */
[----:B------:R-:W-:Y:S05]  /*14d0*/  @P3 BRA `(.L_x_4467) ;  /* 0x00000000007c3947 */ /* 0x000fea0003800000 */
[----:B------:R-:W1:Y:S01]  /*14e0*/  LDC R26, c[0x0][0x10] ;  /* 0x00000400ff1a7b82 */ /* 0x000e620000000800 */
[----:B0-----:R-:W0:Y:S01]  /*14f0*/  S2R R27, SR_CTAID.Y ;  /* 0x00000000001b7919 */ /* 0x001e220000002600 */
[C---:B------:R-:W-:Y:S02]  /*1500*/  LOP3.LUT R29, R34.reuse, 0x1, RZ, 0xc0, !PT ;  /* 0x00000001221d7812 */ /* 0x040fe400078ec0ff */
[----:B------:R-:W-:-:S04]  /*1510*/  LOP3.LUT P1, RZ, R34, 0x2, RZ, 0xc0, !PT ;  /* 0x0000000222ff7812 */ /* 0x000fc8000782c0ff */
[----:B------:R-:W2:Y:S01]  /*1520*/  LDC.64 R22, c[0x0][0x248] ;  /* 0x00009200ff167b82 */ /* 0x000ea20000000a00 */
[----:B-1----:R-:W-:-:S04]  /*1530*/  IMAD R30, R29, R26, RZ ;  /* 0x0000001a1d1e7224 */ /* 0x002fc800078e02ff */
[----:B------:R-:W-:-:S05]  /*1540*/  IMAD R20, R30, R28, RZ ;  /* 0x0000001c1e147224 */ /* 0x000fca00078e02ff */
[----:B------:R-:W-:Y:S02]  /*1550*/  SHF.L.U32 R31, R20, 0x1, RZ ;  /* 0x00000001141f7819 */ /* 0x000fe400000006ff */
[----:B------:R-:W1:Y:S01]  /*1560*/  LDC.64 R20, c[0x0][0x240] ;  /* 0x00009000ff147b82 */ /* 0x000e620000000a00 */
[----:B0-----:R-:W-:Y:S02]  /*1570*/  IADD3 R47, R30, R27, RZ ;  /* 0x0000001b1e2f7210 */ /* 0x001fe40007ffe0ff */
[----:B--2---:R-:W-:-:S04]  /*1580*/  IMAD.WIDE R22, R31, 0x4, R22 ;  /* 0x000000041f167825 */ /* 0x004fc800078e0216 */
[----:B------:R-:W-:-:S04]  /*1590*/  IMAD R31, R26, UR7, R27 ;  /* 0x000000071a1f7c24 */ /* 0x000fc8000f8e021b */
[----:B------:R-:W-:Y:S01]  /*15a0*/  IMAD.WIDE.U32 R22, R31, 0x8, R22 ;  /* 0x000000081f167825 */ /* 0x000fe200078e0016 */
[----:B------:R-:W-:-:S04]  /*15b0*/  MOV R31, 0x1 ;  /* 0x00000001001f7802 */ /* 0x000fc80000000f00 */
[----:B------:R1:W-:Y:S01]  /*15c0*/  STG.E.64 desc[UR8][R22.64], R24 ;  /* 0x0000001816007986 */ /* 0x0003e2000c101b08 */
[----:B------:R-:W-:Y:S01]  /*15d0*/  SEL R31, R31, 0xffffffff, !P1 ;  /* 0xffffffff1f1f7807 */ /* 0x000fe20004800000 */
[----:B-1----:R-:W-:Y:S01]  /*15e0*/  IMAD.WIDE.U32 R22, R47, 0x4, R20 ;  /* 0x000000042f167825 */ /* 0x002fe200078e0014 */
[----:B------:R-:W-:-:S04]  /*15f0*/  SEL R47, R28, RZ, !P1 ;  /* 0x000000ff1c2f7207 */ /* 0x000fc80004800000 */
        /* <DEDUP_REMOVED lines=8> */
.L_x_4468:
[----:B-1----:R-:W2:Y:S04]  /*1680*/  LDG.E.STRONG.GPU R22, desc[UR8][R20.64] ;  /* 0x0000000814167981 */ /* 0x002ea8000c1ef900 */
[----:B--2---:R-:W-:Y:S01]  /*1690*/  CCTL.IVALL ;  /* 0x00000000ff00798f */ /* 0x004fe20002000000 */
[----:B------:R-:W-:Y:S05]  /*16a0*/  YIELD ;  /* 0x0000000000007946 */ /* 0x000fea0003800000 */
[----:B------:R-:W-:-:S13]  /*16b0*/  ISETP.NE.AND P1, PT, R22, R47, PT ;  /* 0x0000002f1600720c */ /* 0x000fda0003f25270 */
[----:B------:R-:W-:Y:S05]  /*16c0*/  @P1 BRA `(.L_x_4468) ;  /* 0xfffffffc00ec1947 */ /* 0x000fea000383ffff */
.L_x_4467:
        /* <DEDUP_REMOVED lines=11> */
.L_x_4470:
[----:B------:R-:W-:-:S13]  /*1780*/  ISETP.EQ.OR P1, PT, R29, UR7, P3 ;  /* 0x000000071d007c0c */ /* 0x000fda0009f22670 */
[----:B-1----:R-:W1:Y:S01]  /*1790*/  @!P1 LDC R22, c[0x0][0x10] ;  /* 0x00000400ff169b82 */ /* 0x002e620000000800 */
[----:B------:R-:W2:Y:S01]  /*17a0*/  @!P1 S2R R26, SR_CTAID.Y ;  /* 0x00000000001a9919 */ /* 0x000ea20000002600 */
[----:B------:R-:W-:-:S06]  /*17b0*/  @!P1 LOP3.LUT R23, R34, 0x1, RZ, 0xc0, !PT ;  /* 0x0000000122179812 */ /* 0x000fcc00078ec0ff */
[----:B------:R-:W3:Y:S01]  /*17c0*/  @!P1 LDC.64 R20, c[0x0][0x248] ;  /* 0x00009200ff149b82 */ /* 0x000ee20000000a00 */
[----:B-1----:R-:W-:-:S04]  /*17d0*/  @!P1 IMAD R23, R22, R23, RZ ;  /* 0x0000001716179224 */ /* 0x002fc800078e02ff */
[----:B------:R-:W-:-:S05]  /*17e0*/  @!P1 IMAD R23, R23, R28, RZ ;  /* 0x0000001c17179224 */ /* 0x000fca00078e02ff */
[----:B------:R-:W-:-:S05]  /*17f0*/  @!P1 SHF.L.U32 R23, R23, 0x1, RZ ;  /* 0x0000000117179819 */ /* 0x000fca00000006ff */
[----:B---3--:R-:W-:-:S04]  /*1800*/  @!P1 IMAD.WIDE R20, R23, 0x4, R20 ;  /* 0x0000000417149825 */ /* 0x008fc800078e0214 */
[----:B--2---:R-:W-:-:S04]  /*1810*/  @!P1 IMAD R23, R22, R29, R26 ;  /* 0x0000001d16179224 */ /* 0x004fc800078e021a */
[----:B------:R-:W-:-:S06]  /*1820*/  @!P1 IMAD.WIDE.U32 R20, R23, 0x8, R20 ;  /* 0x0000000817149825 */ /* 0x000fcc00078e0014 */
[----:B------:R-:W2:Y:S01]  /*1830*/  @!P1 LDG.E.64 R20, desc[UR8][R20.64] ;  /* 0x0000000814149981 */ /* 0x000ea2000c1e1b00 */
[C---:B------:R-:W-:Y:S02]  /*1840*/  IADD3 R22, R29.reuse, 0x1, RZ ;  /* 0x000000011d167810 */ /* 0x040fe40007ffe0ff */
[----:B------:R-:W-:Y:S02]  /*1850*/  IADD3 R26, R29, 0x2, RZ ;  /* 0x000000021d1a7810 */ /* 0x000fe40007ffe0ff */
[----:B------:R-:W-:Y:S02]  /*1860*/  ISETP.EQ.OR P2, PT, R22, UR7, P3 ;  /* 0x0000000716007c0c */ /* 0x000fe40009f42670 */
[----:B------:R-:W-:-:S11]  /*1870*/  ISETP.EQ.OR P4, PT, R26, UR7, P3 ;  /* 0x000000071a007c0c */ /* 0x000fd60009f82670 */
[----:B------:R-:W1:Y:S01]  /*1880*/  @!P2 S2R R31, SR_CTAID.Y ;  /* 0x00000000001fa919 */ /* 0x000e620000002600 */
[----:B------:R-:W1:Y:S01]  /*1890*/  @!P2 LDC R53, c[0x0][0x10] ;  /* 0x00000400ff35ab82 */ /* 0x000e620000000800 */
[----:B------:R-:W-:Y:S01]  /*18a0*/  @!P2 LOP3.LUT R52, R34, 0x1, RZ, 0xc0, !PT ;  /* 0x000000012234a812 */ /* 0x000fe200078ec0ff */
[----:B------:R-:W3:Y:S06]  /*18b0*/  @!P4 S2R R47, SR_CTAID.Y ;  /* 0x00000000002fc919 */ /* 0x000eec0000002600 */
[----:B0-----:R-:W3:Y:S01]  /*18c0*/  @!P4 LDC R27, c[0x0][0x10] ;  /* 0x00000400ff1bcb82 */ /* 0x001ee20000000800 */
[----:B-1----:R-:W-:-:S07]  /*18d0*/  @!P2 IMAD R31, R22, R53, R31 ;  /* 0x00000035161fa224 */ /* 0x002fce00078e021f */
[----:B------:R-:W0:Y:S01]  /*18e0*/  @!P2 LDC.64 R22, c[0x0][0x248] ;  /* 0x00009200ff16ab82 */ /* 0x000e220000000a00 */
[----:B------:R-:W-:Y:S02]  /*18f0*/  @!P2 IMAD R53, R53, R52, RZ ;  /* 0x000000343535a224 */ /* 0x000fe400078e02ff */
[----:B---3--:R-:W-:Y:S01]  /*1900*/  @!P4 IMAD R26, R26, R27, R47 ;  /* 0x0000001b1a1ac224 */ /* 0x008fe200078e022f */
        /* <DEDUP_REMOVED lines=18> */
[----:B-1----:R-:W-:Y:S02]  /*1a30*/  @!P1 IMAD R31, R47, R52, R31 ;  /* 0x000000342f1f9224 */ /* 0x002fe400078e021f */
[----:B------:R-:W-:Y:S02]  /*1a40*/  @!P1 IMAD R21, R52, R21, RZ ;  /* 0x0000001534159224 */ /* 0x000fe400078e02ff */
[----:B------:R-:W0:Y:S02]  /*1a50*/  @!P1 LDC.64 R52, c[0x0][0x248] ;  /* 0x00009200ff349b82 */ /* 0x000e240000000a00 */
[----:B------:R-:W-:-:S05]  /*1a60*/  @!P1 IMAD R21, R21, R28, RZ ;  /* 0x0000001c15159224 */ /* 0x000fca00078e02ff */
[----:B------:R-:W-:-:S05]  /*1a70*/  @!P1 SHF.L.U32 R21, R21, 0x1, RZ ;  /* 0x0000000115159819 */ /* 0x000fca00000006ff */
[----:B0-----:R-:W-:Y:S02]  /*1a80*/  @!P1 IMAD.WIDE R52, R21, 0x4, R52 ;  /* 0x0000000415349825 */ /* 0x001fe400078e0234 */
[----:B------:R-:W2:Y:S02]  /*1a90*/  @!P2 LDG.E.64 R20, desc[UR8][R22.64] ;  /* 0x000000081614a981 */ /* 0x000ea4000c1e1b00 */
[----:B------:R-:W-:Y:S02]  /*1aa0*/  @!P1 IMAD.WIDE.U32 R52, R31, 0x8, R52 ;  /* 0x000000081f349825 */ /* 0x000fe400078e0034 */
[----:B------:R-:W3:Y:S04]  /*1ab0*/  @!P4 LDG.E.64 R22, desc[UR8][R26.64] ;  /* 0x000000081a16c981 */ /* 0x000ee8000c1e1b00 */
[----:B------:R-:W4:Y:S01]  /*1ac0*/  @!P1 LDG.E.64 R26, desc[UR8][R52.64] ;  /* 0x00000008341a9981 */ /* 0x000f22000c1e1b00 */
        /* <DEDUP_REMOVED lines=8> */
[----:B------:R-:W-:-:S06]  /*1b50*/  @!P1 FADD.FTZ R25, R25, R27 ;  /* 0x0000001b19199221 */ /* 0x000fcc0000010000 */
[----:B------:R-:W-:Y:S05]  /*1b60*/  @P2 BRA `(.L_x_4470) ;  /* 0xfffffffc00042947 */ /* 0x000fea000383ffff */
.L_x_4469:
        /* <DEDUP_REMOVED lines=12> */
[----:B------:R-:W-:-:S05]  /*1c30*/  SHF.L.U32 R23, R23, 0x1, RZ ;  /* 0x0000000117177819 */ /* 0x000fca00000006ff */
[----:B--2---:R-:W-:-:S04]  /*1c40*/  IMAD.WIDE R20, R23, 0x4, R20 ;  /* 0x0000000417147825 */ /* 0x004fc800078e0214 */
[----:B-1----:R-:W-:-:S04]  /*1c50*/  IMAD R23, R29, UR5, R26 ;  /* 0x000000051d177c24 */ /* 0x002fc8000f8e021a */
[----:B------:R-:W-:-:S06]  /*1c60*/  IMAD.WIDE.U32 R20, R23, 0x8, R20 ;  /* 0x0000000817147825 */ /* 0x000fcc00078e0014 */
[----:B------:R-:W0:Y:S02]  /*1c70*/  LDG.E.64 R20, desc[UR8][R20.64] ;  /* 0x0000000814147981 */ /* 0x000e24000c1e1b00 */
[----:B0-----:R-:W-:Y:S01]  /*1c80*/  FADD.FTZ R24, R24, R20 ;  /* 0x0000001418187221 */ /* 0x001fe20000010000 */
[----:B------:R-:W-:-:S07]  /*1c90*/  FADD.FTZ R25, R25, R21 ;  /* 0x0000001519197221 */ /* 0x000fce0000010000 */
.L_x_4472:
[----:B------:R-:W-:Y:S05]  /*1ca0*/  BSYNC B0 ;  /* 0x0000000000007941 */ /* 0x000fea0003800000 */
.L_x_4471:
[----:B------:R-:W-:Y:S05]  /*1cb0*/  @!P2 BRA `(.L_x_4466) ;  /* 0x00000000007ca947 */ /* 0x000fea0003800000 */
[C---:B------:R-:W-:Y:S02]  /*1cc0*/  IADD3 R20, R29.reuse, 0x1, RZ ;  /* 0x000000011d147810 */ /* 0x040fe40007ffe0ff */
[----:B------:R-:W-:Y:S02]  /*1cd0*/  IADD3 R30, R29, 0x2, RZ ;  /* 0x000000021d1e7810 */ /* 0x000fe40007ffe0ff */
[----:B------:R-:W-:Y:S02]  /*1ce0*/  ISETP.EQ.OR P2, PT, R20, UR7, P3 ;  /* 0x0000000714007c0c */ /* 0x000fe40009f42670 */
[----:B------:R-:W-:-:S04]  /*1cf0*/  ISETP.EQ.OR P1, PT, R30, UR7, P3 ;  /* 0x000000071e007c0c */ /* 0x000fc80009f22670 */
[----:B------:R-:W-:-:S07]  /*1d00*/  ISETP.EQ.OR P1, PT, R22, 0x2, P1 ;  /* 0x000000021600780c */ /* 0x000fce0000f22670 */
[----:B------:R-:W1:Y:S01]  /*1d10*/  @!P2 S2R R21, SR_CTAID.Y ;  /* 0x000000000015a919 */ /* 0x000e620000002600 */
[----:B0-----:R-:W1:Y:S05]  /*1d20*/  @!P2 LDC R27, c[0x0][0x10] ;  /* 0x00000400ff1bab82 */ /* 0x001e6a0000000800 */
[----:B------:R-:W0:Y:S01]  /*1d30*/  @!P1 S2R R31, SR_CTAID.Y ;  /* 0x00000000001f9919 */ /* 0x000e220000002600 */
[----:B------:R-:W-:Y:S02]  /*1d40*/  @!P1 LOP3.LUT R26, R34, 0x1, RZ, 0xc0, !PT ;  /* 0x00000001221a9812 */ /* 0x000fe400078ec0ff */
[----:B------:R-:W2:Y:S08]  /*1d50*/  @!P1 LDC R47, c[0x0][0x10] ;  /* 0x00000400ff2f9b82 */ /* 0x000eb00000000800 */
[----:B------:R-:W3:Y:S01]  /*1d60*/  @!P2 LDC.64 R22, c[0x0][0x248] ;  /* 0x00009200ff16ab82 */ /* 0x000ee20000000a00 */
[----:B-1----:R-:W-:Y:S01]  /*1d70*/  @!P2 IMAD R29, R20, R27, R21 ;  /* 0x0000001b141da224 */ /* 0x002fe200078e0215 */
[----:B------:R-:W-:Y:S01]  /*1d80*/  @!P2 LOP3.LUT R20, R34, 0x1, RZ, 0xc0, !PT ;  /* 0x000000012214a812 */ /* 0x000fe200078ec0ff */
[----:B--2---:R-:W-:-:S04]  /*1d90*/  @!P1 IMAD R53, R47, R26, RZ ;  /* 0x0000001a2f359224 */ /* 0x004fc800078e02ff */
[----:B------:R-:W-:Y:S02]  /*1da0*/  @!P2 IMAD R27, R27, R20, RZ ;  /* 0x000000141b1ba224 */ /* 0x000fe400078e02ff */
[----:B------:R-:W1:Y:S01]  /*1db0*/  @!P1 LDC.64 R20, c[0x0][0x248] ;  /* 0x00009200ff149b82 */ /* 0x000e620000000a00 */
[-C--:B------:R-:W-:Y:S02]  /*1dc0*/  @!P1 IMAD R53, R53, R28.reuse, RZ ;  /* 0x0000001c35359224 */ /* 0x080fe400078e02ff */
[----:B------:R-:W-:Y:S02]  /*1dd0*/  @!P2 IMAD R27, R27, R28, RZ ;  /* 0x0000001c1b1ba224 */ /* 0x000fe400078e02ff */
[----:B0-----:R-:W-:-:S03]  /*1de0*/  @!P1 IMAD R31, R30, R47, R31 ;  /* 0x0000002f1e1f9224 */ /* 0x001fc600078e021f */
[----:B------:R-:W-:-:S05]  /*1df0*/  @!P2 SHF.L.U32 R27, R27, 0x1, RZ ;  /* 0x000000011b1ba819 */ /* 0x000fca00000006ff */
[----:B---3--:R-:W-:Y:S01]  /*1e00*/  @!P2 IMAD.WIDE R26, R27, 0x4, R22 ;  /* 0x000000041b1aa825 */ /* 0x008fe200078e0216 */
        /* <DEDUP_REMOVED lines=10> */
.L_x_4466:
[----:B------:R-:W-:Y:S01]  /*1eb0*/  ULDC.64 UR12, c[0x0][0x218] ;  /* 0x00008600000c7ab9 */ /* 0x000fe20000000a00 */
[----:B------:R-:W-:Y:S01]  /*1ec0*/  LOP3.LUT P1, RZ, R3, UR7, RZ, 0xfc, !PT ;  /* 0x0000000703ff7c12 */ /* 0x000fe2000f82fcff */
[----:B------:R-:W2:Y:S01]  /*1ed0*/  S2UR UR6, SR_CgaCtaId ;  /* 0x00000000000679c3 */ /* 0x000ea20000008800 */
[----:B------:R-:W-:Y:S01]  /*1ee0*/  ISETP.EQ.U32.AND P2, PT, RZ, UR12, PT ;  /* 0x0000000cff007c0c */ /* 0x000fe2000bf42070 */
[----:B------:R-:W-:Y:S01]  /*1ef0*/  UMOV UR5, 0x400 ;  /* 0x0000040000057882 */ /* 0x000fe20000000000 */
[----:B-1----:R-:W-:Y:S01]  /*1f00*/  IADD3 R31, R45, R46, RZ ;  /* 0x0000002e2d1f7210 */ /* 0x002fe20007ffe0ff */
[----:B------:R-:W-:Y:S01]  /*1f10*/  ULDC.64 UR14, c[0x0][0x278] ;  /* 0x00009e00000e7ab9 */ /* 0x000fe20000000a00 */
[----:B------:R-:W-:-:S03]  /*1f20*/  ISETP.EQ.OR.EX P1, PT, RZ, UR13, P1, P2 ;  /* 0x0000000dff007c0c */ /* 0x000fc60008f22720 */
[----:B------:R-:W1:Y:S08]  /*1f30*/  LDC.64 R22, c[0x0][0x230] ;  /* 0x00008c00ff167b82 */ /* 0x000e700000000a00 */
[----:B0-----:R-:W0:Y:S08]  /*1f40*/  LDC.64 R26, c[0x0][0x228] ;  /* 0x00008a00ff1a7b82 */ /* 0x001e300000000a00 */
[----:B------:R-:W3:Y:S01]  /*1f50*/  @!P1 LDC.64 R28, c[0x0][0x218] ;  /* 0x00008600ff1c9b82 */ /* 0x000ee20000000a00 */
[----:B--2---:R-:W-:-:S03]  /*1f60*/  ULEA UR5, UR6, UR5, 0x18 ;  /* 0x0000000506057291 */ /* 0x004fc6000f8ec03f */
[----:B------:R-:W-:Y:S02]  /*1f70*/  ULDC UR6, c[0x0][0x2a4] ;  /* 0x0000a90000067ab9 */ /* 0x000fe40000000800 */
[----:B------:R-:W-:Y:S01]  /*1f80*/  @!P1 FMUL.FTZ R21, R25, UR6 ;  /* 0x0000000619159c20 */ /* 0x000fe20008410000 */
[----:B------:R-:W-:Y:S01]  /*1f90*/  @!P1 FMUL.FTZ R20, R24, UR6 ;  /* 0x0000000618149c20 */ /* 0x000fe20008410000 */
[C---:B-1----:R-:W-:Y:S02]  /*1fa0*/  IMAD.WIDE R22, R31.reuse, 0x4, R22 ;  /* 0x000000041f167825 */ /* 0x042fe400078e0216 */
[----:B------:R-:W-:Y:S02]  /*1fb0*/  @!P3 STS.64 [UR5+0xb0], R24 ;  /* 0x0000b018ff00b988 */ /* 0x000fe40008000a05 */
[----:B0-----:R-:W-:-:S04]  /*1fc0*/  IMAD.WIDE R26, R31, 0x4, R26 ;  /* 0x000000041f1a7825 */ /* 0x001fc800078e021a */
[----:B---3--:R-:W-:-:S05]  /*1fd0*/  @!P1 IMAD.WIDE R28, R44, 0x8, R28 ;  /* 0x000000082c1c9825 */ /* 0x008fca00078e021c */
[----:B------:R0:W-:Y:S01]  /*1fe0*/  @!P1 STG.E.64 desc[UR8][R28.64], R20 ;  /* 0x000000141c009986 */ /* 0x0001e2000c101b08 */
[----:B------:R-:W-:Y:S06]  /*1ff0*/  BAR.SYNC.DEFER_BLOCKING 0x0 ;  /* 0x0000000000007b1d */ /* 0x000fec0000010000 */
[----:B0-----:R0:W2:Y:S04]  /*2000*/  LDG.E.64 R20, desc[UR8][R26.64] ;  /* 0x000000081a147981 */ /* 0x0010a8000c1e1b00 */
[----:B------:R-:W2:Y:S01]  /*2010*/  LDG.E.64 R22, desc[UR8][R22.64] ;  /* 0x0000000816167981 */ /* 0x000ea2000c1e1b00 */
[----:B------:R-:W-:-:S02]  /*2020*/  ISETP.NE.AND P6, PT, RZ, UR10, PT ;  /* 0x0000000aff007c0c */ /* 0x000fc4000bfc5270 */
[----:B------:R-:W-:Y:S01]  /*2030*/  ISETP.GE.U32.AND P2, PT, R40, UR14, PT ;  /* 0x0000000e28007c0c */ /* 0x000fe2000bf46070 */
[----:B------:R-:W1:Y:S01]  /*2040*/  LDS.64 R24, [UR5+0xb0] ;  /* 0x0000b005ff187984 */ /* 0x000e620008000a00 */
[----:B0-----:R-:W-:Y:S01]  /*2050*/  SHF.R.S32.HI R26, RZ, 0x1f, R41 ;  /* 0x0000001fff1a7819 */ /* 0x001fe20000011429 */
[----:B-1----:R-:W-:-:S04]  /*2060*/  FMUL.FTZ R24, R24, UR6 ;  /* 0x0000000618187c20 */ /* 0x002fc80008410000 */
[C---:B------:R-:W-:Y:S01]  /*2070*/  FMUL.FTZ R30, R24.reuse, R24 ;  /* 0x00000018181e7220 */ /* 0x040fe20000410000 */
[C---:B------:R-:W-:Y:S01]  /*2080*/  FADD.FTZ R27, -R24.reuse, R15 ;  /* 0x0000000f181b7221 */ /* 0x040fe20000010100 */
[C---:B------:R-:W-:Y:S01]  /*2090*/  FADD.FTZ R8, -R24.reuse, R8 ;  /* 0x0000000818087221 */ /* 0x040fe20000010100 */
[C---:B------:R-:W-:Y:S01]  /*20a0*/  FADD.FTZ R9, -R24.reuse, R9 ;  /* 0x0000000918097221 */ /* 0x040fe20000010100 */
[----:B------:R-:W-:Y:S01]  /*20b0*/  FFMA.FTZ R30, R25, UR6, -R30 ;  /* 0x00000006191e7c23 */ /* 0x000fe2000801081e */
[----:B------:R-:W-:Y:S01]  /*20c0*/  MOV R25, 0x3f800000 ;  /* 0x3f80000000197802 */ /* 0x000fe20000000f00 */
[C---:B------:R-:W-:Y:S01]  /*20d0*/  FADD.FTZ R4, -R24.reuse, R4 ;  /* 0x0000000418047221 */ /* 0x040fe20000010100 */
[----:B------:R-:W-:Y:S01]  /*20e0*/  SHF.R.S32.HI R15, RZ, 0x1f, R40 ;  /* 0x0000001fff0f7819 */ /* 0x000fe20000011428 */
[----:B------:R-:W-:Y:S01]  /*20f0*/  FADD.FTZ R5, -R24, R5 ;  /* 0x0000000518057221 */ /* 0x000fe20000010100 */
[----:B------:R-:W-:Y:S01]  /*2100*/  FSETP.GTU.FTZ.AND P1, PT, R30, RZ, PT ;  /* 0x000000ff1e00720b */ /* 0x000fe20003f3c000 */
[C---:B------:R-:W-:Y:S01]  /*2110*/  FADD.FTZ R6, -R24.reuse, R6 ;  /* 0x0000000618067221 */ /* 0x040fe20000010100 */
        /* <DEDUP_REMOVED lines=8> */
[----:B------:R-:W-:Y:S01]  /*21a0*/  ISETP.GE.AND.EX P2, PT, R15, UR15, PT, P2 ;  /* 0x0000000f0f007c0c */ /* 0x000fe2000bf46320 */
[C---:B------:R-:W-:Y:S01]  /*21b0*/  FADD.FTZ R18, -R24.reuse, R18 ;  /* 0x0000001218127221 */ /* 0x040fe20000010100 */
[----:B------:R-:W-:Y:S01]  /*21c0*/  FADD.FTZ R19, -R24, R19 ;  /* 0x0000001318137221 */ /* 0x000fe20000010100 */
[----:B------:R-:W0:Y:S01]  /*21d0*/  @P1 LDC R31, c[0x0][0x238] ;  /* 0x00008e00ff1f1b82 */ /* 0x000e220000000800 */
[----:B------:R-:W-:Y:S01]  /*21e0*/  ISETP.GT.U32.OR P2, PT, R3, 0x22f, P2 ;  /* 0x0000022f0300780c */ /* 0x000fe20001744470 */
        /* <DEDUP_REMOVED lines=34> */
.L_x_4473:
        /* <DEDUP_REMOVED lines=13> */
.L_x_4475:
[----:B------:R-:W-:Y:S05]  /*24e0*/  BSYNC B0 ;  /* 0x0000000000007941 */ /* 0x000fea0003800000 */
.L_x_4474:
        /* <DEDUP_REMOVED lines=13> */
.L_x_4476:
        /* <DEDUP_REMOVED lines=13> */
.L_x_4478:
[----:B------:R-:W-:Y:S05]  /*2690*/  BSYNC B0 ;  /* 0x0000000000007941 */ /* 0x000fea0003800000 */
.L_x_4477:
        /* <DEDUP_REMOVED lines=13> */
.L_x_4479:
        /* <DEDUP_REMOVED lines=13> */
.L_x_4481:
[----:B------:R-:W-:Y:S05]  /*2840*/  BSYNC B0 ;  /* 0x0000000000007941 */ /* 0x000fea0003800000 */
.L_x_4480:
[----:B------:R-:W-:Y:S01]  /*2850*/  SHF.R.S32.HI R15, RZ, 0x1f, R39 ;  /* 0x0000001fff0f7819 */ /* 0x000fe20000011427 */
[C---:B------:R-:W-:Y:S01]  /*2860*/  FFMA.FTZ R4, R20.reuse, R10, R22 ;  /* 0x0000000a14047223 */ /* 0x040fe20000010016 */
[----:B0-----:R-:W-:Y:S01]  /*2870*/  SHF.R.S32.HI R24, RZ, 0x1f, R38 ;  /* 0x0000001fff187819 */ /* 0x001fe20000011426 */
[C-C-:B------:R-:W-:Y:S01]  /*2880*/  FFMA.FTZ R6, R20.reuse, R12, R22.reuse ;  /* 0x0000000c14067223 */ /* 0x140fe20000010016 */
[----:B------:R-:W-:Y:S01]  /*2890*/  SHF.R.S32.HI R25, RZ, 0x1f, R37 ;  /* 0x0000001fff197819 */ /* 0x000fe20000011425 */
[--C-:B------:R-:W-:Y:S01]  /*28a0*/  FFMA.FTZ R7, R21, R13, R23.reuse ;  /* 0x0000000d15077223 */ /* 0x100fe20000010017 */
[----:B------:R-:W-:Y:S01]  /*28b0*/  ISETP.GE.U32.AND P5, PT, R39, UR14, PT ;  /* 0x0000000e27007c0c */ /* 0x000fe2000bfa6070 */
[--C-:B------:R-:W-:Y:S01]  /*28c0*/  FFMA.FTZ R8, R20, R14, R22.reuse ;  /* 0x0000000e14087223 */ /* 0x100fe20000010016 */
[----:B------:R-:W-:Y:S01]  /*28d0*/  ISETP.GE.U32.AND P1, PT, R38, UR14, PT ;  /* 0x0000000e26007c0c */ /* 0x000fe2000bf26070 */
[C-C-:B------:R-:W-:Y:S01]  /*28e0*/  FFMA.FTZ R10, R20.reuse, R16, R22.reuse ;  /* 0x00000010140a7223 */ /* 0x140fe20000010016 */
[----:B------:R-:W-:Y:S01]  /*28f0*/  ISETP.GE.U32.AND P2, PT, R37, UR14, PT ;  /* 0x0000000e25007c0c */ /* 0x000fe2000bf46070 */
[----:B------:R-:W-:Y:S01]  /*2900*/  FFMA.FTZ R12, R20, R18, R22 ;  /* 0x00000012140c7223 */ /* 0x000fe20000010016 */
[----:B------:R-:W-:Y:S01]  /*2910*/  ISETP.GE.U32.AND P3, PT, R36, UR14, PT ;  /* 0x0000000e24007c0c */ /* 0x000fe2000bf66070 */
[--C-:B------:R-:W-:Y:S01]  /*2920*/  FFMA.FTZ R9, R21, R27, R23.reuse ;  /* 0x0000001b15097223 */ /* 0x100fe20000010017 */
[----:B------:R-:W-:Y:S01]  /*2930*/  ISETP.GE.U32.AND P4, PT, R35, UR14, PT ;  /* 0x0000000e23007c0c */ /* 0x000fe2000bf86070 */
[--C-:B------:R-:W-:Y:S01]  /*2940*/  FFMA.FTZ R11, R21, R17, R23.reuse ;  /* 0x00000011150b7223 */ /* 0x100fe20000010017 */
[----:B------:R-:W-:Y:S01]  /*2950*/  ISETP.GE.AND.EX P5, PT, R15, UR15, PT, P5 ;  /* 0x0000000f0f007c0c */ /* 0x000fe2000bfa6350 */
[C-C-:B------:R-:W-:Y:S01]  /*2960*/  FFMA.FTZ R13, R21.reuse, R19, R23.reuse ;  /* 0x00000013150d7223 */ /* 0x140fe20000010017 */
        /* <DEDUP_REMOVED lines=21> */
.L_x_4482:
        /* <DEDUP_REMOVED lines=13> */
.L_x_4484:
[----:B------:R-:W-:Y:S05]  /*2b90*/  BSYNC B0 ;  /* 0x0000000000007941 */ /* 0x000fea0003800000 */
.L_x_4483:
        /* <DEDUP_REMOVED lines=11> */
.L_x_4485:
[----:B------:R-:W-:Y:S04]  /*2c50*/  BSSY B0, `(.L_x_4486) ;  /* 0x000000d000007945 */ /* 0x000fe80003800000 */
[----:B------:R-:W-:Y:S05]  /*2c60*/  @P1 BRA `(.L_x_4487) ;  /* 0x00000000002c1947 */ /* 0x000fea0003800000 */
[----:B------:R-:W-:Y:S01]  /*2c70*/  ULDC.64 UR12, c[0x0][0x270] ;  /* 0x00009c00000c7ab9 */ /* 0x000fe20000000a00 */
[----:B0-----:R-:W-:Y:S01]  /*2c80*/  MOV R4, R48 ;  /* 0x0000003000047202 */ /* 0x001fe20000000f00 */
        /* <DEDUP_REMOVED lines=9> */
.L_x_4487:
[----:B------:R-:W-:Y:S05]  /*2d20*/  BSYNC B0 ;  /* 0x0000000000007941 */ /* 0x000fea0003800000 */
.L_x_4486:
        /* <DEDUP_REMOVED lines=11> */
.L_x_4488:
[----:B------:R-:W-:Y:S04]  /*2de0*/  BSSY B0, `(.L_x_4489) ;  /* 0x000000d000007945 */ /* 0x000fe80003800000 */
[----:B------:R-:W-:Y:S05]  /*2df0*/  @P2 BRA `(.L_x_4490) ;  /* 0x00000000002c2947 */ /* 0x000fea0003800000 */
[----:B------:R-:W-:Y:S01]  /*2e00*/  ULDC.64 UR12, c[0x0][0x270] ;  /* 0x00009c00000c7ab9 */ /* 0x000fe20000000a00 */
[----:B0-----:R-:W-:Y:S01]  /*2e10*/  MOV R4, R48 ;  /* 0x0000003000047202 */ /* 0x001fe20000000f00 */
[----:B-1----:R-:W-:Y:S01]  /*2e20*/  IMAD R6, R25, UR12, RZ ;  /* 0x0000000c19067c24 */ /* 0x002fe2000f8e02ff */
        /* <DEDUP_REMOVED lines=8> */
.L_x_4490:
[----:B------:R-:W-:Y:S05]  /*2eb0*/  BSYNC B0 ;  /* 0x0000000000007941 */ /* 0x000fea0003800000 */
.L_x_4489:
[----:B------:R-:W-:Y:S05]  /*2ec0*/  @!P6 BRA `(.L_x_4491) ;  /* 0x000000000028e947 */ /* 0x000fea0003800000 */
[----:B0-----:R-:W-:Y:S01]  /*2ed0*/  FMUL.FTZ R4, R10, -1.4426950216293334961 ;  /* 0xbfb8aa3b0a047820 */ /* 0x001fe20000410000 */
[----:B-12---:R-:W-:-:S05]  /*2ee0*/  FMUL.FTZ R6, R11, -1.4426950216293334961 ;  /* 0xbfb8aa3b0b067820 */ /* 0x006fca0000410000 */
        /* <DEDUP_REMOVED lines=8> */
.L_x_4491:
[----:B------:R-:W-:Y:S04]  /*2f70*/  BSSY B0, `(.L_x_4492) ;  /* 0x000000d000007945 */ /* 0x000fe80003800000 */
[----:B------:R-:W-:Y:S05]  /*2f80*/  @P3 BRA `(.L_x_4493) ;  /* 0x00000000002c3947 */ /* 0x000fea0003800000 */
[----:B------:R-:W-:Y:S01]  /*2f90*/  ULDC.64 UR12, c[0x0][0x270] ;  /* 0x00009c00000c7ab9 */ /* 0x000fe20000000a00 */
[----:B0-----:R-:W-:Y:S01]  /*2fa0*/  MOV R4, R48 ;  /* 0x0000003000047202 */ /* 0x001fe20000000f00 */
[----:B--2---:R-:W-:Y:S01]  /*2fb0*/  IMAD R9, R32, UR12, RZ ;  /* 0x0000000c20097c24 */ /* 0x004fe2000f8e02ff */
[----:B------:R-:W-:-:S03]  /*2fc0*/  MOV R5, R51 ;  /* 0x0000003300057202 */ /* 0x000fc60000000f00 */
[C---:B------:R-:W-:Y:S02]  /*2fd0*/  IMAD R9, R36.reuse, UR13, R9 ;  /* 0x0000000d24097c24 */ /* 0x040fe4000f8e0209 */
[----:B-1----:R-:W-:Y:S01]  /*2fe0*/  IMAD.WIDE.U32 R6, R36, UR12, R4 ;  /* 0x0000000c24067c25 */ /* 0x002fe2000f8e0004 */
[----:B------:R-:W-:Y:S02]  /*2ff0*/  ULDC.64 UR12, c[0x0][0x210] ;  /* 0x00008400000c7ab9 */ /* 0x000fe40000000a00 */
[----:B------:R-:W-:Y:S02]  /*3000*/  LEA R4, P1, R6, UR12, 0x2 ;  /* 0x0000000c06047c11 */ /* 0x000fe4000f8210ff */
[----:B------:R-:W-:-:S04]  /*3010*/  IADD3 R9, R7, R9, RZ ;  /* 0x0000000907097210 */ /* 0x000fc80007ffe0ff */
[----:B------:R-:W-:-:S05]  /*3020*/  LEA.HI.X R5, R6, UR13, R9, 0x2, P1 ;  /* 0x0000000d06057c11 */ /* 0x000fca00088f1409 */
[----:B------:R3:W-:Y:S02]  /*3030*/  STG.E.64 desc[UR8][R4.64], R10 ;  /* 0x0000000a04007986 */ /* 0x0007e4000c101b08 */
.L_x_4493:
[----:B------:R-:W-:Y:S05]  /*3040*/  BSYNC B0 ;  /* 0x0000000000007941 */ /* 0x000fea0003800000 */
.L_x_4492:
[----:B------:R-:W-:Y:S05]  /*3050*/  @!P6 BRA `(.L_x_4494) ;  /* 0x000000000028e947 */ /* 0x000fea0003800000 */
[----:B0--3--:R-:W-:Y:S01]  /*3060*/  FMUL.FTZ R4, R12, -1.4426950216293334961 ;  /* 0xbfb8aa3b0c047820 */ /* 0x009fe20000410000 */
        /* <DEDUP_REMOVED lines=9> */
.L_x_4494:
[----:B------:R-:W-:Y:S04]  /*3100*/  BSSY B0, `(.L_x_4495) ;  /* 0x000000c000007945 */ /* 0x000fe80003800000 */
[----:B------:R-:W-:Y:S05]  /*3110*/  @P4 BRA `(.L_x_4496) ;  /* 0x0000000000284947 */ /* 0x000fea0003800000 */
[----:B------:R-:W-:Y:S01]  /*3120*/  ULDC.64 UR12, c[0x0][0x270] ;  /* 0x00009c00000c7ab9 */ /* 0x000fe20000000a00 */
[----:B------:R-:W-:Y:S01]  /*3130*/  MOV R49, R51 ;  /* 0x0000003300317202 */ /* 0x000fe20000000f00 */
[----:B0--3--:R-:W-:Y:S02]  /*3140*/  IMAD R4, R33, UR12, RZ ;  /* 0x0000000c21047c24 */ /* 0x009fe4000f8e02ff */
[----:B------:R-:W-:-:S04]  /*3150*/  IMAD.WIDE.U32 R48, R35, UR12, R48 ;  /* 0x0000000c23307c25 */ /* 0x000fc8000f8e0030 */
[----:B------:R-:W-:Y:S01]  /*3160*/  IMAD R5, R35, UR13, R4 ;  /* 0x0000000d23057c24 */ /* 0x000fe2000f8e0204 */
[----:B------:R-:W-:Y:S02]  /*3170*/  ULDC.64 UR12, c[0x0][0x210] ;  /* 0x00008400000c7ab9 */ /* 0x000fe40000000a00 */
[----:B------:R-:W-:Y:S02]  /*3180*/  LEA R4, P1, R48, UR12, 0x2 ;  /* 0x0000000c30047c11 */ /* 0x000fe4000f8210ff */
[----:B------:R-:W-:-:S04]  /*3190*/  IADD3 R5, R49, R5, RZ ;  /* 0x0000000531057210 */ /* 0x000fc80007ffe0ff */
[----:B------:R-:W-:-:S05]  /*31a0*/  LEA.HI.X R5, R48, UR13, R5, 0x2, P1 ;  /* 0x0000000d30057c11 */ /* 0x000fca00088f1405 */
[----:B------:R4:W-:Y:S02]  /*31b0*/  STG.E.64 desc[UR8][R4.64], R12 ;  /* 0x0000000c04007986 */ /* 0x0009e4000c101b08 */
.L_x_4496:
[----:B------:R-:W-:Y:S05]  /*31c0*/  BSYNC B0 ;  /* 0x0000000000007941 */ /* 0x000fea0003800000 */
.L_x_4495:
[----:B0--34-:R-:W0:Y:S01]  /*31d0*/  LDC R5, c[0x0][0x10] ;  /* 0x00000400ff057b82 */ /* 0x019e220000000800 */
[----:B------:R-:W-:Y:S02]  /*31e0*/  IADD3 R34, R34, 0x1, RZ ;  /* 0x0000000122227810 */ /* 0x000fe40007ffe0ff */
[----:B0-----:R-:W-:-:S04]  /*31f0*/  IADD3 R44, R5, R44, RZ ;  /* 0x0000002c052c7210 */ /* 0x001fc80007ffe0ff */
[----:B------:R-:W-:-:S13]  /*3200*/  ISETP.GE.AND P1, PT, R44, UR4, PT ;  /* 0x000000042c007c0c */ /* 0x000fda000bf26270 */
[----:B------:R-:W-:Y:S05]  /*3210*/  @!P1 BRA `(.L_x_4497) ;  /* 0xffffffd000089947 */ /* 0x000fea000383ffff */
[----:B------:R-:W-:Y:S05]  /*3220*/  EXIT ;  /* 0x000000000000794d */ /* 0x000fea0003800000 */
.L_x_4498:
        /* <DEDUP_REMOVED lines=13> */
.L_x_5175:


//--------------------- .text._Z35group_norm_nhwc_fwd_one_pass_kernelI11Fp32IOFp32WLi256ELi70ELi560EEv26Group_norm_nhwc_fwd_params --------------------------
	.section	.text._Z35group_norm_nhwc_fwd_one_pass_kernelI11Fp32IOFp32WLi256ELi70ELi560EEv26Group_norm_nhwc_fwd_params,"ax",@progbits
	.align	128
        .global         _Z35group_norm_nhwc_fwd_one_pass_kernelI11Fp32IOFp32WLi256ELi70ELi560EEv26Group_norm_nhwc_fwd_params
        .type           _Z35group_norm_nhwc_fwd_one_pass_kernelI11Fp32IOFp32WLi256ELi70ELi560EEv26Group_norm_nhwc_fwd_params,@function
        .size           _Z35group_norm_nhwc_fwd_one_pass_kernelI11Fp32IOFp32WLi256ELi70ELi560EEv26Group_norm_nhwc_fwd_params,(.L_x_5176 - _Z35group_norm_nhwc_fwd_one_pass_kernelI11Fp32IOFp32WLi256ELi70ELi560EEv26Group_norm_nhwc_fwd_params)
        .other          _Z35group_norm_nhwc_fwd_one_pass_kernelI11Fp32IOFp32WLi256ELi70ELi560EEv26Group_norm_nhwc_fwd_params,@"STO_CUDA_ENTRY STV_DEFAULT"
_Z35group_norm_nhwc_fwd_one_pass_kernelI11Fp32IOFp32WLi256ELi70ELi560EEv26Group_norm_nhwc_fwd_params:
.text._Z35group_norm_nhwc_fwd_one_pass_kernelI11Fp32IOFp32WLi256ELi70ELi560EEv26Group_norm_nhwc_fwd_params:
        /* <DEDUP_REMOVED lines=44> */
.L_x_4556:
[----:B------:R-:W0:Y:S01]  /*02c0*/  LDC R23, c[0x0][0x288] ;  /* 0x0000a200ff177b82 */ /* 0x000e220000000800 */
[----:B------:R-:W-:Y:S01]  /*02d0*/  ULDC.64 UR14, c[0x0][0x278] ;  /* 0x00009e00000e7ab9 */ /* 0x000fe20000000a00 */
[----:B------:R-:W-:Y:S01]  /*02e0*/  SHF.R.S32.HI R64, RZ, 0x1f, R77 ;  /* 0x0000001fff407819 */ /* 0x000fe2000001144d */
[----:B------:R-:W-:Y:S01]  /*02f0*/  ULDC.64 UR12, c[0x0][0x280] ;  /* 0x0000a000000c7ab9 */ /* 0x000fe20000000a00 */
[----:B------:R-:W-:Y:S02]  /*0300*/  ISETP.GE.U32.AND P3, PT, R79, UR14, PT ;  /* 0x0000000e4f007c0c */ /* 0x000fe4000bf66070 */
[----:B------:R-:W-:Y:S02]  /*0310*/  ISETP.GE.U32.AND P5, PT, R78, UR14, PT ;  /* 0x0000000e4e007c0c */ /* 0x000fe4000bfa6070 */
[----:B------:R-:W1:Y:S01]  /*0320*/  @P0 LDC.64 R20, c[0x0][0x270] ;  /* 0x00009c00ff140b82 */ /* 0x000e620000000a00 */
[----:B------:R-:W-:Y:S02]  /*0330*/  SHF.R.S32.HI R22, RZ, 0x1f, R83 ;  /* 0x0000001fff167819 */ /* 0x000fe40000011453 */
[----:B------:R-:W-:-:S02]  /*0340*/  SHF.R.S32.HI R65, RZ, 0x1f, R76 ;  /* 0x0000001fff417819 */ /* 0x000fc4000001144c */
[----:B------:R-:W-:-:S03]  /*0350*/  SHF.R.S32.HI R66, RZ, 0x1f, R75 ;  /* 0x0000001fff427819 */ /* 0x000fc6000001144b */
        /* <DEDUP_REMOVED lines=13> */
[----:B------:R-:W-:Y:S01]  /*0430*/  IMAD.HI.U32 R15, R15, R18, RZ ;  /* 0x000000120f0f7227 */ /* 0x000fe200078e00ff */
[----:B------:R-:W-:-:S04]  /*0440*/  SHF.R.S32.HI R14, RZ, 0x1f, R79 ;  /* 0x0000001fff0e7819 */ /* 0x000fc8000001144f */
[----:B------:R-:W-:Y:S02]  /*0450*/  IADD3 R16, -R15, RZ, RZ ;  /* 0x000000ff0f107210 */ /* 0x000fe40007ffe1ff */
[----:B------:R-:W-:-:S03]  /*0460*/  ISETP.GE.AND.EX P3, PT, R14, UR15, PT, P3 ;  /* 0x0000000f0e007c0c */ /* 0x000fc6000bf66330 */
[----:B------:R-:W-:Y:S01]  /*0470*/  IMAD R16, R17, R16, R18 ;  /* 0x0000001011107224 */ /* 0x000fe200078e0212 */
[----:B------:R-:W-:-:S04]  /*0480*/  ISETP.GT.U32.OR P3, PT, R0, 0x22f, P3 ;  /* 0x0000022f0000780c */ /* 0x000fc80001f64470 */
[----:B------:R-:W-:-:S09]  /*0490*/  ISETP.GT.U32.AND P2, PT, R17, R16, PT ;  /* 0x000000101100720c */ /* 0x000fd20003f44070 */
[----:B------:R-:W0:Y:S04]  /*04a0*/  @!P3 LDC.64 R28, c[0x0][0x220] ;  /* 0x00008800ff1cbb82 */ /* 0x000e280000000a00 */
[-C--:B------:R-:W-:Y:S02]  /*04b0*/  @!P2 IADD3 R16, R16, -R17.reuse, RZ ;  /* 0x800000111010a210 */ /* 0x080fe40007ffe0ff */
[----:B------:R-:W-:Y:S02]  /*04c0*/  @!P2 IADD3 R15, R15, 0x1, RZ ;  /* 0x000000010f0fa810 */ /* 0x000fe40007ffe0ff */
[----:B------:R-:W-:Y:S02]  /*04d0*/  ISETP.GE.U32.AND P1, PT, R16, R17, PT ;  /* 0x000000111000720c */ /* 0x000fe40003f26070 */
[----:B------:R-:W-:Y:S01]  /*04e0*/  ISETP.NE.AND P2, PT, R23, RZ, PT ;  /* 0x000000ff1700720c */ /* 0x000fe20003f45270 */
[----:B------:R-:W3:Y:S10]  /*04f0*/  @!P3 LDC.64 R16, c[0x0][0x270] ;  /* 0x00009c00ff10bb82 */ /* 0x000ef40000000a00 */
[----:B------:R-:W-:-:S04]  /*0500*/  @P1 IADD3 R15, R15, 0x1, RZ ;  /* 0x000000010f0f1810 */ /* 0x000fc80007ffe0ff */
[----:B------:R-:W-:Y:S02]  /*0510*/  MOV R19, R15 ;  /* 0x0000000f00137202 */ /* 0x000fe40000000f00 */
[----:B------:R-:W-:Y:S02]  /*0520*/  SHF.R.S32.HI R15, RZ, 0x1f, R78 ;  /* 0x0000001fff0f7819 */ /* 0x000fe4000001144e */
[----:B------:R-:W-:Y:S02]  /*0530*/  @!P4 IADD3 R19, -R19, RZ, RZ ;  /* 0x000000ff1313c210 */ /* 0x000fe40007ffe1ff */
[----:B------:R-:W-:Y:S02]  /*0540*/  @!P2 LOP3.LUT R19, RZ, R23, RZ, 0x33, !PT ;  /* 0x00000017ff13a212 */ /* 0x000fe400078e33ff */
[----:B------:R-:W-:Y:S02]  /*0550*/  ISETP.GE.AND.EX P5, PT, R15, UR15, PT, P5 ;  /* 0x0000000f0f007c0c */ /* 0x000fe4000bfa6350 */
[----:B------:R-:W-:-:S02]  /*0560*/  IADD3 R87, -R19, RZ, RZ ;  /* 0x000000ff13577210 */ /* 0x000fc40007ffe1ff */
[----:B------:R-:W-:Y:S02]  /*0570*/  ISETP.GT.U32.OR P5, PT, R0, 0x22f, P5 ;  /* 0x0000022f0000780c */ /* 0x000fe40002fa4470 */
[----:B------:R-:W-:Y:S01]  /*0580*/  ISETP.GE.U32.AND P2, PT, R77, UR14, PT ;  /* 0x0000000e4d007c0c */ /* 0x000fe2000bf46070 */
[----:B------:R-:W-:Y:S01]  /*0590*/  IMAD R87, R23, R87, R82 ;  /* 0x0000005717577224 */ /* 0x000fe200078e0252 */
[----:B------:R-:W-:Y:S02]  /*05a0*/  SHF.R.S32.HI R18, RZ, 0x1f, R19 ;  /* 0x0000001fff127819 */ /* 0x000fe40000011413 */
[----:B------:R-:W-:Y:S01]  /*05b0*/  ISETP.GE.AND.EX P2, PT, R64, UR15, PT, P2 ;  /* 0x0000000f40007c0c */ /* 0x000fe2000bf46320 */
[----:B------:R-:W-:Y:S02]  /*05c0*/  IMAD R87, R87, 0x46, RZ ;  /* 0x0000004657577824 */ /* 0x000fe400078e02ff */
[----:B------:R-:W-:Y:S01]  /*05d0*/  IMAD R18, R18, UR12, RZ ;  /* 0x0000000c12127c24 */ /* 0x000fe2000f8e02ff */
[----:B------:R-:W-:-:S02]  /*05e0*/  ISETP.GT.U32.OR P2, PT, R0, 0x22f, P2 ;  /* 0x0000022f0000780c */ /* 0x000fc40001744470 */
[----:B------:R-:W-:Y:S01]  /*05f0*/  IADD3 R88, P1, R83, R87, RZ ;  /* 0x0000005753587210 */ /* 0x000fe20007f3e0ff */
[----:B------:R-:W4:Y:S01]  /*0600*/  @!P5 LDC.64 R26, c[0x0][0x270] ;  /* 0x00009c00ff1adb82 */ /* 0x000f220000000a00 */
[----:B------:R-:W-:Y:S02]  /*0610*/  IMAD R91, R19, UR13, R18 ;  /* 0x0000000d135b7c24 */ /* 0x000fe4000f8e0212 */
[----:B------:R-:W-:Y:S01]  /*0620*/  LEA.HI.X.SX32 R89, R87, R22, 0x1, P1 ;  /* 0x0000001657597211 */ /* 0x000fe200008f0eff */
[----:B-1----:R-:W-:Y:S01]  /*0630*/  @P0 IMAD R18, R3, R20, RZ ;  /* 0x0000001403120224 */ /* 0x002fe200078e02ff */
[----:B------:R-:W-:Y:S01]  /*0640*/  ISETP.GE.U32.AND P1, PT, R76, UR14, PT ;  /* 0x0000000e4c007c0c */ /* 0x000fe2000bf26070 */
[----:B---3--:R-:W-:Y:S02]  /*0650*/  @!P3 IMAD R22, R14, R16, RZ ;  /* 0x000000100e16b224 */ /* 0x008fe400078e02ff */
[----:B------:R-:W-:Y:S01]  /*0660*/  IMAD.WIDE.U32 R88, R19, UR12, R88 ;  /* 0x0000000c13587c25 */ /* 0x000fe2000f8e0058 */
[----:B------:R-:W-:Y:S01]  /*0670*/  ISETP.GE.AND.EX P1, PT, R65, UR15, PT, P1 ;  /* 0x0000000f41007c0c */ /* 0x000fe2000bf26310 */
[----:B------:R-:W1:Y:S02]  /*0680*/  @!P5 LDC.64 R24, c[0x0][0x220] ;  /* 0x00008800ff18db82 */ /* 0x000e640000000a00 */
[----:B------:R-:W-:Y:S01]  /*0690*/  @P0 IMAD R31, R81, R21, R18 ;  /* 0x00000015511f0224 */ /* 0x000fe200078e0212 */
[----:B------:R-:W-:Y:S01]  /*06a0*/  IADD3 R91, R89, R91, RZ ;  /* 0x0000005b595b7210 */ /* 0x000fe20007ffe0ff */
[----:B------:R-:W-:Y:S01]  /*06b0*/  @!P3 IMAD R33, R79, R17, R22 ;  /* 0x000000114f21b224 */ /* 0x000fe200078e0216 */
[----:B------:R-:W-:-:S02]  /*06c0*/  @P0 MOV R90, R88 ;  /* 0x00000058005a0202 */ /* 0x000fc40000000f00 */
[----:B------:R-:W-:Y:S01]  /*06d0*/  @!P3 MOV R22, R88 ;  /* 0x000000580016b202 */ /* 0x000fe20000000f00 */
[----:B------:R-:W3:Y:S01]  /*06e0*/  @!P2 LDC.64 R18, c[0x0][0x270] ;  /* 0x00009c00ff12ab82 */ /* 0x000ee20000000a00 */
[----:B------:R-:W-:Y:S01]  /*06f0*/  @!P3 MOV R23, R91 ;  /* 0x0000005b0017b202 */ /* 0x000fe20000000f00 */
[----:B------:R-:W-:Y:S01]  /*0700*/  @P0 IMAD.WIDE.U32 R20, R81, R20, R90 ;  /* 0x0000001451140225 */ /* 0x000fe200078e005a */
[----:B------:R-:W-:Y:S02]  /*0710*/  ISETP.GT.U32.OR P1, PT, R0, 0x22f, P1 ;  /* 0x0000022f0000780c */ /* 0x000fe40000f24470 */
[----:B------:R-:W-:Y:S01]  /*0720*/  @!P5 MOV R30, R88 ;  /* 0x00000058001ed202 */ /* 0x000fe20000000f00 */
[----:B------:R-:W-:Y:S01]  /*0730*/  @!P3 IMAD.WIDE.U32 R16, R79, R16, R22 ;  /* 0x000000104f10b225 */ /* 0x000fe200078e0016 */
[----:B------:R-:W-:Y:S02]  /*0740*/  @P0 IADD3 R21, R21, R31, RZ ;  /* 0x0000001f15150210 */ /* 0x000fe40007ffe0ff */
[----:B--2---:R-:W-:Y:S01]  /*0750*/  @P0 LEA R36, P4, R20, R36, 0x2 ;  /* 0x0000002414240211 */ /* 0x004fe200078810ff */
[----:B----4-:R-:W-:Y:S01]  /*0760*/  @!P5 IMAD R22, R15, R26, RZ ;  /* 0x0000001a0f16d224 */ /* 0x010fe200078e02ff */
[----:B------:R-:W-:-:S02]  /*0770*/  @!P3 IADD3 R17, R17, R33, RZ ;  /* 0x000000211111b210 */ /* 0x000fc40007ffe0ff */
[----:B0-----:R-:W-:Y:S01]  /*0780*/  @!P3 LEA R28, P6, R16, R28, 0x2 ;  /* 0x0000001c101cb211 */ /* 0x001fe200078c10ff */
[----:B------:R-:W-:Y:S01]  /*0790*/  @!P5 IMAD R33, R78, R27, R22 ;  /* 0x0000001b4e21d224 */ /* 0x000fe200078e0216 */
[----:B------:R-:W-:Y:S01]  /*07a0*/  @P0 LEA.HI.X R37, R20, R37, R21, 0x2, P4 ;  /* 0x0000002514250211 */ /* 0x000fe200020f1415 */
[----:B------:R-:W0:Y:S01]  /*07b0*/  @!P2 LDC.64 R22, c[0x0][0x220] ;  /* 0x00008800ff16ab82 */ /* 0x000e220000000a00 */
[----:B------:R-:W-:Y:S02]  /*07c0*/  @!P3 LEA.HI.X R29, R16, R29, R17, 0x2, P6 ;  /* 0x0000001d101db211 */ /* 0x000fe400030f1411 */
[----:B------:R-:W-:Y:S02]  /*07d0*/  CS2R R16, SRZ ;  /* 0x0000000000107805 */ /* 0x000fe4000001ff00 */
[----:B------:R-:W-:Y:S02]  /*07e0*/  ISETP.GE.U32.AND P4, PT, R75, UR14, PT ;  /* 0x0000000e4b007c0c */ /* 0x000fe4000bf86070 */
[----:B------:R-:W-:-:S02]  /*07f0*/  @!P5 MOV R31, R91 ;  /* 0x0000005b001fd202 */ /* 0x000fc40000000f00 */
[----:B------:R-:W-:Y:S01]  /*0800*/  ISETP.GE.AND.EX P4, PT, R66, UR15, PT, P4 ;  /* 0x0000000f42007c0c */ /* 0x000fe2000bf86340 */
[----:B------:R-:W2:Y:S01]  /*0810*/  @!P1 LDC.64 R20, c[0x0][0x270] ;  /* 0x00009c00ff149b82 */ /* 0x000ea20000000a00 */
[----:B---3--:R-:W-:Y:S01]  /*0820*/  @!P2 IMAD R32, R64, R18, RZ ;  /* 0x000000124020a224 */ /* 0x008fe200078e02ff */
[----:B------:R3:W4:Y:S01]  /*0830*/  @!P3 LDG.E.64 R16, desc[UR8][R28.64] ;  /* 0x000000081c10b981 */ /* 0x000722000c1e1b00 */
[----:B------:R-:W-:Y:S01]  /*0840*/  @!P5 IMAD.WIDE.U32 R26, R78, R26, R30 ;  /* 0x0000001a4e1ad225 */ /* 0x000fe200078e001e */
[----:B------:R-:W-:-:S03]  /*0850*/  ISETP.GT.U32.OR P3, PT, R0, 0x22f, P4 ;  /* 0x0000022f0000780c */ /* 0x000fc60002764470 */
[----:B------:R-:W-:Y:S01]  /*0860*/  @!P2 IMAD R35, R77, R19, R32 ;  /* 0x000000134d23a224 */ /* 0x000fe200078e0220 */
[----:B------:R-:W-:Y:S02]  /*0870*/  @!P5 IADD3 R19, R27, R33, RZ ;  /* 0x000000211b13d210 */ /* 0x000fe40007ffe0ff */
[----:B------:R-:W-:Y:S02]  /*0880*/  @!P2 MOV R32, R88 ;  /* 0x000000580020a202 */ /* 0x000fe40000000f00 */
[----:B------:R-:W-:Y:S01]  /*0890*/  @!P2 MOV R33, R91 ;  /* 0x0000005b0021a202 */ /* 0x000fe20000000f00 */
[----:B---3--:R-:W3:Y:S01]  /*08a0*/  @!P1 LDC.64 R28, c[0x0][0x220] ;  /* 0x00008800ff1c9b82 */ /* 0x008ee20000000a00 */
[----:B-1----:R-:W-:Y:S02]  /*08b0*/  @!P5 LEA R30, P6, R26, R24, 0x2 ;  /* 0x000000181a1ed211 */ /* 0x002fe400078c10ff */
[----:B------:R-:W-:Y:S01]  /*08c0*/  SHF.R.S32.HI R67, RZ, 0x1f, R74 ;  /* 0x0000001fff437819 */ /* 0x000fe2000001144a */
[----:B------:R-:W-:Y:S01]  /*08d0*/  @!P2 IMAD.WIDE.U32 R32, R77, R18, R32 ;  /* 0x000000124d20a225 */ /* 0x000fe200078e0020 */
[----:B------:R-:W-:-:S02]  /*08e0*/  ISETP.GE.U32.AND P4, PT, R74, UR14, PT ;  /* 0x0000000e4a007c0c */ /* 0x000fc4000bf86070 */
[----:B------:R-:W-:Y:S01]  /*08f0*/  @!P5 LEA.HI.X R31, R26, R25, R19, 0x2, P6 ;  /* 0x000000191a1fd211 */ /* 0x000fe200030f1413 */
[----:B------:R-:W1:Y:S01]  /*0900*/  @!P3 LDC.64 R44, c[0x0][0x220] ;  /* 0x00008800ff2cbb82 */ /* 0x000e620000000a00 */
[----:B------:R-:W-:Y:S02]  /*0910*/  ISETP.GE.AND.EX P4, PT, R67, UR15, PT, P4 ;  /* 0x0000000f43007c0c */ /* 0x000fe4000bf86340 */
[----:B0-----:R-:W-:Y:S01]  /*0920*/  @!P2 LEA R24, P6, R32, R22, 0x2 ;  /* 0x000000162018a211 */ /* 0x001fe200078c10ff */
[----:B--2---:R-:W-:Y:S01]  /*0930*/  @!P1 IMAD R22, R65, R20, RZ ;  /* 0x0000001441169224 */ /* 0x004fe200078e02ff */
[----:B------:R-:W-:-:S03]  /*0940*/  @!P2 IADD3 R25, R33, R35, RZ ;  /* 0x000000232119a210 */ /* 0x000fc60007ffe0ff */
[----:B------:R-:W0:Y:S01]  /*0950*/  @!P3 LDC.64 R26, c[0x0][0x270] ;  /* 0x00009c00ff1abb82 */ /* 0x000e220000000a00 */
[----:B------:R-:W-:Y:S02]  /*0960*/  CS2R R18, SRZ ;  /* 0x0000000000127805 */ /* 0x000fe4000001ff00 */
[----:B------:R-:W-:Y:S01]  /*0970*/  ISETP.GT.U32.OR P4, PT, R0, 0x22f, P4 ;  /* 0x0000022f0000780c */ /* 0x000fe20002784470 */
[----:B------:R-:W-:Y:S01]  /*0980*/  @!P1 IMAD R33, R76, R21, R22 ;  /* 0x000000154c219224 */ /* 0x000fe200078e0216 */
[----:B------:R-:W-:Y:S02]  /*0990*/  @!P2 LEA.HI.X R25, R32, R23, R25, 0x2, P6 ;  /* 0x000000172019a211 */ /* 0x000fe400030f1419 */
[----:B------:R-:W-:Y:S01]  /*09a0*/  @!P1 MOV R22, R88 ;  /* 0x0000005800169202 */ /* 0x000fe20000000f00 */
[----:B------:R0:W2:Y:S01]  /*09b0*/  @!P5 LDG.E.64 R18, desc[UR8][R30.64] ;  /* 0x000000081e12d981 */ /* 0x0000a2000c1e1b00 */
[----:B------:R-:W-:Y:S02]  /*09c0*/  @!P1 MOV R23, R91 ;  /* 0x0000005b00179202 */ /* 0x000fe40000000f00 */
[----:B------:R-:W-:-:S02]  /*09d0*/  SHF.R.S32.HI R68, RZ, 0x1f, R5 ;  /* 0x0000001fff447819 */ /* 0x000fc40000011405 */
[----:B------:R-:W-:Y:S01]  /*09e0*/  ISETP.GE.U32.AND P5, PT, R5, UR14, PT ;  /* 0x0000000e05007c0c */ /* 0x000fe2000bfa6070 */
[----:B------:R-:W-:Y:S01]  /*09f0*/  @!P1 IMAD.WIDE.U32 R22, R76, R20, R22 ;  /* 0x000000144c169225 */ /* 0x000fe200078e0016 */
[----:B------:R-:W-:Y:S02]  /*0a00*/  CS2R R20, SRZ ;  /* 0x0000000000147805 */ /* 0x000fe4000001ff00 */
[----:B------:R-:W-:Y:S01]  /*0a10*/  SHF.R.S32.HI R69, RZ, 0x1f, R6 ;  /* 0x0000001fff457819 */ /* 0x000fe20000011406 */
[----:B------:R-:W5:Y:S01]  /*0a20*/  @!P4 LDC.64 R42, c[0x0][0x270] ;  /* 0x00009c00ff2acb82 */ /* 0x000f620000000a00 */
[----:B------:R-:W-:Y:S02]  /*0a30*/  ISETP.GE.AND.EX P5, PT, R68, UR15, PT, P5 ;  /* 0x0000000f44007c0c */ /* 0x000fe4000bfa6350 */
[----:B------:R-:W-:Y:S01]  /*0a40*/  ISETP.GE.U32.AND P6, PT, R6, UR14, PT ;  /* 0x0000000e06007c0c */ /* 0x000fe2000bfc6070 */
[----:B------:R1:W2:Y:S01]  /*0a50*/  @!P2 LDG.E.64 R20, desc[UR8][R24.64] ;  /* 0x000000081814a981 */ /* 0x0002a2000c1e1b00 */
[----:B------:R-:W-:-:S02]  /*0a60*/  ISETP.GT.U32.OR P5, PT, R0, 0x22f, P5 ;  /* 0x0000022f0000780c */ /* 0x000fc40002fa4470 */
[----:B------:R-:W-:Y:S01]  /*0a70*/  @!P1 IADD3 R23, R23, R33, RZ ;  /* 0x0000002117179210 */ /* 0x000fe20007ffe0ff */
[----:B------:R-:W5:Y:S01]  /*0a80*/  @!P4 LDC.64 R34, c[0x0][0x220] ;  /* 0x00008800ff22cb82 */ /* 0x000f620000000a00 */
[----:B---3--:R-:W-:Y:S02]  /*0a90*/  @!P1 LEA R28, P2, R22, R28, 0x2 ;  /* 0x0000001c161c9211 */ /* 0x008fe400078410ff */
[----:B------:R-:W-:Y:S01]  /*0aa0*/  ISETP.GE.AND.EX P6, PT, R69, UR15, PT, P6 ;  /* 0x0000000f45007c0c */ /* 0x000fe2000bfc6360 */
[----:B0-----:R-:W-:Y:S01]  /*0ab0*/  @!P3 IMAD R30, R66, R26, RZ ;  /* 0x0000001a421eb224 */ /* 0x001fe200078e02ff */
[----:B------:R-:W-:Y:S02]  /*0ac0*/  @!P1 LEA.HI.X R29, R22, R29, R23, 0x2, P2 ;  /* 0x0000001d161d9211 */ /* 0x000fe400010f1417 */
[----:B------:R-:W-:Y:S01]  /*0ad0*/  ISETP.GT.U32.OR P2, PT, R0, 0x22f, P6 ;  /* 0x0000022f0000780c */ /* 0x000fe20003744470 */
[----:B------:R-:W-:Y:S01]  /*0ae0*/  @!P3 IMAD R39, R75, R27, R30 ;  /* 0x0000001b4b27b224 */ /* 0x000fe200078e021e */
[----:B------:R-:W-:-:S02]  /*0af0*/  CS2R R22, SRZ ;  /* 0x0000000000167805 */ /* 0x000fc4000001ff00 */
[----:B------:R-:W-:Y:S01]  /*0b00*/  @!P3 MOV R30, R88 ;  /* 0x00000058001eb202 */ /* 0x000fe20000000f00 */
[----:B-1----:R-:W0:Y:S01]  /*0b10*/  @!P5 LDC.64 R24, c[0x0][0x270] ;  /* 0x00009c00ff18db82 */ /* 0x002e220000000a00 */
[----:B------:R-:W-:Y:S02]  /*0b20*/  @!P3 MOV R31, R91 ;  /* 0x0000005b001fb202 */ /* 0x000fe40000000f00 */
[----:B------:R-:W-:Y:S01]  /*0b30*/  SHF.R.S32.HI R70, RZ, 0x1f, R7 ;  /* 0x0000001fff467819 */ /* 0x000fe20000011407 */
[----:B------:R1:W3:Y:S01]  /*0b40*/  @!P1 LDG.E.64 R22, desc[UR8][R28.64] ;  /* 0x000000081c169981 */ /* 0x0002e2000c1e1b00 */
[----:B------:R-:W-:Y:S01]  /*0b50*/  ISETP.GE.U32.AND P6, PT, R7, UR14, PT ;  /* 0x0000000e07007c0c */ /* 0x000fe2000bfc6070 */
[----:B------:R-:W-:-:S03]  /*0b60*/  @!P3 IMAD.WIDE.U32 R26, R75, R26, R30 ;  /* 0x0000001a4b1ab225 */ /* 0x000fc600078e001e */
[----:B------:R-:W-:Y:S01]  /*0b70*/  ISETP.GE.AND.EX P1, PT, R70, UR15, PT, P6 ;  /* 0x0000000f46007c0c */ /* 0x000fe2000bf26360 */
[----:B------:R-:W1:Y:S01]  /*0b80*/  @!P2 LDC.64 R32, c[0x0][0x270] ;  /* 0x00009c00ff20ab82 */ /* 0x000e620000000a00 */
[----:B------:R-:W-:Y:S02]  /*0b90*/  @!P3 IADD3 R27, R27, R39, RZ ;  /* 0x000000271b1bb210 */ /* 0x000fe40007ffe0ff */
[----:B------:R-:W-:Y:S01]  /*0ba0*/  @!P3 LEA R44, P6, R26, R44, 0x2 ;  /* 0x0000002c1a2cb211 */ /* 0x000fe200078c10ff */
[----:B-----5:R-:W-:Y:S01]  /*0bb0*/  @!P4 IMAD R30, R67, R42, RZ ;  /* 0x0000002a431ec224 */ /* 0x020fe200078e02ff */
[----:B------:R-:W-:Y:S02]  /*0bc0*/  ISETP.GT.U32.OR P1, PT, R0, 0x22f, P1 ;  /* 0x0000022f0000780c */ /* 0x000fe40000f24470 */
[----:B------:R-:W-:Y:S02]  /*0bd0*/  @!P3 LEA.HI.X R45, R26, R45, R27, 0x2, P6 ;  /* 0x0000002d1a2db211 */ /* 0x000fe400030f141b */
[----:B------:R-:W-:-:S02]  /*0be0*/  @!P4 MOV R26, R88 ;  /* 0x00000058001ac202 */ /* 0x000fc40000000f00 */
[----:B------:R-:W-:Y:S01]  /*0bf0*/  @!P4 MOV R27, R91 ;  /* 0x0000005b001bc202 */ /* 0x000fe20000000f00 */
[C---:B------:R-:W-:Y:S02]  /*0c00*/  @!P4 IMAD R39, R74.reuse, R43, R30 ;  /* 0x0000002b4a27c224 */ /* 0x040fe400078e021e */
[----:B------:R-:W5:Y:S01]  /*0c10*/  @!P5 LDC.64 R30, c[0x0][0x220] ;  /* 0x00008800ff1edb82 */ /* 0x000f620000000a00 */
[----:B------:R-:W-:Y:S01]  /*0c20*/  @!P4 IMAD.WIDE.U32 R42, R74, R42, R26 ;  /* 0x0000002a4a2ac225 */ /* 0x000fe200078e001a */
[----:B------:R-:W-:-:S06]  /*0c30*/  CS2R R40, SRZ ;  /* 0x0000000000287805 */ /* 0x000fcc000001ff00 */
[----:B------:R-:W5:Y:S01]  /*0c40*/  @!P2 LDC.64 R26, c[0x0][0x220] ;  /* 0x00008800ff1aab82 */ /* 0x000f620000000a00 */
[----:B------:R-:W-:Y:S01]  /*0c50*/  @!P4 LEA R38, P6, R42, R34, 0x2 ;  /* 0x000000222a26c211 */ /* 0x000fe200078c10ff */
[----:B0-----:R-:W-:Y:S01]  /*0c60*/  @!P5 IMAD R34, R68, R24, RZ ;  /* 0x000000184422d224 */ /* 0x001fe200078e02ff */
[----:B------:R-:W-:Y:S01]  /*0c70*/  @!P4 IADD3 R39, R43, R39, RZ ;  /* 0x000000272b27c210 */ /* 0x000fe20007ffe0ff */
[----:B------:R0:W3:Y:S04]  /*0c80*/  @!P3 LDG.E.64 R40, desc[UR8][R44.64] ;  /* 0x000000082c28b981 */ /* 0x0000e8000c1e1b00 */
[----:B-1----:R-:W1:Y:S01]  /*0c90*/  @!P1 LDC.64 R28, c[0x0][0x270] ;  /* 0x00009c00ff1c9b82 */ /* 0x002e620000000a00 */
[----:B------:R-:W-:Y:S01]  /*0ca0*/  @!P4 LEA.HI.X R39, R42, R35, R39, 0x2, P6 ;  /* 0x000000232a27c211 */ /* 0x000fe200030f1427 */
[----:B------:R-:W-:Y:S01]  /*0cb0*/  @!P5 IMAD R43, R5, R25, R34 ;  /* 0x00000019052bd224 */ /* 0x000fe200078e0222 */
[----:B------:R-:W-:Y:S01]  /*0cc0*/  @!P5 MOV R34, R88 ;  /* 0x000000580022d202 */ /* 0x000fe20000000f00 */
[----:B------:R-:W-:Y:S01]  /*0cd0*/  @!P2 IMAD R25, R69, R32, RZ ;  /* 0x000000204519a224 */ /* 0x000fe200078e02ff */
[----:B------:R-:W-:-:S02]  /*0ce0*/  @!P5 MOV R35, R91 ;  /* 0x0000005b0023d202 */ /* 0x000fc40000000f00 */
[----:B------:R-:W-:Y:S02]  /*0cf0*/  SHF.R.S32.HI R71, RZ, 0x1f, R8 ;  /* 0x0000001fff477819 */ /* 0x000fe40000011408 */
[----:B------:R-:W-:Y:S01]  /*0d00*/  ISETP.GE.U32.AND P3, PT, R8, UR14, PT ;  /* 0x0000000e08007c0c */ /* 0x000fe2000bf66070 */
[----:B------:R-:W-:Y:S01]  /*0d10*/  @!P5 IMAD.WIDE.U32 R34, R5, R24, R34 ;  /* 0x000000180522d225 */ /* 0x000fe200078e0022 */
[----:B------:R-:W-:Y:S02]  /*0d20*/  @!P2 MOV R24, R88 ;  /* 0x000000580018a202 */ /* 0x000fe40000000f00 */
[----:B------:R-:W-:Y:S01]  /*0d30*/  ISETP.GE.AND.EX P3, PT, R71, UR15, PT, P3 ;  /* 0x0000000f47007c0c */ /* 0x000fe2000bf66330 */
[----:B------:R-:W-:Y:S01]  /*0d40*/  @!P2 IMAD R47, R6, R33, R25 ;  /* 0x00000021062fa224 */ /* 0x000fe200078e0219 */
[----:B------:R-:W-:Y:S02]  /*0d50*/  @!P2 MOV R25, R91 ;  /* 0x0000005b0019a202 */ /* 0x000fe40000000f00 */
[----:B------:R-:W-:-:S02]  /*0d60*/  ISETP.GT.U32.OR P3, PT, R0, 0x22f, P3 ;  /* 0x0000022f0000780c */ /* 0x000fc40001f64470 */
[----:B------:R-:W-:Y:S01]  /*0d70*/  @!P5 IADD3 R35, R35, R43, RZ ;  /* 0x0000002b2323d210 */ /* 0x000fe20007ffe0ff */
[----:B------:R-:W-:Y:S01]  /*0d80*/  @!P2 IMAD.WIDE.U32 R32, R6, R32, R24 ;  /* 0x000000200620a225 */ /* 0x000fe200078e0018 */
[C---:B-----5:R-:W-:Y:S01]  /*0d90*/  @!P5 LEA R30, P6, R34.reuse, R30, 0x2 ;  /* 0x0000001e221ed211 */ /* 0x060fe200078c10ff */
[----:B------:R-:W5:Y:S03]  /*0da0*/  @!P1 LDC.64 R24, c[0x0][0x220] ;  /* 0x00008800ff189b82 */ /* 0x000f660000000a00 */
[----:B------:R-:W-:Y:S02]  /*0db0*/  @!P5 LEA.HI.X R31, R34, R31, R35, 0x2, P6 ;  /* 0x0000001f221fd211 */ /* 0x000fe400030f1423 */
[----:B------:R-:W-:Y:S01]  /*0dc0*/  @!P2 LEA R34, P6, R32, R26, 0x2 ;  /* 0x0000001a2022a211 */ /* 0x000fe200078c10ff */
[----:B-1----:R-:W-:Y:S01]  /*0dd0*/  @!P1 IMAD R26, R70, R28, RZ ;  /* 0x0000001c461a9224 */ /* 0x002fe200078e02ff */
[----:B------:R-:W-:-:S02]  /*0de0*/  @!P2 IADD3 R33, R33, R47, RZ ;  /* 0x0000002f2121a210 */ /* 0x000fc40007ffe0ff */
[----:B------:R-:W-:Y:S01]  /*0df0*/  CS2R R42, SRZ ;  /* 0x00000000002a7805 */ /* 0x000fe2000001ff00 */
[----:B------:R-:W-:Y:S01]  /*0e00*/  @!P1 IMAD R47, R7, R29, R26 ;  /* 0x0000001d072f9224 */ /* 0x000fe200078e021a */
[----:B------:R-:W-:Y:S02]  /*0e10*/  @!P2 LEA.HI.X R35, R32, R27, R33, 0x2, P6 ;  /* 0x0000001b2023a211 */ /* 0x000fe400030f1421 */
[----:B------:R-:W1:Y:S01]  /*0e20*/  @!P3 LDC.64 R26, c[0x0][0x270] ;  /* 0x00009c00ff1abb82 */ /* 0x000e620000000a00 */
[----:B0-----:R-:W-:Y:S01]  /*0e30*/  CS2R R44, SRZ ;  /* 0x00000000002c7805 */ /* 0x001fe2000001ff00 */
[----:B------:R0:W3:Y:S01]  /*0e40*/  @!P4 LDG.E.64 R42, desc[UR8][R38.64] ;  /* 0x00000008262ac981 */ /* 0x0000e2000c1e1b00 */
[----:B------:R-:W-:Y:S02]  /*0e50*/  SHF.R.S32.HI R72, RZ, 0x1f, R9 ;  /* 0x0000001fff487819 */ /* 0x000fe40000011409 */
[----:B------:R-:W-:Y:S02]  /*0e60*/  ISETP.GE.U32.AND P4, PT, R9, UR14, PT ;  /* 0x0000000e09007c0c */ /* 0x000fe4000bf86070 */
[----:B------:R-:W-:Y:S01]  /*0e70*/  @!P1 MOV R32, R88 ;  /* 0x0000005800209202 */ /* 0x000fe20000000f00 */
[----:B------:R0:W3:Y:S01]  /*0e80*/  @!P5 LDG.E.64 R44, desc[UR8][R30.64] ;  /* 0x000000081e2cd981 */ /* 0x0000e2000c1e1b00 */
[----:B------:R-:W-:-:S02]  /*0e90*/  @!P1 MOV R33, R91 ;  /* 0x0000005b00219202 */ /* 0x000fc40000000f00 */
[----:B------:R-:W-:Y:S02]  /*0ea0*/  SHF.R.S32.HI R73, RZ, 0x1f, R10 ;  /* 0x0000001fff497819 */ /* 0x000fe4000001140a */
[----:B------:R-:W-:Y:S01]  /*0eb0*/  ISETP.GE.U32.AND P5, PT, R10, UR14, PT ;  /* 0x0000000e0a007c0c */ /* 0x000fe2000bfa6070 */
[----:B------:R-:W-:Y:S01]  /*0ec0*/  @!P1 IMAD.WIDE.U32 R28, R7, R28, R32 ;  /* 0x0000001c071c9225 */ /* 0x000fe200078e0020 */
[----:B------:R-:W-:Y:S02]  /*0ed0*/  ISETP.GE.AND.EX P4, PT, R72, UR15, PT, P4 ;  /* 0x0000000f48007c0c */ /* 0x000fe4000bf86340 */
[----:B------:R-:W-:Y:S02]  /*0ee0*/  ISETP.GE.AND.EX P5, PT, R73, UR15, PT, P5 ;  /* 0x0000000f49007c0c */ /* 0x000fe4000bfa6350 */
[----:B------:R-:W-:Y:S02]  /*0ef0*/  ISETP.GT.U32.OR P4, PT, R0, 0x22f, P4 ;  /* 0x0000022f0000780c */ /* 0x000fe40002784470 */
[----:B------:R-:W-:-:S02]  /*0f00*/  @!P1 IADD3 R29, R29, R47, RZ ;  /* 0x0000002f1d1d9210 */ /* 0x000fc40007ffe0ff */
[----:B-----5:R-:W-:Y:S02]  /*0f10*/  @!P1 LEA R32, P6, R28, R24, 0x2 ;  /* 0x000000181c209211 */ /* 0x020fe400078c10ff */
[----:B------:R-:W-:Y:S02]  /*0f20*/  ISETP.GT.U32.OR P5, PT, R0, 0x22f, P5 ;  /* 0x0000022f0000780c */ /* 0x000fe40002fa4470 */
[----:B------:R-:W-:Y:S02]  /*0f30*/  @!P1 LEA.HI.X R33, R28, R25, R29, 0x2, P6 ;  /* 0x000000191c219211 */ /* 0x000fe400030f141d */
[----:B------:R-:W5:Y:S01]  /*0f40*/  @!P3 LDC.64 R24, c[0x0][0x220] ;  /* 0x00008800ff18bb82 */ /* 0x000f620000000a00 */
[----:B-1----:R-:W-:Y:S01]  /*0f50*/  @!P3 IMAD R28, R71, R26, RZ ;  /* 0x0000001a471cb224 */ /* 0x002fe200078e02ff */
[----:B------:R-:W-:Y:S02]  /*0f60*/  CS2R R48, SRZ ;  /* 0x0000000000307805 */ /* 0x000fe4000001ff00 */
[----:B------:R-:W-:Y:S01]  /*0f70*/  SHF.R.S32.HI R85, RZ, 0x1f, R11 ;  /* 0x0000001fff557819 */ /* 0x000fe2000001140b */
[----:B0-----:R-:W-:Y:S01]  /*0f80*/  @!P3 IMAD R39, R8, R27, R28 ;  /* 0x0000001b0827b224 */ /* 0x001fe200078e021c */
[----:B------:R-:W-:-:S02]  /*0f90*/  ISETP.GE.U32.AND P6, PT, R11, UR14, PT ;  /* 0x0000000e0b007c0c */ /* 0x000fc4000bfc6070 */
[----:B------:R-:W0:Y:S01]  /*0fa0*/  @!P4 LDC.64 R30, c[0x0][0x270] ;  /* 0x00009c00ff1ecb82 */ /* 0x000e220000000a00 */
[----:B------:R1:W3:Y:S01]  /*0fb0*/  @!P2 LDG.E.64 R48, desc[UR8][R34.64] ;  /* 0x000000082230a981 */ /* 0x0002e2000c1e1b00 */
[----:B------:R-:W-:-:S06]  /*0fc0*/  ISETP.GE.AND.EX P6, PT, R85, UR15, PT, P6 ;  /* 0x0000000f55007c0c */ /* 0x000fcc000bfc6360 */
[----:B------:R-:W4:Y:S01]  /*0fd0*/  @!P5 LDC.64 R28, c[0x0][0x270] ;  /* 0x00009c00ff1cdb82 */ /* 0x000f220000000a00 */
[----:B------:R-:W-:Y:S02]  /*0fe0*/  SHF.R.S32.HI R84, RZ, 0x1f, R12 ;  /* 0x0000001fff547819 */ /* 0x000fe4000001140c */
[----:B-1----:R-:W-:Y:S02]  /*0ff0*/  @!P3 MOV R34, R88 ;  /* 0x000000580022b202 */ /* 0x002fe40000000f00 */
[----:B------:R-:W-:Y:S02]  /*1000*/  @!P3 MOV R35, R91 ;  /* 0x0000005b0023b202 */ /* 0x000fe40000000f00 */
[----:B------:R-:W-:Y:S02]  /*1010*/  ISETP.GE.U32.AND P2, PT, R12, UR14, PT ;  /* 0x0000000e0c007c0c */ /* 0x000fe4000bf46070 */
[----:B------:R-:W-:Y:S02]  /*1020*/  CS2R R46, SRZ ;  /* 0x00000000002e7805 */ /* 0x000fe4000001ff00 */
[----:B------:R-:W-:-:S02]  /*1030*/  ISETP.GT.U32.OR P6, PT, R0, 0x22f, P6 ;  /* 0x0000022f0000780c */ /* 0x000fc400037c4470 */
[----:B------:R-:W-:Y:S01]  /*1040*/  CS2R R50, SRZ ;  /* 0x0000000000327805 */ /* 0x000fe2000001ff00 */
[----:B------:R-:W-:Y:S01]  /*1050*/  @!P3 IMAD.WIDE.U32 R34, R8, R26, R34 ;  /* 0x0000001a0822b225 */ /* 0x000fe200078e0022 */
[----:B------:R-:W-:Y:S01]  /*1060*/  ISETP.GE.AND.EX P2, PT, R84, UR15, PT, P2 ;  /* 0x0000000f54007c0c */ /* 0x000fe2000bf46320 */
[----:B------:R-:W1:Y:S01]  /*1070*/  @!P4 LDC.64 R26, c[0x0][0x220] ;  /* 0x00008800ff1acb82 */ /* 0x000e620000000a00 */
[----:B------:R5:W3:Y:S02]  /*1080*/  @P0 LDG.E.64 R46, desc[UR8][R36.64] ;  /* 0x00000008242e0981 */ /* 0x000ae4000c1e1b00 */
[----:B------:R-:W-:Y:S02]  /*1090*/  ISETP.GT.U32.OR P2, PT, R0, 0x22f, P2 ;  /* 0x0000022f0000780c */ /* 0x000fe40001744470 */
[----:B------:R5:W3:Y:S01]  /*10a0*/  @!P1 LDG.E.64 R50, desc[UR8][R32.64] ;  /* 0x0000000820329981 */ /* 0x000ae2000c1e1b00 */
[----:B------:R-:W-:Y:S02]  /*10b0*/  @!P3 IADD3 R35, R35, R39, RZ ;  /* 0x000000272323b210 */ /* 0x000fe40007ffe0ff */
[C---:B-----5:R-:W-:Y:S01]  /*10c0*/  @!P3 LEA R36, P1, R34.reuse, R24, 0x2 ;  /* 0x000000182224b211 */ /* 0x060fe200078210ff */
[----:B------:R-:W5:Y:S03]  /*10d0*/  @!P5 LDC.64 R32, c[0x0][0x220] ;  /* 0x00008800ff20db82 */ /* 0x000f660000000a00 */
[----:B------:R-:W-:Y:S01]  /*10e0*/  @!P3 LEA.HI.X R37, R34, R25, R35, 0x2, P1 ;  /* 0x000000192225b211 */ /* 0x000fe200008f1423 */
[----:B0-----:R-:W-:Y:S01]  /*10f0*/  @!P4 IMAD R24, R72, R30, RZ ;  /* 0x0000001e4818c224 */ /* 0x001fe200078e02ff */
[----:B------:R-:W-:Y:S01]  /*1100*/  @!P4 MOV R54, R88 ;  /* 0x000000580036c202 */ /* 0x000fe20000000f00 */
[----:B----4-:R-:W-:-:S02]  /*1110*/  @!P5 IMAD R38, R73, R28, RZ ;  /* 0x0000001c4926d224 */ /* 0x010fc400078e02ff */
[----:B------:R-:W0:Y:S01]  /*1120*/  @!P6 LDC.64 R34, c[0x0][0x270] ;  /* 0x00009c00ff22eb82 */ /* 0x000e220000000a00 */
[----:B------:R-:W-:Y:S01]  /*1130*/  @!P4 MOV R55, R91 ;  /* 0x0000005b0037c202 */ /* 0x000fe20000000f00 */
[----:B------:R-:W-:Y:S01]  /*1140*/  @!P4 IMAD R31, R9, R31, R24 ;  /* 0x0000001f091fc224 */ /* 0x000fe200078e0218 */
[----:B------:R-:W-:Y:S02]  /*1150*/  SHF.R.S32.HI R86, RZ, 0x1f, R13 ;  /* 0x0000001fff567819 */ /* 0x000fe4000001140d */
[----:B------:R-:W-:Y:S02]  /*1160*/  ISETP.GE.U32.AND P1, PT, R13, UR14, PT ;  /* 0x0000000e0d007c0c */ /* 0x000fe4000bf26070 */
[----:B------:R-:W-:Y:S01]  /*1170*/  CS2R R52, SRZ ;  /* 0x0000000000347805 */ /* 0x000fe2000001ff00 */
[----:B------:R-:W-:Y:S01]  /*1180*/  @!P5 IMAD R57, R10, R29, R38 ;  /* 0x0000001d0a39d224 */ /* 0x000fe200078e0226 */
[----:B------:R-:W4:Y:S01]  /*1190*/  @!P2 LDC.64 R24, c[0x0][0x270] ;  /* 0x00009c00ff18ab82 */ /* 0x000f220000000a00 */
[----:B------:R-:W-:Y:S01]  /*11a0*/  @!P4 IMAD.WIDE.U32 R54, R9, R30, R54 ;  /* 0x0000001e0936c225 */ /* 0x000fe200078e0036 */
[----:B------:R-:W-:-:S02]  /*11b0*/  ISETP.GE.AND.EX P1, PT, R86, UR15, PT, P1 ;  /* 0x0000000f56007c0c */ /* 0x000fc4000bf26310 */
[----:B------:R-:W-:Y:S01]  /*11c0*/  @!P5 MOV R38, R88 ;  /* 0x000000580026d202 */ /* 0x000fe20000000f00 */
[----:B------:R1:W3:Y:S01]  /*11d0*/  @!P3 LDG.E.64 R52, desc[UR8][R36.64] ;  /* 0x000000082434b981 */ /* 0x0002e2000c1e1b00 */
[----:B------:R-:W-:Y:S02]  /*11e0*/  @!P5 MOV R39, R91 ;  /* 0x0000005b0027d202 */ /* 0x000fe40000000f00 */
[----:B------:R-:W-:Y:S02]  /*11f0*/  ISETP.GT.U32.OR P1, PT, R0, 0x22f, P1 ;  /* 0x0000022f0000780c */ /* 0x000fe40000f24470 */
[----:B------:R-:W-:Y:S01]  /*1200*/  @!P4 IADD3 R55, R55, R31, RZ ;  /* 0x0000001f3737c210 */ /* 0x000fe20007ffe0ff */
[----:B------:R-:W-:Y:S01]  /*1210*/  @!P5 IMAD.WIDE.U32 R38, R10, R28, R38 ;  /* 0x0000001c0a26d225 */ /* 0x000fe200078e0026 */
[----:B------:R-:W2:Y:S01]  /*1220*/  @!P2 LDC.64 R30, c[0x0][0x220] ;  /* 0x00008800ff1eab82 */ /* 0x000ea20000000a00 */
[----:B-1----:R-:W-:-:S03]  /*1230*/  @!P4 LEA R36, P3, R54, R26, 0x2 ;  /* 0x0000001a3624c211 */ /* 0x002fc600078610ff */
[----:B------:R-:W-:Y:S02]  /*1240*/  @!P5 IADD3 R39, R39, R57, RZ ;  /* 0x000000392727d210 */ /* 0x000fe40007ffe0ff */
[----:B------:R-:W-:Y:S02]  /*1250*/  @!P4 LEA.HI.X R37, R54, R27, R55, 0x2, P3 ;  /* 0x0000001b3625c211 */ /* 0x000fe400018f1437 */
[----:B------:R-:W1:Y:S01]  /*1260*/  @!P6 LDC.64 R28, c[0x0][0x220] ;  /* 0x00008800ff1ceb82 */ /* 0x000e620000000a00 */
[----:B-----5:R-:W-:Y:S01]  /*1270*/  @!P5 LEA R32, P3, R38, R32, 0x2 ;  /* 0x000000202620d211 */ /* 0x020fe200078610ff */
[----:B0-----:R-:W-:-:S03]  /*1280*/  @!P6 IMAD R54, R85, R34, RZ ;  /* 0x000000225536e224 */ /* 0x001fc600078e02ff */
[----:B------:R-:W-:Y:S02]  /*1290*/  @!P5 LEA.HI.X R33, R38, R33, R39, 0x2, P3 ;  /* 0x000000212621d211 */ /* 0x000fe400018f1427 */
[----:B------:R-:W-:Y:S01]  /*12a0*/  @!P6 MOV R38, R88 ;  /* 0x000000580026e202 */ /* 0x000fe20000000f00 */
[----:B------:R-:W0:Y:S01]  /*12b0*/  @!P1 LDC.64 R26, c[0x0][0x270] ;  /* 0x00009c00ff1a9b82 */ /* 0x000e220000000a00 */
[----:B------:R-:W-:Y:S01]  /*12c0*/  @!P6 MOV R39, R91 ;  /* 0x0000005b0027e202 */ /* 0x000fe20000000f00 */
[C---:B------:R-:W-:Y:S02]  /*12d0*/  @!P6 IMAD R57, R11.reuse, R35, R54 ;  /* 0x000000230b39e224 */ /* 0x040fe400078e0236 */
[----:B----4-:R-:W-:Y:S02]  /*12e0*/  @!P2 IMAD R55, R84, R24, RZ ;  /* 0x000000185437a224 */ /* 0x010fe400078e02ff */
[----:B------:R-:W-:Y:S01]  /*12f0*/  @!P6 IMAD.WIDE.U32 R34, R11, R34, R38 ;  /* 0x000000220b22e225 */ /* 0x000fe200078e0026 */
[----:B------:R-:W-:-:S02]  /*1300*/  @!P2 MOV R38, R88 ;  /* 0x000000580026a202 */ /* 0x000fc40000000f00 */
[----:B------:R-:W-:Y:S01]  /*1310*/  @!P2 MOV R39, R91 ;  /* 0x0000005b0027a202 */ /* 0x000fe20000000f00 */
[C---:B------:R-:W-:Y:S02]  /*1320*/  @!P2 IMAD R59, R12.reuse, R25, R55 ;  /* 0x000000190c3ba224 */ /* 0x040fe400078e0237 */
[----:B------:R-:W-:Y:S02]  /*1330*/  @!P2 IMAD.WIDE.U32 R38, R12, R24, R38 ;  /* 0x000000180c26a225 */ /* 0x000fe400078e0026 */
[----:B------:R-:W4:Y:S01]  /*1340*/  @!P1 LDC.64 R24, c[0x0][0x220] ;  /* 0x00008800ff189b82 */ /* 0x000f220000000a00 */
[----:B------:R-:W-:Y:S02]  /*1350*/  CS2R R54, SRZ ;  /* 0x0000000000367805 */ /* 0x000fe4000001ff00 */
[----:B------:R-:W-:Y:S02]  /*1360*/  @!P6 IADD3 R58, R35, R57, RZ ;  /* 0x00000039233ae210 */ /* 0x000fe40007ffe0ff */
[----:B------:R-:W-:-:S02]  /*1370*/  CS2R R56, SRZ ;  /* 0x0000000000387805 */ /* 0x000fc4000001ff00 */
[----:B-1----:R-:W-:Y:S02]  /*1380*/  @!P6 LEA R28, P3, R34, R28, 0x2 ;  /* 0x0000001c221ce211 */ /* 0x002fe400078610ff */
[----:B------:R-:W-:Y:S01]  /*1390*/  @!P2 IADD3 R35, R39, R59, RZ ;  /* 0x0000003b2723a210 */ /* 0x000fe20007ffe0ff */
[----:B------:R-:W5:Y:S01]  /*13a0*/  @!P4 LDG.E.64 R54, desc[UR8][R36.64] ;  /* 0x000000082436c981 */ /* 0x000f62000c1e1b00 */
[----:B--2---:R-:W-:Y:S02]  /*13b0*/  @!P2 LEA R30, P4, R38, R30, 0x2 ;  /* 0x0000001e261ea211 */ /* 0x004fe400078810ff */
[----:B------:R-:W-:Y:S01]  /*13c0*/  @!P6 LEA.HI.X R29, R34, R29, R58, 0x2, P3 ;  /* 0x0000001d221de211 */ /* 0x000fe200018f143a */
[----:B------:R1:W2:Y:S01]  /*13d0*/  @!P5 LDG.E.64 R56, desc[UR8][R32.64] ;  /* 0x000000082038d981 */ /* 0x0002a2000c1e1b00 */
[----:B0-----:R-:W-:Y:S01]  /*13e0*/  @!P1 IMAD R34, R86, R26, RZ ;  /* 0x0000001a56229224 */ /* 0x001fe200078e02ff */
[----:B------:R-:W-:Y:S02]  /*13f0*/  @!P2 LEA.HI.X R31, R38, R31, R35, 0x2, P4 ;  /* 0x0000001f261fa211 */ /* 0x000fe400020f1423 */
[----:B------:R-:W-:Y:S01]  /*1400*/  CS2R R58, SRZ ;  /* 0x00000000003a7805 */ /* 0x000fe2000001ff00 */
[----:B------:R-:W-:Y:S01]  /*1410*/  @!P1 IMAD R35, R13, R27, R34 ;  /* 0x0000001b0d239224 */ /* 0x000fe200078e0222 */
[----:B------:R-:W-:-:S04]  /*1420*/  CS2R R60, SRZ ;  /* 0x00000000003c7805 */ /* 0x000fc8000001ff00 */
[----:B------:R0:W2:Y:S01]  /*1430*/  @!P6 LDG.E.64 R58, desc[UR8][R28.64] ;  /* 0x000000081c3ae981 */ /* 0x0000a2000c1e1b00 */
[----:B-1----:R-:W-:Y:S02]  /*1440*/  @!P1 MOV R32, R88 ;  /* 0x0000005800209202 */ /* 0x002fe40000000f00 */
[----:B------:R-:W-:Y:S01]  /*1450*/  @!P1 MOV R33, R91 ;  /* 0x0000005b00219202 */ /* 0x000fe20000000f00 */
[----:B------:R-:W2:Y:S02]  /*1460*/  @!P2 LDG.E.64 R60, desc[UR8][R30.64] ;  /* 0x000000081e3ca981 */ /* 0x000ea4000c1e1b00 */
[----:B------:R-:W-:Y:S01]  /*1470*/  @!P1 IMAD.WIDE.U32 R26, R13, R26, R32 ;  /* 0x0000001a0d1a9225 */ /* 0x000fe200078e0020 */
[----:B------:R-:W-:-:S04]  /*1480*/  CS2R R62, SRZ ;  /* 0x00000000003e7805 */ /* 0x000fc8000001ff00 */
[----:B------:R-:W-:Y:S02]  /*1490*/  @!P1 IADD3 R27, R27, R35, RZ ;  /* 0x000000231b1b9210 */ /* 0x000fe40007ffe0ff */
[----:B----4-:R-:W-:-:S04]  /*14a0*/  @!P1 LEA R24, P3, R26, R24, 0x2 ;  /* 0x000000181a189211 */ /* 0x010fc800078610ff */
[----:B------:R-:W-:-:S05]  /*14b0*/  @!P1 LEA.HI.X R25, R26, R25, R27, 0x2, P3 ;  /* 0x000000191a199211 */ /* 0x000fca00018f141b */
[----:B------:R1:W4:Y:S01]  /*14c0*/  @!P1 LDG.E.64 R62, desc[UR8][R24.64] ;  /* 0x00000008183e9981 */ /* 0x000322000c1e1b00 */
[----:B0-----:R-:W-:Y:S01]  /*14d0*/  FADD.FTZ R29, R16, R17 ;  /* 0x00000011101d7221 */ /* 0x001fe20000010000 */
[----:B------:R-:W-:-:S04]  /*14e0*/  FMUL.FTZ R33, R17, R17 ;  /* 0x0000001111217220 */ /* 0x000fc80000410000 */
[----:B------:R-:W-:Y:S01]  /*14f0*/  FFMA.FTZ R28, R16, R16, R33 ;  /* 0x00000010101c7223 */ /* 0x000fe20000010021 */
[----:B-1----:R-:W-:Y:S01]  /*1500*/  FADD.FTZ R25, R18, R19 ;  /* 0x0000001312197221 */ /* 0x002fe20000010000 */
[----:B------:R-:W-:-:S04]  /*1510*/  FMUL.FTZ R31, R19, R19 ;  /* 0x00000013131f7220 */ /* 0x000fc80000410000 */
[----:B------:R-:W-:Y:S01]  /*1520*/  FFMA.FTZ R24, R18, R18, R31 ;  /* 0x0000001212187223 */ /* 0x000fe2000001001f */
[----:B------:R-:W-:Y:S02]  /*1530*/  MOV R31, 0xffffffe0 ;  /* 0xffffffe0001f7802 */ /* 0x000fe40000000f00 */
[----:B------:R-:W-:Y:S01]  /*1540*/  ISETP.GT.AND P1, PT, R0, 0x21f, PT ;  /* 0x0000021f0000780c */ /* 0x000fe20003f24270 */
[----:B---3--:R-:W-:Y:S01]  /*1550*/  FADD.FTZ R26, R46, R47 ;  /* 0x0000002f2e1a7221 */ /* 0x008fe20000010000 */
[----:B------:R-:W-:-:S03]  /*1560*/  FMUL.FTZ R27, R47, R47 ;  /* 0x0000002f2f1b7220 */ /* 0x000fc60000410000 */
[----:B------:R-:W-:Y:S01]  /*1570*/  FADD.FTZ R26, RZ, R26 ;  /* 0x0000001aff1a7221 */ /* 0x000fe20000010000 */
[----:B------:R-:W-:-:S03]  /*1580*/  FFMA.FTZ R27, R46, R46, R27 ;  /* 0x0000002e2e1b7223 */ /* 0x000fc6000001001b */
[----:B------:R-:W-:Y:S01]  /*1590*/  FADD.FTZ R26, R26, R29 ;  /* 0x0000001d1a1a7221 */ /* 0x000fe20000010000 */
[----:B------:R-:W-:Y:S01]  /*15a0*/  FADD.FTZ R27, RZ, R27 ;  /* 0x0000001bff1b7221 */ /* 0x000fe20000010000 */
[----:B------:R-:W-:Y:S02]  /*15b0*/  FMUL.FTZ R29, R21, R21 ;  /* 0x00000015151d7220 */ /* 0x000fe40000410000 */
[----:B------:R-:W-:Y:S01]  /*15c0*/  FADD.FTZ R25, R26, R25 ;  /* 0x000000191a197221 */ /* 0x000fe20000010000 */
[----:B------:R-:W-:Y:S01]  /*15d0*/  FADD.FTZ R27, R27, R28 ;  /* 0x0000001c1b1b7221 */ /* 0x000fe20000010000 */
[C---:B------:R-:W-:Y:S01]  /*15e0*/  FADD.FTZ R26, R20.reuse, R21 ;  /* 0x00000015141a7221 */ /* 0x040fe20000010000 */
[----:B------:R-:W-:Y:S02]  /*15f0*/  FFMA.FTZ R29, R20, R20, R29 ;  /* 0x00000014141d7223 */ /* 0x000fe4000001001d */
[----:B------:R-:W-:Y:S01]  /*1600*/  FADD.FTZ R24, R27, R24 ;  /* 0x000000181b187221 */ /* 0x000fe20000010000 */
[----:B------:R-:W-:Y:S01]  /*1610*/  FADD.FTZ R25, R25, R26 ;  /* 0x0000001a19197221 */ /* 0x000fe20000010000 */
[----:B------:R-:W-:Y:S01]  /*1620*/  FMUL.FTZ R27, R23, R23 ;  /* 0x00000017171b7220 */ /* 0x000fe20000410000 */
[----:B------:R-:W-:Y:S01]  /*1630*/  FADD.FTZ R26, R22, R23 ;  /* 0x00000017161a7221 */ /* 0x000fe20000010000 */
[----:B------:R-:W-:Y:S01]  /*1640*/  FADD.FTZ R24, R24, R29 ;  /* 0x0000001d18187221 */ /* 0x000fe20000010000 */
[----:B------:R-:W-:Y:S01]  /*1650*/  FMUL.FTZ R29, R41, R41 ;  /* 0x00000029291d7220 */ /* 0x000fe20000410000 */
[----:B------:R-:W-:Y:S01]  /*1660*/  FFMA.FTZ R27, R22, R22, R27 ;  /* 0x00000016161b7223 */ /* 0x000fe2000001001b */
[----:B------:R-:W-:Y:S01]  /*1670*/  FADD.FTZ R25, R25, R26 ;  /* 0x0000001a19197221 */ /* 0x000fe20000010000 */
[C---:B------:R-:W-:Y:S01]  /*1680*/  FADD.FTZ R26, R40.reuse, R41 ;  /* 0x00000029281a7221 */ /* 0x040fe20000010000 */
[----:B------:R-:W-:Y:S01]  /*1690*/  FFMA.FTZ R29, R40, R40, R29 ;  /* 0x00000028281d7223 */ /* 0x000fe2000001001d */
[----:B------:R-:W-:Y:S01]  /*16a0*/  FADD.FTZ R24, R24, R27 ;  /* 0x0000001b18187221 */ /* 0x000fe20000010000 */
[----:B------:R-:W-:Y:S01]  /*16b0*/  FMUL.FTZ R27, R43, R43 ;  /* 0x0000002b2b1b7220 */ /* 0x000fe20000410000 */
[----:B------:R-:W-:Y:S01]  /*16c0*/  FADD.FTZ R25, R25, R26 ;  /* 0x0000001a19197221 */ /* 0x000fe20000010000 */
[----:B------:R-:W-:Y:S01]  /*16d0*/  FADD.FTZ R26, R42, R43 ;  /* 0x0000002b2a1a7221 */ /* 0x000fe20000010000 */
[----:B------:R-:W-:Y:S01]  /*16e0*/  FADD.FTZ R24, R24, R29 ;  /* 0x0000001d18187221 */ /* 0x000fe20000010000 */
[----:B------:R-:W-:Y:S01]  /*16f0*/  FFMA.FTZ R27, R42, R42, R27 ;  /* 0x0000002a2a1b7223 */ /* 0x000fe2000001001b */
        /* <DEDUP_REMOVED lines=19> */
[----:B------:R-:W-:-:S02]  /*1830*/  FFMA.FTZ R27, R52, R52, R27 ;  /* 0x00000034341b7223 */ /* 0x000fc4000001001b */
[----:B------:R-:W-:Y:S02]  /*1840*/  FADD.FTZ R25, R25, R26 ;  /* 0x0000001a19197221 */ /* 0x000fe40000010000 */
[----:B------:R-:W-:Y:S01]  /*1850*/  FADD.FTZ R24, R24, R27 ;  /* 0x0000001b18187221 */ /* 0x000fe20000010000 */
[----:B------:R-:W-:Y:S02]  /*1860*/  IMAD R28, R80, R31, 0x22f ;  /* 0x0000022f501c7424 */ /* 0x000fe400078e021f */
[----:B-----5:R-:W-:Y:S01]  /*1870*/  FMUL.FTZ R29, R55, R55 ;  /* 0x00000037371d7220 */ /* 0x020fe20000410000 */
[----:B------:R-:W-:-:S03]  /*1880*/  FADD.FTZ R26, R54, R55 ;  /* 0x00000037361a7221 */ /* 0x000fc60000010000 */
[----:B------:R-:W-:Y:S01]  /*1890*/  FFMA.FTZ R29, R54, R54, R29 ;  /* 0x00000036361d7223 */ /* 0x000fe2000001001d */
[----:B--2---:R-:W-:Y:S01]  /*18a0*/  FMUL.FTZ R27, R57, R57 ;  /* 0x00000039391b7220 */ /* 0x004fe20000410000 */
[----:B------:R-:W-:Y:S01]  /*18b0*/  FADD.FTZ R25, R25, R26 ;  /* 0x0000001a19197221 */ /* 0x000fe20000010000 */
[----:B------:R-:W-:Y:S01]  /*18c0*/  FADD.FTZ R26, R56, R57 ;  /* 0x00000039381a7221 */ /* 0x000fe20000010000 */
[----:B------:R-:W-:Y:S01]  /*18d0*/  FADD.FTZ R24, R24, R29 ;  /* 0x0000001d18187221 */ /* 0x000fe20000010000 */
[----:B------:R-:W-:Y:S01]  /*18e0*/  FFMA.FTZ R27, R56, R56, R27 ;  /* 0x00000038381b7223 */ /* 0x000fe2000001001b */
[----:B------:R-:W-:Y:S01]  /*18f0*/  FMUL.FTZ R29, R59, R59 ;  /* 0x0000003b3b1d7220 */ /* 0x000fe20000410000 */
[----:B------:R-:W-:Y:S02]  /*1900*/  FADD.FTZ R25, R25, R26 ;  /* 0x0000001a19197221 */ /* 0x000fe40000010000 */
[----:B------:R-:W-:Y:S01]  /*1910*/  FADD.FTZ R24, R24, R27 ;  /* 0x0000001b18187221 */ /* 0x000fe20000010000 */
[C---:B------:R-:W-:Y:S01]  /*1920*/  FADD.FTZ R26, R58.reuse, R59 ;  /* 0x0000003b3a1a7221 */ /* 0x040fe20000010000 */
[----:B------:R-:W-:Y:S01]  /*1930*/  FFMA.FTZ R29, R58, R58, R29 ;  /* 0x0000003a3a1d7223 */ /* 0x000fe2000001001d */
[----:B------:R-:W-:-:S02]  /*1940*/  FMUL.FTZ R27, R61, R61 ;  /* 0x0000003d3d1b7220 */ /* 0x000fc40000410000 */
[----:B------:R-:W-:Y:S01]  /*1950*/  FADD.FTZ R25, R25, R26 ;  /* 0x0000001a19197221 */ /* 0x000fe20000010000 */
[----:B------:R-:W-:Y:S01]  /*1960*/  FADD.FTZ R24, R24, R29 ;  /* 0x0000001d18187221 */ /* 0x000fe20000010000 */
[C---:B------:R-:W-:Y:S01]  /*1970*/  FFMA.FTZ R27, R60.reuse, R60, R27 ;  /* 0x0000003c3c1b7223 */ /* 0x040fe2000001001b */
[----:B------:R-:W-:-:S03]  /*1980*/  FADD.FTZ R26, R60, R61 ;  /* 0x0000003d3c1a7221 */ /* 0x000fc60000010000 */
[----:B------:R-:W-:Y:S01]  /*1990*/  FADD.FTZ R27, R24, R27 ;  /* 0x0000001b181b7221 */ /* 0x000fe20000010000 */
[----:B------:R-:W-:Y:S01]  /*19a0*/  FADD.FTZ R25, R25, R26 ;  /* 0x0000001a19197221 */ /* 0x000fe20000010000 */
[----:B----4-:R-:W-:Y:S01]  /*19b0*/  FMUL.FTZ R29, R63, R63 ;  /* 0x0000003f3f1d7220 */ /* 0x010fe20000410000 */
[----:B------:R-:W-:-:S03]  /*19c0*/  FADD.FTZ R24, R62, R63 ;  /* 0x0000003f3e187221 */ /* 0x000fc60000010000 */
[----:B------:R-:W-:Y:S01]  /*19d0*/  FFMA.FTZ R26, R62, R62, R29 ;  /* 0x0000003e3e1a7223 */ /* 0x000fe2000001001d */
[----:B------:R-:W-:Y:S01]  /*19e0*/  FADD.FTZ R24, R25, R24 ;  /* 0x0000001819187221 */ /* 0x000fe20000010000 */
[----:B------:R-:W-:Y:S02]  /*19f0*/  SEL R25, R28, 0x1f, P1 ;  /* 0x0000001f1c197807 */ /* 0x000fe40000800000 */
[----:B------:R-:W-:-:S03]  /*1a00*/  FADD.FTZ R26, R27, R26 ;  /* 0x0000001a1b1a7221 */ /* 0x000fc60000010000 */
        /* <DEDUP_REMOVED lines=45> */
[----:B------:R-:W2:Y:S04]  /*1ce0*/  LDS.128 R24, [UR5+0x30] ;  /* 0x00003005ff187984 */ /* 0x000ea80008000c00 */
[----:B0-----:R-:W0:Y:S01]  /*1cf0*/  LDS.128 R28, [UR5+0x40] ;  /* 0x00004005ff1c7984 */ /* 0x001e220008000c00 */
[----:B-1----:R-:W-:Y:S01]  /*1d00*/  FADD.FTZ R39, R36, R32 ;  /* 0x0000002024277221 */ /* 0x002fe20000010000 */
[----:B------:R-:W-:-:S03]  /*1d10*/  FADD.FTZ R32, R37, R33 ;  /* 0x0000002125207221 */ /* 0x000fc60000010000 */
[----:B------:R-:W-:Y:S01]  /*1d20*/  FADD.FTZ R39, R39, R34 ;  /* 0x0000002227277221 */ /* 0x000fe20000010000 */
[----:B------:R-:W-:Y:S02]  /*1d30*/  FADD.FTZ R36, R32, R35 ;  /* 0x0000002320247221 */ /* 0x000fe40000010000 */
[----:B------:R-:W1:Y:S01]  /*1d40*/  LDS.128 R32, [UR5+0x50] ;  /* 0x00005005ff207984 */ /* 0x000e620008000c00 */
[----:B--2---:R-:W-:Y:S01]  /*1d50*/  FADD.FTZ R93, R39, R24 ;  /* 0x00000018275d7221 */ /* 0x004fe20000010000 */
[----:B------:R-:W-:Y:S02]  /*1d60*/  FADD.FTZ R24, R36, R25 ;  /* 0x0000001924187221 */ /* 0x000fe40000010000 */
[----:B------:R-:W2:Y:S01]  /*1d70*/  LDS.128 R36, [UR5+0x60] ;  /* 0x00006005ff247984 */ /* 0x000ea20008000c00 */
[----:B------:R-:W-:Y:S01]  /*1d80*/  FADD.FTZ R93, R93, R26 ;  /* 0x0000001a5d5d7221 */ /* 0x000fe20000010000 */
[----:B------:R-:W-:-:S03]  /*1d90*/  FADD.FTZ R24, R24, R27 ;  /* 0x0000001b18187221 */ /* 0x000fc60000010000 */
[----:B0-----:R-:W-:Y:S01]  /*1da0*/  FADD.FTZ R93, R93, R28 ;  /* 0x0000001c5d5d7221 */ /* 0x001fe20000010000 */
[----:B------:R-:W-:-:S03]  /*1db0*/  FADD.FTZ R24, R24, R29 ;  /* 0x0000001d18187221 */ /* 0x000fc60000010000 */
[----:B------:R-:W-:Y:S01]  /*1dc0*/  FADD.FTZ R93, R93, R30 ;  /* 0x0000001e5d5d7221 */ /* 0x000fe20000010000 */
[----:B------:R-:W-:-:S04]  /*1dd0*/  FADD.FTZ R24, R24, R31 ;  /* 0x0000001f18187221 */ /* 0x000fc80000010000 */
[----:B-1----:R-:W-:Y:S01]  /*1de0*/  FADD.FTZ R28, R24, R33 ;  /* 0x00000021181c7221 */ /* 0x002fe20000010000 */
[----:B------:R-:W-:Y:S01]  /*1df0*/  FADD.FTZ R93, R93, R32 ;  /* 0x000000205d5d7221 */ /* 0x000fe20000010000 */
[----:B------:R-:W0:Y:S02]  /*1e00*/  LDS.128 R24, [UR5+0x70] ;  /* 0x00007005ff187984 */ /* 0x000e240008000c00 */
[----:B------:R-:W-:Y:S01]  /*1e10*/  FADD.FTZ R28, R28, R35 ;  /* 0x000000231c1c7221 */ /* 0x000fe20000010000 */
[----:B------:R-:W-:-:S03]  /*1e20*/  FADD.FTZ R93, R93, R34 ;  /* 0x000000225d5d7221 */ /* 0x000fc60000010000 */
[----:B--2---:R-:W-:Y:S01]  /*1e30*/  FADD.FTZ R32, R28, R37 ;  /* 0x000000251c207221 */ /* 0x004fe20000010000 */
[----:B------:R-:W-:Y:S01]  /*1e40*/  FADD.FTZ R93, R93, R36 ;  /* 0x000000245d5d7221 */ /* 0x000fe20000010000 */
[----:B------:R-:W1:Y:S03]  /*1e50*/  LDS.128 R28, [UR5+0x80] ;  /* 0x00008005ff1c7984 */ /* 0x000e660008000c00 */
[----:B------:R-:W-:Y:S01]  /*1e60*/  FADD.FTZ R93, R93, R38 ;  /* 0x000000265d5d7221 */ /* 0x000fe20000010000 */
[----:B------:R-:W-:Y:S01]  /*1e70*/  FADD.FTZ R38, R32, R39 ;  /* 0x0000002720267221 */ /* 0x000fe20000010000 */
[----:B------:R-:W-:Y:S04]  /*1e80*/  LDS.64 R36, [UR5+0xa0] ;  /* 0x0000a005ff247984 */ /* 0x000fe80008000a00 */
[----:B------:R-:W2:Y:S01]  /*1e90*/  LDS.128 R32, [UR5+0x90] ;  /* 0x00009005ff207984 */ /* 0x000ea20008000c00 */
        /* <DEDUP_REMOVED lines=14> */
.L_x_4500:
[----:B------:R-:W-:Y:S05]  /*1f80*/  BSYNC B0 ;  /* 0x0000000000007941 */ /* 0x000fea0003800000 */
.L_x_4499:
[----:B------:R-:W1:Y:S02]  /*1f90*/  LDC R33, c[0x0][0xc] ;  /* 0x00000300ff217b82 */ /* 0x000e640000000800 */
[----:B-1----:R-:W-:-:S13]  /*1fa0*/  ISETP.GE.U32.AND P1, PT, R33, 0x2, PT ;  /* 0x000000022100780c */ /* 0x002fda0003f26070 */
[----:B------:R-:W-:Y:S05]  /*1fb0*/  @!P1 BRA `(.L_x_4501) ;  /* 0x0000000800709947 */ /* 0x000fea0003800000 */
[----:B------:R-:W-:Y:S05]  /*1fc0*/  @P3 BRA `(.L_x_4502) ;  /* 0x0000000000743947 */ /* 0x000fea0003800000 */
[----:B0-----:R-:W0:Y:S01]  /*1fd0*/  LDC R31, c[0x0][0x10] ;  /* 0x00000400ff1f7b82 */ /* 0x001e220000000800 */
[----:B------:R-:W1:Y:S01]  /*1fe0*/  S2R R30, SR_CTAID.Y ;  /* 0x00000000001e7919 */ /* 0x000e620000002600 */
[C---:B------:R-:W-:Y:S02]  /*1ff0*/  LOP3.LUT R28, R4.reuse, 0x1, RZ, 0xc0, !PT ;  /* 0x00000001041c7812 */ /* 0x040fe400078ec0ff */
[----:B------:R-:W-:-:S04]  /*2000*/  LOP3.LUT P1, RZ, R4, 0x2, RZ, 0xc0, !PT ;  /* 0x0000000204ff7812 */ /* 0x000fc8000782c0ff */
[----:B------:R-:W2:Y:S08]  /*2010*/  LDC.64 R26, c[0x0][0x248] ;  /* 0x00009200ff1a7b82 */ /* 0x000eb00000000a00 */
[----:B------:R-:W3:Y:S01]  /*2020*/  LDC.64 R24, c[0x0][0x240] ;  /* 0x00009000ff187b82 */ /* 0x000ee20000000a00 */
[----:B0-----:R-:W-:-:S04]  /*2030*/  IMAD R28, R28, R31, RZ ;  /* 0x0000001f1c1c7224 */ /* 0x001fc800078e02ff */
[----:B------:R-:W-:-:S05]  /*2040*/  IMAD R29, R28, R33, RZ ;  /* 0x000000211c1d7224 */ /* 0x000fca00078e02ff */
[----:B------:R-:W-:Y:S01]  /*2050*/  SHF.L.U32 R29, R29, 0x1, RZ ;  /* 0x000000011d1d7819 */ /* 0x000fe200000006ff */
[----:B-1----:R-:W-:-:S04]  /*2060*/  IMAD R31, R31, UR7, R30 ;  /* 0x000000071f1f7c24 */ /* 0x002fc8000f8e021e */
[----:B--2---:R-:W-:Y:S01]  /*2070*/  IMAD.WIDE R26, R29, 0x4, R26 ;  /* 0x000000041d1a7825 */ /* 0x004fe200078e021a */
        /* <DEDUP_REMOVED lines=13> */
.L_x_4503:
[----:B-1----:R-:W2:Y:S04]  /*2150*/  LDG.E.STRONG.GPU R26, desc[UR8][R24.64] ;  /* 0x00000008181a7981 */ /* 0x002ea8000c1ef900 */
[----:B--2---:R-:W-:Y:S01]  /*2160*/  CCTL.IVALL ;  /* 0x00000000ff00798f */ /* 0x004fe20002000000 */
[----:B------:R-:W-:Y:S05]  /*2170*/  YIELD ;  /* 0x0000000000007946 */ /* 0x000fea0003800000 */
[----:B------:R-:W-:-:S13]  /*2180*/  ISETP.NE.AND P1, PT, R26, R29, PT ;  /* 0x0000001d1a00720c */ /* 0x000fda0003f25270 */
[----:B------:R-:W-:Y:S05]  /*2190*/  @P1 BRA `(.L_x_4503) ;  /* 0xfffffffc00ec1947 */ /* 0x000fea000383ffff */
.L_x_4502:
        /* <DEDUP_REMOVED lines=11> */
.L_x_4505:
[C---:B------:R-:W-:Y:S02]  /*2250*/  IADD3 R25, R32.reuse, 0x1, RZ ;  /* 0x0000000120197810 */ /* 0x040fe40007ffe0ff */
[C---:B------:R-:W-:Y:S02]  /*2260*/  ISETP.EQ.OR P1, PT, R32.reuse, UR7, P3 ;  /* 0x0000000720007c0c */ /* 0x040fe40009f22670 */
[----:B------:R-:W-:Y:S02]  /*2270*/  ISETP.EQ.OR P2, PT, R25, UR7, P3 ;  /* 0x0000000719007c0c */ /* 0x000fe40009f42670 */
[----:B------:R-:W-:-:S04]  /*2280*/  IADD3 R38, R32, 0x2, RZ ;  /* 0x0000000220267810 */ /* 0x000fc80007ffe0ff */
[----:B------:R-:W-:-:S05]  /*2290*/  ISETP.EQ.OR P4, PT, R38, UR7, P3 ;  /* 0x0000000726007c0c */ /* 0x000fca0009f82670 */
[----:B------:R-:W1:Y:S01]  /*22a0*/  @!P1 LDC R29, c[0x0][0x10] ;  /* 0x00000400ff1d9b82 */ /* 0x000e620000000800 */
[----:B------:R-:W2:Y:S01]  /*22b0*/  @!P1 S2R R26, SR_CTAID.Y ;  /* 0x00000000001a9919 */ /* 0x000ea20000002600 */
[C---:B------:R-:W-:Y:S02]  /*22c0*/  @!P2 LOP3.LUT R27, R4.reuse, 0x1, RZ, 0xc0, !PT ;  /* 0x00000001041ba812 */ /* 0x040fe400078ec0ff */
[----:B------:R-:W-:Y:S01]  /*22d0*/  @!P1 LOP3.LUT R35, R4, 0x1, RZ, 0xc0, !PT ;  /* 0x0000000104239812 */ /* 0x000fe200078ec0ff */
[----:B------:R-:W3:Y:S03]  /*22e0*/  @!P2 S2R R28, SR_CTAID.Y ;  /* 0x00000000001ca919 */ /* 0x000ee60000002600 */
[----:B------:R-:W3:Y:S08]  /*22f0*/  @!P2 LDC R92, c[0x0][0x10] ;  /* 0x00000400ff5cab82 */ /* 0x000ef00000000800 */
[----:B0-----:R-:W0:Y:S01]  /*2300*/  @!P2 LDC.64 R30, c[0x0][0x248] ;  /* 0x00009200ff1eab82 */ /* 0x001e220000000a00 */
[----:B-1----:R-:W-:-:S04]  /*2310*/  @!P1 IMAD R35, R35, R29, RZ ;  /* 0x0000001d23239224 */ /* 0x002fc800078e02ff */
[----:B------:R-:W-:Y:S02]  /*2320*/  @!P1 IMAD R35, R35, R33, RZ ;  /* 0x0000002123239224 */ /* 0x000fe400078e02ff */
[----:B--2---:R-:W-:-:S03]  /*2330*/  @!P1 IMAD R29, R29, R32, R26 ;  /* 0x000000201d1d9224 */ /* 0x004fc600078e021a */
[----:B------:R-:W-:Y:S01]  /*2340*/  @!P1 SHF.L.U32 R35, R35, 0x1, RZ ;  /* 0x0000000123239819 */ /* 0x000fe200000006ff */
[----:B------:R-:W1:Y:S01]  /*2350*/  @!P4 LDC R26, c[0x0][0x10] ;  /* 0x00000400ff1acb82 */ /* 0x000e620000000800 */
[-C--:B---3--:R-:W-:Y:S02]  /*2360*/  @!P2 IMAD R28, R25, R92.reuse, R28 ;  /* 0x0000005c191ca224 */ /* 0x088fe400078e021c */
[----:B------:R-:W-:Y:S02]  /*2370*/  @!P2 IMAD R92, R27, R92, RZ ;  /* 0x0000005c1b5ca224 */ /* 0x000fe400078e02ff */
[----:B------:R-:W1:Y:S03]  /*2380*/  @!P4 S2R R27, SR_CTAID.Y ;  /* 0x00000000001bc919 */ /* 0x000e660000002600 */
[----:B------:R-:W2:Y:S01]  /*2390*/  @!P1 LDC.64 R24, c[0x0][0x248] ;  /* 0x00009200ff189b82 */ /* 0x000ea20000000a00 */
[----:B------:R-:W-:-:S05]  /*23a0*/  @!P2 IMAD R92, R92, R33, RZ ;  /* 0x000000215c5ca224 */ /* 0x000fca00078e02ff */
[----:B------:R-:W-:-:S05]  /*23b0*/  @!P2 SHF.L.U32 R39, R92, 0x1, RZ ;  /* 0x000000015c27a819 */ /* 0x000fca00000006ff */
[----:B0-----:R-:W-:-:S04]  /*23c0*/  @!P2 IMAD.WIDE R30, R39, 0x4, R30 ;  /* 0x00000004271ea825 */ /* 0x001fc800078e021e */
[----:B------:R-:W-:-:S04]  /*23d0*/  @!P2 IMAD.WIDE.U32 R30, R28, 0x8, R30 ;  /* 0x000000081c1ea825 */ /* 0x000fc800078e001e */
[----:B--2---:R-:W-:Y:S01]  /*23e0*/  @!P1 IMAD.WIDE R24, R35, 0x4, R24 ;  /* 0x0000000423189825 */ /* 0x004fe200078e0218 */
[----:B------:R-:W-:-:S04]  /*23f0*/  IADD3 R35, R32, 0x3, RZ ;  /* 0x0000000320237810 */ /* 0x000fc80007ffe0ff */
[----:B------:R-:W-:Y:S01]  /*2400*/  ISETP.EQ.OR P5, PT, R35, UR7, P3 ;  /* 0x0000000723007c0c */ /* 0x000fe20009fa2670 */
[----:B------:R-:W-:Y:S01]  /*2410*/  @!P1 IMAD.WIDE.U32 R24, R29, 0x8, R24 ;  /* 0x000000081d189825 */ /* 0x000fe200078e0018 */
[----:B------:R-:W-:-:S03]  /*2420*/  @!P4 LOP3.LUT R29, R4, 0x1, RZ, 0xc0, !PT ;  /* 0x00000001041dc812 */ /* 0x000fc600078ec0ff */
[-C--:B-1----:R-:W-:Y:S02]  /*2430*/  @!P4 IMAD R38, R38, R26.reuse, R27 ;  /* 0x0000001a2626c224 */ /* 0x082fe400078e021b */
        /* <DEDUP_REMOVED lines=16> */
[----:B------:R0:W3:Y:S02]  /*2540*/  @!P2 LDG.E.64 R26, desc[UR8][R30.64] ;  /* 0x000000081e1aa981 */ /* 0x0000e4000c1e1b00 */
[----:B0-----:R-:W-:Y:S02]  /*2550*/  @!P5 IMAD.WIDE.U32 R30, R35, 0x8, R28 ;  /* 0x00000008231ed825 */ /* 0x001fe400078e001c */
        /* <DEDUP_REMOVED lines=14> */
.L_x_4504:
        /* <DEDUP_REMOVED lines=19> */
.L_x_4507:
[----:B------:R-:W-:Y:S05]  /*2770*/  BSYNC B0 ;  /* 0x0000000000007941 */ /* 0x000fea0003800000 */
.L_x_4506:
[----:B------:R-:W-:Y:S05]  /*2780*/  @!P2 BRA `(.L_x_4501) ;  /* 0x00000000007ca947 */ /* 0x000fea0003800000 */
[C---:B0-----:R-:W-:Y:S02]  /*2790*/  IADD3 R31, R32.reuse, 0x1, RZ ;  /* 0x00000001201f7810 */ /* 0x041fe40007ffe0ff */
        /* <DEDUP_REMOVED lines=11> */
[----:B0-----:R-:W-:-:S02]  /*2850*/  @!P2 IMAD R31, R31, R28, R24 ;  /* 0x0000001c1f1fa224 */ /* 0x001fc400078e0218 */
[----:B------:R-:W-:-:S05]  /*2860*/  @!P2 IMAD R28, R25, R28, RZ ;  /* 0x0000001c191ca224 */ /* 0x000fca00078e02ff */
[----:B------:R-:W0:Y:S01]  /*2870*/  @!P1 LDC.64 R24, c[0x0][0x248] ;  /* 0x00009200ff189b82 */ /* 0x000e220000000a00 */
[-C--:B--2---:R-:W-:Y:S02]  /*2880*/  @!P1 IMAD R34, R29, R32.reuse, RZ ;  /* 0x000000201d229224 */ /* 0x084fe400078e02ff */
        /* <DEDUP_REMOVED lines=15> */
.L_x_4501:
        /* <DEDUP_REMOVED lines=20> */
[----:B0-----:R0:W2:Y:S04]  /*2ac0*/  LDG.E.64 R24, desc[UR8][R28.64] ;  /* 0x000000081c187981 */ /* 0x0010a8000c1e1b00 */
[----:B------:R-:W2:Y:S01]  /*2ad0*/  LDG.E.64 R26, desc[UR8][R26.64] ;  /* 0x000000081a1a7981 */ /* 0x000ea2000c1e1b00 */
[----:B------:R-:W-:-:S03]  /*2ae0*/  ISETP.NE.AND P5, PT, RZ, UR10, PT ;  /* 0x0000000aff007c0c */ /* 0x000fc6000bfa5270 */
[----:B0-----:R-:W0:Y:S02]  /*2af0*/  LDS.64 R28, [UR5+0xb0] ;  /* 0x0000b005ff1c7984 */ /* 0x001e240008000a00 */
[----:B0-----:R-:W-:-:S04]  /*2b00*/  FMUL.FTZ R28, R28, UR6 ;  /* 0x000000061c1c7c20 */ /* 0x001fc80008410000 */
[C---:B------:R-:W-:Y:S01]  /*2b10*/  FMUL.FTZ R32, R28.reuse, R28 ;  /* 0x0000001c1c207220 */ /* 0x040fe20000410000 */
[C---:B------:R-:W-:Y:S01]  /*2b20*/  FADD.FTZ R46, -R28.reuse, R46 ;  /* 0x0000002e1c2e7221 */ /* 0x040fe20000010100 */
[C---:B------:R-:W-:Y:S01]  /*2b30*/  FADD.FTZ R30, -R28.reuse, R47 ;  /* 0x0000002f1c1e7221 */ /* 0x040fe20000010100 */
[----:B------:R-:W-:Y:S01]  /*2b40*/  FADD.FTZ R31, -R28, R16 ;  /* 0x000000101c1f7221 */ /* 0x000fe20000010100 */
[----:B------:R-:W-:Y:S01]  /*2b50*/  FFMA.FTZ R32, R29, UR6, -R32 ;  /* 0x000000061d207c23 */ /* 0x000fe20008010820 */
[----:B------:R-:W-:-:S04]  /*2b60*/  MOV R29, 0x3f800000 ;  /* 0x3f800000001d7802 */ /* 0x000fc80000000f00 */
[----:B------:R-:W-:-:S13]  /*2b70*/  FSETP.GTU.FTZ.AND P1, PT, R32, RZ, PT ;  /* 0x000000ff2000720b */ /* 0x000fda0003f3c000 */
[----:B------:R-:W0:Y:S02]  /*2b80*/  @P1 LDC R33, c[0x0][0x238] ;  /* 0x00008e00ff211b82 */ /* 0x000e240000000800 */
[----:B0-----:R-:W-:Y:S01]  /*2b90*/  @P1 FADD.FTZ R32, R32, R33 ;  /* 0x0000002120201221 */ /* 0x001fe20000010000 */
[----:B------:R-:W-:-:S03]  /*2ba0*/  FADD.FTZ R33, -R28, R17 ;  /* 0x000000111c217221 */ /* 0x000fc60000010100 */
        /* <DEDUP_REMOVED lines=16> */
.L_x_4508:
        /* <DEDUP_REMOVED lines=13> */
.L_x_4510:
[----:B------:R-:W-:Y:S05]  /*2d80*/  BSYNC B0 ;  /* 0x0000000000007941 */ /* 0x000fea0003800000 */
.L_x_4509:
[----:B------:R-:W-:Y:S01]  /*2d90*/  ULDC.64 UR12, c[0x0][0x278] ;  /* 0x00009e00000c7ab9 */ /* 0x000fe20000000a00 */
[----:B------:R-:W-:Y:S01]  /*2da0*/  FADD.FTZ R30, -R28, R20 ;  /* 0x000000141c1e7221 */ /* 0x000fe20000010100 */
[----:B------:R-:W-:Y:S01]  /*2db0*/  ISETP.GE.U32.AND P6, PT, R79, UR12, PT ;  /* 0x0000000c4f007c0c */ /* 0x000fe2000bfc6070 */
[-C--:B------:R-:W-:Y:S01]  /*2dc0*/  FMUL.FTZ R31, R31, R29.reuse ;  /* 0x0000001d1f1f7220 */ /* 0x080fe20000410000 */
[----:B------:R-:W-:Y:S01]  /*2dd0*/  ISETP.GE.U32.AND P1, PT, R78, UR12, PT ;  /* 0x0000000c4e007c0c */ /* 0x000fe2000bf26070 */
[----:B------:R-:W-:Y:S01]  /*2de0*/  FMUL.FTZ R20, R33, R29 ;  /* 0x0000001d21147220 */ /* 0x000fe20000410000 */
[----:B------:R-:W-:Y:S01]  /*2df0*/  ISETP.GE.U32.AND P2, PT, R77, UR12, PT ;  /* 0x0000000c4d007c0c */ /* 0x000fe2000bf46070 */
[----:B------:R-:W-:Y:S01]  /*2e00*/  FADD.FTZ R18, -R28, R18 ;  /* 0x000000121c127221 */ /* 0x000fe20000010100 */
[----:B------:R-:W-:Y:S01]  /*2e10*/  ISETP.GE.U32.AND P3, PT, R76, UR12, PT ;  /* 0x0000000c4c007c0c */ /* 0x000fe2000bf66070 */
[C---:B------:R-:W-:Y:S01]  /*2e20*/  FADD.FTZ R19, -R28.reuse, R19 ;  /* 0x000000131c137221 */ /* 0x040fe20000010100 */
[----:B------:R-:W-:Y:S01]  /*2e30*/  ISETP.GE.U32.AND P4, PT, R75, UR12, PT ;  /* 0x0000000c4b007c0c */ /* 0x000fe2000bf86070 */
[----:B------:R-:W-:Y:S01]  /*2e40*/  FADD.FTZ R32, -R28, R21 ;  /* 0x000000151c207221 */ /* 0x000fe20000010100 */
[----:B------:R-:W-:Y:S01]  /*2e50*/  ISETP.GE.AND.EX P6, PT, R14, UR13, PT, P6 ;  /* 0x0000000d0e007c0c */ /* 0x000fe2000bfc6360 */
[C---:B------:R-:W-:Y:S01]  /*2e60*/  FADD.FTZ R34, -R28.reuse, R22 ;  /* 0x000000161c227221 */ /* 0x040fe20000010100 */
[----:B------:R-:W-:Y:S01]  /*2e70*/  ISETP.GE.AND.EX P1, PT, R15, UR13, PT, P1 ;  /* 0x0000000d0f007c0c */ /* 0x000fe2000bf26310 */
[----:B------:R-:W-:Y:S01]  /*2e80*/  FADD.FTZ R35, -R28, R23 ;  /* 0x000000171c237221 */ /* 0x000fe20000010100 */
[----:B------:R-:W-:Y:S01]  /*2e90*/  ISETP.GE.AND.EX P2, PT, R64, UR13, PT, P2 ;  /* 0x0000000d40007c0c */ /* 0x000fe2000bf46320 */
[C---:B------:R-:W-:Y:S01]  /*2ea0*/  FADD.FTZ R40, -R28.reuse, R40 ;  /* 0x000000281c287221 */ /* 0x040fe20000010100 */
[----:B------:R-:W-:Y:S01]  /*2eb0*/  ISETP.GE.AND.EX P3, PT, R65, UR13, PT, P3 ;  /* 0x0000000d41007c0c */ /* 0x000fe2000bf66330 */
[----:B------:R-:W-:Y:S01]  /*2ec0*/  FADD.FTZ R41, -R28, R41 ;  /* 0x000000291c297221 */ /* 0x000fe20000010100 */
[----:B------:R-:W-:Y:S01]  /*2ed0*/  ISETP.GE.AND.EX P4, PT, R66, UR13, PT, P4 ;  /* 0x0000000d42007c0c */ /* 0x000fe2000bf86340 */
        /* <DEDUP_REMOVED lines=18> */
[----:B------:R-:W-:Y:S01]  /*3000*/  FADD.FTZ R62, -R28, R62 ;  /* 0x0000003e1c3e7221 */ /* 0x000fe20000010100 */
[----:B------:R-:W-:Y:S01]  /*3010*/  ISETP.GT.U32.OR P6, PT, R0, 0x22f, P6 ;  /* 0x0000022f0000780c */ /* 0x000fe200037c4470 */
[----:B------:R-:W-:Y:S01]  /*3020*/  FADD.FTZ R28, -R28, R63 ;  /* 0x0000003f1c1c7221 */ /* 0x000fe20000010100 */
[----:B------:R-:W-:Y:S01]  /*3030*/  ISETP.GT.U32.OR P1, PT, R0, 0x22f, P1 ;  /* 0x0000022f0000780c */ /* 0x000fe20000f24470 */
[----:B0-----:R-:W-:Y:S01]  /*3040*/  FFMA.FTZ R16, R24, R31, R26 ;  /* 0x0000001f18107223 */ /* 0x001fe2000001001a */
        /* <DEDUP_REMOVED lines=15> */
.L_x_4511:
        /* <DEDUP_REMOVED lines=13> */
.L_x_4513:
[----:B------:R-:W-:Y:S05]  /*3210*/  BSYNC B0 ;  /* 0x0000000000007941 */ /* 0x000fea0003800000 */
.L_x_4512:
[-C--:B0-----:R-:W-:Y:S01]  /*3220*/  FMUL.FTZ R17, R18, R29.reuse ;  /* 0x0000001d12117220 */ /* 0x081fe20000410000 */
        /* <DEDUP_REMOVED lines=16> */
.L_x_4514:
        /* <DEDUP_REMOVED lines=13> */
.L_x_4516:
[----:B------:R-:W-:Y:S05]  /*3400*/  BSYNC B0 ;  /* 0x0000000000007941 */ /* 0x000fea0003800000 */
.L_x_4515:
        /* <DEDUP_REMOVED lines=13> */
.L_x_4517:
        /* <DEDUP_REMOVED lines=13> */
.L_x_4519:
[----:B------:R-:W-:Y:S05]  /*35b0*/  BSYNC B0 ;  /* 0x0000000000007941 */ /* 0x000fea0003800000 */
.L_x_4518:
[-C--:B-1----:R-:W-:Y:S01]  /*35c0*/  FMUL.FTZ R15, R34, R29.reuse ;  /* 0x0000001d220f7220 */ /* 0x082fe20000410000 */
[-C--:B0-----:R-:W-:Y:S01]  /*35d0*/  FMUL.FTZ R16, R35, R29.reuse ;  /* 0x0000001d23107220 */ /* 0x081fe20000410000 */
        /* <DEDUP_REMOVED lines=15> */
.L_x_4520:
        /* <DEDUP_REMOVED lines=13> */
.L_x_4522:
[----:B------:R-:W-:Y:S05]  /*37a0*/  BSYNC B0 ;  /* 0x0000000000007941 */ /* 0x000fea0003800000 */
.L_x_4521:
        /* <DEDUP_REMOVED lines=13> */
.L_x_4523:
        /* <DEDUP_REMOVED lines=13> */
.L_x_4525:
[----:B------:R-:W-:Y:S05]  /*3950*/  BSYNC B0 ;  /* 0x0000000000007941 */ /* 0x000fea0003800000 */
.L_x_4524:
[----:B------:R-:W-:Y:S01]  /*3960*/  ISETP.GE.U32.AND P6, PT, R74, UR12, PT ;  /* 0x0000000c4a007c0c */ /* 0x000fe2000bfc6070 */
[-C--:B0-----:R-:W-:Y:S01]  /*3970*/  FMUL.FTZ R15, R42, R29.reuse ;  /* 0x0000001d2a0f7220 */ /* 0x081fe20000410000 */
[----:B------:R-:W-:Y:S01]  /*3980*/  ISETP.GE.U32.AND P1, PT, R5, UR12, PT ;  /* 0x0000000c05007c0c */ /* 0x000fe2000bf26070 */
[----:B------:R-:W-:Y:S01]  /*3990*/  FMUL.FTZ R16, R43, R29 ;  /* 0x0000001d2b107220 */ /* 0x000fe20000410000 */
[----:B------:R-:W-:Y:S01]  /*39a0*/  ISETP.GE.U32.AND P2, PT, R6, UR12, PT ;  /* 0x0000000c06007c0c */ /* 0x000fe2000bf46070 */
[----:B------:R-:W-:Y:S01]  /*39b0*/  FFMA.FTZ R14, R24, R15, R26 ;  /* 0x0000000f180e7223 */ /* 0x000fe2000001001a */
        /* <DEDUP_REMOVED lines=14> */
[C---:B------:R-:W-:Y:S01]  /*3aa0*/  ISETP.GT.U32.OR P6, PT, R0.reuse, 0x22f, P6 ;  /* 0x0000022f0000780c */ /* 0x040fe200037c4470 */
[-C--:B------:R-:W-:Y:S01]  /*3ab0*/  FMUL.FTZ R20, R53, R29.reuse ;  /* 0x0000001d35147220 */ /* 0x080fe20000410000 */
[----:B------:R-:W-:Y:S01]  /*3ac0*/  ISETP.GT.U32.OR P1, PT, R0, 0x22f, P1 ;  /* 0x0000022f0000780c */ /* 0x000fe20000f24470 */
[-C--:B------:R-:W-:Y:S01]  /*3ad0*/  FMUL.FTZ R23, R54, R29.reuse ;  /* 0x0000001d36177220 */ /* 0x080fe20000410000 */
[C---:B------:R-:W-:Y:S01]  /*3ae0*/  ISETP.GT.U32.OR P2, PT, R0.reuse, 0x22f, P2 ;  /* 0x0000022f0000780c */ /* 0x040fe20001744470 */
[-C--:B------:R-:W-:Y:S01]  /*3af0*/  FMUL.FTZ R22, R55, R29.reuse ;  /* 0x0000001d37167220 */ /* 0x080fe20000410000 */
[----:B------:R-:W-:Y:S01]  /*3b00*/  ISETP.GT.U32.OR P3, PT, R0, 0x22f, P3 ;  /* 0x0000022f0000780c */ /* 0x000fe20001f64470 */
        /* <DEDUP_REMOVED lines=21> */
.L_x_4526:
        /* <DEDUP_REMOVED lines=13> */
.L_x_4528:
[----:B------:R-:W-:Y:S05]  /*3d30*/  BSYNC B0 ;  /* 0x0000000000007941 */ /* 0x000fea0003800000 */
.L_x_4527:
        /* <DEDUP_REMOVED lines=13> */
.L_x_4529:
        /* <DEDUP_REMOVED lines=13> */
.L_x_4531:
[----:B------:R-:W-:Y:S05]  /*3ee0*/  BSYNC B0 ;  /* 0x0000000000007941 */ /* 0x000fea0003800000 */
.L_x_4530:
        /* <DEDUP_REMOVED lines=13> */
.L_x_4532:
        /* <DEDUP_REMOVED lines=13> */
.L_x_4534:
[----:B------:R-:W-:Y:S05]  /*4090*/  BSYNC B0 ;  /* 0x0000000000007941 */ /* 0x000fea0003800000 */
.L_x_4533:
        /* <DEDUP_REMOVED lines=13> */
.L_x_4535:
        /* <DEDUP_REMOVED lines=13> */
.L_x_4537:
[----:B------:R-:W-:Y:S05]  /*4240*/  BSYNC B0 ;  /* 0x0000000000007941 */ /* 0x000fea0003800000 */
.L_x_4536:
        /* <DEDUP_REMOVED lines=13> */
.L_x_4538:
        /* <DEDUP_REMOVED lines=13> */
.L_x_4540:
[----:B------:R-:W-:Y:S05]  /*43f0*/  BSYNC B0 ;  /* 0x0000000000007941 */ /* 0x000fea0003800000 */
.L_x_4539:
[----:B------:R-:W-:Y:S01]  /*4400*/  ISETP.GE.U32.AND P6, PT, R9, UR12, PT ;  /* 0x0000000c09007c0c */ /* 0x000fe2000bfc6070 */
[--C-:B------:R-:W-:Y:S01]  /*4410*/  FFMA.FTZ R36, R24, R37, R26.reuse ;  /* 0x0000002518247223 */ /* 0x100fe2000001001a */
[----:B------:R-:W-:Y:S01]  /*4420*/  ISETP.GE.U32.AND P1, PT, R10, UR12, PT ;  /* 0x0000000c0a007c0c */ /* 0x000fe2000bf26070 */
[C-C-:B0-----:R-:W-:Y:S01]  /*4430*/  FFMA.FTZ R14, R24.reuse, R23, R26.reuse ;  /* 0x00000017180e7223 */ /* 0x141fe2000001001a */
        /* <DEDUP_REMOVED lines=32> */
.L_x_4541:
[----:B------:R-:W-:Y:S04]  /*4640*/  BSSY B0, `(.L_x_4542) ;  /* 0x000000d000007945 */ /* 0x000fe80003800000 */
[----:B------:R-:W-:Y:S05]  /*4650*/  @P6 BRA `(.L_x_4543) ;  /* 0x00000000002c6947 */ /* 0x000fea0003800000 */
[----:B------:R-:W-:Y:S01]  /*4660*/  ULDC.64 UR12, c[0x0][0x270] ;  /* 0x00009c00000c7ab9 */ /* 0x000fe20000000a00 */
[----:B------:R-:W-:Y:S01]  /*4670*/  MOV R22, R88 ;  /* 0x0000005800167202 */ /* 0x000fe20000000f00 */
        /* <DEDUP_REMOVED lines=9> */
.L_x_4543:
[----:B------:R-:W-:Y:S05]  /*4710*/  BSYNC B0 ;  /* 0x0000000000007941 */ /* 0x000fea0003800000 */
.L_x_4542:
        /* <DEDUP_REMOVED lines=11> */
.L_x_4544:
        /* <DEDUP_REMOVED lines=13> */
.L_x_4546:
[----:B------:R-:W-:Y:S05]  /*48a0*/  BSYNC B0 ;  /* 0x0000000000007941 */ /* 0x000fea0003800000 */
.L_x_4545:
        /* <DEDUP_REMOVED lines=11> */
.L_x_4547:
[----:B------:R-:W-:Y:S04]  /*4960*/  BSSY B0, `(.L_x_4548) ;  /* 0x000000d000007945 */ /* 0x000fe80003800000 */
[----:B------:R-:W-:Y:S05]  /*4970*/  @P2 BRA `(.L_x_4549) ;  /* 0x00000000002c2947 */ /* 0x000fea0003800000 */
[----:B------:R-:W-:Y:S01]  /*4980*/  ULDC.64 UR12, c[0x0][0x270] ;  /* 0x00009c00000c7ab9 */ /* 0x000fe20000000a00 */
[----:B01----:R-:W-:Y:S01]  /*4990*/  MOV R14, R88 ;  /* 0x00000058000e7202 */ /* 0x003fe20000000f00 */
        /* <DEDUP_REMOVED lines=9> */
.L_x_4549:
[----:B------:R-:W-:Y:S05]  /*4a30*/  BSYNC B0 ;  /* 0x0000000000007941 */ /* 0x000fea0003800000 */
.L_x_4548:
        /* <DEDUP_REMOVED lines=11> */
.L_x_4550:
[----:B------:R-:W-:Y:S04]  /*4af0*/  BSSY B0, `(.L_x_4551) ;  /* 0x000000d000007945 */ /* 0x000fe80003800000 */
[----:B------:R-:W-:Y:S05]  /*4b00*/  @P3 BRA `(.L_x_4552) ;  /* 0x00000000002c3947 */ /* 0x000fea0003800000 */
[----:B------:R-:W-:Y:S01]  /*4b10*/  ULDC.64 UR12, c[0x0][0x270] ;  /* 0x00009c00000c7ab9 */ /* 0x000fe20000000a00 */
[----:B012---:R-:W-:Y:S01]  /*4b20*/  MOV R14, R88 ;  /* 0x00000058000e7202 */ /* 0x007fe20000000f00 */
        /* <DEDUP_REMOVED lines=9> */
.L_x_4552:
[----:B------:R-:W-:Y:S05]  /*4bc0*/  BSYNC B0 ;  /* 0x0000000000007941 */ /* 0x000fea0003800000 */
.L_x_4551:
        /* <DEDUP_REMOVED lines=11> */
.L_x_4553:
[----:B------:R-:W-:Y:S04]  /*4c80*/  BSSY B0, `(.L_x_4554) ;  /* 0x000000c000007945 */ /* 0x000fe80003800000 */
[----:B------:R-:W-:Y:S05]  /*4c90*/  @P4 BRA `(.L_x_4555) ;  /* 0x0000000000284947 */ /* 0x000fea0003800000 */
[----:B------:R-:W-:Y:S01]  /*4ca0*/  ULDC.64 UR12, c[0x0][0x270] ;  /* 0x00009c00000c7ab9 */ /* 0x000fe20000000a00 */
[----:B------:R-:W-:Y:S01]  /*4cb0*/  MOV R89, R91 ;  /* 0x0000005b00597202 */ /* 0x000fe20000000f00 */
[----:B------:R-:W-:Y:S02]  /*4cc0*/  IMAD R86, R86, UR12, RZ ;  /* 0x0000000c56567c24 */ /* 0x000fe4000f8e02ff */
[----:B------:R-:W-:-:S04]  /*4cd0*/  IMAD.WIDE.U32 R88, R13, UR12, R88 ;  /* 0x0000000c0d587c25 */ /* 0x000fc8000f8e0058 */
[----:B0123--:R-:W-:Y:S01]  /*4ce0*/  IMAD R15, R13, UR13, R86 ;  /* 0x0000000d0d0f7c24 */ /* 0x00ffe2000f8e0256 */
[----:B------:R-:W-:Y:S02]  /*4cf0*/  ULDC.64 UR12, c[0x0][0x210] ;  /* 0x00008400000c7ab9 */ /* 0x000fe40000000a00 */
[----:B------:R-:W-:Y:S02]  /*4d00*/  LEA R14, P1, R88, UR12, 0x2 ;  /* 0x0000000c580e7c11 */ /* 0x000fe4000f8210ff */
[----:B------:R-:W-:-:S04]  /*4d10*/  IADD3 R15, R89, R15, RZ ;  /* 0x0000000f590f7210 */ /* 0x000fc80007ffe0ff */
[----:B------:R-:W-:-:S05]  /*4d20*/  LEA.HI.X R15, R88, UR13, R15, 0x2, P1 ;  /* 0x0000000d580f7c11 */ /* 0x000fca00088f140f */
[----:B------:R4:W-:Y:S02]  /*4d30*/  STG.E.64 desc[UR8][R14.64], R36 ;  /* 0x000000240e007986 */ /* 0x0009e4000c101b08 */
.L_x_4555:
[----:B------:R-:W-:Y:S05]  /*4d40*/  BSYNC B0 ;  /* 0x0000000000007941 */ /* 0x000fea0003800000 */
.L_x_4554:
[----:B01234-:R-:W0:Y:S01]  /*4d50*/  LDC R15, c[0x0][0x10] ;  /* 0x00000400ff0f7b82 */ /* 0x01fe220000000800 */
[----:B------:R-:W-:Y:S02]  /*4d60*/  IADD3 R4, R4, 0x1, RZ ;  /* 0x0000000104047810 */ /* 0x000fe40007ffe0ff */
[----:B0-----:R-:W-:-:S04]  /*4d70*/  IADD3 R82, R15, R82, RZ ;  /* 0x000000520f527210 */ /* 0x001fc80007ffe0ff */
[----:B------:R-:W-:-:S13]  /*4d80*/  ISETP.GE.AND P1, PT, R82, UR4, PT ;  /* 0x0000000452007c0c */ /* 0x000fda000bf26270 */
[----:B------:R-:W-:Y:S05]  /*4d90*/  @!P1 BRA `(.L_x_4556) ;  /* 0xffffffb400489947 */ /* 0x000fea000383ffff */
[----:B------:R-:W-:Y:S05]  /*4da0*/  EXIT ;  /* 0x000000000000794d */ /* 0x000fea0003800000 */
.L_x_4557:
        /* <DEDUP_REMOVED lines=13> */
.L_x_5176:


//--------------------- .text._Z35group_norm_nhwc_fwd_one_pass_kernelI11Fp32IOFp32WLi512ELi70ELi560EEv26Group_norm_nhwc_fwd_params --------------------------
	.section	.text._Z35group_norm_nhwc_fwd_one_pass_kernelI11Fp32IOFp32WLi512ELi70ELi560EEv26Group_norm_nhwc_fwd_params,"ax",@progbits
	.align	128
        .global         _Z35group_norm_nhwc_fwd_one_pass_kernelI11Fp32IOFp32WLi512ELi70ELi560EEv26Group_norm_nhwc_fwd_params
        .type           _Z35group_norm_nhwc_fwd_one_pass_kernelI11Fp32IOFp32WLi512ELi70ELi560EEv26Group_norm_nhwc_fwd_params,@function
        .size           _Z35group_norm_nhwc_fwd_one_pass_kernelI11Fp32IOFp32WLi512ELi70ELi560EEv26Group_norm_nhwc_fwd_params,(.L_x_5177 - _Z35group_norm_nhwc_fwd_one_pass_kernelI11Fp32IOFp32WLi512ELi70ELi560EEv26Group_norm_nhwc_fwd_params)
        .other          _Z35group_norm_nhwc_fwd_one_pass_kernelI11Fp32IOFp32WLi512ELi70ELi560EEv26Group_norm_nhwc_fwd_params,@"STO_CUDA_ENTRY STV_DEFAULT"
_Z35group_norm_nhwc_fwd_one_pass_kernelI11Fp32IOFp32WLi512ELi70ELi560EEv26Group_norm_nhwc_fwd_params:
.text._Z35group_norm_nhwc_fwd_one_pass_kernelI11Fp32IOFp32WLi512ELi70ELi560EEv26Group_norm_nhwc_fwd_params:
        /* <DEDUP_REMOVED lines=20> */
[----:B0-----:R-:W-:-:S05]  /*0140*/  IMAD R0, R5, UR16, R2 ;  /* 0x0000001005007c24 */ /* 0x001fca000f8e0202 */
[C---:B------:R-:W-:Y:S01]  /*0150*/  ISETP.GE.U32.AND P0, PT, R0.reuse, UR4, PT ;  /* 0x0000000400007c0c */ /* 0x040fe2000bf06070 */
[----:B------:R-:W-:Y:S01]  /*0160*/  UMOV UR4, URZ ;  /* 0x0000003f00047c82 */ /* 0x000fe20008000000 */
[----:B------:R-:W-:Y:S02]  /*0170*/  SHF.R.S32.HI R6, RZ, 0x1f, R0 ;  /* 0x0000001fff067819 */ /* 0x000fe40000011400 */
        /* <DEDUP_REMOVED lines=12> */
[C---:B------:R-:W-:Y:S02]  /*0240*/  IADD3 R2, R0.reuse, 0xb0, RZ ;  /* 0x000000b000027810 */ /* 0x040fe40007ffe0ff */
[C---:B------:R-:W-:Y:S02]  /*0250*/  IADD3 R93, R0.reuse, 0xc0, RZ ;  /* 0x000000c0005d7810 */ /* 0x040fe40007ffe0ff */
[----:B------:R-:W-:-:S07]  /*0260*/  IADD3 R92, R0, 0xd0, RZ ;  /* 0x000000d0005c7810 */ /* 0x000fce0007ffe0ff */
.L_x_4663:
[----:B------:R-:W-:Y:S01]  /*0270*/  ULDC UR11, c[0x0][0x288] ;  /* 0x0000a200000b7ab9 */ /* 0x000fe20000000800 */
[----:B------:R-:W-:Y:S01]  /*0280*/  IABS R4, UR9 ;  /* 0x0000000900047c13 */ /* 0x000fe20008000000 */
[----:B------:R-:W-:Y:S01]  /*0290*/  UMOV UR6, URZ ;  /* 0x0000003f00067c82 */ /* 0x000fe20008000000 */
[----:B----4-:R-:W-:Y:S01]  /*02a0*/  MOV R2, UR11 ;  /* 0x0000000b00027c02 */ /* 0x010fe20008000f00 */
[----:B0-----:R-:W0:Y:S01]  /*02b0*/  S2R R91, SR_TID.X ;  /* 0x00000000005b7919 */ /* 0x001e220000002100 */
[----:B------:R-:W-:Y:S01]  /*02c0*/  R2UR UR10, R4 ;  /* 0x00000000040a72ca */ /* 0x000fe200000e0000 */
[----:B-1----:R-:W1:Y:S01]  /*02d0*/  @P0 LDC.64 R16, c[0x0][0x270] ;  /* 0x00009c00ff100b82 */ /* 0x002e620000000a00 */
[----:B------:R-:W-:Y:S01]  /*02e0*/  IABS R2, R2 ;  /* 0x0000000200027213 */ /* 0x000fe20000000000 */
[C---:B------:R-:W-:Y:S01]  /*02f0*/  VIADD R23, R0.reuse, 0x110 ;  /* 0x0000011000177836 */ /* 0x040fe20000000000 */
[----:B------:R-:W-:Y:S02]  /*0300*/  IADD3 R35, R0, 0xe0, RZ ;  /* 0x000000e000237810 */ /* 0x000fe40007ffe0ff */
[----:B------:R-:W-:-:S02]  /*0310*/  R2UR UR12, R2 ;  /* 0x00000000020c72ca */ /* 0x000fc400000e0000 */
[----:B------:R-:W-:Y:S01]  /*0320*/  SHF.R.S32.HI R7, RZ, 0x1f, R35 ;  /* 0x0000001fff077819 */ /* 0x000fe20000011423 */
[----:B--2---:R-:W2:Y:S01]  /*0330*/  @P0 LDC.64 R60, c[0x0][0x220] ;  /* 0x00008800ff3c0b82 */ /* 0x004ea20000000a00 */
[C---:B------:R-:W-:Y:S02]  /*0340*/  IADD3 R37, R0.reuse, 0xf0, RZ ;  /* 0x000000f000257810 */ /* 0x040fe40007ffe0ff */
[----:B------:R-:W-:Y:S02]  /*0350*/  IADD3 R39, R0, 0x100, RZ ;  /* 0x0000010000277810 */ /* 0x000fe40007ffe0ff */
[----:B------:R-:W-:Y:S02]  /*0360*/  SHF.R.S32.HI R25, RZ, 0x1f, R37 ;  /* 0x0000001fff197819 */ /* 0x000fe40000011425 */
[----:B------:R-:W-:Y:S02]  /*0370*/  LOP3.LUT R44, R44, 0xfffffbff, RZ, 0xc0, !PT ;  /* 0xfffffbff2c2c7812 */ /* 0x000fe400078ec0ff */
[----:B------:R-:W-:Y:S01]  /*0380*/  SHF.R.S32.HI R27, RZ, 0x1f, R39 ;  /* 0x0000001fff1b7819 */ /* 0x000fe20000011427 */
[----:B---3--:R-:W3:Y:S01]  /*0390*/  I2F.RP R2, UR12 ;  /* 0x0000000c00027d06 */ /* 0x008ee20008209400 */
[----:B------:R-:W-:-:S02]  /*03a0*/  SHF.R.S32.HI R29, RZ, 0x1f, R23 ;  /* 0x0000001fff1d7819 */ /* 0x000fc40000011417 */
[C---:B------:R-:W-:Y:S02]  /*03b0*/  IADD3 R22, R0.reuse, 0x130, RZ ;  /* 0x0000013000167810 */ /* 0x040fe40007ffe0ff */
[----:B------:R-:W-:Y:S02]  /*03c0*/  SHF.R.S32.HI R6, RZ, 0x1f, R0 ;  /* 0x0000001fff067819 */ /* 0x000fe40000011400 */
[----:B------:R-:W-:Y:S02]  /*03d0*/  SHF.R.S32.HI R31, RZ, 0x1f, R22 ;  /* 0x0000001fff1f7819 */ /* 0x000fe40000011416 */
[----:B------:R-:W-:Y:S02]  /*03e0*/  IADD3 R36, R0, 0x10, RZ ;  /* 0x0000001000247810 */ /* 0x000fe40007ffe0ff */
[----:B------:R-:W-:Y:S02]  /*03f0*/  LOP3.LUT R40, R40, 0xffffffdf, RZ, 0xc0, !PT ;  /* 0xffffffdf28287812 */ /* 0x000fe400078ec0ff */
[----:B------:R-:W-:Y:S01]  /*0400*/  SHF.R.S32.HI R34, RZ, 0x1f, R36 ;  /* 0x0000001fff227819 */ /* 0x000fe20000011424 */
[----:B---3--:R-:W3:Y:S01]  /*0410*/  MUFU.RCP R2, R2 ;  /* 0x0000000200027308 */ /* 0x008ee20000001000 */
[----:B------:R-:W-:-:S02]  /*0420*/  IADD3 R38, R0, 0x20, RZ ;  /* 0x0000002000267810 */ /* 0x000fc40007ffe0ff */
[----:B------:R-:W-:Y:S02]  /*0430*/  IADD3 R41, R0, 0x30, RZ ;  /* 0x0000003000297810 */ /* 0x000fe40007ffe0ff */
[----:B---3--:R-:W-:-:S06]  /*0440*/  IADD3 R3, R2, 0xffffffe, RZ ;  /* 0x0ffffffe02037810 */ /* 0x008fcc0007ffe0ff */
[----:B------:R-:W3:Y:S02]  /*0450*/  F2I.FTZ.U32.TRUNC.NTZ R3, R3 ;  /* 0x0000000300037305 */ /* 0x000ee4000021f000 */
[----:B---3--:R-:W-:Y:S02]  /*0460*/  R2UR UR7, R3 ;  /* 0x00000000030772ca */ /* 0x008fe400000e0000 */
[----:B------:R-:W-:-:S11]  /*0470*/  SHF.R.S32.HI R3, RZ, 0x1f, R74 ;  /* 0x0000001fff037819 */ /* 0x000fd6000001144a */
        /* <DEDUP_REMOVED lines=17> */
[----:B------:R-:W-:-:S03]  /*0590*/  UISETP.NE.AND UP1, UPT, UR11, URZ, UPT ;  /* 0x0000003f0b00728c */ /* 0x000fc6000bf25270 */
[----:B0-----:R-:W-:Y:S01]  /*05a0*/  ISETP.GT.U32.OR P4, PT, R91, 0x22f, P1 ;  /* 0x0000022f5b00780c */ /* 0x001fe20000f84470 */
[----:B------:R-:W-:Y:S01]  /*05b0*/  @!UP0 UIADD3 UR7, -UR7, URZ, URZ ;  /* 0x0000003f07078290 */ /* 0x000fe2000fffe13f */
[----:B------:R-:W-:-:S04]  /*05c0*/  ISETP.GE.U32.AND P1, PT, R23, UR12, PT ;  /* 0x0000000c17007c0c */ /* 0x000fc8000bf26070 */
[----:B------:R-:W-:Y:S02]  /*05d0*/  ISETP.GE.AND.EX P1, PT, R29, UR13, PT, P1 ;  /* 0x0000000d1d007c0c */ /* 0x000fe4000bf26310 */
[----:B------:R-:W-:-:S04]  /*05e0*/  @!UP1 ULOP3.LUT UR7, URZ, UR11, URZ, 0x33, !UPT ;  /* 0x0000000b3f079292 */ /* 0x000fc8000f8e333f */
[----:B------:R-:W-:Y:S01]  /*05f0*/  UIADD3 UR6, -UR7, URZ, URZ ;  /* 0x0000003f07067290 */ /* 0x000fe2000fffe13f */
[----:B------:R-:W-:Y:S01]  /*0600*/  @P4 LOP3.LUT R44, R44, 0x400, RZ, 0xfc, !PT ;  /* 0x000004002c2c4812 */ /* 0x000fe200078efcff */
[----:B------:R-:W0:Y:S01]  /*0610*/  @!P4 LDC.64 R12, c[0x0][0x270] ;  /* 0x00009c00ff0ccb82 */ /* 0x000e220000000a00 */
[----:B------:R-:W-:Y:S02]  /*0620*/  USHF.R.S32.HI UR5, URZ, 0x1f, UR7 ;  /* 0x0000001f3f057899 */ /* 0x000fe40008011407 */
[----:B------:R-:W-:Y:S01]  /*0630*/  UIMAD UR6, UR11, UR6, UR9 ;  /* 0x000000060b0672a4 */ /* 0x000fe2000f8e0209 */
[----:B------:R-:W-:Y:S02]  /*0640*/  LOP3.LUT R44, R44, 0xfffffdff, RZ, 0xc0, !PT ;  /* 0xfffffdff2c2c7812 */ /* 0x000fe400078ec0ff */
[----:B------:R-:W-:Y:S01]  /*0650*/  ULDC.64 UR10, c[0x0][0x280] ;  /* 0x0000a000000a7ab9 */ /* 0x000fe20000000a00 */
[----:B------:R-:W-:Y:S01]  /*0660*/  UIMAD UR6, UR6, 0x46, URZ ;  /* 0x00000046060678a4 */ /* 0x000fe2000f8e023f */
[----:B------:R-:W-:Y:S01]  /*0670*/  MOV R5, UR10 ;  /* 0x0000000a00057c02 */ /* 0x000fe20008000f00 */
[----:B------:R-:W-:Y:S01]  /*0680*/  UIMAD UR5, UR5, UR10, URZ ;  /* 0x0000000a050572a4 */ /* 0x000fe2000f8e023f */
[----:B------:R-:W3:Y:S03]  /*0690*/  @!P4 LDC.64 R8, c[0x0][0x220] ;  /* 0x00008800ff08cb82 */ /* 0x000ee60000000a00 */
[----:B------:R-:W-:Y:S01]  /*06a0*/  MOV R4, UR6 ;  /* 0x0000000600047c02 */ /* 0x000fe20008000f00 */
[----:B------:R-:W-:Y:S01]  /*06b0*/  UIMAD UR5, UR7, UR11, UR5 ;  /* 0x0000000b070572a4 */ /* 0x000fe2000f8e0205 */
[----:B------:R-:W-:-:S04]  /*06c0*/  IADD3 R2, P2, R74, UR6, RZ ;  /* 0x000000064a027c10 */ /* 0x000fc8000ff5e0ff */
[----:B------:R-:W-:Y:S01]  /*06d0*/  LEA.HI.X.SX32 R3, R4, R3, 0x1, P2 ;  /* 0x0000000304037211 */ /* 0x000fe200010f0eff */
[----:B-1----:R-:W-:Y:S01]  /*06e0*/  @P0 IMAD R4, R6, R16, RZ ;  /* 0x0000001006040224 */ /* 0x002fe200078e02ff */
[----:B------:R-:W-:Y:S01]  /*06f0*/  ISETP.GE.U32.AND P2, PT, R37, UR12, PT ;  /* 0x0000000c25007c0c */ /* 0x000fe2000bf46070 */
[----:B------:R-:W-:-:S03]  /*0700*/  IMAD.WIDE.U32 R2, R5, UR7, R2 ;  /* 0x0000000705027c25 */ /* 0x000fc6000f8e0002 */
[----:B------:R-:W-:Y:S01]  /*0710*/  ISETP.GE.AND.EX P2, PT, R25, UR13, PT, P2 ;  /* 0x0000000d19007c0c */ /* 0x000fe2000bf46320 */
[----:B------:R-:W-:-:S03]  /*0720*/  @P0 IMAD R17, R0, R17, R4 ;  /* 0x0000001100110224 */ /* 0x000fc600078e0204 */
[----:B------:R-:W-:Y:S02]  /*0730*/  ISETP.GT.U32.OR P5, PT, R91, 0x22f, P2 ;  /* 0x0000022f5b00780c */ /* 0x000fe400017a4470 */
[----:B------:R-:W-:Y:S02]  /*0740*/  ISETP.GE.AND.EX P2, PT, R27, UR13, PT, P3 ;  /* 0x0000000d1b007c0c */ /* 0x000fe4000bf46330 */
[----:B------:R-:W-:Y:S02]  /*0750*/  IADD3 R5, R3, UR5, RZ ;  /* 0x0000000503057c10 */ /* 0x000fe4000fffe0ff */
[----:B------:R-:W-:Y:S02]  /*0760*/  ISETP.GT.U32.OR P6, PT, R91, 0x22f, P2 ;  /* 0x0000022f5b00780c */ /* 0x000fe400017c4470 */
[----:B------:R-:W-:Y:S02]  /*0770*/  ISETP.GE.U32.AND P2, PT, R22, UR12, PT ;  /* 0x0000000c16007c0c */ /* 0x000fe4000bf46070 */
[----:B------:R-:W-:-:S03]  /*0780*/  @P0 MOV R4, R2 ;  /* 0x0000000200040202 */ /* 0x000fc60000000f00 */
[----:B------:R-:W-:Y:S02]  /*0790*/  @P5 LOP3.LUT R44, R44, 0x200, RZ, 0xfc, !PT ;  /* 0x000002002c2c5812 */ /* 0x000fe400078efcff */
[----:B------:R-:W-:Y:S01]  /*07a0*/  ISETP.GT.U32.OR P5, PT, R91, 0x22f, P1 ;  /* 0x0000022f5b00780c */ /* 0x000fe20000fa4470 */
[----:B------:R-:W-:Y:S01]  /*07b0*/  @P0 IMAD.WIDE.U32 R14, R0, R16, R4 ;  /* 0x00000010000e0225 */ /* 0x000fe200078e0004 */
[C---:B------:R-:W-:Y:S02]  /*07c0*/  LOP3.LUT P3, RZ, R44.reuse, 0x200, RZ, 0xc0, !PT ;  /* 0x000002002cff7812 */ /* 0x040fe4000786c0ff */
[----:B------:R-:W-:Y:S01]  /*07d0*/  LOP3.LUT R44, R44, 0xfffffeff, RZ, 0xc0, !PT ;  /* 0xfffffeff2c2c7812 */ /* 0x000fe200078ec0ff */
[----:B------:R-:W1:Y:S01]  /*07e0*/  @!P6 LDC.64 R18, c[0x0][0x270] ;  /* 0x00009c00ff12eb82 */ /* 0x000e620000000a00 */
[----:B------:R-:W-:Y:S02]  /*07f0*/  ISETP.GE.AND.EX P1, PT, R31, UR13, PT, P2 ;  /* 0x0000000d1f007c0c */ /* 0x000fe4000bf26320 */
[----:B------:R-:W-:-:S02]  /*0800*/  @P6 LOP3.LUT R44, R44, 0x100, RZ, 0xfc, !PT ;  /* 0x000001002c2c6812 */ /* 0x000fc400078efcff */
[----:B------:R-:W-:Y:S02]  /*0810*/  ISETP.GT.U32.OR P4, PT, R91, 0x22f, P1 ;  /* 0x0000022f5b00780c */ /* 0x000fe40000f84470 */
[----:B------:R-:W-:Y:S02]  /*0820*/  LOP3.LUT P2, RZ, R44, 0x400, RZ, 0xc0, !PT ;  /* 0x000004002cff7812 */ /* 0x000fe4000784c0ff */
[----:B--2---:R-:W-:Y:S01]  /*0830*/  @P0 LEA R60, P1, R14, R60, 0x2 ;  /* 0x0000003c0e3c0211 */ /* 0x004fe200078210ff */
[----:B------:R-:W2:Y:S01]  /*0840*/  @!P3 LDC.64 R20, c[0x0][0x270] ;  /* 0x00009c00ff14bb82 */ /* 0x000ea20000000a00 */
[----:B------:R-:W-:-:S04]  /*0850*/  LOP3.LUT R44, R44, 0xffffff7f, RZ, 0xc0, !PT ;  /* 0xffffff7f2c2c7812 */ /* 0x000fc800078ec0ff */
[----:B------:R-:W-:-:S03]  /*0860*/  @P5 LOP3.LUT R44, R44, 0x80, RZ, 0xfc, !PT ;  /* 0x000000802c2c5812 */ /* 0x000fc600078efcff */
[----:B------:R-:W4:Y:S01]  /*0870*/  @!P3 LDC.64 R10, c[0x0][0x220] ;  /* 0x00008800ff0abb82 */ /* 0x000f220000000a00 */
[----:B------:R-:W-:Y:S01]  /*0880*/  LOP3.LUT R44, R44, 0xffffffdf, RZ, 0xc0, !PT ;  /* 0xffffffdf2c2c7812 */ /* 0x000fe200078ec0ff */
[----:B0-----:R-:W-:Y:S01]  /*0890*/  @!P2 IMAD R6, R7, R12, RZ ;  /* 0x0000000c0706a224 */ /* 0x001fe200078e02ff */
[----:B------:R-:W-:Y:S02]  /*08a0*/  @!P2 MOV R16, R2 ;  /* 0x000000020010a202 */ /* 0x000fe40000000f00 */
[----:B------:R-:W-:Y:S01]  /*08b0*/  @P4 LOP3.LUT R44, R44, 0x20, RZ, 0xfc, !PT ;  /* 0x000000202c2c4812 */ /* 0x000fe200078efcff */
[----:B------:R-:W-:Y:S01]  /*08c0*/  @!P2 IMAD R33, R35, R13, R6 ;  /* 0x0000000d2321a224 */ /* 0x000fe200078e0206 */
[----:B------:R-:W-:Y:S01]  /*08d0*/  @P0 IADD3 R13, R15, R17, RZ ;  /* 0x000000110f0d0210 */ /* 0x000fe20007ffe0ff */
[----:B------:R-:W0:Y:S01]  /*08e0*/  @!P5 LDC.64 R6, c[0x0][0x270] ;  /* 0x00009c00ff06db82 */ /* 0x000e220000000a00 */
[----:B------:R-:W-:Y:S01]  /*08f0*/  @!P2 MOV R17, R5 ;  /* 0x000000050011a202 */ /* 0x000fe20000000f00 */
[----:B-1----:R-:W-:Y:S01]  /*0900*/  @!P6 IMAD R26, R27, R18, RZ ;  /* 0x000000121b1ae224 */ /* 0x002fe200078e02ff */
[----:B------:R-:W-:-:S02]  /*0910*/  @P0 LEA.HI.X R61, R14, R61, R13, 0x2, P1 ;  /* 0x0000003d0e3d0211 */ /* 0x000fc400008f140d */
[----:B------:R-:W-:Y:S01]  /*0920*/  LOP3.LUT R44, R44, 0xdfffffff, RZ, 0xc0, !PT ;  /* 0xdfffffff2c2c7812 */ /* 0x000fe200078ec0ff */
[----:B------:R-:W-:Y:S01]  /*0930*/  @!P2 IMAD.WIDE.U32 R16, R35, R12, R16 ;  /* 0x0000000c2310a225 */ /* 0x000fe200078e0010 */
[----:B------:R-:W-:Y:S01]  /*0940*/  IADD3 R35, R0, 0x1b0, RZ ;  /* 0x000001b000237810 */ /* 0x000fe20007ffe0ff */
[----:B------:R-:W1:Y:S01]  /*0950*/  @!P4 LDC.64 R14, c[0x0][0x270] ;  /* 0x00009c00ff0ecb82 */ /* 0x000e620000000a00 */
[----:B------:R-:W-:Y:S01]  /*0960*/  @P0 LOP3.LUT R44, R44, 0x20000000, RZ, 0xfc, !PT ;  /* 0x200000002c2c0812 */ /* 0x000fe200078efcff */
[----:B--2---:R-:W-:Y:S01]  /*0970*/  @!P3 IMAD R24, R25, R20, RZ ;  /* 0x000000141918b224 */ /* 0x004fe200078e02ff */
[----:B------:R-:W-:Y:S01]  /*0980*/  @!P2 IADD3 R17, R17, R33, RZ ;  /* 0x000000211111a210 */ /* 0x000fe20007ffe0ff */
[----:B------:R-:W-:Y:S01]  /*0990*/  @!P6 IMAD R27, R39, R19, R26 ;  /* 0x00000013271be224 */ /* 0x000fe200078e021a */
[----:B------:R-:W-:Y:S01]  /*09a0*/  @!P3 MOV R25, R5 ;  /* 0x000000050019b202 */ /* 0x000fe20000000f00 */
[----:B------:R-:W-:Y:S01]  /*09b0*/  @!P3 IMAD R33, R37, R21, R24 ;  /* 0x000000152521b224 */ /* 0x000fe200078e0218 */
[----:B------:R-:W-:Y:S01]  /*09c0*/  @!P3 MOV R24, R2 ;  /* 0x000000020018b202 */ /* 0x000fe20000000f00 */
[----:B------:R-:W2:Y:S01]  /*09d0*/  @!P6 LDC.64 R12, c[0x0][0x220] ;  /* 0x00008800ff0ceb82 */ /* 0x000ea20000000a00 */
[----:B---3--:R-:W-:-:S02]  /*09e0*/  @!P2 LEA R8, P1, R16, R8, 0x2 ;  /* 0x000000081008a211 */ /* 0x008fc400078210ff */
[----:B------:R-:W-:Y:S01]  /*09f0*/  LOP3.LUT R44, R44, 0xffffffef, RZ, 0xc0, !PT ;  /* 0xffffffef2c2c7812 */ /* 0x000fe200078ec0ff */
[----:B------:R-:W-:Y:S01]  /*0a00*/  @!P3 IMAD.WIDE.U32 R20, R37, R20, R24 ;  /* 0x000000142514b225 */ /* 0x000fe200078e0018 */
[----:B------:R-:W-:Y:S02]  /*0a10*/  @!P2 LEA.HI.X R9, R16, R9, R17, 0x2, P1 ;  /* 0x000000091009a211 */ /* 0x000fe400008f1411 */
[----:B------:R-:W-:Y:S01]  /*0a20*/  @!P6 MOV R24, R2 ;  /* 0x000000020018e202 */ /* 0x000fe20000000f00 */
[----:B------:R-:W3:Y:S01]  /*0a30*/  @!P5 LDC.64 R16, c[0x0][0x220] ;  /* 0x00008800ff10db82 */ /* 0x000ee20000000a00 */
[----:B------:R-:W-:Y:S01]  /*0a40*/  @!P6 MOV R25, R5 ;  /* 0x000000050019e202 */ /* 0x000fe20000000f00 */
[----:B0-----:R-:W-:Y:S01]  /*0a50*/  @!P5 IMAD R26, R29, R6, RZ ;  /* 0x000000061d1ad224 */ /* 0x001fe200078e02ff */
[----:B------:R-:W-:Y:S02]  /*0a60*/  @!P3 IADD3 R21, R21, R33, RZ ;  /* 0x000000211515b210 */ /* 0x000fe40007ffe0ff */
[----:B----4-:R-:W-:Y:S01]  /*0a70*/  @!P3 LEA R10, P1, R20, R10, 0x2 ;  /* 0x0000000a140ab211 */ /* 0x010fe200078210ff */
[----:B------:R-:W-:Y:S01]  /*0a80*/  @!P6 IMAD.WIDE.U32 R24, R39, R18, R24 ;  /* 0x000000122718e225 */ /* 0x000fe200078e0018 */
[----:B------:R-:W-:Y:S01]  /*0a90*/  IADD3 R33, R0, 0x190, RZ ;  /* 0x0000019000217810 */ /* 0x000fe20007ffe0ff */
[----:B------:R-:W0:Y:S01]  /*0aa0*/  @!P4 LDC.64 R18, c[0x0][0x220] ;  /* 0x00008800ff12cb82 */ /* 0x000e220000000a00 */
[----:B------:R-:W-:Y:S01]  /*0ab0*/  @!P3 LEA.HI.X R11, R20, R11, R21, 0x2, P1 ;  /* 0x0000000b140bb211 */ /* 0x000fe200008f1415 */
[----:B------:R-:W-:Y:S01]  /*0ac0*/  @!P5 IMAD R29, R23, R7, R26 ;  /* 0x00000007171dd224 */ /* 0x000fe200078e021a */
[----:B------:R-:W-:Y:S01]  /*0ad0*/  @!P5 MOV R20, R2 ;  /* 0x000000020014d202 */ /* 0x000fe20000000f00 */
[----:B-1----:R-:W-:Y:S01]  /*0ae0*/  @!P4 IMAD R31, R31, R14, RZ ;  /* 0x0000000e1f1fc224 */ /* 0x002fe200078e02ff */
[----:B------:R-:W-:-:S02]  /*0af0*/  @!P5 MOV R21, R5 ;  /* 0x000000050015d202 */ /* 0x000fc40000000f00 */
[----:B------:R-:W-:Y:S01]  /*0b00*/  @!P6 IADD3 R25, R25, R27, RZ ;  /* 0x0000001b1919e210 */ /* 0x000fe20007ffe0ff */
[----:B------:R-:W-:Y:S01]  /*0b10*/  @!P4 IMAD R31, R22, R15, R31 ;  /* 0x0000000f161fc224 */ /* 0x000fe200078e021f */
[C---:B--2---:R-:W-:Y:S01]  /*0b20*/  @!P6 LEA R12, P1, R24.reuse, R12, 0x2 ;  /* 0x0000000c180ce211 */ /* 0x044fe200078210ff */
[----:B------:R-:W-:Y:S01]  /*0b30*/  @!P5 IMAD.WIDE.U32 R6, R23, R6, R20 ;  /* 0x000000061706d225 */ /* 0x000fe200078e0014 */
[----:B------:R-:W-:Y:S02]  /*0b40*/  @!P4 MOV R20, R2 ;  /* 0x000000020014c202 */ /* 0x000fe40000000f00 */
[----:B------:R-:W-:Y:S02]  /*0b50*/  @!P4 MOV R21, R5 ;  /* 0x000000050015c202 */ /* 0x000fe40000000f00 */
[----:B------:R-:W-:Y:S02]  /*0b60*/  @!P6 LEA.HI.X R13, R24, R13, R25, 0x2, P1 ;  /* 0x0000000d180de211 */ /* 0x000fe400008f1419 */
[----:B------:R-:W-:Y:S01]  /*0b70*/  @!P5 IADD3 R7, R7, R29, RZ ;  /* 0x0000001d0707d210 */ /* 0x000fe20007ffe0ff */
[----:B------:R-:W-:Y:S01]  /*0b80*/  @!P4 IMAD.WIDE.U32 R22, R22, R14, R20 ;  /* 0x0000000e1616c225 */ /* 0x000fe200078e0014 */
[----:B---3--:R-:W-:-:S02]  /*0b90*/  @!P5 LEA R14, P1, R6, R16, 0x2 ;  /* 0x00000010060ed211 */ /* 0x008fc400078210ff */
[----:B------:R-:W-:Y:S02]  /*0ba0*/  IADD3 R25, R0, 0x120, RZ ;  /* 0x0000012000197810 */ /* 0x000fe40007ffe0ff */
[----:B------:R-:W-:Y:S02]  /*0bb0*/  @!P5 LEA.HI.X R15, R6, R17, R7, 0x2, P1 ;  /* 0x00000011060fd211 */ /* 0x000fe400008f1407 */
[----:B------:R-:W-:Y:S02]  /*0bc0*/  @!P4 IADD3 R6, R23, R31, RZ ;  /* 0x0000001f1706c210 */ /* 0x000fe40007ffe0ff */
[----:B0-----:R-:W-:Y:S02]  /*0bd0*/  @!P4 LEA R16, P1, R22, R18, 0x2 ;  /* 0x000000121610c211 */ /* 0x001fe400078210ff */
[----:B------:R-:W-:Y:S02]  /*0be0*/  IADD3 R23, R0, 0x140, RZ ;  /* 0x0000014000177810 */ /* 0x000fe40007ffe0ff */
[----:B------:R-:W-:-:S02]  /*0bf0*/  @!P4 LEA.HI.X R17, R22, R19, R6, 0x2, P1 ;  /* 0x000000131611c211 */ /* 0x000fc400008f1406 */
[----:B------:R-:W-:Y:S02]  /*0c00*/  ISETP.GE.U32.AND P1, PT, R23, UR12, PT ;  /* 0x0000000c17007c0c */ /* 0x000fe4000bf26070 */
[----:B------:R-:W-:Y:S02]  /*0c10*/  SHF.R.S32.HI R7, RZ, 0x1f, R23 ;  /* 0x0000001fff077819 */ /* 0x000fe40000011417 */
[----:B------:R-:W-:Y:S02]  /*0c20*/  SHF.R.S32.HI R90, RZ, 0x1f, R25 ;  /* 0x0000001fff5a7819 */ /* 0x000fe40000011419 */
[----:B------:R-:W-:Y:S02]  /*0c30*/  ISETP.GE.AND.EX P1, PT, R7, UR13, PT, P1 ;  /* 0x0000000d07007c0c */ /* 0x000fe4000bf26310 */
[----:B------:R-:W-:Y:S02]  /*0c40*/  IADD3 R27, R0, 0x160, RZ ;  /* 0x00000160001b7810 */ /* 0x000fe40007ffe0ff */
[----:B------:R-:W-:-:S02]  /*0c50*/  ISETP.GT.U32.OR P0, PT, R91, 0x22f, P1 ;  /* 0x0000022f5b00780c */ /* 0x000fc40000f04470 */
[----:B------:R-:W-:Y:S02]  /*0c60*/  SHF.R.S32.HI R88, RZ, 0x1f, R27 ;  /* 0x0000001fff587819 */ /* 0x000fe4000001141b */
[C---:B------:R-:W-:Y:S02]  /*0c70*/  IADD3 R29, R0.reuse, 0x170, RZ ;  /* 0x00000170001d7810 */ /* 0x040fe40007ffe0ff */
[----:B------:R-:W-:Y:S02]  /*0c80*/  IADD3 R31, R0, 0x180, RZ ;  /* 0x00000180001f7810 */ /* 0x000fe40007ffe0ff */
[----:B------:R-:W-:Y:S02]  /*0c90*/  SHF.R.S32.HI R87, RZ, 0x1f, R29 ;  /* 0x0000001fff577819 */ /* 0x000fe4000001141d */
[----:B------:R-:W-:Y:S02]  /*0ca0*/  SHF.R.S32.HI R86, RZ, 0x1f, R31 ;  /* 0x0000001fff567819 */ /* 0x000fe4000001141f */
[----:B------:R-:W-:Y:S01]  /*0cb0*/  SHF.R.S32.HI R81, RZ, 0x1f, R33 ;  /* 0x0000001fff517819 */ /* 0x000fe20000011421 */
[----:B------:R-:W0:Y:S01]  /*0cc0*/  @!P0 LDC.64 R18, c[0x0][0x270] ;  /* 0x00009c00ff128b82 */ /* 0x000e220000000a00 */
[----:B------:R-:W-:-:S02]  /*0cd0*/  @P0 LOP3.LUT R44, R44, 0x10, RZ, 0xfc, !PT ;  /* 0x000000102c2c0812 */ /* 0x000fc400078efcff */
[----:B------:R-:W-:Y:S02]  /*0ce0*/  SHF.R.S32.HI R79, RZ, 0x1f, R35 ;  /* 0x0000001fff4f7819 */ /* 0x000fe40000011423 */
[----:B------:R-:W-:Y:S02]  /*0cf0*/  LOP3.LUT R44, R44, 0xffffffbf, RZ, 0xc0, !PT ;  /* 0xffffffbf2c2c7812 */ /* 0x000fe400078ec0ff */
[----:B------:R-:W-:Y:S01]  /*0d00*/  IADD3 R37, R0, 0x1c0, RZ ;  /* 0x000001c000257810 */ /* 0x000fe20007ffe0ff */
[----:B------:R-:W1:Y:S03]  /*0d10*/  @!P0 LDC.64 R20, c[0x0][0x220] ;  /* 0x00008800ff148b82 */ /* 0x000e660000000a00 */
[----:B------:R-:W-:Y:S01]  /*0d20*/  SHF.R.S32.HI R78, RZ, 0x1f, R37 ;  /* 0x0000001fff4e7819 */ /* 0x000fe20000011425 */
[----:B0-----:R-:W-:Y:S01]  /*0d30*/  @!P0 IMAD R6, R7, R18, RZ ;  /* 0x0000001207068224 */ /* 0x001fe200078e02ff */
[----:B------:R-:W-:-:S03]  /*0d40*/  @!P0 MOV R7, R5 ;  /* 0x0000000500078202 */ /* 0x000fc60000000f00 */
[----:B------:R-:W-:Y:S02]  /*0d50*/  @!P0 IMAD R19, R23, R19, R6 ;  /* 0x0000001317138224 */ /* 0x000fe400078e0206 */
[----:B------:R-:W-:-:S04]  /*0d60*/  @!P0 IMAD.MOV.U32 R6, RZ, RZ, R2 ;  /* 0x000000ffff068224 */ /* 0x000fc800078e0002 */
[----:B------:R-:W-:-:S05]  /*0d70*/  @!P0 IMAD.WIDE.U32 R6, R23, R18, R6 ;  /* 0x0000001217068225 */ /* 0x000fca00078e0006 */
[----:B------:R-:W-:Y:S02]  /*0d80*/  @!P0 IADD3 R7, R7, R19, RZ ;  /* 0x0000001307078210 */ /* 0x000fe40007ffe0ff */
[----:B-1----:R-:W-:-:S04]  /*0d90*/  @!P0 LEA R18, P1, R6, R20, 0x2 ;  /* 0x0000001406128211 */ /* 0x002fc800078210ff */
[----:B------:R-:W-:Y:S02]  /*0da0*/  @!P0 LEA.HI.X R19, R6, R21, R7, 0x2, P1 ;  /* 0x0000001506138211 */ /* 0x000fe400008f1407 */
[----:B------:R-:W-:-:S04]  /*0db0*/  ISETP.GE.U32.AND P1, PT, R25, UR12, PT ;  /* 0x0000000c19007c0c */ /* 0x000fc8000bf26070 */
[----:B------:R-:W-:-:S04]  /*0dc0*/  ISETP.GE.AND.EX P1, PT, R90, UR13, PT, P1 ;  /* 0x0000000d5a007c0c */ /* 0x000fc8000bf26310 */
[----:B------:R-:W-:-:S13]  /*0dd0*/  ISETP.GT.U32.OR P0, PT, R91, 0x22f, P1 ;  /* 0x0000022f5b00780c */ /* 0x000fda0000f04470 */
[----:B------:R-:W0:Y:S01]  /*0de0*/  @!P0 LDC.64 R20, c[0x0][0x270] ;  /* 0x00009c00ff148b82 */ /* 0x000e220000000a00 */
[----:B------:R-:W-:Y:S02]  /*0df0*/  @!P0 MOV R7, R5 ;  /* 0x0000000500078202 */ /* 0x000fe40000000f00 */
[----:B------:R-:W-:-:S04]  /*0e00*/  @P0 LOP3.LUT R44, R44, 0x40, RZ, 0xfc, !PT ;  /* 0x000000402c2c0812 */ /* 0x000fc800078efcff */
[----:B------:R-:W-:Y:S01]  /*0e10*/  LOP3.LUT R44, R44, 0xfffffffb, RZ, 0xc0, !PT ;  /* 0xfffffffb2c2c7812 */ /* 0x000fe200078ec0ff */
[----:B------:R-:W1:Y:S01]  /*0e20*/  @!P0 LDC.64 R22, c[0x0][0x220] ;  /* 0x00008800ff168b82 */ /* 0x000e620000000a00 */
[----:B0-----:R-:W-:-:S04]  /*0e30*/  @!P0 IMAD R6, R90, R20, RZ ;  /* 0x000000145a068224 */ /* 0x001fc800078e02ff */
[----:B------:R-:W-:Y:S01]  /*0e40*/  @!P0 IMAD R21, R25, R21, R6 ;  /* 0x0000001519158224 */ /* 0x000fe200078e0206 */
[----:B------:R-:W-:-:S05]  /*0e50*/  @!P0 MOV R6, R2 ;  /* 0x0000000200068202 */ /* 0x000fca0000000f00 */
        /* <DEDUP_REMOVED lines=53> */
[----:B------:R-:W-:Y:S01]  /*11b0*/  @!P1 IMAD.MOV.U32 R7, RZ, RZ, R5 ;  /* 0x000000ffff079224 */ /* 0x000fe200078e0005 */
[----:B------:R-:W-:-:S04]  /*11c0*/  @P1 LOP3.LUT R40, R40, 0x20, RZ, 0xfc, !PT ;  /* 0x0000002028281812 */ /* 0x000fc800078efcff */
[----:B------:R-:W-:Y:S02]  /*11d0*/  LOP3.LUT R40, R40, 0xffffffbf, RZ, 0xc0, !PT ;  /* 0xffffffbf28287812 */ /* 0x000fe400078ec0ff */
        /* <DEDUP_REMOVED lines=34> */
[----:B------:R-:W-:Y:S01]  /*1400*/  @!P3 IMAD.WIDE.U32 R6, R37, R6, R32 ;  /* 0x000000062506b225 */ /* 0x000fe200078e0020 */
[----:B------:R-:W-:-:S04]  /*1410*/  IADD3 R37, R0, 0x1d0, RZ ;  /* 0x000001d000257810 */ /* 0x000fc80007ffe0ff */
[----:B------:R-:W-:Y:S02]  /*1420*/  @!P3 IADD3 R7, R7, R35, RZ ;  /* 0x000000230707b210 */ /* 0x000fe40007ffe0ff */
[C---:B-1----:R-:W-:Y:S02]  /*1430*/  @!P3 LEA R68, P4, R6.reuse, R68, 0x2 ;  /* 0x000000440644b211 */ /* 0x042fe400078810ff */
[----:B------:R-:W-:Y:S02]  /*1440*/  SHF.R.S32.HI R77, RZ, 0x1f, R37 ;  /* 0x0000001fff4d7819 */ /* 0x000fe40000011425 */
        /* <DEDUP_REMOVED lines=14> */
[----:B-1----:R-:W-:Y:S02]  /*1530*/  @!P4 LEA R70, P5, R6, R70, 0x2 ;  /* 0x000000460646c211 */ /* 0x002fe400078a10ff */
[----:B------:R-:W-:Y:S02]  /*1540*/  IADD3 R35, R0, 0x1e0, RZ ;  /* 0x000001e000237810 */ /* 0x000fe40007ffe0ff */
[----:B------:R-:W-:Y:S02]  /*1550*/  @!P4 LEA.HI.X R71, R6, R71, R7, 0x2, P5 ;  /* 0x000000470647c211 */ /* 0x000fe400028f1407 */
[----:B------:R-:W-:Y:S02]  /*1560*/  SHF.R.S32.HI R76, RZ, 0x1f, R35 ;  /* 0x0000001fff4c7819 */ /* 0x000fe40000011423 */
        /* <DEDUP_REMOVED lines=28> */
[----:B------:R-:W-:-:S04]  /*1730*/  @!P3 IMAD.WIDE.U32 R32, R35, R6, R32 ;  /* 0x000000062320b225 */ /* 0x000fc800078e0020 */
[----:B------:R-:W-:Y:S01]  /*1740*/  VIADD R35, R0, 0x1a0 ;  /* 0x000001a000237836 */ /* 0x000fe20000000000 */
        /* <DEDUP_REMOVED lines=31> */
[----:B------:R-:W-:-:S04]  /*1940*/  SHF.R.S32.HI R36, RZ, 0x1f, R38 ;  /* 0x0000001fff247819 */ /* 0x000fc80000011426 */
        /* <DEDUP_REMOVED lines=78> */
[----:B0-----:R-:W-:Y:S01]  /*1e30*/  @!P1 IMAD R48, R45, R6, RZ ;  /* 0x000000062d309224 */ /* 0x001fe200078e02ff */
[----:B------:R-:W-:-:S03]  /*1e40*/  IADD3 R45, R0, 0x70, RZ ;  /* 0x00000070002d7810 */ /* 0x000fc60007ffe0ff */
        /* <DEDUP_REMOVED lines=12> */
[----:B------:R-:W-:Y:S02]  /*1f10*/  @!P1 MOV R51, R5 ;  /* 0x0000000500339202 */ /* 0x000fe40000000f00 */
[----:B------:R-:W-:-:S03]  /*1f20*/  @P1 LOP3.LUT R44, R44, 0x20000, RZ, 0xfc, !PT ;  /* 0x000200002c2c1812 */ /* 0x000fc600078efcff */
[----:B------:R-:W1:Y:S01]  /*1f30*/  @!P1 LDC.64 R48, c[0x0][0x220] ;  /* 0x00008800ff309b82 */ /* 0x000e620000000a00 */
[----:B------:R-:W-:Y:S01]  /*1f40*/  LOP3.LUT R44, R44, 0xfffeffff, RZ, 0xc0, !PT ;  /* 0xfffeffff2c2c7812 */ /* 0x000fe200078ec0ff */
[-C--:B0-----:R-:W-:Y:S02]  /*1f50*/  @!P1 IMAD R41, R41, R6.reuse, RZ ;  /* 0x0000000629299224 */ /* 0x081fe400078e02ff */
[----:B------:R-:W-:-:S04]  /*1f60*/  @!P1 IMAD.WIDE.U32 R50, R45, R6, R50 ;  /* 0x000000062d329225 */ /* 0x000fc800078e0032 */
[----:B------:R-:W-:Y:S01]  /*1f70*/  @!P1 IMAD R7, R45, R7, R41 ;  /* 0x000000072d079224 */ /* 0x000fe200078e0229 */
[----:B------:R-:W-:Y:S02]  /*1f80*/  IADD3 R45, R0, 0x80, RZ ;  /* 0x00000080002d7810 */ /* 0x000fe40007ffe0ff */
[C---:B-1----:R-:W-:Y:S02]  /*1f90*/  @!P1 LEA R48, P0, R50.reuse, R48, 0x2 ;  /* 0x0000003032309211 */ /* 0x042fe400078010ff */
[----:B------:R-:W-:Y:S02]  /*1fa0*/  @!P1 IADD3 R7, R51, R7, RZ ;  /* 0x0000000733079210 */ /* 0x000fe40007ffe0ff */
[----:B------:R-:W-:Y:S02]  /*1fb0*/  SHF.R.S32.HI R41, RZ, 0x1f, R45 ;  /* 0x0000001fff297819 */ /* 0x000fe4000001142d */
        /* <DEDUP_REMOVED lines=26> */
[----:B------:R-:W-:Y:S01]  /*2160*/  LOP3.LUT P2, RZ, R44, 0x400, RZ, 0xc0, !PT ;  /* 0x000004002cff7812 */ /* 0x000fe2000784c0ff */
        /* <DEDUP_REMOVED lines=8> */
[----:B------:R-:W-:-:S02]  /*21f0*/  ISETP.GE.U32.AND P0, PT, R45, UR12, PT ;  /* 0x0000000c2d007c0c */ /* 0x000fc4000bf06070 */
[----:B------:R-:W-:Y:S02]  /*2200*/  LOP3.LUT P6, RZ, R44, 0x4, RZ, 0xc0, !PT ;  /* 0x000000042cff7812 */ /* 0x000fe400078cc0ff */
        /* <DEDUP_REMOVED lines=11> */
[----:B-1----:R-:W-:Y:S01]  /*22c0*/  @!P0 LEA R54, P1, R56, R54, 0x2 ;  /* 0x0000003638368211 */ /* 0x002fe200078210ff */
[----:B------:R-:W-:-:S03]  /*22d0*/  VIADD R45, R0, 0xb0 ;  /* 0x000000b0002d7836 */ /* 0x000fc60000000000 */
[----:B------:R-:W-:Y:S02]  /*22e0*/  @!P0 IADD3 R7, R57, R7, RZ ;  /* 0x0000000739078210 */ /* 0x000fe40007ffe0ff */
[----:B------:R-:W-:Y:S02]  /*22f0*/  SHF.R.S32.HI R41, RZ, 0x1f, R45 ;  /* 0x0000001fff297819 */ /* 0x000fe4000001142d */
[----:B------:R-:W-:Y:S02]  /*2300*/  @!P0 LEA.HI.X R55, R56, R55, R7, 0x2, P1 ;  /* 0x0000003738378211 */ /* 0x000fe400008f1407 */
[----:B------:R-:W-:-:S04]  /*2310*/  ISETP.GE.U32.AND P1, PT, R45, UR12, PT ;  /* 0x0000000c2d007c0c */ /* 0x000fc8000bf26070 */
[----:B------:R-:W-:Y:S02]  /*2320*/  ISETP.GE.AND.EX P0, PT, R41, UR13, PT, P1 ;  /* 0x0000000d29007c0c */ /* 0x000fe4000bf06310 */
[----:B------:R-:W-:Y:S02]  /*2330*/  LOP3.LUT P1, RZ, R44, 0x200, RZ, 0xc0, !PT ;  /* 0x000002002cff7812 */ /* 0x000fe4000782c0ff */
        /* <DEDUP_REMOVED lines=10> */
[----:B------:R-:W-:Y:S02]  /*23e0*/  SHF.R.S32.HI R41, RZ, 0x1f, R93 ;  /* 0x0000001fff297819 */ /* 0x000fe4000001145d */
        /* <DEDUP_REMOVED lines=17> */
[----:B-1----:R-:W-:-:S04]  /*2500*/  @!P5 LEA R58, P0, R62, R58, 0x2 ;  /* 0x0000003a3e3ad211 */ /* 0x002fc800078010ff */
[----:B------:R-:W-:-:S04]  /*2510*/  @!P5 IADD3 R7, R63, R7, RZ ;  /* 0x000000073f07d210 */ /* 0x000fc80007ffe0ff */
[----:B------:R-:W-:Y:S02]  /*2520*/  @!P5 LEA.HI.X R59, R62, R59, R7, 0x2, P0 ;  /* 0x0000003b3e3bd211 */ /* 0x000fe400000f1407 */
[----:B------:R-:W-:Y:S02]  /*2530*/  ISETP.GE.U32.AND P0, PT, R92, UR12, PT ;  /* 0x0000000c5c007c0c */ /* 0x000fe4000bf06070 */
[----:B------:R-:W-:Y:S02]  /*2540*/  LOP3.LUT P5, RZ, R44, 0x20, RZ, 0xc0, !PT ;  /* 0x000000202cff7812 */ /* 0x000fe400078ac0ff */
[----:B------:R-:W-:-:S04]  /*2550*/  ISETP.GE.AND.EX P0, PT, R45, UR13, PT, P0 ;  /* 0x0000000d2d007c0c */ /* 0x000fc8000bf06300 */
[----:B------:R-:W-:-:S07]  /*2560*/  ISETP.GT.U32.OR P4, PT, R91, 0x22f, P0 ;  /* 0x0000022f5b00780c */ /* 0x000fce0000784470 */
[----:B------:R-:W-:Y:S02]  /*2570*/  @P5 LOP3.LUT R40, R40, 0x80, RZ, 0xfc, !PT ;  /* 0x0000008028285812 */ /* 0x000fe400078efcff */
[----:B------:R-:W-:Y:S02]  /*2580*/  LOP3.LUT P5, RZ, R44, 0x100, RZ, 0xc0, !PT ;  /* 0x000001002cff7812 */ /* 0x000fe400078ac0ff */
[----:B------:R-:W-:Y:S02]  /*2590*/  LOP3.LUT R40, R40, 0xfffffff7, RZ, 0xc0, !PT ;  /* 0xfffffff728287812 */ /* 0x000fe400078ec0ff */
[----:B------:R-:W0:Y:S01]  /*25a0*/  @!P4 LDC.64 R6, c[0x0][0x270] ;  /* 0x00009c00ff06cb82 */ /* 0x000e220000000a00 */
[----:B------:R-:W-:Y:S02]  /*25b0*/  @!P4 MOV R82, R2 ;  /* 0x000000020052c202 */ /* 0x000fe40000000f00 */
[----:B------:R-:W-:Y:S02]  /*25c0*/  @!P4 MOV R83, R5 ;  /* 0x000000050053c202 */ /* 0x000fe40000000f00 */
[----:B------:R-:W-:-:S03]  /*25d0*/  @P4 LOP3.LUT R40, R40, 0x8, RZ, 0xfc, !PT ;  /* 0x0000000828284812 */ /* 0x000fc600078efcff */
[----:B------:R-:W1:Y:S01]  /*25e0*/  @!P4 LDC.64 R62, c[0x0][0x220] ;  /* 0x00008800ff3ecb82 */ /* 0x000e620000000a00 */
[-C--:B0-----:R-:W-:Y:S02]  /*25f0*/  @!P4 IMAD R41, R45, R6.reuse, RZ ;  /* 0x000000062d29c224 */ /* 0x081fe400078e02ff */
[----:B------:R-:W-:-:S04]  /*2600*/  @!P4 IMAD.WIDE.U32 R82, R92, R6, R82 ;  /* 0x000000065c52c225 */ /* 0x000fc800078e0052 */
[----:B------:R-:W-:Y:S01]  /*2610*/  @!P4 IMAD R7, R92, R7, R41 ;  /* 0x000000075c07c224 */ /* 0x000fe200078e0229 */
[----:B-1----:R-:W-:-:S04]  /*2620*/  @!P4 LEA R62, P0, R82, R62, 0x2 ;  /* 0x0000003e523ec211 */ /* 0x002fc800078010ff */
[----:B------:R-:W-:-:S04]  /*2630*/  @!P4 IADD3 R7, R83, R7, RZ ;  /* 0x000000075307c210 */ /* 0x000fc80007ffe0ff */
[----:B------:R-:W-:Y:S02]  /*2640*/  @!P4 LEA.HI.X R63, R82, R63, R7, 0x2, P0 ;  /* 0x0000003f523fc211 */ /* 0x000fe400000f1407 */
[----:B------:R-:W-:Y:S02]  /*2650*/  CS2R R6, SRZ ;  /* 0x0000000000067805 */ /* 0x000fe4000001ff00 */
[C---:B------:R-:W-:Y:S02]  /*2660*/  LOP3.LUT P4, RZ, R44.reuse, 0x80, RZ, 0xc0, !PT ;  /* 0x000000802cff7812 */ /* 0x040fe4000788c0ff */
[C---:B------:R-:W-:Y:S02]  /*2670*/  LOP3.LUT P0, RZ, R44.reuse, 0x40, RZ, 0xc0, !PT ;  /* 0x000000402cff7812 */ /* 0x040fe4000780c0ff */
[----:B------:R0:W2:Y:S01]  /*2680*/  @!P2 LDG.E.64 R6, desc[UR14][R8.64] ;  /* 0x0000000e0806a981 */ /* 0x0000a2000c1e1b00 */
[----:B------:R-:W-:Y:S02]  /*2690*/  LOP3.LUT P2, RZ, R44, 0x2, RZ, 0xc0, !PT ;  /* 0x000000022cff7812 */ /* 0x000fe4000784c0ff */
[----:B0-----:R-:W-:-:S06]  /*26a0*/  CS2R R8, SRZ ;  /* 0x0000000000087805 */ /* 0x001fcc000001ff00 */
[----:B------:R0:W3:Y:S01]  /*26b0*/  @!P1 LDG.E.64 R8, desc[UR14][R10.64] ;  /* 0x0000000e0a089981 */ /* 0x0000e2000c1e1b00 */
[----:B------:R-:W-:Y:S02]  /*26c0*/  LOP3.LUT P1, RZ, R44, 0x1, RZ, 0xc0, !PT ;  /* 0x000000012cff7812 */ /* 0x000fe4000782c0ff */
[----:B0-----:R-:W-:-:S06]  /*26d0*/  CS2R R10, SRZ ;  /* 0x00000000000a7805 */ /* 0x001fcc000001ff00 */
[----:B------:R0:W4:Y:S01]  /*26e0*/  @!P5 LDG.E.64 R10, desc[UR14][R12.64] ;  /* 0x0000000e0c0ad981 */ /* 0x000122000c1e1b00 */
[----:B------:R-:W-:Y:S02]  /*26f0*/  LOP3.LUT P5, RZ, R40, 0x80, RZ, 0xc0, !PT ;  /* 0x0000008028ff7812 */ /* 0x000fe400078ac0ff */
[----:B0-----:R-:W-:-:S06]  /*2700*/  CS2R R12, SRZ ;  /* 0x00000000000c7805 */ /* 0x001fcc000001ff00 */
[----:B------:R0:W5:Y:S02]  /*2710*/  @!P4 LDG.E.64 R12, desc[UR14][R14.64] ;  /* 0x0000000e0e0cc981 */ /* 0x000164000c1e1b00 */
[----:B0-----:R-:W-:-:S06]  /*2720*/  CS2R R14, SRZ ;  /* 0x00000000000e7805 */ /* 0x001fcc000001ff00 */
[----:B------:R0:W5:Y:S01]  /*2730*/  @!P5 LDG.E.64 R14, desc[UR14][R16.64] ;  /* 0x0000000e100ed981 */ /* 0x000162000c1e1b00 */
[----:B------:R-:W-:Y:S02]  /*2740*/  LOP3.LUT P4, RZ, R44, 0x400000, RZ, 0xc0, !PT ;  /* 0x004000002cff7812 */ /* 0x000fe4000788c0ff */
[----:B------:R-:W-:Y:S02]  /*2750*/  LOP3.LUT R40, R40, 0xffffffef, RZ, 0xc0, !PT ;  /* 0xffffffef28287812 */ /* 0x000fe400078ec0ff */
[----:B0-----:R-:W-:-:S09]  /*2760*/  CS2R R16, SRZ ;  /* 0x0000000000107805 */ /* 0x001fd2000001ff00 */
[----:B------:R-:W-:Y:S01]  /*2770*/  @P4 LOP3.LUT R40, R40, 0x10, RZ, 0xfc, !PT ;  /* 0x0000001028284812 */ /* 0x000fe200078efcff */
[----:B------:R0:W5:Y:S01]  /*2780*/  @!P3 LDG.E.64 R16, desc[UR14][R18.64] ;  /* 0x0000000e1210b981 */ /* 0x000162000c1e1b00 */
[----:B------:R-:W-:Y:S02]  /*2790*/  LOP3.LUT P4, RZ, R44, 0x800000, RZ, 0xc0, !PT ;  /* 0x008000002cff7812 */ /* 0x000fe4000788c0ff */
[----:B0-----:R-:W-:-:S06]  /*27a0*/  CS2R R18, SRZ ;  /* 0x0000000000127805 */ /* 0x001fcc000001ff00 */
[----:B------:R0:W5:Y:S02]  /*27b0*/  @!P0 LDG.E.64 R18, desc[UR14][R20.64] ;  /* 0x0000000e14128981 */ /* 0x000164000c1e1b00 */
[----:B0-----:R-:W-:-:S06]  /*27c0*/  CS2R R20, SRZ ;  /* 0x0000000000147805 */ /* 0x001fcc000001ff00 */
[----:B------:R0:W5:Y:S02]  /*27d0*/  @!P6 LDG.E.64 R20, desc[UR14][R22.64] ;  /* 0x0000000e1614e981 */ /* 0x000164000c1e1b00 */
[----:B0-----:R-:W-:-:S06]  /*27e0*/  CS2R R22, SRZ ;  /* 0x0000000000167805 */ /* 0x001fcc000001ff00 */
[----:B------:R0:W5:Y:S02]  /*27f0*/  @!P2 LDG.E.64 R22, desc[UR14][R24.64] ;  /* 0x0000000e1816a981 */ /* 0x000164000c1e1b00 */
[----:B0-----:R-:W-:-:S06]  /*2800*/  CS2R R24, SRZ ;  /* 0x0000000000187805 */ /* 0x001fcc000001ff00 */
[----:B------:R0:W5:Y:S01]  /*2810*/  @!P1 LDG.E.64 R24, desc[UR14][R26.64] ;  /* 0x0000000e1a189981 */ /* 0x000162000c1e1b00 */
[C---:B------:R-:W-:Y:S02]  /*2820*/  LOP3.LUT P1, RZ, R40.reuse, 0x20, RZ, 0xc0, !PT ;  /* 0x0000002028ff7812 */ /* 0x040fe4000782c0ff */
[----:B------:R-:W-:Y:S02]  /*2830*/  LOP3.LUT P2, RZ, R40, 0x40, RZ, 0xc0, !PT ;  /* 0x0000004028ff7812 */ /* 0x000fe4000784c0ff */
[----:B0-----:R-:W-:-:S09]  /*2840*/  CS2R R26, SRZ ;  /* 0x00000000001a7805 */ /* 0x001fd2000001ff00 */
[----:B------:R0:W5:Y:S02]  /*2850*/  @!P1 LDG.E.64 R26, desc[UR14][R28.64] ;  /* 0x0000000e1c1a9981 */ /* 0x000164000c1e1b00 */
[----:B0-----:R-:W-:-:S06]  /*2860*/  CS2R R28, SRZ ;  /* 0x00000000001c7805 */ /* 0x001fcc000001ff00 */
[----:B------:R0:W5:Y:S02]  /*2870*/  @!P2 LDG.E.64 R28, desc[UR14][R30.64] ;  /* 0x0000000e1e1ca981 */ /* 0x000164000c1e1b00 */
[----:B0-----:R-:W-:-:S06]  /*2880*/  CS2R R30, SRZ ;  /* 0x00000000001e7805 */ /* 0x001fcc000001ff00 */
[----:B------:R0:W2:Y:S01]  /*2890*/  @!P4 LDG.E.64 R30, desc[UR14][R32.64] ;  /* 0x0000000e201ec981 */ /* 0x0000a2000c1e1b00 */
[----:B------:R-:W-:Y:S02]  /*28a0*/  LOP3.LUT P4, RZ, R40, 0x10, RZ, 0xc0, !PT ;  /* 0x0000001028ff7812 */ /* 0x000fe4000788c0ff */
[C---:B------:R-:W-:Y:S02]  /*28b0*/  LOP3.LUT P5, RZ, R44.reuse, 0x200000, RZ, 0xc0, !PT ;  /* 0x002000002cff7812 */ /* 0x040fe400078ac0ff */
[----:B0-----:R-:W-:Y:S02]  /*28c0*/  CS2R R32, SRZ ;  /* 0x0000000000207805 */ /* 0x001fe4000001ff00 */
[----:B------:R-:W-:-:S07]  /*28d0*/  LOP3.LUT P3, RZ, R44, 0x100000, RZ, 0xc0, !PT ;  /* 0x001000002cff7812 */ /* 0x000fce000786c0ff */
[----:B------:R0:W3:Y:S01]  /*28e0*/  @!P4 LDG.E.64 R32, desc[UR14][R34.64] ;  /* 0x0000000e2220c981 */ /* 0x0000e2000c1e1b00 */
[----:B------:R-:W-:Y:S02]  /*28f0*/  LOP3.LUT P0, RZ, R44, 0x80000, RZ, 0xc0, !PT ;  /* 0x000800002cff7812 */ /* 0x000fe4000780c0ff */
[----:B0-----:R-:W-:-:S06]  /*2900*/  CS2R R34, SRZ ;  /* 0x0000000000227805 */ /* 0x001fcc000001ff00 */
[----:B------:R0:W4:Y:S01]  /*2910*/  @!P5 LDG.E.64 R34, desc[UR14][R36.64] ;  /* 0x0000000e2422d981 */ /* 0x000122000c1e1b00 */
[----:B------:R-:W-:Y:S02]  /*2920*/  LOP3.LUT P6, RZ, R44, 0x40000, RZ, 0xc0, !PT ;  /* 0x000400002cff7812 */ /* 0x000fe400078cc0ff */
[----:B0-----:R-:W-:-:S06]  /*2930*/  CS2R R36, SRZ ;  /* 0x0000000000247805 */ /* 0x001fcc000001ff00 */
[----:B------:R0:W5:Y:S01]  /*2940*/  @!P3 LDG.E.64 R36, desc[UR14][R38.64] ;  /* 0x0000000e2624b981 */ /* 0x000162000c1e1b00 */
[C---:B------:R-:W-:Y:S02]  /*2950*/  LOP3.LUT P4, RZ, R40.reuse, 0x8, RZ, 0xc0, !PT ;  /* 0x0000000828ff7812 */ /* 0x040fe4000788c0ff */
[C---:B------:R-:W-:Y:S02]  /*2960*/  LOP3.LUT P5, RZ, R40.reuse, 0x4, RZ, 0xc0, !PT ;  /* 0x0000000428ff7812 */ /* 0x040fe400078ac0ff */
[----:B0-----:R-:W-:Y:S02]  /*2970*/  CS2R R38, SRZ ;  /* 0x0000000000267805 */ /* 0x001fe4000001ff00 */
[----:B------:R-:W-:Y:S02]  /*2980*/  LOP3.LUT P3, RZ, R40, 0x2, RZ, 0xc0, !PT ;  /* 0x0000000228ff7812 */ /* 0x000fe4000786c0ff */
[----:B------:R-:W-:Y:S02]  /*2990*/  LOP3.LUT P2, RZ, R44, 0x20000, RZ, 0xc0, !PT ;  /* 0x000200002cff7812 */ /* 0x000fe4000784c0ff */
[----:B------:R-:W5:Y:S01]  /*29a0*/  @!P0 LDG.E.64 R38, desc[UR14][R72.64] ;  /* 0x0000000e48268981 */ /* 0x000f62000c1e1b00 */
[----:B------:R-:W-:-:S02]  /*29b0*/  LOP3.LUT P0, RZ, R40, 0x1, RZ, 0xc0, !PT ;  /* 0x0000000128ff7812 */ /* 0x000fc4000780c0ff */
[----:B------:R-:W-:Y:S02]  /*29c0*/  CS2R R40, SRZ ;  /* 0x0000000000287805 */ /* 0x000fe4000001ff00 */
[----:B------:R-:W-:-:S04]  /*29d0*/  LOP3.LUT P1, RZ, R44, 0x10000, RZ, 0xc0, !PT ;  /* 0x000100002cff7812 */ /* 0x000fc8000782c0ff */
        /* <DEDUP_REMOVED lines=10> */
[----:B------:R-:W-:Y:S02]  /*2a80*/  LOP3.LUT P0, RZ, R44, 0x20000000, RZ, 0xc0, !PT ;  /* 0x200000002cff7812 */ /* 0x000fe4000780c0ff */
[----:B0-----:R-:W-:-:S06]  /*2a90*/  CS2R R54, SRZ ;  /* 0x0000000000367805 */ /* 0x001fcc000001ff00 */
[----:B------:R0:W5:Y:S02]  /*2aa0*/  @!P3 LDG.E.64 R54, desc[UR14][R56.64] ;  /* 0x0000000e3836b981 */ /* 0x000164000c1e1b00 */
[----:B0-----:R-:W-:-:S06]  /*2ab0*/  CS2R R56, SRZ ;  /* 0x0000000000387805 */ /* 0x001fcc000001ff00 */
[----:B------:R0:W5:Y:S02]  /*2ac0*/  @!P5 LDG.E.64 R56, desc[UR14][R58.64] ;  /* 0x0000000e3a38d981 */ /* 0x000164000c1e1b00 */
[----:B0-----:R-:W-:-:S06]  /*2ad0*/  CS2R R58, SRZ ;  /* 0x00000000003a7805 */ /* 0x001fcc000001ff00 */
[----:B------:R0:W4:Y:S02]  /*2ae0*/  @P0 LDG.E.64 R58, desc[UR14][R60.64] ;  /* 0x0000000e3c3a0981 */ /* 0x000124000c1e1b00 */
[----:B0-----:R-:W-:-:S06]  /*2af0*/  CS2R R60, SRZ ;  /* 0x00000000003c7805 */ /* 0x001fcc000001ff00 */
[----:B------:R0:W5:Y:S01]  /*2b00*/  @!P4 LDG.E.64 R60, desc[UR14][R62.64] ;  /* 0x0000000e3e3cc981 */ /* 0x000162000c1e1b00 */
[----:B------:R-:W-:Y:S02]  /*2b10*/  IADD3 R84, R0, 0x1f0, RZ ;  /* 0x000001f000547810 */ /* 0x000fe40007ffe0ff */
[----:B------:R-:W-:Y:S02]  /*2b20*/  LOP3.LUT P3, RZ, R44, 0x10000000, RZ, 0xc0, !PT ;  /* 0x100000002cff7812 */ /* 0x000fe4000786c0ff */
[----:B------:R-:W-:Y:S02]  /*2b30*/  ISETP.GE.U32.AND P1, PT, R84, UR12, PT ;  /* 0x0000000c54007c0c */ /* 0x000fe4000bf26070 */
[----:B------:R-:W-:-:S04]  /*2b40*/  SHF.R.S32.HI R75, RZ, 0x1f, R84 ;  /* 0x0000001fff4b7819 */ /* 0x000fc80000011454 */
[----:B------:R-:W-:Y:S02]  /*2b50*/  ISETP.GE.AND.EX P1, PT, R75, UR13, PT, P1 ;  /* 0x0000000d4b007c0c */ /* 0x000fe4000bf26310 */
[----:B0-----:R-:W-:Y:S02]  /*2b60*/  CS2R R62, SRZ ;  /* 0x00000000003e7805 */ /* 0x001fe4000001ff00 */
[----:B------:R-:W-:-:S04]  /*2b70*/  ISETP.GT.U32.OR P1, PT, R91, 0x22f, P1 ;  /* 0x0000022f5b00780c */ /* 0x000fc80000f24470 */
[----:B------:R0:W5:Y:S01]  /*2b80*/  @!P3 LDG.E.64 R62, desc[UR14][R64.64] ;  /* 0x0000000e403eb981 */ /* 0x000162000c1e1b00 */
[----:B------:R-:W-:-:S08]  /*2b90*/  LOP3.LUT P6, RZ, R44, 0x40000000, RZ, 0xc0, !PT ;  /* 0x400000002cff7812 */ /* 0x000fd000078cc0ff */
[----:B------:R-:W1:Y:S01]  /*2ba0*/  @!P1 LDC.64 R72, c[0x0][0x270] ;  /* 0x00009c00ff489b82 */ /* 0x000e620000000a00 */
[C---:B------:R-:W-:Y:S02]  /*2bb0*/  LOP3.LUT P5, RZ, R44.reuse, 0x8000000, RZ, 0xc0, !PT ;  /* 0x080000002cff7812 */ /* 0x040fe400078ac0ff */
[C---:B------:R-:W-:Y:S02]  /*2bc0*/  LOP3.LUT P4, RZ, R44.reuse, 0x4000000, RZ, 0xc0, !PT ;  /* 0x040000002cff7812 */ /* 0x040fe4000788c0ff */
[----:B------:R-:W-:Y:S02]  /*2bd0*/  LOP3.LUT P3, RZ, R44, 0x2000000, RZ, 0xc0, !PT ;  /* 0x020000002cff7812 */ /* 0x000fe4000786c0ff */
[----:B0-----:R-:W-:Y:S01]  /*2be0*/  CS2R R64, SRZ ;  /* 0x0000000000407805 */ /* 0x001fe2000001ff00 */
[----:B------:R-:W0:Y:S05]  /*2bf0*/  @!P1 LDC.64 R44, c[0x0][0x220] ;  /* 0x00008800ff2c9b82 */ /* 0x000e2a0000000a00 */
[----:B------:R1:W5:Y:S01]  /*2c00*/  @!P6 LDG.E.64 R64, desc[UR14][R66.64] ;  /* 0x0000000e4240e981 */ /* 0x000362000c1e1b00 */
[----:B------:R-:W-:-:S02]  /*2c10*/  @!P1 MOV R82, R2 ;  /* 0x0000000200529202 */ /* 0x000fc40000000f00 */
[----:B------:R-:W-:Y:S02]  /*2c20*/  @!P1 MOV R83, R5 ;  /* 0x0000000500539202 */ /* 0x000fe40000000f00 */
[----:B-1----:R-:W-:Y:S01]  /*2c30*/  CS2R R66, SRZ ;  /* 0x0000000000427805 */ /* 0x002fe2000001ff00 */
[----:B------:R-:W-:-:S05]  /*2c40*/  @!P1 IMAD R85, R75, R72, RZ ;  /* 0x000000484b559224 */ /* 0x000fca00078e02ff */
[----:B------:R1:W5:Y:S01]  /*2c50*/  @!P3 LDG.E.64 R66, desc[UR14][R68.64] ;  /* 0x0000000e4442b981 */ /* 0x000362000c1e1b00 */
[C---:B------:R-:W-:Y:S02]  /*2c60*/  @!P1 IMAD R85, R84.reuse, R73, R85 ;  /* 0x0000004954559224 */ /* 0x040fe400078e0255 */
[----:B------:R-:W-:Y:S01]  /*2c70*/  @!P1 IMAD.WIDE.U32 R72, R84, R72, R82 ;  /* 0x0000004854489225 */ /* 0x000fe200078e0052 */
[----:B-1----:R-:W-:-:S04]  /*2c80*/  CS2R R68, SRZ ;  /* 0x0000000000447805 */ /* 0x002fc8000001ff00 */
[----:B------:R-:W-:Y:S02]  /*2c90*/  @!P1 IADD3 R85, R73, R85, RZ ;  /* 0x0000005549559210 */ /* 0x000fe40007ffe0ff */
[C---:B0-----:R-:W-:Y:S01]  /*2ca0*/  @!P1 LEA R44, P2, R72.reuse, R44, 0x2 ;  /* 0x0000002c482c9211 */ /* 0x041fe200078410ff */
[----:B------:R0:W5:Y:S03]  /*2cb0*/  @!P4 LDG.E.64 R68, desc[UR14][R70.64] ;  /* 0x0000000e4644c981 */ /* 0x000166000c1e1b00 */
[----:B------:R-:W-:Y:S02]  /*2cc0*/  @!P1 LEA.HI.X R45, R72, R45, R85, 0x2, P2 ;  /* 0x0000002d482d9211 */ /* 0x000fe400010f1455 */
[----:B------:R-:W-:-:S06]  /*2cd0*/  CS2R R72, SRZ ;  /* 0x0000000000487805 */ /* 0x000fcc000001ff00 */
[----:B------:R2:W5:Y:S01]  /*2ce0*/  @!P1 LDG.E.64 R72, desc[UR14][R44.64] ;  /* 0x0000000e2c489981 */ /* 0x000562000c1e1b00 */
[----:B0-----:R-:W-:-:S06]  /*2cf0*/  CS2R R70, SRZ ;  /* 0x0000000000467805 */ /* 0x001fcc000001ff00 */
[----:B------:R0:W5:Y:S01]  /*2d00*/  @!P5 LDG.E.64 R70, desc[UR14][R46.64] ;  /* 0x0000000e2e46d981 */ /* 0x000162000c1e1b00 */
[----:B--2---:R-:W-:Y:S01]  /*2d10*/  FMUL.FTZ R45, R31, R31 ;  /* 0x0000001f1f2d7220 */ /* 0x004fe20000410000 */
[----:B0-----:R-:W-:-:S03]  /*2d20*/  FADD.FTZ R47, R30, R31 ;  /* 0x0000001f1e2f7221 */ /* 0x001fc60000010000 */
[----:B------:R-:W-:Y:S01]  /*2d30*/  FFMA.FTZ R45, R30, R30, R45 ;  /* 0x0000001e1e2d7223 */ /* 0x000fe2000001002d */
[----:B---3--:R-:W-:-:S04]  /*2d40*/  FMUL.FTZ R46, R33, R33 ;  /* 0x00000021212e7220 */ /* 0x008fc80000410000 */
[----:B------:R-:W-:Y:S01]  /*2d50*/  FFMA.FTZ R46, R32, R32, R46 ;  /* 0x00000020202e7223 */ /* 0x000fe2000001002e */
[----:B------:R-:W-:Y:S01]  /*2d60*/  ISETP.GT.AND P1, PT, R91, 0x21f, PT ;  /* 0x0000021f5b00780c */ /* 0x000fe20003f24270 */
[----:B----4-:R-:W-:Y:S01]  /*2d70*/  FMUL.FTZ R44, R59, R59 ;  /* 0x0000003b3b2c7220 */ /* 0x010fe20000410000 */
[----:B------:R-:W-:-:S03]  /*2d80*/  FADD.FTZ R82, R58, R59 ;  /* 0x0000003b3a527221 */ /* 0x000fc60000010000 */
[----:B------:R-:W-:Y:S01]  /*2d90*/  FFMA.FTZ R44, R58, R58, R44 ;  /* 0x0000003a3a2c7223 */ /* 0x000fe2000001002c */
[----:B------:R-:W-:-:S03]  /*2da0*/  FADD.FTZ R82, RZ, R82 ;  /* 0x00000052ff527221 */ /* 0x000fc60000010000 */
[----:B------:R-:W-:Y:S01]  /*2db0*/  FADD.FTZ R44, RZ, R44 ;  /* 0x0000002cff2c7221 */ /* 0x000fe20000010000 */
[----:B------:R-:W-:Y:S01]  /*2dc0*/  FADD.FTZ R47, R82, R47 ;  /* 0x0000002f522f7221 */ /* 0x000fe20000010000 */
[----:B------:R-:W-:Y:S02]  /*2dd0*/  FADD.FTZ R82, R32, R33 ;  /* 0x0000002120527221 */ /* 0x000fe40000010000 */
[----:B------:R-:W-:Y:S01]  /*2de0*/  FADD.FTZ R45, R44, R45 ;  /* 0x0000002d2c2d7221 */ /* 0x000fe20000010000 */
[----:B------:R-:W-:Y:S01]  /*2df0*/  FMUL.FTZ R44, R35, R35 ;  /* 0x00000023232c7220 */ /* 0x000fe20000410000 */
[----:B------:R-:W-:Y:S01]  /*2e00*/  FADD.FTZ R47, R47, R82 ;  /* 0x000000522f2f7221 */ /* 0x000fe20000010000 */
[C---:B------:R-:W-:Y:S01]  /*2e10*/  FADD.FTZ R82, R34.reuse, R35 ;  /* 0x0000002322527221 */ /* 0x040fe20000010000 */
[----:B------:R-:W-:Y:S01]  /*2e20*/  FADD.FTZ R45, R45, R46 ;  /* 0x0000002e2d2d7221 */ /* 0x000fe20000010000 */
[----:B------:R-:W-:Y:S01]  /*2e30*/  FFMA.FTZ R44, R34, R34, R44 ;  /* 0x00000022222c7223 */ /* 0x000fe2000001002c */
[----:B-----5:R-:W-:Y:S01]  /*2e40*/  FMUL.FTZ R46, R37, R37 ;  /* 0x00000025252e7220 */ /* 0x020fe20000410000 */
[----:B------:R-:W-:Y:S01]  /*2e50*/  FADD.FTZ R47, R47, R82 ;  /* 0x000000522f2f7221 */ /* 0x000fe20000010000 */
[C---:B------:R-:W-:Y:S01]  /*2e60*/  FADD.FTZ R82, R36.reuse, R37 ;  /* 0x0000002524527221 */ /* 0x040fe20000010000 */
[----:B------:R-:W-:Y:S01]  /*2e70*/  FADD.FTZ R45, R45, R44 ;  /* 0x0000002c2d2d7221 */ /* 0x000fe20000010000 */
[----:B------:R-:W-:Y:S01]  /*2e80*/  FFMA.FTZ R46, R36, R36, R46 ;  /* 0x00000024242e7223 */ /* 0x000fe2000001002e */
[----:B------:R-:W-:Y:S01]  /*2e90*/  FMUL.FTZ R44, R39, R39 ;  /* 0x00000027272c7220 */ /* 0x000fe20000410000 */
        /* <DEDUP_REMOVED lines=20> */
[----:B------:R-:W-:-:S02]  /*2fe0*/  FADD.FTZ R47, R47, R82 ;  /* 0x000000522f2f7221 */ /* 0x000fc40000010000 */
[----:B------:R-:W-:Y:S01]  /*2ff0*/  FADD.FTZ R45, R45, R46 ;  /* 0x0000002e2d2d7221 */ /* 0x000fe20000010000 */
[C---:B------:R-:W-:Y:S01]  /*3000*/  FFMA.FTZ R44, R50.reuse, R50, R44 ;  /* 0x00000032322c7223 */ /* 0x040fe2000001002c */
[----:B------:R-:W-:Y:S01]  /*3010*/  FMUL.FTZ R46, R53, R53 ;  /* 0x00000035352e7220 */ /* 0x000fe20000410000 */
[----:B------:R-:W-:Y:S02]  /*3020*/  FADD.FTZ R82, R50, R51 ;  /* 0x0000003332527221 */ /* 0x000fe40000010000 */
[----:B------:R-:W-:Y:S01]  /*3030*/  FADD.FTZ R45, R45, R44 ;  /* 0x0000002c2d2d7221 */ /* 0x000fe20000010000 */
[C---:B------:R-:W-:Y:S01]  /*3040*/  FFMA.FTZ R46, R52.reuse, R52, R46 ;  /* 0x00000034342e7223 */ /* 0x040fe2000001002e */
[----:B------:R-:W-:Y:S01]  /*3050*/  FMUL.FTZ R44, R55, R55 ;  /* 0x00000037372c7220 */ /* 0x000fe20000410000 */
[----:B------:R-:W-:Y:S01]  /*3060*/  FADD.FTZ R47, R47, R82 ;  /* 0x000000522f2f7221 */ /* 0x000fe20000010000 */
[----:B------:R-:W-:Y:S01]  /*3070*/  FADD.FTZ R82, R52, R53 ;  /* 0x0000003534527221 */ /* 0x000fe20000010000 */
        /* <DEDUP_REMOVED lines=26> */
[----:B------:R-:W-:Y:S01]  /*3220*/  FFMA.FTZ R46, R10, R10, R46 ;  /* 0x0000000a0a2e7223 */ /* 0x000fe2000001002e */
[----:B------:R-:W-:Y:S01]  /*3230*/  FMUL.FTZ R44, R13, R13 ;  /* 0x0000000d0d2c7220 */ /* 0x000fe20000410000 */
[----:B------:R-:W-:-:S02]  /*3240*/  FADD.FTZ R47, R47, R82 ;  /* 0x000000522f2f7221 */ /* 0x000fc40000010000 */
[----:B------:R-:W-:Y:S01]  /*3250*/  FADD.FTZ R46, R45, R46 ;  /* 0x0000002e2d2e7221 */ /* 0x000fe20000010000 */
[----:B------:R-:W-:Y:S01]  /*3260*/  FADD.FTZ R45, R10, R11 ;  /* 0x0000000b0a2d7221 */ /* 0x000fe20000010000 */
[----:B------:R-:W-:Y:S01]  /*3270*/  FFMA.FTZ R82, R12, R12, R44 ;  /* 0x0000000c0c527223 */ /* 0x000fe2000001002c */
[----:B------:R-:W-:Y:S02]  /*3280*/  FMUL.FTZ R44, R19, R19 ;  /* 0x00000013132c7220 */ /* 0x000fe40000410000 */
[----:B------:R-:W-:Y:S01]  /*3290*/  FADD.FTZ R45, R47, R45 ;  /* 0x0000002d2f2d7221 */ /* 0x000fe20000010000 */
        /* <DEDUP_REMOVED lines=8> */
[----:B------:R-:W-:-:S02]  /*3320*/  FMUL.FTZ R44, R17, R17 ;  /* 0x00000011112c7220 */ /* 0x000fc40000410000 */
[----:B------:R-:W-:Y:S01]  /*3330*/  FADD.FTZ R45, R45, R46 ;  /* 0x0000002e2d2d7221 */ /* 0x000fe20000010000 */
[----:B------:R-:W-:Y:S01]  /*3340*/  FADD.FTZ R47, R47, R82 ;  /* 0x000000522f2f7221 */ /* 0x000fe20000010000 */
[----:B------:R-:W-:Y:S01]  /*3350*/  FADD.FTZ R46, R14, R15 ;  /* 0x0000000f0e2e7221 */ /* 0x000fe20000010000 */
[C---:B------:R-:W-:Y:S01]  /*3360*/  FFMA.FTZ R82, R16.reuse, R16, R44 ;  /* 0x0000001010527223 */ /* 0x040fe2000001002c */
        /* <DEDUP_REMOVED lines=43> */
[----:B------:R-:W-:Y:S01]  /*3620*/  FFMA.FTZ R83, R68, R68, R44 ;  /* 0x0000004444537223 */ /* 0x000fe2000001002c */
[----:B------:R-:W-:Y:S01]  /*3630*/  FADD.FTZ R47, R47, R82 ;  /* 0x000000522f2f7221 */ /* 0x000fe20000010000 */
[----:B------:R-:W-:Y:S01]  /*3640*/  FMUL.FTZ R44, R71, R71 ;  /* 0x00000047472c7220 */ /* 0x000fe20000410000 */
[----:B------:R-:W-:Y:S01]  /*3650*/  FADD.FTZ R46, R46, R45 ;  /* 0x0000002d2e2e7221 */ /* 0x000fe20000010000 */
[----:B------:R-:W-:Y:S01]  /*3660*/  SHF.R.S32.HI R45, RZ, 0x1f, R91 ;  /* 0x0000001fff2d7819 */ /* 0x000fe2000001145b */
[----:B------:R-:W-:Y:S01]  /*3670*/  FADD.FTZ R83, R47, R83 ;  /* 0x000000532f537221 */ /* 0x000fe20000010000 */
[----:B------:R-:W-:Y:S01]  /*3680*/  FFMA.FTZ R44, R70, R70, R44 ;  /* 0x00000046462c7223 */ /* 0x000fe2000001002c */
[----:B------:R-:W-:-:S03]  /*3690*/  FMUL.FTZ R47, R73, R73 ;  /* 0x00000049492f7220 */ /* 0x000fc60000410000 */
[----:B------:R-:W-:Y:S01]  /*36a0*/  FADD.FTZ R83, R83, R44 ;  /* 0x0000002c53537221 */ /* 0x000fe20000010000 */
[----:B------:R-:W-:Y:S01]  /*36b0*/  LEA.HI R44, R45, R91, RZ, 0x5 ;  /* 0x0000005b2d2c7211 */ /* 0x000fe200078f28ff */
[----:B------:R-:W-:Y:S01]  /*36c0*/  FADD.FTZ R82, R68, R69 ;  /* 0x0000004544527221 */ /* 0x000fe20000010000 */
[----:B------:R-:W0:Y:S01]  /*36d0*/  S2R R45, SR_LANEID ;  /* 0x00000000002d7919 */ /* 0x000e220000000000 */
[----:B------:R-:W-:Y:S01]  /*36e0*/  FFMA.FTZ R47, R72, R72, R47 ;  /* 0x00000048482f7223 */ /* 0x000fe2000001002f */
[----:B------:R-:W-:Y:S01]  /*36f0*/  SHF.R.S32.HI R44, RZ, 0x5, R44 ;  /* 0x00000005ff2c7819 */ /* 0x000fe2000001142c */
[----:B------:R-:W-:Y:S01]  /*3700*/  FADD.FTZ R46, R46, R82 ;  /* 0x000000522e2e7221 */ /* 0x000fe20000010000 */
[----:B------:R-:W-:Y:S01]  /*3710*/  MOV R82, 0xffffffe0 ;  /* 0xffffffe000527802 */ /* 0x000fe20000000f00 */
[----:B------:R-:W-:Y:S01]  /*3720*/  FADD.FTZ R83, R83, R47 ;  /* 0x0000002f53537221 */ /* 0x000fe20000010000 */
[----:B------:R-:W-:-:S04]  /*3730*/  FADD.FTZ R47, R70, R71 ;  /* 0x00000047462f7221 */ /* 0x000fc80000010000 */
[----:B------:R-:W-:Y:S01]  /*3740*/  FADD.FTZ R46, R46, R47 ;  /* 0x0000002f2e2e7221 */ /* 0x000fe20000010000 */
[----:B------:R-:W-:Y:S02]  /*3750*/  IMAD R47, R44, R82, 0x22f ;  /* 0x0000022f2c2f7424 */ /* 0x000fe400078e0252 */
[----:B------:R-:W-:-:S04]  /*3760*/  FADD.FTZ R82, R72, R73 ;  /* 0x0000004948527221 */ /* 0x000fc80000010000 */
[----:B------:R-:W-:Y:S01]  /*3770*/  FADD.FTZ R82, R46, R82 ;  /* 0x000000522e527221 */ /* 0x000fe20000010000 */
[----:B------:R-:W-:-:S05]  /*3780*/  SEL R47, R47, 0x1f, P1 ;  /* 0x0000001f2f2f7807 */ /* 0x000fca0000800000 */
        /* <DEDUP_REMOVED lines=15> */
[----:B------:R-:W-:-:S11]  /*3880*/  ISETP.NE.AND P2, PT, R45, RZ, PT ;  /* 0x000000ff2d00720c */ /* 0x000fd60003f45270 */
[----:B0-----:R-:W-:Y:S01]  /*3890*/  @!P1 FADD.FTZ R82, R82, R46 ;  /* 0x0000002e52529221 */ /* 0x001fe20000010000 */
[----:B-1----:R-:W-:-:S04]  /*38a0*/  @!P1 FADD.FTZ R83, R83, R84 ;  /* 0x0000005453539221 */ /* 0x002fc80000010000 */
[----:B------:R-:W0:Y:S04]  /*38b0*/  SHFL.DOWN PT, R84, R82, 0x8, R47 ;  /* 0x0900000052547989 */ /* 0x000e2800000e002f */
[----:B------:R-:W1:Y:S01]  /*38c0*/  SHFL.DOWN PT, R85, R83, 0x8, R47 ;  /* 0x0900000053557989 */ /* 0x000e6200000e002f */
[----:B------:R-:W-:-:S04]  /*38d0*/  IADD3 R46, R45, 0x8, RZ ;  /* 0x000000082d2e7810 */ /* 0x000fc80007ffe0ff */
[----:B------:R-:W-:Y:S02]  /*38e0*/  ISETP.GT.AND P1, PT, R46, R47, PT ;  /* 0x0000002f2e00720c */ /* 0x000fe40003f24270 */
[----:B------:R-:W2:Y:S01]  /*38f0*/  @!P2 S2R R46, SR_CgaCtaId ;  /* 0x00000000002ea919 */ /* 0x000ea20000008800 */
[----:B------:R-:W-:-:S10]  /*3900*/  IADD3 R45, R45, 0x10, RZ ;  /* 0x000000102d2d7810 */ /* 0x000fd40007ffe0ff */
        /* <DEDUP_REMOVED lines=10> */
[----:B-1----:R-:W-:Y:S01]  /*39b0*/  @!P1 FADD.FTZ R83, R83, R85 ;  /* 0x0000005553539221 */ /* 0x002fe20000010000 */
[----:B------:R-:W-:Y:S01]  /*39c0*/  ULDC UR13, c[0x0][0xc] ;  /* 0x00000300000d7ab9 */ /* 0x000fe20000000800 */
[----:B------:R-:W-:Y:S03]  /*39d0*/  BSSY B0, `(.L_x_4558) ;  /* 0x0000032000007945 */ /* 0x000fe60003800000 */
        /* <DEDUP_REMOVED lines=10> */
[----:B------:R-:W-:Y:S02]  /*3a80*/  FADD.FTZ R83, R83, R47 ;  /* 0x0000002f53537221 */ /* 0x000fe40000010000 */
[----:B------:R-:W0:Y:S02]  /*3a90*/  LDS.128 R44, [UR5+0x30] ;  /* 0x00003005ff2c7984 */ /* 0x000e240008000c00 */
        /* <DEDUP_REMOVED lines=31> */
[----:B------:R-:W-:Y:S02]  /*3c90*/  FADD.FTZ R45, R83, R45 ;  /* 0x0000002d532d7221 */ /* 0x000fe40000010000 */
[----:B------:R-:W0:Y:S01]  /*3ca0*/  LDS.64 R82, [UR5+0xa0] ;  /* 0x0000a005ff527984 */ /* 0x000e220008000a00 */
[----:B------:R-:W-:Y:S01]  /*3cb0*/  FADD.FTZ R44, R44, R46 ;  /* 0x0000002e2c2c7221 */ /* 0x000fe20000010000 */
[----:B------:R-:W-:-:S03]  /*3cc0*/  FADD.FTZ R45, R45, R47 ;  /* 0x0000002f2d2d7221 */ /* 0x000fc60000010000 */
[----:B0-----:R-:W-:Y:S01]  /*3cd0*/  FADD.FTZ R82, R44, R82 ;  /* 0x000000522c527221 */ /* 0x001fe20000010000 */
[----:B------:R-:W-:-:S07]  /*3ce0*/  FADD.FTZ R83, R45, R83 ;  /* 0x000000532d537221 */ /* 0x000fce0000010000 */
.L_x_4559:
[----:B------:R-:W-:Y:S05]  /*3cf0*/  BSYNC B0 ;  /* 0x0000000000007941 */ /* 0x000fea0003800000 */
.L_x_4558:
[----:B------:R-:W-:-:S06]  /*3d00*/  UISETP.GE.U32.AND UP0, UPT, UR13, 0x2, UPT ;  /* 0x000000020d00788c */ /* 0x000fcc000bf06070 */
[----:B------:R-:W-:-:S13]  /*3d10*/  PLOP3.LUT P1, PT, PT, PT, UP0, 0x80, 0x0 ;  /* 0x000000000000781c */ /* 0x000fda0003f2f008 */
[----:B------:R-:W-:Y:S05]  /*3d20*/  @!P1 BRA `(.L_x_4560) ;  /* 0x0000000800b89947 */ /* 0x000fea0003800000 */
[----:B------:R-:W-:Y:S05]  /*3d30*/  @P3 BRA `(.L_x_4561) ;  /* 0x00000000007c3947 */ /* 0x000fea0003800000 */
[----:B------:R-:W1:Y:S01]  /*3d40*/  S2R R46, SR_CTAID.Y ;  /* 0x00000000002e7919 */ /* 0x000e620000002600 */
[----:B------:R-:W2:Y:S01]  /*3d50*/  LDC R47, c[0x0][0x10] ;  /* 0x00000400ff2f7b82 */ /* 0x000ea20000000800 */
[----:B------:R-:W-:Y:S02]  /*3d60*/  ULOP3.LUT UR5, UR4, 0x1, URZ, 0xc0, !UPT ;  /* 0x0000000104057892 */ /* 0x000fe4000f8ec03f */
[----:B------:R-:W-:-:S05]  /*3d70*/  ULOP3.LUT UP0, URZ, UR4, 0x2, URZ, 0xc0, !UPT ;  /* 0x00000002043f7892 */ /* 0x000fca000f80c03f */
[----:B------:R-:W0:Y:S01]  /*3d80*/  LDC.64 R84, c[0x0][0x248] ;  /* 0x00009200ff547b82 */ /* 0x000e220000000a00 */
[C---:B--2---:R-:W-:Y:S01]  /*3d90*/  IMAD R44, R47.reuse, UR5, RZ ;  /* 0x000000052f2c7c24 */ /* 0x044fe2000f8e02ff */
[----:B------:R-:W-:Y:S02]  /*3da0*/  UMOV UR5, 0xffffffff ;  /* 0xffffffff00057882 */ /* 0x000fe40000000000 */
[----:B------:R-:W-:Y:S01]  /*3db0*/  USEL UR5, UR5, 0x1, UP0 ;  /* 0x0000000105057887 */ /* 0x000fe20008000000 */
[----:B-1----:R-:W-:Y:S01]  /*3dc0*/  IMAD R47, R47, UR16, R46 ;  /* 0x000000102f2f7c24 */ /* 0x002fe2000f8e022e */
[C---:B------:R-:W-:Y:S01]  /*3dd0*/  IADD3 R46, R44.reuse, R46, RZ ;  /* 0x0000002e2c2e7210 */ /* 0x040fe20007ffe0ff */
[----:B------:R-:W-:-:S05]  /*3de0*/  IMAD R44, R44, UR13, RZ ;  /* 0x0000000d2c2c7c24 */ /* 0x000fca000f8e02ff */
[----:B------:R-:W-:-:S05]  /*3df0*/  SHF.L.U32 R44, R44, 0x1, RZ ;  /* 0x000000012c2c7819 */ /* 0x000fca00000006ff */
[----:B0-----:R-:W-:-:S04]  /*3e00*/  IMAD.WIDE R44, R44, 0x4, R84 ;  /* 0x000000042c2c7825 */ /* 0x001fc800078e0254 */
        /* <DEDUP_REMOVED lines=13> */
.L_x_4562:
[----:B------:R-:W2:Y:S04]  /*3ee0*/  LDG.E.STRONG.GPU R47, desc[UR14][R44.64] ;  /* 0x0000000e2c2f7981 */ /* 0x000ea8000c1ef900 */
[----:B--2---:R-:W-:Y:S01]  /*3ef0*/  CCTL.IVALL ;  /* 0x00000000ff00798f */ /* 0x004fe20002000000 */
[----:B------:R-:W-:Y:S05]  /*3f00*/  YIELD ;  /* 0x0000000000007946 */ /* 0x000fea0003800000 */
[----:B------:R-:W-:-:S13]  /*3f10*/  ISETP.NE.AND P1, PT, R47, R46, PT ;  /* 0x0000002e2f00720c */ /* 0x000fda0003f25270 */
[----:B------:R-:W-:Y:S05]  /*3f20*/  @P1 BRA `(.L_x_4562) ;  /* 0xfffffffc00ec1947 */ /* 0x000fea000383ffff */
.L_x_4561:
        /* <DEDUP_REMOVED lines=14> */
.L_x_4564:
[----:B------:R-:W1:Y:S01]  /*4010*/  S2R R84, SR_CTAID.X ;  /* 0x0000000000547919 */ /* 0x000e620000002500 */
[----:B------:R-:W-:Y:S02]  /*4020*/  MOV R85, UR4 ;  /* 0x0000000400557c02 */ /* 0x000fe40008000f00 */
[----:B-1----:R-:W-:-:S13]  /*4030*/  ISETP.EQ.OR P4, PT, R84, UR5, P3 ;  /* 0x0000000554007c0c */ /* 0x002fda0009f82670 */
[----:B------:R-:W1:Y:S01]  /*4040*/  @!P4 LDC R46, c[0x0][0x10] ;  /* 0x00000400ff2ecb82 */ /* 0x000e620000000800 */
[----:B------:R-:W2:Y:S01]  /*4050*/  @!P4 S2R R47, SR_CTAID.Y ;  /* 0x00000000002fc919 */ /* 0x000ea20000002600 */
[----:B------:R-:W-:-:S06]  /*4060*/  @!P4 LOP3.LUT R85, R85, 0x1, RZ, 0xc0, !PT ;  /* 0x000000015555c812 */ /* 0x000fcc00078ec0ff */
[----:B0-----:R-:W0:Y:S01]  /*4070*/  @!P4 LDC.64 R44, c[0x0][0x248] ;  /* 0x00009200ff2ccb82 */ /* 0x001e220000000a00 */
[----:B-1----:R-:W-:-:S04]  /*4080*/  @!P4 IMAD R85, R85, R46, RZ ;  /* 0x0000002e5555c224 */ /* 0x002fc800078e02ff */
[----:B------:R-:W-:-:S05]  /*4090*/  @!P4 IMAD R85, R85, UR13, RZ ;  /* 0x0000000d5555cc24 */ /* 0x000fca000f8e02ff */
[----:B------:R-:W-:Y:S01]  /*40a0*/  @!P4 SHF.L.U32 R85, R85, 0x1, RZ ;  /* 0x000000015555c819 */ /* 0x000fe200000006ff */
[----:B--2---:R-:W-:-:S04]  /*40b0*/  @!P4 IMAD R47, R46, UR5, R47 ;  /* 0x000000052e2fcc24 */ /* 0x004fc8000f8e022f */
[----:B0-----:R-:W-:-:S04]  /*40c0*/  @!P4 IMAD.WIDE R44, R85, 0x4, R44 ;  /* 0x00000004552cc825 */ /* 0x001fc800078e022c */
        /* <DEDUP_REMOVED lines=56> */
.L_x_4563:
[----:B------:R-:W-:Y:S05]  /*4450*/  @!P1 BRA `(.L_x_4560) ;  /* 0x0000000000ec9947 */ /* 0x000fea0003800000 */
[----:B------:R-:W1:Y:S01]  /*4460*/  S2R R47, SR_CTAID.X ;  /* 0x00000000002f7919 */ /* 0x000e620000002500 */
[----:B------:R-:W-:Y:S01]  /*4470*/  BSSY B0, `(.L_x_4565) ;  /* 0x0000012000007945 */ /* 0x000fe20003800000 */
[----:B-1----:R-:W-:-:S13]  /*4480*/  ISETP.EQ.OR P1, PT, R47, UR5, P3 ;  /* 0x000000052f007c0c */ /* 0x002fda0009f22670 */
[----:B------:R-:W-:Y:S05]  /*4490*/  @P1 BRA `(.L_x_4566) ;  /* 0x00000000003c1947 */ /* 0x000fea0003800000 */
[----:B------:R-:W1:Y:S01]  /*44a0*/  S2UR UR18, SR_CTAID.Y ;  /* 0x00000000001279c3 */ /* 0x000e620000002600 */
[----:B------:R-:W-:Y:S01]  /*44b0*/  ULOP3.LUT UR7, UR4, 0x1, URZ, 0xc0, !UPT ;  /* 0x0000000104077892 */ /* 0x000fe2000f8ec03f */
[----:B------:R-:W-:Y:S01]  /*44c0*/  ULDC UR12, c[0x0][0x10] ;  /* 0x00000400000c7ab9 */ /* 0x000fe20000000800 */
[----:B------:R-:W-:Y:S02]  /*44d0*/  ULDC.64 UR10, c[0x0][0x248] ;  /* 0x00009200000a7ab9 */ /* 0x000fe40000000a00 */
[----:B------:R-:W-:-:S04]  /*44e0*/  UIMAD UR7, UR7, UR12, URZ ;  /* 0x0000000c070772a4 */ /* 0x000fc8000f8e023f */
[----:B------:R-:W-:-:S04]  /*44f0*/  UIMAD UR7, UR7, UR13, URZ ;  /* 0x0000000d070772a4 */ /* 0x000fc8000f8e023f */
[----:B------:R-:W-:-:S04]  /*4500*/  USHF.L.U32 UR7, UR7, 0x1, URZ ;  /* 0x0000000107077899 */ /* 0x000fc8000800063f */
[----:B------:R-:W-:Y:S02]  /*4510*/  UIMAD.WIDE UR10, UR7, 0x4, UR10 ;  /* 0x00000004070a78a5 */ /* 0x000fe4000f8e020a */
[----:B-1----:R-:W-:-:S04]  /*4520*/  UIMAD UR12, UR12, UR5, UR18 ;  /* 0x000000050c0c72a4 */ /* 0x002fc8000f8e0212 */
[----:B------:R-:W-:-:S06]  /*4530*/  UIMAD.WIDE.U32 UR10, UR12, 0x8, UR10 ;  /* 0x000000080c0a78a5 */ /* 0x000fcc000f8e000a */
[----:B------:R-:W-:Y:S02]  /*4540*/  MOV R44, UR10 ;  /* 0x0000000a002c7c02 */ /* 0x000fe40008000f00 */
[----:B0-----:R-:W-:-:S06]  /*4550*/  MOV R45, UR11 ;  /* 0x0000000b002d7c02 */ /* 0x001fcc0008000f00 */
[----:B------:R-:W2:Y:S02]  /*4560*/  LDG.E.64 R44, desc[UR14][R44.64] ;  /* 0x0000000e2c2c7981 */ /* 0x000ea4000c1e1b00 */
[----:B--2---:R-:W-:Y:S01]  /*4570*/  FADD.FTZ R82, R82, R44 ;  /* 0x0000002c52527221 */ /* 0x004fe20000010000 */
[----:B------:R-:W-:-:S07]  /*4580*/  FADD.FTZ R83, R83, R45 ;  /* 0x0000002d53537221 */ /* 0x000fce0000010000 */
.L_x_4566:
[----:B------:R-:W-:Y:S05]  /*4590*/  BSYNC B0 ;  /* 0x0000000000007941 */ /* 0x000fea0003800000 */
.L_x_4565:
[----:B------:R-:W-:-:S06]  /*45a0*/  UISETP.NE.AND UP0, UPT, UR19, 0x1, UPT ;  /* 0x000000011300788c */ /* 0x000fcc000bf05270 */
[----:B------:R-:W-:-:S13]  /*45b0*/  PLOP3.LUT P1, PT, PT, PT, UP0, 0x80, 0x0 ;  /* 0x000000000000781c */ /* 0x000fda0003f2f008 */
[----:B------:R-:W-:Y:S05]  /*45c0*/  @!P1 BRA `(.L_x_4560) ;  /* 0x0000000000909947 */ /* 0x000fea0003800000 */
[----:B------:R-:W-:Y:S01]  /*45d0*/  UIADD3 UR7, UR5, 0x1, URZ ;  /* 0x0000000105077890 */ /* 0x000fe2000fffe03f */
[----:B0-----:R-:W-:Y:S01]  /*45e0*/  MOV R45, UR4 ;  /* 0x00000004002d7c02 */ /* 0x001fe20008000f00 */
        /* <DEDUP_REMOVED lines=34> */
.L_x_4560:
[----:B------:R-:W1:Y:S01]  /*4810*/  S2R R91, SR_TID.X ;  /* 0x00000000005b7919 */ /* 0x000e620000002100 */
[----:B------:R-:W-:Y:S01]  /*4820*/  ULDC.64 UR10, c[0x0][0x218] ;  /* 0x00008600000a7ab9 */ /* 0x000fe20000000a00 */
[----:B------:R-:W2:Y:S01]  /*4830*/  S2UR UR7, SR_CgaCtaId ;  /* 0x00000000000779c3 */ /* 0x000ea20000008800 */
[----:B------:R-:W-:Y:S01]  /*4840*/  ISETP.EQ.U32.AND P2, PT, RZ, UR10, PT ;  /* 0x0000000aff007c0c */ /* 0x000fe2000bf42070 */
[----:B------:R-:W-:Y:S01]  /*4850*/  UMOV UR5, 0x400 ;  /* 0x0000040000057882 */ /* 0x000fe20000000000 */
[----:B------:R-:W-:Y:S01]  /*4860*/  MOV R46, UR9 ;  /* 0x00000009002e7c02 */ /* 0x000fe20008000f00 */
[----:B--2---:R-:W-:-:S03]  /*4870*/  ULEA UR5, UR7, UR5, 0x18 ;  /* 0x0000000507057291 */ /* 0x004fc6000f8ec03f */
[----:B------:R-:W-:Y:S01]  /*4880*/  ULDC UR7, c[0x0][0x2a4] ;  /* 0x0000a90000077ab9 */ /* 0x000fe20000000800 */
[----:B-1----:R-:W-:-:S05]  /*4890*/  LOP3.LUT P1, RZ, R91, UR16, RZ, 0xfc, !PT ;  /* 0x000000105bff7c12 */ /* 0x002fca000f82fcff */
[----:B------:R1:W-:Y:S01]  /*48a0*/  @!P3 STS.64 [UR5+0xb0], R82 ;  /* 0x0000b052ff00b988 */ /* 0x0003e20008000a05 */
[----:B------:R-:W-:-:S13]  /*48b0*/  ISETP.EQ.OR.EX P1, PT, RZ, UR11, P1, P2 ;  /* 0x0000000bff007c0c */ /* 0x000fda0008f22720 */
[----:B0-----:R-:W0:Y:S01]  /*48c0*/  @!P1 LDC.64 R44, c[0x0][0x218] ;  /* 0x00008600ff2c9b82 */ /* 0x001e220000000a00 */
[----:B-1----:R-:W-:Y:S01]  /*48d0*/  @!P1 FMUL.FTZ R83, R83, UR7 ;  /* 0x0000000753539c20 */ /* 0x002fe20008410000 */
[----:B------:R-:W-:Y:S01]  /*48e0*/  @!P1 FMUL.FTZ R82, R82, UR7 ;  /* 0x0000000752529c20 */ /* 0x000fe20008410000 */
[----:B0-----:R-:W-:Y:S01]  /*48f0*/  @!P1 IMAD.WIDE R44, R46, 0x8, R44 ;  /* 0x000000082e2c9825 */ /* 0x001fe200078e022c */
[----:B------:R-:W-:-:S04]  /*4900*/  IADD3 R46, R74, UR6, RZ ;  /* 0x000000064a2e7c10 */ /* 0x000fc8000fffe0ff */
[----:B------:R0:W-:Y:S01]  /*4910*/  @!P1 STG.E.64 desc[UR14][R44.64], R82 ;  /* 0x000000522c009986 */ /* 0x0001e2000c101b0e */
[----:B------:R-:W-:Y:S08]  /*4920*/  BAR.SYNC.DEFER_BLOCKING 0x0 ;  /* 0x0000000000007b1d */ /* 0x000ff00000010000 */
[----:B0-----:R-:W0:Y:S01]  /*4930*/  LDC.64 R82, c[0x0][0x230] ;  /* 0x00008c00ff527b82 */ /* 0x001e220000000a00 */
        /* <DEDUP_REMOVED lines=19> */
[----:B------:R-:W-:Y:S01]  /*4a70*/  FADD.FTZ R58, R58, -UR5 ;  /* 0x800000053a3a7e21 */ /* 0x000fe20008010000 */
[----:B------:R-:W-:Y:S01]  /*4a80*/  FADD.FTZ R59, R59, -UR5 ;  /* 0x800000053b3b7e21 */ /* 0x000fe20008010000 */
[----:B------:R-:W-:Y:S01]  /*4a90*/  UMOV UR10, 0x3f800000 ;  /* 0x3f800000000a7882 */ /* 0x000fe20000000000 */
[----:B------:R-:W-:-:S02]  /*4aa0*/  @UP0 UMOV UR10, UR7 ;  /* 0x00000007000a0c82 */ /* 0x000fc40008000000 */
[----:B------:R-:W-:Y:S01]  /*4ab0*/  FMUL.FTZ R58, R58, UR10 ;  /* 0x0000000a3a3a7c20 */ /* 0x000fe20008410000 */
[----:B------:R-:W-:-:S03]  /*4ac0*/  FMUL.FTZ R59, R59, UR10 ;  /* 0x0000000a3b3b7c20 */ /* 0x000fc60008410000 */
[----:B--2---:R-:W-:Y:S01]  /*4ad0*/  FFMA.FTZ R58, R44, R58, R46 ;  /* 0x0000003a2c3a7223 */ /* 0x004fe2000001002e */
[----:B------:R-:W-:Y:S02]  /*4ae0*/  FFMA.FTZ R59, R45, R59, R47 ;  /* 0x0000003b2d3b7223 */ /* 0x000fe4000001002f */
[----:B------:R-:W-:Y:S05]  /*4af0*/  @!P5 BRA `(.L_x_4567) ;  /* 0x000000000028d947 */ /* 0x000fea0003800000 */
        /* <DEDUP_REMOVED lines=10> */
.L_x_4567:
[----:B------:R-:W-:Y:S04]  /*4ba0*/  BSSY B0, `(.L_x_4568) ;  /* 0x000000e000007945 */ /* 0x000fe80003800000 */
[----:B------:R-:W-:Y:S05]  /*4bb0*/  @!P0 BRA `(.L_x_4569) ;  /* 0x0000000000308947 */ /* 0x000fea0003800000 */
[----:B------:R-:W-:Y:S01]  /*4bc0*/  SHF.R.S32.HI R82, RZ, 0x1f, R0 ;  /* 0x0000001fff527819 */ /* 0x000fe20000011400 */
[----:B------:R-:W-:Y:S01]  /*4bd0*/  ULDC.64 UR6, c[0x0][0x270] ;  /* 0x00009c0000067ab9 */ /* 0x000fe20000000a00 */
[----:B------:R-:W-:-:S03]  /*4be0*/  MOV R83, R5 ;  /* 0x0000000500537202 */ /* 0x000fc60000000f00 */
        /* <DEDUP_REMOVED lines=8> */
[----:B------:R0:W-:Y:S04]  /*4c70*/  STG.E.64 desc[UR14][R84.64], R58 ;  /* 0x0000003a54007986 */ /* 0x0001e8000c101b0e */
.L_x_4569:
[----:B------:R-:W-:Y:S05]  /*4c80*/  BSYNC B0 ;  /* 0x0000000000007941 */ /* 0x000fea0003800000 */
.L_x_4568:
[C---:B0-----:R-:W-:Y:S01]  /*4c90*/  VIADD R59, R0.reuse, 0x10 ;  /* 0x00000010003b7836 */ /* 0x041fe20000000000 */
[----:B------:R-:W-:Y:S01]  /*4ca0*/  IADD3 R83, R0, 0x10, RZ ;  /* 0x0000001000537810 */ /* 0x000fe20007ffe0ff */
[----:B------:R-:W-:Y:S01]  /*4cb0*/  ULDC.64 UR6, c[0x0][0x278] ;  /* 0x00009e0000067ab9 */ /* 0x000fe20000000a00 */
[----:B------:R-:W-:Y:S01]  /*4cc0*/  FADD.FTZ R30, R30, -UR5 ;  /* 0x800000051e1e7e21 */ /* 0x000fe20008010000 */
[----:B------:R-:W-:Y:S01]  /*4cd0*/  FADD.FTZ R31, R31, -UR5 ;  /* 0x800000051f1f7e21 */ /* 0x000fe20008010000 */
[----:B------:R-:W-:Y:S02]  /*4ce0*/  SHF.R.S32.HI R59, RZ, 0x1f, R59 ;  /* 0x0000001fff3b7819 */ /* 0x000fe4000001143b */
[----:B------:R-:W-:Y:S01]  /*4cf0*/  ISETP.GE.U32.AND P1, PT, R83, UR6, PT ;  /* 0x0000000653007c0c */ /* 0x000fe2000bf26070 */
[----:B------:R-:W-:Y:S01]  /*4d00*/  FMUL.FTZ R30, R30, UR10 ;  /* 0x0000000a1e1e7c20 */ /* 0x000fe20008410000 */
[----:B------:R-:W-:Y:S02]  /*4d10*/  FMUL.FTZ R31, R31, UR10 ;  /* 0x0000000a1f1f7c20 */ /* 0x000fe40008410000 */
[----:B------:R-:W-:Y:S01]  /*4d20*/  ISETP.GE.AND.EX P1, PT, R59, UR7, PT, P1 ;  /* 0x000000073b007c0c */ /* 0x000fe2000bf26310 */
[----:B------:R-:W-:Y:S01]  /*4d30*/  FFMA.FTZ R30, R44, R30, R46 ;  /* 0x0000001e2c1e7223 */ /* 0x000fe2000001002e */
[----:B------:R-:W-:-:S02]  /*4d40*/  FFMA.FTZ R31, R45, R31, R47 ;  /* 0x0000001f2d1f7223 */ /* 0x000fc4000001002f */
[----:B------:R-:W-:Y:S01]  /*4d50*/  ISETP.GT.U32.OR P1, PT, R91, 0x22f, P1 ;  /* 0x0000022f5b00780c */ /* 0x000fe20000f24470 */
[----:B------:R-:W-:-:S12]  /*4d60*/  @!P5 BRA `(.L_x_4570) ;  /* 0x000000000028d947 */ /* 0x000fd80003800000 */
        /* <DEDUP_REMOVED lines=10> */
.L_x_4570:
        /* <DEDUP_REMOVED lines=13> */
.L_x_4572:
[----:B------:R-:W-:Y:S05]  /*4ee0*/  BSYNC B0 ;  /* 0x0000000000007941 */ /* 0x000fea0003800000 */
.L_x_4571:
[----:B------:R-:W-:Y:S01]  /*4ef0*/  IADD3 R58, R0, 0x20, RZ ;  /* 0x00000020003a7810 */ /* 0x000fe20007ffe0ff */
[----:B------:R-:W-:Y:S01]  /*4f00*/  FADD.FTZ R32, R32, -UR5 ;  /* 0x8000000520207e21 */ /* 0x000fe20008010000 */
[----:B------:R-:W-:Y:S01]  /*4f10*/  IADD3 R59, R0, 0x20, RZ ;  /* 0x00000020003b7810 */ /* 0x000fe20007ffe0ff */
[----:B------:R-:W-:Y:S01]  /*4f20*/  FADD.FTZ R33, R33, -UR5 ;  /* 0x8000000521217e21 */ /* 0x000fe20008010000 */
[----:B------:R-:W-:Y:S01]  /*4f30*/  SHF.R.S32.HI R58, RZ, 0x1f, R58 ;  /* 0x0000001fff3a7819 */ /* 0x000fe2000001143a */
[----:B------:R-:W-:Y:S01]  /*4f40*/  FMUL.FTZ R32, R32, UR10 ;  /* 0x0000000a20207c20 */ /* 0x000fe20008410000 */
[----:B------:R-:W-:Y:S01]  /*4f50*/  ISETP.GE.U32.AND P1, PT, R59, UR6, PT ;  /* 0x000000063b007c0c */ /* 0x000fe2000bf26070 */
[----:B------:R-:W-:Y:S02]  /*4f60*/  FMUL.FTZ R33, R33, UR10 ;  /* 0x0000000a21217c20 */ /* 0x000fe40008410000 */
[----:B0-----:R-:W-:Y:S01]  /*4f70*/  FFMA.FTZ R30, R44, R32, R46 ;  /* 0x000000202c1e7223 */ /* 0x001fe2000001002e */
[----:B------:R-:W-:Y:S01]  /*4f80*/  ISETP.GE.AND.EX P1, PT, R58, UR7, PT, P1 ;  /* 0x000000073a007c0c */ /* 0x000fe2000bf26310 */
[----:B------:R-:W-:-:S03]  /*4f90*/  FFMA.FTZ R31, R45, R33, R47 ;  /* 0x000000212d1f7223 */ /* 0x000fc6000001002f */
        /* <DEDUP_REMOVED lines=12> */
.L_x_4573:
        /* <DEDUP_REMOVED lines=13> */
.L_x_4575:
[----:B------:R-:W-:Y:S05]  /*5130*/  BSYNC B0 ;  /* 0x0000000000007941 */ /* 0x000fea0003800000 */
.L_x_4574:
[----:B0-----:R-:W-:Y:S01]  /*5140*/  FADD.FTZ R31, R35, -UR5 ;  /* 0x80000005231f7e21 */ /* 0x001fe20008010000 */
[----:B------:R-:W-:Y:S01]  /*5150*/  IADD3 R35, R0, 0x30, RZ ;  /* 0x0000003000237810 */ /* 0x000fe20007ffe0ff */
[----:B------:R-:W-:Y:S01]  /*5160*/  FADD.FTZ R30, R34, -UR5 ;  /* 0x80000005221e7e21 */ /* 0x000fe20008010000 */
[C---:B------:R-:W-:Y:S01]  /*5170*/  IADD3 R84, R0.reuse, 0x40, RZ ;  /* 0x0000004000547810 */ /* 0x040fe20007ffe0ff */
[----:B------:R-:W-:Y:S01]  /*5180*/  FMUL.FTZ R31, R31, UR10 ;  /* 0x0000000a1f1f7c20 */ /* 0x000fe20008410000 */
[----:B------:R-:W-:Y:S01]  /*5190*/  IADD3 R82, R0, 0x50, RZ ;  /* 0x0000005000527810 */ /* 0x000fe20007ffe0ff */
[----:B------:R-:W-:Y:S01]  /*51a0*/  FMUL.FTZ R30, R30, UR10 ;  /* 0x0000000a1e1e7c20 */ /* 0x000fe20008410000 */
[----:B------:R-:W-:Y:S01]  /*51b0*/  IADD3 R58, R0, 0x60, RZ ;  /* 0x00000060003a7810 */ /* 0x000fe20007ffe0ff */
[----:B------:R-:W-:Y:S01]  /*51c0*/  FADD.FTZ R36, R36, -UR5 ;  /* 0x8000000524247e21 */ /* 0x000fe20008010000 */
[C---:B------:R-:W-:Y:S01]  /*51d0*/  IADD3 R59, R0.reuse, 0x60, RZ ;  /* 0x00000060003b7810 */ /* 0x040fe20007ffe0ff */
[----:B------:R-:W-:Y:S01]  /*51e0*/  FADD.FTZ R37, R37, -UR5 ;  /* 0x8000000525257e21 */ /* 0x000fe20008010000 */
[----:B------:R-:W-:Y:S01]  /*51f0*/  IADD3 R83, R0, 0x50, RZ ;  /* 0x0000005000537810 */ /* 0x000fe20007ffe0ff */
[----:B------:R-:W-:Y:S01]  /*5200*/  FFMA.FTZ R30, R44, R30, R46 ;  /* 0x0000001e2c1e7223 */ /* 0x000fe2000001002e */
[C---:B------:R-:W-:Y:S01]  /*5210*/  IADD3 R85, R0.reuse, 0x40, RZ ;  /* 0x0000004000557810 */ /* 0x040fe20007ffe0ff */
[----:B------:R-:W-:Y:S01]  /*5220*/  FFMA.FTZ R31, R45, R31, R47 ;  /* 0x0000001f2d1f7223 */ /* 0x000fe2000001002f */
[----:B------:R-:W-:-:S02]  /*5230*/  IADD3 R33, R0, 0x30, RZ ;  /* 0x0000003000217810 */ /* 0x000fc40007ffe0ff */
[----:B------:R-:W-:Y:S02]  /*5240*/  ISETP.GE.U32.AND P4, PT, R35, UR6, PT ;  /* 0x0000000623007c0c */ /* 0x000fe4000bf86070 */
[----:B------:R-:W-:Y:S02]  /*5250*/  ISETP.GE.U32.AND P3, PT, R84, UR6, PT ;  /* 0x0000000654007c0c */ /* 0x000fe4000bf66070 */
[----:B------:R-:W-:Y:S02]  /*5260*/  ISETP.GE.U32.AND P1, PT, R82, UR6, PT ;  /* 0x0000000652007c0c */ /* 0x000fe4000bf26070 */
[----:B------:R-:W-:Y:S02]  /*5270*/  ISETP.GE.U32.AND P2, PT, R58, UR6, PT ;  /* 0x000000063a007c0c */ /* 0x000fe4000bf46070 */
[----:B------:R-:W-:Y:S02]  /*5280*/  SHF.R.S32.HI R33, RZ, 0x1f, R33 ;  /* 0x0000001fff217819 */ /* 0x000fe40000011421 */
[----:B------:R-:W-:-:S02]  /*5290*/  SHF.R.S32.HI R85, RZ, 0x1f, R85 ;  /* 0x0000001fff557819 */ /* 0x000fc40000011455 */
[----:B------:R-:W-:Y:S02]  /*52a0*/  SHF.R.S32.HI R83, RZ, 0x1f, R83 ;  /* 0x0000001fff537819 */ /* 0x000fe40000011453 */
[----:B------:R-:W-:Y:S02]  /*52b0*/  SHF.R.S32.HI R59, RZ, 0x1f, R59 ;  /* 0x0000001fff3b7819 */ /* 0x000fe4000001143b */
[----:B------:R-:W-:Y:S02]  /*52c0*/  ISETP.GE.AND.EX P4, PT, R33, UR7, PT, P4 ;  /* 0x0000000721007c0c */ /* 0x000fe4000bf86340 */
[----:B------:R-:W-:Y:S02]  /*52d0*/  ISETP.GE.AND.EX P3, PT, R85, UR7, PT, P3 ;  /* 0x0000000755007c0c */ /* 0x000fe4000bf66330 */
[----:B------:R-:W-:Y:S02]  /*52e0*/  ISETP.GE.AND.EX P1, PT, R83, UR7, PT, P1 ;  /* 0x0000000753007c0c */ /* 0x000fe4000bf26310 */
[----:B------:R-:W-:-:S02]  /*52f0*/  ISETP.GE.AND.EX P2, PT, R59, UR7, PT, P2 ;  /* 0x000000073b007c0c */ /* 0x000fc4000bf46320 */
[C---:B------:R-:W-:Y:S02]  /*5300*/  ISETP.GT.U32.OR P4, PT, R91.reuse, 0x22f, P4 ;  /* 0x0000022f5b00780c */ /* 0x040fe40002784470 */
[C---:B------:R-:W-:Y:S02]  /*5310*/  ISETP.GT.U32.OR P3, PT, R91.reuse, 0x22f, P3 ;  /* 0x0000022f5b00780c */ /* 0x040fe40001f64470 */
[C---:B------:R-:W-:Y:S02]  /*5320*/  ISETP.GT.U32.OR P1, PT, R91.reuse, 0x22f, P1 ;  /* 0x0000022f5b00780c */ /* 0x040fe40000f24470 */
        /* <DEDUP_REMOVED lines=12> */
.L_x_4576:
        /* <DEDUP_REMOVED lines=13> */
.L_x_4578:
[----:B------:R-:W-:Y:S05]  /*54c0*/  BSYNC B0 ;  /* 0x0000000000007941 */ /* 0x000fea0003800000 */
.L_x_4577:
[----:B------:R-:W-:Y:S01]  /*54d0*/  FMUL.FTZ R36, R36, UR10 ;  /* 0x0000000a24247c20 */ /* 0x000fe20008410000 */
[----:B------:R-:W-:Y:S01]  /*54e0*/  FMUL.FTZ R37, R37, UR10 ;  /* 0x0000000a25257c20 */ /* 0x000fe20008410000 */
[----:B------:R-:W-:Y:S01]  /*54f0*/  FADD.FTZ R38, R38, -UR5 ;  /* 0x8000000526267e21 */ /* 0x000fe20008010000 */
[----:B------:R-:W-:Y:S01]  /*5500*/  FADD.FTZ R39, R39, -UR5 ;  /* 0x8000000527277e21 */ /* 0x000fe20008010000 */
[----:B0-----:R-:W-:Y:S01]  /*5510*/  FFMA.FTZ R30, R44, R36, R46 ;  /* 0x000000242c1e7223 */ /* 0x001fe2000001002e */
        /* <DEDUP_REMOVED lines=12> */
.L_x_4579:
[----:B------:R-:W-:Y:S04]  /*55e0*/  BSSY B0, `(.L_x_4580) ;  /* 0x000000d000007945 */ /* 0x000fe80003800000 */
[----:B------:R-:W-:Y:S05]  /*55f0*/  @P3 BRA `(.L_x_4581) ;  /* 0x00000000002c3947 */ /* 0x000fea0003800000 */
[----:B------:R-:W-:Y:S01]  /*5600*/  ULDC.64 UR12, c[0x0][0x270] ;  /* 0x00009c00000c7ab9 */ /* 0x000fe20000000a00 */
[----:B------:R-:W-:Y:S01]  /*5610*/  MOV R32, R2 ;  /* 0x0000000200207202 */ /* 0x000fe20000000f00 */
        /* <DEDUP_REMOVED lines=8> */
[----:B------:R0:W-:Y:S04]  /*56a0*/  STG.E.64 desc[UR14][R34.64], R30 ;  /* 0x0000001e22007986 */ /* 0x0001e8000c101b0e */
.L_x_4581:
[----:B------:R-:W-:Y:S05]  /*56b0*/  BSYNC B0 ;  /* 0x0000000000007941 */ /* 0x000fea0003800000 */
.L_x_4580:
        /* <DEDUP_REMOVED lines=17> */
.L_x_4582:
        /* <DEDUP_REMOVED lines=13> */
.L_x_4584:
[----:B------:R-:W-:Y:S05]  /*58a0*/  BSYNC B0 ;  /* 0x0000000000007941 */ /* 0x000fea0003800000 */
.L_x_4583:
        /* <DEDUP_REMOVED lines=17> */
.L_x_4585:
        /* <DEDUP_REMOVED lines=13> */
.L_x_4587:
[----:B------:R-:W-:Y:S05]  /*5a90*/  BSYNC B0 ;  /* 0x0000000000007941 */ /* 0x000fea0003800000 */
.L_x_4586:
[----:B0-----:R-:W-:Y:S01]  /*5aa0*/  IADD3 R35, R0, 0x70, RZ ;  /* 0x0000007000237810 */ /* 0x001fe20007ffe0ff */
[----:B------:R-:W-:Y:S01]  /*5ab0*/  FMUL.FTZ R42, R42, UR10 ;  /* 0x0000000a2a2a7c20 */ /* 0x000fe20008410000 */
[C---:B------:R-:W-:Y:S01]  /*5ac0*/  IADD3 R59, R0.reuse, 0x80, RZ ;  /* 0x00000080003b7810 */ /* 0x040fe20007ffe0ff */
        /* <DEDUP_REMOVED lines=10> */
[C---:B------:R-:W-:Y:S02]  /*5b70*/  IADD3 R40, R0.reuse, 0xa0, RZ ;  /* 0x000000a000287810 */ /* 0x040fe40007ffe0ff */
[C---:B------:R-:W-:Y:S02]  /*5b80*/  IADD3 R58, R0.reuse, 0x90, RZ ;  /* 0x00000090003a7810 */ /* 0x040fe40007ffe0ff */
[----:B------:R-:W-:Y:S02]  /*5b90*/  IADD3 R82, R0, 0x80, RZ ;  /* 0x0000008000527810 */ /* 0x000fe40007ffe0ff */
[----:B------:R-:W-:Y:S02]  /*5ba0*/  ISETP.GE.U32.AND P6, PT, R35, UR6, PT ;  /* 0x0000000623007c0c */ /* 0x000fe4000bfc6070 */
[----:B------:R-:W-:Y:S02]  /*5bb0*/  ISETP.GE.U32.AND P1, PT, R59, UR6, PT ;  /* 0x000000063b007c0c */ /* 0x000fe4000bf26070 */
[----:B------:R-:W-:-:S02]  /*5bc0*/  SHF.R.S32.HI R33, RZ, 0x1f, R33 ;  /* 0x0000001fff217819 */ /* 0x000fc40000011421 */
[----:B------:R-:W-:Y:S02]  /*5bd0*/  ISETP.GE.U32.AND P2, PT, R41, UR6, PT ;  /* 0x0000000629007c0c */ /* 0x000fe4000bf46070 */
[----:B------:R-:W-:Y:S02]  /*5be0*/  ISETP.GE.U32.AND P3, PT, R39, UR6, PT ;  /* 0x0000000627007c0c */ /* 0x000fe4000bf66070 */
[----:B------:R-:W-:Y:S02]  /*5bf0*/  ISETP.GE.U32.AND P4, PT, R37, UR6, PT ;  /* 0x0000000625007c0c */ /* 0x000fe4000bf86070 */
        /* <DEDUP_REMOVED lines=25> */
.L_x_4588:
        /* <DEDUP_REMOVED lines=13> */
.L_x_4590:
[----:B------:R-:W-:Y:S05]  /*5e60*/  BSYNC B0 ;  /* 0x0000000000007941 */ /* 0x000fea0003800000 */
.L_x_4589:
        /* <DEDUP_REMOVED lines=17> */
.L_x_4591:
        /* <DEDUP_REMOVED lines=13> */
.L_x_4593:
[----:B------:R-:W-:Y:S05]  /*6050*/  BSYNC B0 ;  /* 0x0000000000007941 */ /* 0x000fea0003800000 */
.L_x_4592:
        /* <DEDUP_REMOVED lines=17> */
.L_x_4594:
        /* <DEDUP_REMOVED lines=13> */
.L_x_4596:
[----:B------:R-:W-:Y:S05]  /*6240*/  BSYNC B0 ;  /* 0x0000000000007941 */ /* 0x000fea0003800000 */
.L_x_4595:
        /* <DEDUP_REMOVED lines=17> */
.L_x_4597:
        /* <DEDUP_REMOVED lines=13> */
.L_x_4599:
[----:B------:R-:W-:Y:S05]  /*6430*/  BSYNC B0 ;  /* 0x0000000000007941 */ /* 0x000fea0003800000 */
.L_x_4598:
        /* <DEDUP_REMOVED lines=17> */
.L_x_4600:
        /* <DEDUP_REMOVED lines=13> */
.L_x_4602:
[----:B------:R-:W-:Y:S05]  /*6620*/  BSYNC B0 ;  /* 0x0000000000007941 */ /* 0x000fea0003800000 */
.L_x_4601:
[----:B------:R-:W-:Y:S01]  /*6630*/  IADD3 R40, R0, 0xe0, RZ ;  /* 0x000000e000287810 */ /* 0x000fe20007ffe0ff */
[----:B------:R-:W-:Y:S01]  /*6640*/  FMUL.FTZ R33, R56, UR10 ;  /* 0x0000000a38217c20 */ /* 0x000fe20008410000 */
[C---:B0-----:R-:W-:Y:S01]  /*6650*/  IADD3 R30, R0.reuse, 0xf0, RZ ;  /* 0x000000f0001e7810 */ /* 0x041fe20007ffe0ff */
[----:B------:R-:W-:Y:S01]  /*6660*/  FMUL.FTZ R34, R57, UR10 ;  /* 0x0000000a39227c20 */ /* 0x000fe20008410000 */
[----:B------:R-:W-:Y:S01]  /*6670*/  IADD3 R31, R0, 0x100, RZ ;  /* 0x00000100001f7810 */ /* 0x000fe20007ffe0ff */
[----:B------:R-:W-:Y:S01]  /*6680*/  FFMA.FTZ R32, R44, R33, R46 ;  /* 0x000000212c207223 */ /* 0x000fe2000001002e */
[----:B------:R-:W-:Y:S01]  /*6690*/  ISETP.GE.U32.AND P6, PT, R93, UR6, PT ;  /* 0x000000065d007c0c */ /* 0x000fe2000bfc6070 */
[----:B------:R-:W-:Y:S01]  /*66a0*/  FADD.FTZ R60, R60, -UR5 ;  /* 0x800000053c3c7e21 */ /* 0x000fe20008010000 */
[----:B------:R-:W-:Y:S01]  /*66b0*/  ISETP.GE.U32.AND P1, PT, R92, UR6, PT ;  /* 0x000000065c007c0c */ /* 0x000fe2000bf26070 */
[----:B------:R-:W-:Y:S01]  /*66c0*/  FADD.FTZ R61, R61, -UR5 ;  /* 0x800000053d3d7e21 */ /* 0x000fe20008010000 */
[----:B------:R-:W-:Y:S01]  /*66d0*/  ISETP.GE.U32.AND P2, PT, R40, UR6, PT ;  /* 0x0000000628007c0c */ /* 0x000fe2000bf46070 */
[----:B------:R-:W-:Y:S01]  /*66e0*/  FFMA.FTZ R33, R45, R34, R47 ;  /* 0x000000222d217223 */ /* 0x000fe2000001002f */
        /* <DEDUP_REMOVED lines=28> */
.L_x_4603:
        /* <DEDUP_REMOVED lines=13> */
.L_x_4605:
[----:B------:R-:W-:Y:S05]  /*6980*/  BSYNC B0 ;  /* 0x0000000000007941 */ /* 0x000fea0003800000 */
.L_x_4604:
        /* <DEDUP_REMOVED lines=17> */
.L_x_4606:
        /* <DEDUP_REMOVED lines=13> */
.L_x_4608:
[----:B------:R-:W-:Y:S05]  /*6b70*/  BSYNC B0 ;  /* 0x0000000000007941 */ /* 0x000fea0003800000 */
.L_x_4607:
        /* <DEDUP_REMOVED lines=17> */
.L_x_4609:
        /* <DEDUP_REMOVED lines=10> */
[----:B------:R-:W-:-:S04]  /*6d30*/  LEA R32, P1, R8, UR12, 0x2 ;  /* 0x0000000c08207c11 */ /* 0x000fc8000f8210ff */
[----:B------:R-:W-:-:S05]  /*6d40*/  LEA.HI.X R33, R8, UR13, R41, 0x2, P1 ;  /* 0x0000000d08217c11 */ /* 0x000fca00088f1429 */
[----:B------:R0:W-:Y:S04]  /*6d50*/  STG.E.64 desc[UR14][R32.64], R6 ;  /* 0x0000000620007986 */ /* 0x0001e8000c101b0e */
.L_x_4611:
[----:B------:R-:W-:Y:S05]  /*6d60*/  BSYNC B0 ;  /* 0x0000000000007941 */ /* 0x000fea0003800000 */
.L_x_4610:
        /* <DEDUP_REMOVED lines=17> */
.L_x_4612:
        /* <DEDUP_REMOVED lines=13> */
.L_x_4614:
[----:B------:R-:W-:Y:S05]  /*6f50*/  BSYNC B0 ;  /* 0x0000000000007941 */ /* 0x000fea0003800000 */
.L_x_4613:
        /* <DEDUP_REMOVED lines=17> */
.L_x_4615:
        /* <DEDUP_REMOVED lines=13> */
.L_x_4617:
[----:B------:R-:W-:Y:S05]  /*7140*/  BSYNC B0 ;  /* 0x0000000000007941 */ /* 0x000fea0003800000 */
.L_x_4616:
[C---:B0-----:R-:W-:Y:S01]  /*7150*/  IADD3 R11, R0.reuse, 0x110, RZ ;  /* 0x00000110000b7810 */ /* 0x041fe20007ffe0ff */
        /* <DEDUP_REMOVED lines=9> */
[----:B------:R-:W-:Y:S01]  /*71f0*/  ISETP.GE.U32.AND P6, PT, R11, UR6, PT ;  /* 0x000000060b007c0c */ /* 0x000fe2000bfc6070 */
[----:B------:R-:W-:Y:S01]  /*7200*/  FFMA.FTZ R7, R45, R34, R47 ;  /* 0x000000222d077223 */ /* 0x000fe2000001002f */
[----:B------:R-:W-:-:S02]  /*7210*/  ISETP.GE.U32.AND P1, PT, R35, UR6, PT ;  /* 0x0000000623007c0c */ /* 0x000fc4000bf26070 */
[----:B------:R-:W-:Y:S02]  /*7220*/  ISETP.GE.U32.AND P2, PT, R31, UR6, PT ;  /* 0x000000061f007c0c */ /* 0x000fe4000bf46070 */
[----:B------:R-:W-:Y:S02]  /*7230*/  ISETP.GE.U32.AND P3, PT, R30, UR6, PT ;  /* 0x000000061e007c0c */ /* 0x000fe4000bf66070 */
[----:B------:R-:W-:Y:S02]  /*7240*/  SHF.R.S32.HI R36, RZ, 0x1f, R11 ;  /* 0x0000001fff247819 */ /* 0x000fe4000001140b */
[----:B------:R-:W-:Y:S02]  /*7250*/  ISETP.GE.U32.AND P4, PT, R13, UR6, PT ;  /* 0x000000060d007c0c */ /* 0x000fe4000bf86070 */
        /* <DEDUP_REMOVED lines=23> */
.L_x_4618:
        /* <DEDUP_REMOVED lines=13> */
.L_x_4620:
[----:B------:R-:W-:Y:S05]  /*74a0*/  BSYNC B0 ;  /* 0x0000000000007941 */ /* 0x000fea0003800000 */
.L_x_4619:
        /* <DEDUP_REMOVED lines=17> */
.L_x_4621:
        /* <DEDUP_REMOVED lines=13> */
.L_x_4623:
[----:B------:R-:W-:Y:S05]  /*7690*/  BSYNC B0 ;  /* 0x0000000000007941 */ /* 0x000fea0003800000 */
.L_x_4622:
[----:B------:R-:W-:Y:S01]  /*76a0*/  FMUL.FTZ R7, R18, UR10 ;  /* 0x0000000a12077c20 */ /* 0x000fe20008410000 */
[----:B0-----:R-:W-:Y:S01]  /*76b0*/  FMUL.FTZ R8, R15, UR10 ;  /* 0x0000000a0f087c20 */ /* 0x001fe20008410000 */
        /* <DEDUP_REMOVED lines=15> */
.L_x_4624:
        /* <DEDUP_REMOVED lines=13> */
.L_x_4626:
[----:B------:R-:W-:Y:S05]  /*7880*/  BSYNC B0 ;  /* 0x0000000000007941 */ /* 0x000fea0003800000 */
.L_x_4625:
        /* <DEDUP_REMOVED lines=17> */
.L_x_4627:
        /* <DEDUP_REMOVED lines=8> */
[----:B------:R-:W-:Y:S02]  /*7a20*/  ULDC.64 UR12, c[0x0][0x210] ;  /* 0x00008400000c7ab9 */ /* 0x000fe40000000a00 */
[----:B------:R-:W-:-:S02]  /*7a30*/  LEA R10, P1, R8, UR12, 0x2 ;  /* 0x0000000c080a7c11 */ /* 0x000fc4000f8210ff */
[----:B------:R-:W-:-:S04]  /*7a40*/  IADD3 R11, R9, R11, RZ ;  /* 0x0000000b090b7210 */ /* 0x000fc80007ffe0ff */
[----:B------:R-:W-:-:S05]  /*7a50*/  LEA.HI.X R11, R8, UR13, R11, 0x2, P1 ;  /* 0x0000000d080b7c11 */ /* 0x000fca00088f140b */
[----:B------:R0:W-:Y:S02]  /*7a60*/  STG.E.64 desc[UR14][R10.64], R6 ;  /* 0x000000060a007986 */ /* 0x0001e4000c101b0e */
.L_x_4629:
[----:B------:R-:W-:Y:S05]  /*7a70*/  BSYNC B0 ;  /* 0x0000000000007941 */ /* 0x000fea0003800000 */
.L_x_4628:
        /* <DEDUP_REMOVED lines=17> */
.L_x_4630:
        /* <DEDUP_REMOVED lines=13> */
.L_x_4632:
[----:B------:R-:W-:Y:S05]  /*7c60*/  BSYNC B0 ;  /* 0x0000000000007941 */ /* 0x000fea0003800000 */
.L_x_4631:
[----:B------:R-:W-:Y:S01]  /*7c70*/  IADD3 R17, R0, 0x160, RZ ;  /* 0x0000016000117810 */ /* 0x000fe20007ffe0ff */
[----:B0-----:R-:W-:Y:S01]  /*7c80*/  FMUL.FTZ R7, R20, UR10 ;  /* 0x0000000a14077c20 */ /* 0x001fe20008410000 */
[C---:B------:R-:W-:Y:S01]  /*7c90*/  IADD3 R11, R0.reuse, 0x170, RZ ;  /* 0x00000170000b7810 */ /* 0x040fe20007ffe0ff */
[----:B------:R-:W-:Y:S01]  /*7ca0*/  FMUL.FTZ R12, R21, UR10 ;  /* 0x0000000a150c7c20 */ /* 0x000fe20008410000 */
[----:B------:R-:W-:Y:S01]  /*7cb0*/  IADD3 R10, R0, 0x180, RZ ;  /* 0x00000180000a7810 */ /* 0x000fe20007ffe0ff */
[----:B------:R-:W-:Y:S01]  /*7cc0*/  FFMA.FTZ R6, R44, R7, R46 ;  /* 0x000000072c067223 */ /* 0x000fe2000001002e */
[----:B------:R-:W-:Y:S01]  /*7cd0*/  IADD3 R9, R0, 0x190, RZ ;  /* 0x0000019000097810 */ /* 0x000fe20007ffe0ff */
[----:B------:R-:W-:Y:S01]  /*7ce0*/  FADD.FTZ R22, R22, -UR5 ;  /* 0x8000000516167e21 */ /* 0x000fe20008010000 */
[----:B------:R-:W-:Y:S01]  /*7cf0*/  IADD3 R8, R0, 0x1a0, RZ ;  /* 0x000001a000087810 */ /* 0x000fe20007ffe0ff */
[----:B------:R-:W-:Y:S01]  /*7d00*/  FADD.FTZ R23, R23, -UR5 ;  /* 0x8000000517177e21 */ /* 0x000fe20008010000 */
[----:B------:R-:W-:Y:S01]  /*7d10*/  ISETP.GE.U32.AND P6, PT, R17, UR6, PT ;  /* 0x0000000611007c0c */ /* 0x000fe2000bfc6070 */
[----:B------:R-:W-:Y:S01]  /*7d20*/  FFMA.FTZ R7, R45, R12, R47 ;  /* 0x0000000c2d077223 */ /* 0x000fe2000001002f */
[----:B------:R-:W-:-:S02]  /*7d30*/  ISETP.GE.U32.AND P1, PT, R11, UR6, PT ;  /* 0x000000060b007c0c */ /* 0x000fc4000bf26070 */
        /* <DEDUP_REMOVED lines=24> */
.L_x_4633:
        /* <DEDUP_REMOVED lines=13> */
.L_x_4635:
[----:B------:R-:W-:Y:S05]  /*7f90*/  BSYNC B0 ;  /* 0x0000000000007941 */ /* 0x000fea0003800000 */
.L_x_4634:
        /* <DEDUP_REMOVED lines=17> */
.L_x_4636:
        /* <DEDUP_REMOVED lines=13> */
.L_x_4638:
[----:B------:R-:W-:Y:S05]  /*8180*/  BSYNC B0 ;  /* 0x0000000000007941 */ /* 0x000fea0003800000 */
.L_x_4637:
        /* <DEDUP_REMOVED lines=17> */
.L_x_4639:
        /* <DEDUP_REMOVED lines=13> */
.L_x_4641:
[----:B------:R-:W-:Y:S05]  /*8370*/  BSYNC B0 ;  /* 0x0000000000007941 */ /* 0x000fea0003800000 */
.L_x_4640:
        /* <DEDUP_REMOVED lines=17> */
.L_x_4642:
        /* <DEDUP_REMOVED lines=13> */
.L_x_4644:
[----:B------:R-:W-:Y:S05]  /*8560*/  BSYNC B0 ;  /* 0x0000000000007941 */ /* 0x000fea0003800000 */
.L_x_4643:
[----:B0-----:R-:W-:Y:S01]  /*8570*/  FMUL.FTZ R7, R64, UR10 ;  /* 0x0000000a40077c20 */ /* 0x001fe20008410000 */
[----:B------:R-:W-:Y:S01]  /*8580*/  FMUL.FTZ R10, R65, UR10 ;  /* 0x0000000a410a7c20 */ /* 0x000fe20008410000 */
[C---:B------:R-:W-:Y:S01]  /*8590*/  VIADD R18, R0.reuse, 0x1b0 ;  /* 0x000001b000127836 */ /* 0x040fe20000000000 */
[----:B------:R-:W-:Y:S01]  /*85a0*/  IADD3 R14, R0, 0x1c0, RZ ;  /* 0x000001c0000e7810 */ /* 0x000fe20007ffe0ff */
        /* <DEDUP_REMOVED lines=13> */
.L_x_4645:
        /* <DEDUP_REMOVED lines=13> */
.L_x_4647:
[----:B------:R-:W-:Y:S05]  /*8750*/  BSYNC B0 ;  /* 0x0000000000007941 */ /* 0x000fea0003800000 */
.L_x_4646:
[----:B------:R-:W-:Y:S01]  /*8760*/  IADD3 R20, R0, 0x1d0, RZ ;  /* 0x000001d000147810 */ /* 0x000fe20007ffe0ff */
[----:B------:R-:W-:Y:S01]  /*8770*/  FADD.FTZ R28, R28, -UR5 ;  /* 0x800000051c1c7e21 */ /* 0x000fe20008010000 */
[----:B------:R-:W-:Y:S01]  /*8780*/  IADD3 R19, R0, 0x1e0, RZ ;  /* 0x000001e000137810 */ /* 0x000fe20007ffe0ff */
[----:B------:R-:W-:Y:S01]  /*8790*/  FADD.FTZ R66, R66, -UR5 ;  /* 0x8000000542427e21 */ /* 0x000fe20008010000 */
[----:B------:R-:W-:Y:S01]  /*87a0*/  IADD3 R15, R0, 0x1f0, RZ ;  /* 0x000001f0000f7810 */ /* 0x000fe20007ffe0ff */
        /* <DEDUP_REMOVED lines=13> */
[----:B0-----:R-:W-:Y:S01]  /*8880*/  FMUL.FTZ R7, R28, UR10 ;  /* 0x0000000a1c077c20 */ /* 0x001fe20008410000 */
        /* <DEDUP_REMOVED lines=14> */
[C-C-:B------:R-:W-:Y:S01]  /*8970*/  FFMA.FTZ R16, R44.reuse, R7, R46.reuse ;  /* 0x000000072c107223 */ /* 0x140fe2000001002e */
[C-C-:B------:R-:W-:Y:S01]  /*8980*/  FFMA.FTZ R12, R44.reuse, R9, R46.reuse ;  /* 0x000000092c0c7223 */ /* 0x140fe2000001002e */
[C-C-:B------:R-:W-:Y:S01]  /*8990*/  FFMA.FTZ R10, R44.reuse, R11, R46.reuse ;  /* 0x0000000b2c0a7223 */ /* 0x140fe2000001002e */
[C-C-:B------:R-:W-:Y:S01]  /*89a0*/  FFMA.FTZ R8, R44.reuse, R13, R46.reuse ;  /* 0x0000000d2c087223 */ /* 0x140fe2000001002e */
[----:B------:R-:W-:Y:S01]  /*89b0*/  FFMA.FTZ R6, R44, R17, R46 ;  /* 0x000000112c067223 */ /* 0x000fe2000001002e */
[----:B------:R-:W-:Y:S01]  /*89c0*/  ISETP.GT.U32.OR P6, PT, R91, 0x22f, P6 ;  /* 0x0000022f5b00780c */ /* 0x000fe200037c4470 */
[--C-:B------:R-:W-:Y:S01]  /*89d0*/  FFMA.FTZ R13, R45, R24, R47.reuse ;  /* 0x000000182d0d7223 */ /* 0x100fe2000001002f */
[----:B------:R-:W-:Y:S01]  /*89e0*/  ISETP.GT.U32.OR P1, PT, R91, 0x22f, P1 ;  /* 0x0000022f5b00780c */ /* 0x000fe20000f24470 */
[--C-:B------:R-:W-:Y:S01]  /*89f0*/  FFMA.FTZ R11, R45, R26, R47.reuse ;  /* 0x0000001a2d0b7223 */ /* 0x100fe2000001002f */
[----:B------:R-:W-:Y:S01]  /*8a00*/  ISETP.GT.U32.OR P2, PT, R91, 0x22f, P2 ;  /* 0x0000022f5b00780c */ /* 0x000fe20001744470 */
[--C-:B------:R-:W-:Y:S01]  /*8a10*/  FFMA.FTZ R9, R45, R28, R47.reuse ;  /* 0x0000001c2d097223 */ /* 0x100fe2000001002f */
[----:B------:R-:W-:Y:S01]  /*8a20*/  ISETP.GT.U32.OR P3, PT, R91, 0x22f, P3 ;  /* 0x0000022f5b00780c */ /* 0x000fe20001f64470 */
[--C-:B------:R-:W-:Y:S01]  /*8a30*/  FFMA.FTZ R7, R45, R30, R47.reuse ;  /* 0x0000001e2d077223 */ /* 0x100fe2000001002f */
        /* <DEDUP_REMOVED lines=13> */
.L_x_4648:
        /* <DEDUP_REMOVED lines=13> */
.L_x_4650:
[----:B------:R-:W-:Y:S05]  /*8be0*/  BSYNC B0 ;  /* 0x0000000000007941 */ /* 0x000fea0003800000 */
.L_x_4649:
        /* <DEDUP_REMOVED lines=11> */
.L_x_4651:
        /* <DEDUP_REMOVED lines=13> */
.L_x_4653:
[----:B------:R-:W-:Y:S05]  /*8d70*/  BSYNC B0 ;  /* 0x0000000000007941 */ /* 0x000fea0003800000 */
.L_x_4652:
[----:B------:R-:W-:Y:S05]  /*8d80*/  @!P5 BRA `(.L_x_4654) ;  /* 0x000000000028d947 */ /* 0x000fea0003800000 */
        /* <DEDUP_REMOVED lines=10> */
.L_x_4654:
[----:B------:R-:W-:Y:S04]  /*8e30*/  BSSY B0, `(.L_x_4655) ;  /* 0x000000d000007945 */ /* 0x000fe80003800000 */
[----:B------:R-:W-:Y:S05]  /*8e40*/  @P2 BRA `(.L_x_4656) ;  /* 0x00000000002c2947 */ /* 0x000fea0003800000 */
[----:B------:R-:W-:Y:S01]  /*8e50*/  ULDC.64 UR6, c[0x0][0x270] ;  /* 0x00009c0000067ab9 */ /* 0x000fe20000000a00 */
[----:B-1----:R-:W-:Y:S01]  /*8e60*/  MOV R12, R2 ;  /* 0x00000002000c7202 */ /* 0x002fe20000000f00 */
[----:B------:R-:W-:Y:S01]  /*8e70*/  IMAD R77, R77, UR6, RZ ;  /* 0x000000064d4d7c24 */ /* 0x000fe2000f8e02ff */
[----:B------:R-:W-:-:S03]  /*8e80*/  MOV R13, R5 ;  /* 0x00000005000d7202 */ /* 0x000fc60000000f00 */
[C---:B------:R-:W-:Y:S02]  /*8e90*/  IMAD R77, R20.reuse, UR7, R77 ;  /* 0x00000007144d7c24 */ /* 0x040fe4000f8e024d */
[----:B0-----:R-:W-:Y:S01]  /*8ea0*/  IMAD.WIDE.U32 R16, R20, UR6, R12 ;  /* 0x0000000614107c25 */ /* 0x001fe2000f8e000c */
[----:B------:R-:W-:Y:S02]  /*8eb0*/  ULDC.64 UR6, c[0x0][0x210] ;  /* 0x0000840000067ab9 */ /* 0x000fe40000000a00 */
[----:B------:R-:W-:Y:S02]  /*8ec0*/  LEA R12, P1, R16, UR6, 0x2 ;  /* 0x00000006100c7c11 */ /* 0x000fe4000f8210ff */
[----:B------:R-:W-:-:S04]  /*8ed0*/  IADD3 R77, R17, R77, RZ ;  /* 0x0000004d114d7210 */ /* 0x000fc80007ffe0ff */
[----:B------:R-:W-:-:S05]  /*8ee0*/  LEA.HI.X R13, R16, UR7, R77, 0x2, P1 ;  /* 0x00000007100d7c11 */ /* 0x000fca00088f144d */
[----:B------:R2:W-:Y:S02]  /*8ef0*/  STG.E.64 desc[UR14][R12.64], R10 ;  /* 0x0000000a0c007986 */ /* 0x0005e4000c101b0e */
.L_x_4656:
[----:B------:R-:W-:Y:S05]  /*8f00*/  BSYNC B0 ;  /* 0x0000000000007941 */ /* 0x000fea0003800000 */
.L_x_4655:
[----:B------:R-:W-:Y:S05]  /*8f10*/  @!P5 BRA `(.L_x_4657) ;  /* 0x000000000028d947 */ /* 0x000fea0003800000 */
[----:B--2---:R-:W-:Y:S01]  /*8f20*/  FMUL.FTZ R10, R8, -1.4426950216293334961 ;  /* 0xbfb8aa3b080a7820 */ /* 0x004fe20000410000 */
[----:B-1----:R-:W-:-:S05]  /*8f30*/  FMUL.FTZ R12, R9, -1.4426950216293334961 ;  /* 0xbfb8aa3b090c7820 */ /* 0x002fca0000410000 */
        /* <DEDUP_REMOVED lines=8> */
.L_x_4657:
[----:B------:R-:W-:Y:S04]  /*8fc0*/  BSSY B0, `(.L_x_4658) ;  /* 0x000000d000007945 */ /* 0x000fe80003800000 */
[----:B------:R-:W-:Y:S05]  /*8fd0*/  @P3 BRA `(.L_x_4659) ;  /* 0x00000000002c3947 */ /* 0x000fea0003800000 */
[----:B------:R-:W-:Y:S01]  /*8fe0*/  ULDC.64 UR6, c[0x0][0x270] ;  /* 0x00009c0000067ab9 */ /* 0x000fe20000000a00 */
[----:B--2---:R-:W-:Y:S01]  /*8ff0*/  MOV R10, R2 ;  /* 0x00000002000a7202 */ /* 0x004fe20000000f00 */
[----:B------:R-:W-:Y:S01]  /*9000*/  IMAD R76, R76, UR6, RZ ;  /* 0x000000064c4c7c24 */ /* 0x000fe2000f8e02ff */
[----:B------:R-:W-:-:S03]  /*9010*/  MOV R11, R5 ;  /* 0x00000005000b7202 */ /* 0x000fc60000000f00 */
[----:B-1----:R-:W-:-:S04]  /*9020*/  IMAD.WIDE.U32 R12, R19, UR6, R10 ;  /* 0x00000006130c7c25 */ /* 0x002fc8000f8e000a */
[----:B------:R-:W-:Y:S01]  /*9030*/  IMAD R19, R19, UR7, R76 ;  /* 0x0000000713137c24 */ /* 0x000fe2000f8e024c */
[----:B------:R-:W-:Y:S02]  /*9040*/  ULDC.64 UR6, c[0x0][0x210] ;  /* 0x0000840000067ab9 */ /* 0x000fe40000000a00 */
[----:B------:R-:W-:Y:S02]  /*9050*/  LEA R10, P1, R12, UR6, 0x2 ;  /* 0x000000060c0a7c11 */ /* 0x000fe4000f8210ff */
[----:B------:R-:W-:-:S04]  /*9060*/  IADD3 R19, R13, R19, RZ ;  /* 0x000000130d137210 */ /* 0x000fc80007ffe0ff */
[----:B------:R-:W-:-:S05]  /*9070*/  LEA.HI.X R11, R12, UR7, R19, 0x2, P1 ;  /* 0x000000070c0b7c11 */ /* 0x000fca00088f1413 */
[----:B------:R3:W-:Y:S02]  /*9080*/  STG.E.64 desc[UR14][R10.64], R8 ;  /* 0x000000080a007986 */ /* 0x0007e4000c101b0e */
.L_x_4659:
[----:B------:R-:W-:Y:S05]  /*9090*/  BSYNC B0 ;  /* 0x0000000000007941 */ /* 0x000fea0003800000 */
.L_x_4658:
[----:B------:R-:W-:Y:S05]  /*90a0*/  @!P5 BRA `(.L_x_4660) ;  /* 0x000000000028d947 */ /* 0x000fea0003800000 */
[----:B---3--:R-:W-:Y:S01]  /*90b0*/  FMUL.FTZ R8, R6, -1.4426950216293334961 ;  /* 0xbfb8aa3b06087820 */ /* 0x008fe20000410000 */
        /* <DEDUP_REMOVED lines=9> */
.L_x_4660:
[----:B------:R-:W-:Y:S04]  /*9150*/  BSSY B0, `(.L_x_4661) ;  /* 0x000000c000007945 */ /* 0x000fe80003800000 */
[----:B------:R-:W-:Y:S05]  /*9160*/  @P4 BRA `(.L_x_4662) ;  /* 0x0000000000284947 */ /* 0x000fea0003800000 */
[----:B------:R-:W-:Y:S01]  /*9170*/  ULDC.64 UR6, c[0x0][0x270] ;  /* 0x00009c0000067ab9 */ /* 0x000fe20000000a00 */
[----:B------:R-:W-:Y:S01]  /*9180*/  MOV R3, R5 ;  /* 0x0000000500037202 */ /* 0x000fe20000000f00 */
[----:B---3--:R-:W-:Y:S02]  /*9190*/  IMAD R8, R75, UR6, RZ ;  /* 0x000000064b087c24 */ /* 0x008fe4000f8e02ff */
[----:B------:R-:W-:-:S04]  /*91a0*/  IMAD.WIDE.U32 R4, R15, UR6, R2 ;  /* 0x000000060f047c25 */ /* 0x000fc8000f8e0002 */
[----:B------:R-:W-:Y:S01]  /*91b0*/  IMAD R15, R15, UR7, R8 ;  /* 0x000000070f0f7c24 */ /* 0x000fe2000f8e0208 */
[----:B------:R-:W-:Y:S02]  /*91c0*/  ULDC.64 UR6, c[0x0][0x210] ;  /* 0x0000840000067ab9 */ /* 0x000fe40000000a00 */
[----:B------:R-:W-:Y:S02]  /*91d0*/  LEA R2, P1, R4, UR6, 0x2 ;  /* 0x0000000604027c11 */ /* 0x000fe4000f8210ff */
[----:B------:R-:W-:-:S04]  /*91e0*/  IADD3 R15, R5, R15, RZ ;  /* 0x0000000f050f7210 */ /* 0x000fc80007ffe0ff */
[----:B------:R-:W-:-:S05]  /*91f0*/  LEA.HI.X R3, R4, UR7, R15, 0x2, P1 ;  /* 0x0000000704037c11 */ /* 0x000fca00088f140f */
[----:B------:R4:W-:Y:S02]  /*9200*/  STG.E.64 desc[UR14][R2.64], R6 ;  /* 0x0000000602007986 */ /* 0x0009e4000c101b0e */
.L_x_4662:
[----:B------:R-:W-:Y:S05]  /*9210*/  BSYNC B0 ;  /* 0x0000000000007941 */ /* 0x000fea0003800000 */
.L_x_4661:
[----:B------:R-:W-:Y:S01]  /*9220*/  ULDC UR5, c[0x0][0x10] ;  /* 0x0000040000057ab9 */ /* 0x000fe20000000800 */
[----:B------:R-:W-:Y:S02]  /*9230*/  UIADD3 UR4, UR4, 0x1, URZ ;  /* 0x0000000104047890 */ /* 0x000fe4000fffe03f */
[----:B------:R-:W-:-:S04]  /*9240*/  UIADD3 UR9, UR5, UR9, URZ ;  /* 0x0000000905097290 */ /* 0x000fc8000fffe03f */
[----:B------:R-:W-:-:S06]  /*9250*/  UISETP.GE.AND UP0, UPT, UR9, UR8, UPT ;  /* 0x000000080900728c */ /* 0x000fcc000bf06270 */
[----:B------:R-:W-:-:S13]  /*9260*/  PLOP3.LUT P1, PT, PT, PT, UP0, 0x80, 0x0 ;  /* 0x000000000000781c */ /* 0x000fda0003f2f008 */
[----:B------:R-:W-:Y:S05]  /*9270*/  @!P1 BRA `(.L_x_4663) ;  /* 0xffffff6c00fc9947 */ /* 0x000fea000383ffff */
[----:B------:R-:W-:Y:S05]  /*9280*/  EXIT ;  /* 0x000000000000794d */ /* 0x000fea0003800000 */
.L_x_4664:
        /* <DEDUP_REMOVED lines=15> */
.L_x_5177:


//--------------------- .text._Z35group_norm_nhwc_fwd_one_pass_kernelI11Fp32IOBf16WLi64ELi70ELi560EEv26Group_norm_nhwc_fwd_params --------------------------
	.section	.text._Z35group_norm_nhwc_fwd_one_pass_kernelI11Fp32IOBf16WLi64ELi70ELi560EEv26Group_norm_nhwc_fwd_params,"ax",@progbits
	.align	128
        .global         _Z35group_norm_nhwc_fwd_one_pass_kernelI11Fp32IOBf16WLi64ELi70ELi560EEv26Group_norm_nhwc_fwd_params
        .type           _Z35group_norm_nhwc_fwd_one_pass_kernelI11Fp32IOBf16WLi64ELi70ELi560EEv26Group_norm_nhwc_fwd_params,@function
        .size           _Z35group_norm_nhwc_fwd_one_pass_kernelI11Fp32IOBf16WLi64ELi70ELi560EEv26Group_norm_nhwc_fwd_params,(.L_x_5178 - _Z35group_norm_nhwc_fwd_one_pass_kernelI11Fp32IOBf16WLi64ELi70ELi560EEv26Group_norm_nhwc_fwd_params)
        .other          _Z35group_norm_nhwc_fwd_one_pass_kernelI11Fp32IOBf16WLi64ELi70ELi560EEv26Group_norm_nhwc_fwd_params,@"STO_CUDA_ENTRY STV_DEFAULT"
_Z35group_norm_nhwc_fwd_one_pass_kernelI11Fp32IOBf16WLi64ELi70ELi560EEv26Group_norm_nhwc_fwd_params:
.text._Z35group_norm_nhwc_fwd_one_pass_kernelI11Fp32IOBf16WLi64ELi70ELi560EEv26Group_norm_nhwc_fwd_params:
        /* <DEDUP_REMOVED lines=32> */
.L_x_4686:
[----:B------:R-:W0:Y:S01]  /*0200*/  LDC R14, c[0x0][0x288] ;  /* 0x0000a200ff0e7b82 */ /* 0x000e220000000800 */
[----:B------:R-:W-:Y:S01]  /*0210*/  ULDC.64 UR12, c[0x0][0x278] ;  /* 0x00009e00000c7ab9 */ /* 0x000fe20000000a00 */
[----:B------:R-:W-:Y:S02]  /*0220*/  SHF.R.S32.HI R37, RZ, 0x1f, R5 ;  /* 0x0000001fff257819 */ /* 0x000fe40000011405 */
[----:B------:R-:W-:Y:S02]  /*0230*/  SHF.R.S32.HI R39, RZ, 0x1f, R6 ;  /* 0x0000001fff277819 */ /* 0x000fe40000011406 */
[----:B------:R-:W-:Y:S02]  /*0240*/  SHF.R.S32.HI R41, RZ, 0x1f, R7 ;  /* 0x0000001fff297819 */ /* 0x000fe40000011407 */
[----:B------:R-:W1:Y:S01]  /*0250*/  @P0 LDC.64 R22, c[0x0][0x270] ;  /* 0x00009c00ff160b82 */ /* 0x000e620000000a00 */
[----:B------:R-:W-:-:S07]  /*0260*/  SHF.R.S32.HI R15, RZ, 0x1f, R45 ;  /* 0x0000001fff0f7819 */ /* 0x000fce000001142d */
[----:B------:R-:W2:Y:S01]  /*0270*/  @P0 LDC.64 R20, c[0x0][0x220] ;  /* 0x00008800ff140b82 */ /* 0x000ea20000000a00 */
        /* <DEDUP_REMOVED lines=203> */
.L_x_4666:
[----:B------:R-:W-:Y:S05]  /*0f30*/  BSYNC B0 ;  /* 0x0000000000007941 */ /* 0x000fea0003800000 */
.L_x_4665:
        /* <DEDUP_REMOVED lines=10> */
[----:B------:R-:W-:Y:S01]  /*0fe0*/  SHF.L.U32 R21, R18, 0x1, RZ ;  /* 0x0000000112157819 */ /* 0x000fe200000006ff */
[----:B--2---:R-:W-:Y:S01]  /*0ff0*/  IMAD R23, R23, UR7, R20 ;  /* 0x0000000717177c24 */ /* 0x004fe2000f8e0214 */
[----:B------:R-:W-:-:S03]  /*1000*/  IADD3 R19, R19, R20, RZ ;  /* 0x0000001413137210 */ /* 0x000fc60007ffe0ff */
[----:B-1----:R-:W-:Y:S01]  /*1010*/  IMAD.WIDE R14, R21, 0x4, R14 ;  /* 0x00000004150e7825 */ /* 0x002fe200078e020e */
[----:B------:R-:W-:-:S03]  /*1020*/  MOV R21, 0xffffffff ;  /* 0xffffffff00157802 */ /* 0x000fc60000000f00 */
[----:B---3--:R-:W-:Y:S01]  /*1030*/  IMAD.WIDE.U32 R12, R19, 0x4, R12 ;  /* 0x00000004130c7825 */ /* 0x008fe200078e000c */
[----:B------:R-:W-:Y:S02]  /*1040*/  SEL R19, R38, RZ, !P1 ;  /* 0x000000ff26137207 */ /* 0x000fe40004800000 */
[----:B------:R-:W-:Y:S01]  /*1050*/  SEL R21, R21, 0x1, P1 ;  /* 0x0000000115157807 */ /* 0x000fe20000800000 */
[----:B------:R-:W-:Y:S01]  /*1060*/  IMAD.WIDE.U32 R14, R23, 0x8, R14 ;  /* 0x00000008170e7825 */ /* 0x000fe200078e000e */
[----:B------:R-:W-:-:S04]  /*1070*/  ISETP.NE.AND P1, PT, R19, -0x1, PT ;  /* 0xffffffff1300780c */ /* 0x000fc80003f25270 */
[----:B------:R0:W-:Y:S01]  /*1080*/  STG.E.64 desc[UR8][R14.64], R16 ;  /* 0x000000100e007986 */ /* 0x0001e2000c101b08 */
[----:B------:R-:W-:Y:S06]  /*1090*/  MEMBAR.ALL.GPU ;  /* 0x0000000000007992 */ /* 0x000fec000000a000 */
[----:B------:R-:W-:-:S00]  /*10a0*/  ERRBAR ;  /* 0x00000000000079ab */ /* 0x000fc00000000000 */
[----:B------:R-:W-:Y:S06]  /*10b0*/  CGAERRBAR ;  /* 0x00000000000075ab */ /* 0x000fec0000000000 */
[----:B------:R0:W-:Y:S01]  /*10c0*/  REDG.E.ADD.S32.STRONG.GPU desc[UR8][R12.64], R21 ;  /* 0x000000150c00798e */ /* 0x0001e2000c10e388 */
[----:B------:R-:W-:Y:S05]  /*10d0*/  @!P1 BRA `(.L_x_4668) ;  /* 0x0000000000149947 */ /* 0x000fea0003800000 */
.L_x_4669:
[----:B0-----:R-:W2:Y:S04]  /*10e0*/  LDG.E.STRONG.GPU R14, desc[UR8][R12.64] ;  /* 0x000000080c0e7981 */ /* 0x001ea8000c1ef900 */
[----:B--2---:R-:W-:Y:S01]  /*10f0*/  CCTL.IVALL ;  /* 0x00000000ff00798f */ /* 0x004fe20002000000 */
[----:B------:R-:W-:Y:S05]  /*1100*/  YIELD ;  /* 0x0000000000007946 */ /* 0x000fea0003800000 */
[----:B------:R-:W-:-:S13]  /*1110*/  ISETP.NE.AND P1, PT, R14, R19, PT ;  /* 0x000000130e00720c */ /* 0x000fda0003f25270 */
[----:B------:R-:W-:Y:S05]  /*1120*/  @P1 BRA `(.L_x_4669) ;  /* 0xfffffffc00ec1947 */ /* 0x000fea000383ffff */
.L_x_4668:
[----:B------:R-:W-:Y:S01]  /*1130*/  ISETP.NE.AND P1, PT, R38, RZ, PT ;  /* 0x000000ff2600720c */ /* 0x000fe20003f25270 */
[----:B------:R-:W-:Y:S05]  /*1140*/  WARPSYNC.ALL ;  /* 0x0000000000007948 */ /* 0x000fea0003800000 */
[----:B------:R-:W-:Y:S07]  /*1150*/  BAR.SYNC.DEFER_BLOCKING 0x0 ;  /* 0x0000000000007b1d */ /* 0x000fee0000010000 */
[----:B------:R-:W-:Y:S05]  /*1160*/  @!P1 BRA `(.L_x_4667) ;  /* 0x0000000400e89947 */ /* 0x000fea0003800000 */
[C---:B0-----:R-:W-:Y:S01]  /*1170*/  IADD3 R12, R38.reuse, -0x1, RZ ;  /* 0xffffffff260c7810 */ /* 0x041fe20007ffe0ff */
[----:B------:R-:W-:Y:S01]  /*1180*/  HFMA2.MMA R25, -RZ, RZ, 0, 0 ;  /* 0x00000000ff197435 */ /* 0x000fe200000001ff */
[----:B------:R-:W-:Y:S02]  /*1190*/  LOP3.LUT P1, R24, R38, 0x3, RZ, 0xc0, !PT ;  /* 0x0000000326187812 */ /* 0x000fe4000782c0ff */
[----:B------:R-:W-:-:S13]  /*11a0*/  ISETP.GE.U32.AND P2, PT, R12, 0x3, PT ;  /* 0x000000030c00780c */ /* 0x000fda0003f46070 */
[----:B------:R-:W-:Y:S05]  /*11b0*/  @!P2 BRA `(.L_x_4670) ;  /* 0x000000040008a947 */ /* 0x000fea0003800000 */
[----:B------:R-:W-:Y:S02]  /*11c0*/  LOP3.LUT R13, R38, 0x3, RZ, 0xc0, !PT ;  /* 0x00000003260d7812 */ /* 0x000fe400078ec0ff */
[----:B------:R-:W-:Y:S02]  /*11d0*/  MOV R25, RZ ;  /* 0x000000ff00197202 */ /* 0x000fe40000000f00 */
[----:B------:R-:W-:-:S07]  /*11e0*/  IADD3 R26, -R13, R38, RZ ;  /* 0x000000260d1a7210 */ /* 0x000fce0007ffe1ff */
.L_x_4671:
[C---:B------:R-:W-:Y:S02]  /*11f0*/  IADD3 R31, R25.reuse, 0x1, RZ ;  /* 0x00000001191f7810 */ /* 0x040fe40007ffe0ff */
[----:B------:R-:W-:Y:S02]  /*1200*/  ISETP.EQ.OR P5, PT, R25, UR7, P3 ;  /* 0x0000000719007c0c */ /* 0x000fe40009fa2670 */
[----:B------:R-:W-:Y:S02]  /*1210*/  ISETP.EQ.OR P6, PT, R31, UR7, P3 ;  /* 0x000000071f007c0c */ /* 0x000fe40009fc2670 */
[C---:B-1----:R-:W-:Y:S02]  /*1220*/  IADD3 R14, R25.reuse, 0x2, RZ ;  /* 0x00000002190e7810 */ /* 0x042fe40007ffe0ff */
        /* <DEDUP_REMOVED lines=20> */
[-C--:B--2---:R-:W-:Y:S02]  /*1370*/  @!P6 IMAD R31, R31, R28.reuse, R13 ;  /* 0x0000001c1f1fe224 */ /* 0x084fe400078e020d */
[----:B------:R-:W-:-:S03]  /*1380*/  @!P6 IMAD R28, R19, R28, RZ ;  /* 0x0000001c131ce224 */ /* 0x000fc600078e02ff */
[----:B------:R-:W1:Y:S01]  /*1390*/  @!P6 LDC.64 R12, c[0x0][0x248] ;  /* 0x00009200ff0ceb82 */ /* 0x000e620000000a00 */
[-C--:B---3--:R-:W-:Y:S02]  /*13a0*/  @!P4 IMAD R29, R14, R53.reuse, R29 ;  /* 0x000000350e1dc224 */ /* 0x088fe400078e021d */
        /* <DEDUP_REMOVED lines=35> */
.L_x_4670:
[----:B------:R-:W-:Y:S05]  /*15e0*/  @!P1 BRA `(.L_x_4667) ;  /* 0x0000000000c89947 */ /* 0x000fea0003800000 */
[----:B------:R-:W-:Y:S01]  /*15f0*/  ISETP.EQ.OR P1, PT, R25, UR7, P3 ;  /* 0x0000000719007c0c */ /* 0x000fe20009f22670 */
[----:B------:R-:W-:Y:S01]  /*1600*/  BSSY B0, `(.L_x_4672) ;  /* 0x0000010000007945 */ /* 0x000fe20003800000 */
[----:B------:R-:W-:-:S11]  /*1610*/  ISETP.NE.AND P2, PT, R24, 0x1, PT ;  /* 0x000000011800780c */ /* 0x000fd60003f45270 */
[----:B------:R-:W-:Y:S05]  /*1620*/  @P1 BRA `(.L_x_4673) ;  /* 0x0000000000341947 */ /* 0x000fea0003800000 */
[----:B-1----:R-:W0:Y:S01]  /*1630*/  S2R R14, SR_CTAID.Y ;  /* 0x00000000000e7919 */ /* 0x002e220000002600 */
        /* <DEDUP_REMOVED lines=12> */
.L_x_4673:
[----:B------:R-:W-:Y:S05]  /*1700*/  BSYNC B0 ;  /* 0x0000000000007941 */ /* 0x000fea0003800000 */
.L_x_4672:
[----:B------:R-:W-:Y:S05]  /*1710*/  @!P2 BRA `(.L_x_4667) ;  /* 0x00000000007ca947 */ /* 0x000fea0003800000 */
[C---:B------:R-:W-:Y:S02]  /*1720*/  IADD3 R23, R25.reuse, 0x1, RZ ;  /* 0x0000000119177810 */ /* 0x040fe40007ffe0ff */
[----:B------:R-:W-:Y:S02]  /*1730*/  IADD3 R25, R25, 0x2, RZ ;  /* 0x0000000219197810 */ /* 0x000fe40007ffe0ff */
[----:B------:R-:W-:Y:S02]  /*1740*/  ISETP.EQ.OR P2, PT, R23, UR7, P3 ;  /* 0x0000000717007c0c */ /* 0x000fe40009f42670 */
[----:B------:R-:W-:-:S04]  /*1750*/  ISETP.EQ.OR P1, PT, R25, UR7, P3 ;  /* 0x0000000719007c0c */ /* 0x000fc80009f22670 */
[----:B------:R-:W-:-:S07]  /*1760*/  ISETP.EQ.OR P1, PT, R24, 0x2, P1 ;  /* 0x000000021800780c */ /* 0x000fce0000f22670 */
[----:B------:R-:W0:Y:S01]  /*1770*/  @!P2 LDC R18, c[0x0][0x10] ;  /* 0x00000400ff12ab82 */ /* 0x000e220000000800 */
        /* <DEDUP_REMOVED lines=25> */
.L_x_4667:
        /* <DEDUP_REMOVED lines=22> */
[----:B------:R1:W3:Y:S04]  /*1a70*/  LDG.E.U16 R25, desc[UR8][R12.64+0x2] ;  /* 0x000002080c197981 */ /* 0x0002e8000c1e1500 */
[----:B------:R-:W4:Y:S04]  /*1a80*/  LDG.E.U16 R26, desc[UR8][R14.64] ;  /* 0x000000080e1a7981 */ /* 0x000f28000c1e1500 */
[----:B------:R2:W5:Y:S01]  /*1a90*/  LDG.E.U16 R27, desc[UR8][R14.64+0x2] ;  /* 0x000002080e1b7981 */ /* 0x000562000c1e1500 */
[----:B0-----:R-:W-:-:S02]  /*1aa0*/  MOV R18, 0x3f800000 ;  /* 0x3f80000000127802 */ /* 0x001fc40000000f00 */
[----:B------:R-:W-:Y:S01]  /*1ab0*/  ISETP.NE.AND P4, PT, RZ, UR10, PT ;  /* 0x0000000aff007c0c */ /* 0x000fe2000bf85270 */
[----:B------:R-:W0:Y:S01]  /*1ac0*/  LDS.64 R22, [UR5+0xb0] ;  /* 0x0000b005ff167984 */ /* 0x000e220008000a00 */
[----:B------:R-:W-:Y:S02]  /*1ad0*/  ISETP.GE.U32.AND P2, PT, R6, UR12, PT ;  /* 0x0000000c06007c0c */ /* 0x000fe4000bf46070 */
[----:B------:R-:W-:Y:S02]  /*1ae0*/  ISETP.GE.U32.AND P3, PT, R7, UR12, PT ;  /* 0x0000000c07007c0c */ /* 0x000fe4000bf66070 */
[----:B------:R-:W-:Y:S02]  /*1af0*/  ISETP.GE.AND.EX P2, PT, R39, UR13, PT, P2 ;  /* 0x0000000d27007c0c */ /* 0x000fe4000bf46320 */
[----:B------:R-:W-:Y:S02]  /*1b00*/  ISETP.GE.AND.EX P3, PT, R41, UR13, PT, P3 ;  /* 0x0000000d29007c0c */ /* 0x000fe4000bf66330 */
[----:B------:R-:W-:-:S02]  /*1b10*/  ISETP.GT.U32.OR P2, PT, R0, 0x22f, P2 ;  /* 0x0000022f0000780c */ /* 0x000fc40001744470 */
[----:B------:R-:W-:Y:S01]  /*1b20*/  ISETP.GT.U32.OR P3, PT, R0, 0x22f, P3 ;  /* 0x0000022f0000780c */ /* 0x000fe20001f64470 */
[----:B0-----:R-:W-:-:S04]  /*1b30*/  FMUL.FTZ R22, R22, UR6 ;  /* 0x0000000616167c20 */ /* 0x001fc80008410000 */
[C---:B------:R-:W-:Y:S01]  /*1b40*/  FMUL.FTZ R28, R22.reuse, R22 ;  /* 0x00000016161c7220 */ /* 0x040fe20000410000 */
[C---:B-1----:R-:W-:Y:S01]  /*1b50*/  FADD.FTZ R13, -R22.reuse, R8 ;  /* 0x00000008160d7221 */ /* 0x042fe20000010100 */
[C---:B------:R-:W-:Y:S01]  /*1b60*/  FADD.FTZ R9, -R22.reuse, R9 ;  /* 0x0000000916097221 */ /* 0x040fe20000010100 */
        /* <DEDUP_REMOVED lines=39> */
.L_x_4674:
        /* <DEDUP_REMOVED lines=13> */
.L_x_4676:
[----:B------:R-:W-:Y:S05]  /*1eb0*/  BSYNC B0 ;  /* 0x0000000000007941 */ /* 0x000fea0003800000 */
.L_x_4675:
        /* <DEDUP_REMOVED lines=13> */
.L_x_4677:
        /* <DEDUP_REMOVED lines=13> */
.L_x_4679:
[----:B------:R-:W-:Y:S05]  /*2060*/  BSYNC B0 ;  /* 0x0000000000007941 */ /* 0x000fea0003800000 */
.L_x_4678:
        /* <DEDUP_REMOVED lines=13> */
.L_x_4680:
        /* <DEDUP_REMOVED lines=13> */
.L_x_4682:
[----:B------:R-:W-:Y:S05]  /*2210*/  BSYNC B0 ;  /* 0x0000000000007941 */ /* 0x000fea0003800000 */
.L_x_4681:
        /* <DEDUP_REMOVED lines=13> */
.L_x_4683:
[----:B------:R-:W-:Y:S04]  /*22f0*/  BSSY B0, `(.L_x_4684) ;  /* 0x000000c000007945 */ /* 0x000fe80003800000 */
[----:B------:R-:W-:Y:S05]  /*2300*/  @P3 BRA `(.L_x_4685) ;  /* 0x0000000000283947 */ /* 0x000fea0003800000 */
[----:B------:R-:W-:Y:S01]  /*2310*/  ULDC.64 UR12, c[0x0][0x270] ;  /* 0x00009c00000c7ab9 */ /* 0x000fe20000000a00 */
[----:B------:R-:W-:Y:S01]  /*2320*/  MOV R47, R49 ;  /* 0x00000031002f7202 */ /* 0x000fe20000000f00 */
[----:B0-----:R-:W-:Y:S02]  /*2330*/  IMAD R8, R41, UR12, RZ ;  /* 0x0000000c29087c24 */ /* 0x001fe4000f8e02ff */
[----:B------:R-:W-:-:S04]  /*2340*/  IMAD.WIDE.U32 R46, R7, UR12, R46 ;  /* 0x0000000c072e7c25 */ /* 0x000fc8000f8e002e */
[----:B------:R-:W-:Y:S01]  /*2350*/  IMAD R9, R7, UR13, R8 ;  /* 0x0000000d07097c24 */ /* 0x000fe2000f8e0208 */
[----:B------:R-:W-:Y:S02]  /*2360*/  ULDC.64 UR12, c[0x0][0x210] ;  /* 0x00008400000c7ab9 */ /* 0x000fe40000000a00 */
[----:B------:R-:W-:Y:S02]  /*2370*/  LEA R8, P1, R46, UR12, 0x2 ;  /* 0x0000000c2e087c11 */ /* 0x000fe4000f8210ff */
[----:B------:R-:W-:-:S04]  /*2380*/  IADD3 R9, R47, R9, RZ ;  /* 0x000000092f097210 */ /* 0x000fc80007ffe0ff */
[----:B------:R-:W-:-:S05]  /*2390*/  LEA.HI.X R9, R46, UR13, R9, 0x2, P1 ;  /* 0x0000000d2e097c11 */ /* 0x000fca00088f1409 */
[----:B------:R1:W-:Y:S02]  /*23a0*/  STG.E.64 desc[UR8][R8.64], R16 ;  /* 0x0000001008007986 */ /* 0x0003e4000c101b08 */
.L_x_4685:
[----:B------:R-:W-:Y:S05]  /*23b0*/  BSYNC B0 ;  /* 0x0000000000007941 */ /* 0x000fea0003800000 */
.L_x_4684:
[----:B01----:R-:W0:Y:S01]  /*23c0*/  LDC R8, c[0x0][0x10] ;  /* 0x00000400ff087b82 */ /* 0x003e220000000800 */
[----:B------:R-:W-:Y:S02]  /*23d0*/  IADD3 R4, R4, 0x1, RZ ;  /* 0x0000000104047810 */ /* 0x000fe40007ffe0ff */
[----:B0-----:R-:W-:-:S04]  /*23e0*/  IADD3 R43, R8, R43, RZ ;  /* 0x0000002b082b7210 */ /* 0x001fc80007ffe0ff */
[----:B------:R-:W-:-:S13]  /*23f0*/  ISETP.GE.AND P1, PT, R43, UR4, PT ;  /* 0x000000042b007c0c */ /* 0x000fda000bf26270 */
[----:B------:R-:W-:Y:S05]  /*2400*/  @!P1 BRA `(.L_x_4686) ;  /* 0xffffffdc007c9947 */ /* 0x000fea000383ffff */
[----:B------:R-:W-:Y:S05]  /*2410*/  EXIT ;  /* 0x000000000000794d */ /* 0x000fea0003800000 */
.L_x_4687:
        /* <DEDUP_REMOVED lines=14> */
.L_x_5178:


//--------------------- .text._Z35group_norm_nhwc_fwd_one_pass_kernelI11Fp32IOBf16WLi128ELi70ELi560EEv26Group_norm_nhwc_fwd_params --------------------------
	.section	.text._Z35group_norm_nhwc_fwd_one_pass_kernelI11Fp32IOBf16WLi128ELi70ELi560EEv26Group_norm_nhwc_fwd_params,"ax",@progbits
	.align	128
        .global         _Z35group_norm_nhwc_fwd_one_pass_kernelI11Fp32IOBf16WLi128ELi70ELi560EEv26Group_norm_nhwc_fwd_params
        .type           _Z35group_norm_nhwc_fwd_one_pass_kernelI11Fp32IOBf16WLi128ELi70ELi560EEv26Group_norm_nhwc_fwd_params,@function
        .size           _Z35group_norm_nhwc_fwd_one_pass_kernelI11Fp32IOBf16WLi128ELi70ELi560EEv26Group_norm_nhwc_fwd_params,(.L_x_5179 - _Z35group_norm_nhwc_fwd_one_pass_kernelI11Fp32IOBf16WLi128ELi70ELi560EEv26Group_norm_nhwc_fwd_params)
        .other          _Z35group_norm_nhwc_fwd_one_pass_kernelI11Fp32IOBf16WLi128ELi70ELi560EEv26Group_norm_nhwc_fwd_params,@"STO_CUDA_ENTRY STV_DEFAULT"
_Z35group_norm_nhwc_fwd_one_pass_kernelI11Fp32IOBf16WLi128ELi70ELi560EEv26Group_norm_nhwc_fwd_params:
.text._Z35group_norm_nhwc_fwd_one_pass_kernelI11Fp32IOBf16WLi128ELi70ELi560EEv26Group_norm_nhwc_fwd_params:
        /* <DEDUP_REMOVED lines=36> */
.L_x_4721:
        /* <DEDUP_REMOVED lines=59> */
[----:B------:R-:W-:Y:S01]  /*05f0*/  ISETP.GT.U32.OR P2, PT, R2, 0x22f, P2 ;  /* 0x0000022f0200780c */ /* 0x000fe20001744470 */
[----:B0-----:R-:W-:Y:S01]  /*0600*/  @!P4 IMAD R6, R19, R4, RZ ;  /* 0x000000041306c224 */ /* 0x001fe200078e02ff */
[----:B------:R-:W-:Y:S02]  /*0610*/  IADD3 R51, R49, R51, RZ ;  /* 0x0000003331337210 */ /* 0x000fe40007ffe0ff */
[-C--:B------:R-:W-:Y:S01]  /*0620*/  @P0 MOV R50, R48.reuse ;  /* 0x0000003000320202 */ /* 0x080fe20000000f00 */
[----:B------:R-:W-:Y:S01]  /*0630*/  @!P4 IMAD R19, R41, R5, R6 ;  /* 0x000000052913c224 */ /* 0x000fe200078e0206 */
[----:B------:R-:W-:Y:S01]  /*0640*/  @!P4 MOV R6, R48 ;  /* 0x000000300006c202 */ /* 0x000fe20000000f00 */
[----:B------:R-:W0:Y:S01]  /*0650*/  @!P1 LDC.64 R24, c[0x0][0x220] ;  /* 0x00008800ff189b82 */ /* 0x000e220000000a00 */
        /* <DEDUP_REMOVED lines=9> */
[----:B------:R-:W-:Y:S01]  /*06f0*/  SHF.R.S32.HI R21, RZ, 0x1f, R37 ;  /* 0x0000001fff157819 */ /* 0x000fe20000011425 */
[----:B------:R-:W2:Y:S01]  /*0700*/  @!P3 LDC.64 R18, c[0x0][0x270] ;  /* 0x00009c00ff12bb82 */ /* 0x000ea20000000a00 */
[----:B------:R-:W-:Y:S01]  /*0710*/  ISETP.GE.U32.AND P5, PT, R37, UR14, PT ;  /* 0x0000000e25007c0c */ /* 0x000fe2000bfa6070 */
[----:B------:R-:W-:Y:S01]  /*0720*/  @!P1 IMAD R23, R40, R9, R15 ;  /* 0x0000000928179224 */ /* 0x000fe200078e020f */
[----:B------:R-:W-:-:S02]  /*0730*/  @!P1 MOV R12, R48 ;  /* 0x00000030000c9202 */ /* 0x000fc40000000f00 */
[----:B------:R-:W-:Y:S02]  /*0740*/  ISETP.GE.AND.EX P5, PT, R21, UR15, PT, P5 ;  /* 0x0000000f15007c0c */ /* 0x000fe4000bfa6350 */
[----:B------:R-:W-:Y:S01]  /*0750*/  @!P1 MOV R13, R51 ;  /* 0x00000033000d9202 */ /* 0x000fe20000000f00 */
[----:B------:R-:W3:Y:S01]  /*0760*/  @!P2 LDC.64 R14, c[0x0][0x220] ;  /* 0x00008800ff0eab82 */ /* 0x000ee20000000a00 */
[----:B------:R-:W-:Y:S02]  /*0770*/  ISETP.GT.U32.OR P5, PT, R2, 0x22f, P5 ;  /* 0x0000022f0200780c */ /* 0x000fe40002fa4470 */
[----:B-1----:R-:W-:Y:S01]  /*0780*/  @!P4 LEA R10, P6, R4, R10, 0x2 ;  /* 0x0000000a040ac211 */ /* 0x002fe200078c10ff */
[----:B------:R-:W-:-:S03]  /*0790*/  @!P1 IMAD.WIDE.U32 R8, R40, R8, R12 ;  /* 0x0000000828089225 */ /* 0x000fc600078e000c */
[----:B------:R-:W-:Y:S01]  /*07a0*/  @!P4 LEA.HI.X R11, R4, R11, R5, 0x2, P6 ;  /* 0x0000000b040bc211 */ /* 0x000fe200030f1405 */
[----:B----4-:R-:W-:Y:S01]  /*07b0*/  @!P2 IMAD R12, R17, R6, RZ ;  /* 0x00000006110ca224 */ /* 0x010fe200078e02ff */
[----:B------:R-:W-:Y:S01]  /*07c0*/  @!P1 IADD3 R9, R9, R23, RZ ;  /* 0x0000001709099210 */ /* 0x000fe20007ffe0ff */
[----:B------:R-:W1:Y:S01]  /*07d0*/  @!P3 LDC.64 R16, c[0x0][0x220] ;  /* 0x00008800ff10bb82 */ /* 0x000e620000000a00 */
[----:B------:R-:W-:Y:S02]  /*07e0*/  MOV R5, RZ ;  /* 0x000000ff00057202 */ /* 0x000fe40000000f00 */
[----:B------:R-:W-:Y:S02]  /*07f0*/  MOV R4, RZ ;  /* 0x000000ff00047202 */ /* 0x000fe40000000f00 */
[C---:B0-----:R-:W-:Y:S01]  /*0800*/  @!P1 LEA R24, P6, R8.reuse, R24, 0x2 ;  /* 0x0000001808189211 */ /* 0x041fe200078c10ff */
[----:B------:R-:W-:Y:S01]  /*0810*/  @!P2 IMAD R23, R39, R7, R12 ;  /* 0x000000072717a224 */ /* 0x000fe200078e020c */
[----:B------:R-:W-:Y:S01]  /*0820*/  @!P2 MOV R28, R48 ;  /* 0x00000030001ca202 */ /* 0x000fe20000000f00 */
[----:B--2---:R-:W-:Y:S01]  /*0830*/  @!P3 IMAD R7, R29, R18, RZ ;  /* 0x000000121d07b224 */ /* 0x004fe200078e02ff */
[----:B------:R-:W-:Y:S01]  /*0840*/  @!P1 LEA.HI.X R25, R8, R25, R9, 0x2, P6 ;  /* 0x0000001908199211 */ /* 0x000fe200030f1409 */
[----:B------:R0:W2:Y:S01]  /*0850*/  @!P4 LDG.E.64 R4, desc[UR8][R10.64] ;  /* 0x000000080a04c981 */ /* 0x0000a2000c1e1b00 */
[----:B------:R-:W-:Y:S01]  /*0860*/  @!P2 MOV R29, R51 ;  /* 0x00000033001da202 */ /* 0x000fe20000000f00 */
[----:B------:R-:W4:Y:S01]  /*0870*/  @!P5 LDC.64 R8, c[0x0][0x270] ;  /* 0x00009c00ff08db82 */ /* 0x000f220000000a00 */
[----:B------:R-:W-:Y:S01]  /*0880*/  SHF.R.S32.HI R33, RZ, 0x1f, R36 ;  /* 0x0000001fff217819 */ /* 0x000fe20000011424 */
[----:B------:R-:W-:Y:S01]  /*0890*/  @!P3 IMAD R31, R38, R19, R7 ;  /* 0x00000013261fb224 */ /* 0x000fe200078e0207 */
[----:B------:R-:W-:Y:S01]  /*08a0*/  ISETP.GE.U32.AND P4, PT, R36, UR14, PT ;  /* 0x0000000e24007c0c */ /* 0x000fe2000bf86070 */
[----:B------:R-:W-:Y:S01]  /*08b0*/  @!P2 IMAD.WIDE.U32 R28, R39, R6, R28 ;  /* 0x00000006271ca225 */ /* 0x000fe200078e001c */
[----:B------:R-:W-:-:S02]  /*08c0*/  @!P3 MOV R6, R48 ;  /* 0x000000300006b202 */ /* 0x000fc40000000f00 */
[----:B------:R-:W-:Y:S01]  /*08d0*/  @!P3 MOV R7, R51 ;  /* 0x000000330007b202 */ /* 0x000fe20000000f00 */
[----:B0-----:R-:W0:Y:S01]  /*08e0*/  @!P5 LDC.64 R10, c[0x0][0x220] ;  /* 0x00008800ff0adb82 */ /* 0x001e220000000a00 */
[----:B------:R-:W-:Y:S02]  /*08f0*/  ISETP.GE.AND.EX P4, PT, R33, UR15, PT, P4 ;  /* 0x0000000f21007c0c */ /* 0x000fe4000bf86340 */
[----:B------:R-:W-:Y:S01]  /*0900*/  SHF.R.S32.HI R35, RZ, 0x1f, R34 ;  /* 0x0000001fff237819 */ /* 0x000fe20000011422 */
[----:B------:R-:W-:Y:S01]  /*0910*/  @!P3 IMAD.WIDE.U32 R18, R38, R18, R6 ;  /* 0x000000122612b225 */ /* 0x000fe200078e0006 */
[----:B------:R-:W-:Y:S02]  /*0920*/  ISETP.GE.U32.AND P6, PT, R34, UR14, PT ;  /* 0x0000000e22007c0c */ /* 0x000fe4000bfc6070 */
[----:B------:R-:W-:Y:S02]  /*0930*/  CS2R R6, SRZ ;  /* 0x0000000000067805 */ /* 0x000fe4000001ff00 */
[----:B------:R-:W-:-:S02]  /*0940*/  ISETP.GT.U32.OR P4, PT, R2, 0x22f, P4 ;  /* 0x0000022f0200780c */ /* 0x000fc40002784470 */
[----:B------:R-:W-:Y:S02]  /*0950*/  ISETP.GE.AND.EX P6, PT, R35, UR15, PT, P6 ;  /* 0x0000000f23007c0c */ /* 0x000fe4000bfc6360 */
[----:B------:R-:W-:Y:S01]  /*0960*/  @!P2 IADD3 R23, R29, R23, RZ ;  /* 0x000000171d17a210 */ /* 0x000fe20007ffe0ff */
[----:B------:R0:W5:Y:S01]  /*0970*/  @!P1 LDG.E.64 R6, desc[UR8][R24.64] ;  /* 0x0000000818069981 */ /* 0x000162000c1e1b00 */
[----:B------:R-:W-:Y:S02]  /*0980*/  ISETP.GT.U32.OR P6, PT, R2, 0x22f, P6 ;  /* 0x0000022f0200780c */ /* 0x000fe400037c4470 */
[C---:B---3--:R-:W-:Y:S02]  /*0990*/  @!P2 LEA R22, P1, R28.reuse, R14, 0x2 ;  /* 0x0000000e1c16a211 */ /* 0x048fe400078210ff */
[----:B------:R-:W-:Y:S02]  /*09a0*/  @!P3 IADD3 R14, R19, R31, RZ ;  /* 0x0000001f130eb210 */ /* 0x000fe40007ffe0ff */
[----:B------:R-:W-:Y:S01]  /*09b0*/  @!P2 LEA.HI.X R23, R28, R15, R23, 0x2, P1 ;  /* 0x0000000f1c17a211 */ /* 0x000fe200008f1417 */
[----:B------:R-:W3:Y:S01]  /*09c0*/  @!P4 LDC.64 R12, c[0x0][0x270] ;  /* 0x00009c00ff0ccb82 */ /* 0x000ee20000000a00 */
[----:B-1----:R-:W-:Y:S01]  /*09d0*/  @!P3 LEA R20, P1, R18, R16, 0x2 ;  /* 0x000000101214b211 */ /* 0x002fe200078210ff */
[----:B----4-:R-:W-:Y:S01]  /*09e0*/  @!P5 IMAD R16, R21, R8, RZ ;  /* 0x000000081510d224 */ /* 0x010fe200078e02ff */
[----:B------:R-:W-:-:S02]  /*09f0*/  @!P5 MOV R19, R51 ;  /* 0x000000330013d202 */ /* 0x000fc40000000f00 */
[----:B------:R-:W-:Y:S01]  /*0a00*/  @!P3 LEA.HI.X R21, R18, R17, R14, 0x2, P1 ;  /* 0x000000111215b211 */ /* 0x000fe200008f140e */
[C---:B------:R-:W-:Y:S01]  /*0a10*/  @!P5 IMAD R29, R37.reuse, R9, R16 ;  /* 0x00000009251dd224 */ /* 0x040fe200078e0210 */
[----:B------:R-:W-:Y:S01]  /*0a20*/  @!P5 MOV R18, R48 ;  /* 0x000000300012d202 */ /* 0x000fe20000000f00 */
[----:B------:R-:W1:Y:S04]  /*0a30*/  @!P6 LDC.64 R16, c[0x0][0x270] ;  /* 0x00009c00ff10eb82 */ /* 0x000e680000000a00 */
[----:B------:R-:W-:-:S04]  /*0a40*/  @!P5 IMAD.WIDE.U32 R18, R37, R8, R18 ;  /* 0x000000082512d225 */ /* 0x000fc800078e0012 */
[----:B------:R-:W4:Y:S01]  /*0a50*/  @!P4 LDC.64 R14, c[0x0][0x220] ;  /* 0x00008800ff0ecb82 */ /* 0x000f220000000a00 */
[----:B------:R-:W-:Y:S02]  /*0a60*/  CS2R R8, SRZ ;  /* 0x0000000000087805 */ /* 0x000fe4000001ff00 */
[----:B------:R-:W-:Y:S02]  /*0a70*/  @!P5 IADD3 R19, R19, R29, RZ ;  /* 0x0000001d1313d210 */ /* 0x000fe40007ffe0ff */
[C---:B0-----:R-:W-:Y:S02]  /*0a80*/  @!P5 LEA R24, P1, R18.reuse, R10, 0x2 ;  /* 0x0000000a1218d211 */ /* 0x041fe400078210ff */
[----:B------:R-:W-:Y:S01]  /*0a90*/  @!P4 MOV R30, R48 ;  /* 0x00000030001ec202 */ /* 0x000fe20000000f00 */
[----:B------:R1:W5:Y:S01]  /*0aa0*/  @P0 LDG.E.64 R8, desc[UR8][R26.64] ;  /* 0x000000081a080981 */ /* 0x000362000c1e1b00 */
[----:B------:R-:W-:Y:S02]  /*0ab0*/  @!P5 LEA.HI.X R25, R18, R11, R19, 0x2, P1 ;  /* 0x0000000b1219d211 */ /* 0x000fe400008f1413 */
[----:B------:R-:W0:Y:S01]  /*0ac0*/  @!P6 LDC.64 R18, c[0x0][0x220] ;  /* 0x00008800ff12eb82 */ /* 0x000e220000000a00 */
[----:B------:R-:W-:Y:S01]  /*0ad0*/  @!P4 MOV R31, R51 ;  /* 0x00000033001fc202 */ /* 0x000fe20000000f00 */
[----:B---3--:R-:W-:Y:S01]  /*0ae0*/  @!P4 IMAD R28, R33, R12, RZ ;  /* 0x0000000c211cc224 */ /* 0x008fe200078e02ff */
[----:B------:R-:W-:-:S03]  /*0af0*/  CS2R R10, SRZ ;  /* 0x00000000000a7805 */ /* 0x000fc6000001ff00 */
[C---:B------:R-:W-:Y:S02]  /*0b00*/  @!P4 IMAD R13, R36.reuse, R13, R28 ;  /* 0x0000000d240dc224 */ /* 0x040fe400078e021c */
[----:B------:R-:W-:Y:S01]  /*0b10*/  @!P4 IMAD.WIDE.U32 R30, R36, R12, R30 ;  /* 0x0000000c241ec225 */ /* 0x000fe200078e001e */
[----:B------:R3:W5:Y:S03]  /*0b20*/  @!P2 LDG.E.64 R10, desc[UR8][R22.64] ;  /* 0x00000008160aa981 */ /* 0x000766000c1e1b00 */
[----:B-1----:R-:W-:Y:S01]  /*0b30*/  @!P6 IMAD R26, R35, R16, RZ ;  /* 0x00000010231ae224 */ /* 0x002fe200078e02ff */
[----:B------:R-:W-:Y:S02]  /*0b40*/  @!P4 IADD3 R29, R31, R13, RZ ;  /* 0x0000000d1f1dc210 */ /* 0x000fe40007ffe0ff */
[----:B------:R-:W-:Y:S02]  /*0b50*/  CS2R R12, SRZ ;  /* 0x00000000000c7805 */ /* 0x000fe4000001ff00 */
[----:B----4-:R-:W-:Y:S01]  /*0b60*/  @!P4 LEA R28, P1, R30, R14, 0x2 ;  /* 0x0000000e1e1cc211 */ /* 0x010fe200078210ff */
[----:B------:R-:W-:Y:S01]  /*0b70*/  @!P6 IMAD R31, R34, R17, R26 ;  /* 0x00000011221fe224 */ /* 0x000fe200078e021a */
[----:B------:R-:W-:-:S02]  /*0b80*/  @!P6 MOV R26, R48 ;  /* 0x00000030001ae202 */ /* 0x000fc40000000f00 */
[----:B------:R-:W-:Y:S01]  /*0b90*/  @!P6 MOV R27, R51 ;  /* 0x00000033001be202 */ /* 0x000fe20000000f00 */
[----:B------:R-:W4:Y:S01]  /*0ba0*/  @!P3 LDG.E.64 R12, desc[UR8][R20.64] ;  /* 0x00000008140cb981 */ /* 0x000f22000c1e1b00 */
[----:B------:R-:W-:Y:S02]  /*0bb0*/  @!P4 LEA.HI.X R29, R30, R15, R29, 0x2, P1 ;  /* 0x0000000f1e1dc211 */ /* 0x000fe400008f141d */
[----:B------:R-:W-:Y:S01]  /*0bc0*/  CS2R R14, SRZ ;  /* 0x00000000000e7805 */ /* 0x000fe2000001ff00 */
[----:B------:R-:W-:Y:S01]  /*0bd0*/  @!P6 IMAD.WIDE.U32 R26, R34, R16, R26 ;  /* 0x00000010221ae225 */ /* 0x000fe200078e001a */
[----:B------:R-:W-:-:S04]  /*0be0*/  CS2R R16, SRZ ;  /* 0x0000000000107805 */ /* 0x000fc8000001ff00 */
[----:B------:R1:W4:Y:S01]  /*0bf0*/  @!P5 LDG.E.64 R14, desc[UR8][R24.64] ;  /* 0x00000008180ed981 */ /* 0x000322000c1e1b00 */
[----:B---3--:R-:W-:Y:S02]  /*0c00*/  @!P6 IADD3 R23, R27, R31, RZ ;  /* 0x0000001f1b17e210 */ /* 0x008fe40007ffe0ff */
[C---:B0-----:R-:W-:Y:S01]  /*0c10*/  @!P6 LEA R22, P1, R26.reuse, R18, 0x2 ;  /* 0x000000121a16e211 */ /* 0x041fe200078210ff */
[----:B------:R-:W3:Y:S03]  /*0c20*/  @!P4 LDG.E.64 R16, desc[UR8][R28.64] ;  /* 0x000000081c10c981 */ /* 0x000ee6000c1e1b00 */
[----:B------:R-:W-:Y:S02]  /*0c30*/  @!P6 LEA.HI.X R23, R26, R19, R23, 0x2, P1 ;  /* 0x000000131a17e211 */ /* 0x000fe400008f1417 */
[----:B------:R-:W-:-:S06]  /*0c40*/  CS2R R18, SRZ ;  /* 0x0000000000127805 */ /* 0x000fcc000001ff00 */
[----:B------:R0:W3:Y:S01]  /*0c50*/  @!P6 LDG.E.64 R18, desc[UR8][R22.64] ;  /* 0x000000081612e981 */ /* 0x0000e2000c1e1b00 */
[----:B------:R-:W-:Y:S02]  /*0c60*/  ISETP.GT.AND P1, PT, R2, 0x21f, PT ;  /* 0x0000021f0200780c */ /* 0x000fe40003f24270 */
[----:B------:R-:W-:Y:S02]  /*0c70*/  ISETP.NE.AND P2, PT, R0, RZ, PT ;  /* 0x000000ff0000720c */ /* 0x000fe40003f45270 */
[----:B------:R-:W-:Y:S01]  /*0c80*/  ISETP.NE.AND P3, PT, R2, RZ, PT ;  /* 0x000000ff0200720c */ /* 0x000fe20003f65270 */
[----:B------:R-:W-:Y:S01]  /*0c90*/  BSSY B0, `(.L_x_4688) ;  /* 0x0000080000007945 */ /* 0x000fe20003800000 */
[----:B--2---:R-:W-:Y:S01]  /*0ca0*/  FMUL.FTZ R27, R5, R5 ;  /* 0x00000005051b7220 */ /* 0x004fe20000410000 */
[----:B-1----:R-:W-:-:S03]  /*0cb0*/  FADD.FTZ R25, R4, R5 ;  /* 0x0000000504197221 */ /* 0x002fc60000010000 */
[----:B------:R-:W-:Y:S01]  /*0cc0*/  FFMA.FTZ R24, R4, R4, R27 ;  /* 0x0000000404187223 */ /* 0x000fe2000001001b */
[----:B-----5:R-:W-:Y:S01]  /*0cd0*/  FMUL.FTZ R27, R7, R7 ;  /* 0x00000007071b7220 */ /* 0x020fe20000410000 */
[----:B0-----:R-:W-:-:S03]  /*0ce0*/  FADD.FTZ R23, R6, R7 ;  /* 0x0000000706177221 */ /* 0x001fc60000010000 */
[----:B------:R-:W-:Y:S01]  /*0cf0*/  FFMA.FTZ R22, R6, R6, R27 ;  /* 0x0000000606167223 */ /* 0x000fe2000001001b */
[----:B------:R-:W-:Y:S01]  /*0d00*/  FMUL.FTZ R21, R9, R9 ;  /* 0x0000000909157220 */ /* 0x000fe20000410000 */
[----:B------:R-:W-:-:S03]  /*0d10*/  FADD.FTZ R20, R8, R9 ;  /* 0x0000000908147221 */ /* 0x000fc60000010000 */
[----:B------:R-:W-:Y:S01]  /*0d20*/  FFMA.FTZ R21, R8, R8, R21 ;  /* 0x0000000808157223 */ /* 0x000fe20000010015 */
[----:B------:R-:W-:-:S03]  /*0d30*/  FADD.FTZ R20, RZ, R20 ;  /* 0x00000014ff147221 */ /* 0x000fc60000010000 */
[----:B------:R-:W-:Y:S01]  /*0d40*/  FADD.FTZ R21, RZ, R21 ;  /* 0x00000015ff157221 */ /* 0x000fe20000010000 */
[----:B------:R-:W-:-:S03]  /*0d50*/  FADD.FTZ R20, R20, R25 ;  /* 0x0000001914147221 */ /* 0x000fc60000010000 */
[----:B------:R-:W-:Y:S01]  /*0d60*/  FADD.FTZ R21, R21, R24 ;  /* 0x0000001815157221 */ /* 0x000fe20000010000 */
[----:B------:R-:W-:Y:S01]  /*0d70*/  FMUL.FTZ R25, R11, R11 ;  /* 0x0000000b0b197220 */ /* 0x000fe20000410000 */
[----:B------:R-:W-:Y:S01]  /*0d80*/  FADD.FTZ R20, R20, R23 ;  /* 0x0000001714147221 */ /* 0x000fe20000010000 */
[C---:B------:R-:W-:Y:S01]  /*0d90*/  FADD.FTZ R23, R10.reuse, R11 ;  /* 0x0000000b0a177221 */ /* 0x040fe20000010000 */
[----:B------:R-:W-:Y:S01]  /*0da0*/  FADD.FTZ R21, R21, R22 ;  /* 0x0000001615157221 */ /* 0x000fe20000010000 */
[----:B------:R-:W-:Y:S02]  /*0db0*/  FFMA.FTZ R22, R10, R10, R25 ;  /* 0x0000000a0a167223 */ /* 0x000fe40000010019 */
[----:B------:R-:W-:Y:S01]  /*0dc0*/  FADD.FTZ R20, R20, R23 ;  /* 0x0000001714147221 */ /* 0x000fe20000010000 */
[----:B----4-:R-:W-:Y:S01]  /*0dd0*/  FMUL.FTZ R25, R13, R13 ;  /* 0x0000000d0d197220 */ /* 0x010fe20000410000 */
[----:B------:R-:W-:Y:S01]  /*0de0*/  FADD.FTZ R23, R12, R13 ;  /* 0x0000000d0c177221 */ /* 0x000fe20000010000 */
[----:B------:R-:W-:-:S02]  /*0df0*/  FADD.FTZ R21, R21, R22 ;  /* 0x0000001615157221 */ /* 0x000fc40000010000 */
[----:B------:R-:W-:Y:S01]  /*0e00*/  FFMA.FTZ R22, R12, R12, R25 ;  /* 0x0000000c0c167223 */ /* 0x000fe20000010019 */
[----:B------:R-:W-:Y:S01]  /*0e10*/  FADD.FTZ R20, R20, R23 ;  /* 0x0000001714147221 */ /* 0x000fe20000010000 */
[----:B------:R-:W-:Y:S01]  /*0e20*/  FMUL.FTZ R25, R15, R15 ;  /* 0x0000000f0f197220 */ /* 0x000fe20000410000 */
[C---:B------:R-:W-:Y:S01]  /*0e30*/  FADD.FTZ R23, R14.reuse, R15 ;  /* 0x0000000f0e177221 */ /* 0x040fe20000010000 */
[----:B------:R-:W-:Y:S02]  /*0e40*/  FADD.FTZ R21, R21, R22 ;  /* 0x0000001615157221 */ /* 0x000fe40000010000 */
[----:B------:R-:W-:Y:S01]  /*0e50*/  FFMA.FTZ R22, R14, R14, R25 ;  /* 0x0000000e0e167223 */ /* 0x000fe20000010019 */
[----:B---3--:R-:W-:Y:S01]  /*0e60*/  FMUL.FTZ R25, R17, R17 ;  /* 0x0000001111197220 */ /* 0x008fe20000410000 */
[----:B------:R-:W-:Y:S01]  /*0e70*/  FADD.FTZ R20, R20, R23 ;  /* 0x0000001714147221 */ /* 0x000fe20000010000 */
[C---:B------:R-:W-:Y:S01]  /*0e80*/  FADD.FTZ R23, R16.reuse, R17 ;  /* 0x0000001110177221 */ /* 0x040fe20000010000 */
[----:B------:R-:W-:Y:S01]  /*0e90*/  FADD.FTZ R21, R21, R22 ;  /* 0x0000001615157221 */ /* 0x000fe20000010000 */
[----:B------:R-:W-:Y:S01]  /*0ea0*/  FFMA.FTZ R22, R16, R16, R25 ;  /* 0x0000001010167223 */ /* 0x000fe20000010019 */
[----:B------:R-:W-:Y:S01]  /*0eb0*/  MOV R25, 0xffffffe0 ;  /* 0xffffffe000197802 */ /* 0x000fe20000000f00 */
[----:B------:R-:W-:Y:S01]  /*0ec0*/  FADD.FTZ R20, R20, R23 ;  /* 0x0000001714147221 */ /* 0x000fe20000010000 */
[----:B------:R-:W-:Y:S01]  /*0ed0*/  FMUL.FTZ R23, R19, R19 ;  /* 0x0000001313177220 */ /* 0x000fe20000410000 */
[----:B------:R-:W-:-:S02]  /*0ee0*/  FADD.FTZ R22, R21, R22 ;  /* 0x0000001615167221 */ /* 0x000fc40000010000 */
        /* <DEDUP_REMOVED lines=90> */
.L_x_4689:
[----:B------:R-:W-:Y:S05]  /*1490*/  BSYNC B0 ;  /* 0x0000000000007941 */ /* 0x000fea0003800000 */
.L_x_4688:
[----:B------:R-:W1:Y:S02]  /*14a0*/  LDC R28, c[0x0][0xc] ;  /* 0x00000300ff1c7b82 */ /* 0x000e640000000800 */
[----:B-1----:R-:W-:-:S13]  /*14b0*/  ISETP.GE.U32.AND P1, PT, R28, 0x2, PT ;  /* 0x000000021c00780c */ /* 0x002fda0003f26070 */
[----:B------:R-:W-:Y:S05]  /*14c0*/  @!P1 BRA `(.L_x_4690) ;  /* 0x0000000800709947 */ /* 0x000fea0003800000 */
        /* <DEDUP_REMOVED lines=9> */
[----:B------:R-:W-:Y:S02]  /*1560*/  SHF.L.U32 R29, R29, 0x1, RZ ;  /* 0x000000011d1d7819 */ /* 0x000fe400000006ff */
[----:B--2---:R-:W-:-:S03]  /*1570*/  IADD3 R27, R27, R26, RZ ;  /* 0x0000001a1b1b7210 */ /* 0x004fc60007ffe0ff */
[----:B0-----:R-:W-:-:S04]  /*1580*/  IMAD.WIDE R22, R29, 0x4, R22 ;  /* 0x000000041d167825 */ /* 0x001fc800078e0216 */
        /* <DEDUP_REMOVED lines=13> */
.L_x_4692:
[----:B-1----:R-:W2:Y:S04]  /*1660*/  LDG.E.STRONG.GPU R22, desc[UR8][R20.64] ;  /* 0x0000000814167981 */ /* 0x002ea8000c1ef900 */
[----:B--2---:R-:W-:Y:S01]  /*1670*/  CCTL.IVALL ;  /* 0x00000000ff00798f */ /* 0x004fe20002000000 */
[----:B------:R-:W-:Y:S05]  /*1680*/  YIELD ;  /* 0x0000000000007946 */ /* 0x000fea0003800000 */
[----:B------:R-:W-:-:S13]  /*1690*/  ISETP.NE.AND P1, PT, R22, R27, PT ;  /* 0x0000001b1600720c */ /* 0x000fda0003f25270 */
[----:B------:R-:W-:Y:S05]  /*16a0*/  @P1 BRA `(.L_x_4692) ;  /* 0xfffffffc00ec1947 */ /* 0x000fea000383ffff */
.L_x_4691:
        /* <DEDUP_REMOVED lines=11> */
.L_x_4694:
[----:B------:R-:W-:-:S13]  /*1760*/  ISETP.EQ.OR P1, PT, R29, UR7, P3 ;  /* 0x000000071d007c0c */ /* 0x000fda0009f22670 */
[----:B------:R-:W1:Y:S01]  /*1770*/  @!P1 LDC R22, c[0x0][0x10] ;  /* 0x00000400ff169b82 */ /* 0x000e620000000800 */
        /* <DEDUP_REMOVED lines=61> */
.L_x_4693:
        /* <DEDUP_REMOVED lines=19> */
.L_x_4696:
[----:B------:R-:W-:Y:S05]  /*1c80*/  BSYNC B0 ;  /* 0x0000000000007941 */ /* 0x000fea0003800000 */
.L_x_4695:
        /* <DEDUP_REMOVED lines=32> */
.L_x_4690:
[----:B------:R-:W-:Y:S01]  /*1e90*/  ULDC.64 UR12, c[0x0][0x218] ;  /* 0x00008600000c7ab9 */ /* 0x000fe20000000a00 */
[----:B------:R-:W-:Y:S01]  /*1ea0*/  LOP3.LUT P1, RZ, R2, UR7, RZ, 0xfc, !PT ;  /* 0x0000000702ff7c12 */ /* 0x000fe2000f82fcff */
[----:B------:R-:W2:Y:S01]  /*1eb0*/  S2UR UR6, SR_CgaCtaId ;  /* 0x00000000000679c3 */ /* 0x000ea20000008800 */
[----:B------:R-:W-:Y:S01]  /*1ec0*/  ISETP.EQ.U32.AND P2, PT, RZ, UR12, PT ;  /* 0x0000000cff007c0c */ /* 0x000fe2000bf42070 */
[----:B------:R-:W-:Y:S01]  /*1ed0*/  UMOV UR5, 0x400 ;  /* 0x0000040000057882 */ /* 0x000fe20000000000 */
[----:B0-----:R-:W-:Y:S01]  /*1ee0*/  IADD3 R27, R45, R46, RZ ;  /* 0x0000002e2d1b7210 */ /* 0x001fe20007ffe0ff */
[----:B------:R-:W-:Y:S01]  /*1ef0*/  ULDC.64 UR14, c[0x0][0x278] ;  /* 0x00009e00000e7ab9 */ /* 0x000fe20000000a00 */
[----:B------:R-:W-:-:S03]  /*1f00*/  ISETP.EQ.OR.EX P1, PT, RZ, UR13, P1, P2 ;  /* 0x0000000dff007c0c */ /* 0x000fc60008f22720 */
        /* <DEDUP_REMOVED lines=14> */
[----:B------:R0:W3:Y:S04]  /*1ff0*/  LDG.E.U16 R27, desc[UR8][R46.64+0x2] ;  /* 0x000002082e1b7981 */ /* 0x0000e8000c1e1500 */
[----:B------:R-:W4:Y:S04]  /*2000*/  LDG.E.U16 R28, desc[UR8][R30.64] ;  /* 0x000000081e1c7981 */ /* 0x000f28000c1e1500 */
[----:B------:R1:W5:Y:S01]  /*2010*/  LDG.E.U16 R29, desc[UR8][R30.64+0x2] ;  /* 0x000002081e1d7981 */ /* 0x000362000c1e1500 */
[----:B------:R-:W-:-:S02]  /*2020*/  ISETP.NE.AND P6, PT, RZ, UR10, PT ;  /* 0x0000000aff007c0c */ /* 0x000fc4000bfc5270 */
[----:B------:R-:W-:Y:S01]  /*2030*/  ISETP.GE.U32.AND P2, PT, R40, UR14, PT ;  /* 0x0000000e28007c0c */ /* 0x000fe2000bf46070 */
[----:B------:R-:W0:Y:S02]  /*2040*/  LDS.64 R22, [UR5+0xb0] ;  /* 0x0000b005ff167984 */ /* 0x000e240008000a00 */
[----:B0-----:R-:W-:-:S04]  /*2050*/  FMUL.FTZ R22, R22, UR6 ;  /* 0x0000000616167c20 */ /* 0x001fc80008410000 */
        /* <DEDUP_REMOVED lines=8> */
[C---:B------:R-:W-:Y:S01]  /*20e0*/  FADD.FTZ R5, -R22.reuse, R5 ;  /* 0x0000000516057221 */ /* 0x040fe20000010100 */
[----:B------:R-:W-:Y:S01]  /*20f0*/  FSETP.GTU.FTZ.AND P1, PT, R23, RZ, PT ;  /* 0x000000ff1700720b */ /* 0x000fe20003f3c000 */
[C---:B------:R-:W-:Y:S01]  /*2100*/  FADD.FTZ R25, -R22.reuse, R6 ;  /* 0x0000000616197221 */ /* 0x040fe20000010100 */
[C---:B------:R-:W-:Y:S01]  /*2110*/  FADD.FTZ R7, -R22.reuse, R7 ;  /* 0x0000000716077221 */ /* 0x040fe20000010100 */
[C---:B-1----:R-:W-:Y:S01]  /*2120*/  FADD.FTZ R31, -R22.reuse, R10 ;  /* 0x0000000a161f7221 */ /* 0x042fe20000010100 */
[C---:B------:R-:W-:Y:S01]  /*2130*/  FADD.FTZ R13, -R22.reuse, R13 ;  /* 0x0000000d160d7221 */ /* 0x040fe20000010100 */
[C---:B------:R-:W-:Y:S01]  /*2140*/  FADD.FTZ R14, -R22.reuse, R14 ;  /* 0x0000000e160e7221 */ /* 0x040fe20000010100 */
[C---:B------:R-:W-:Y:S01]  /*2150*/  FADD.FTZ R15, -R22.reuse, R15 ;  /* 0x0000000f160f7221 */ /* 0x040fe20000010100 */
[C---:B------:R-:W-:Y:S01]  /*2160*/  FADD.FTZ R16, -R22.reuse, R16 ;  /* 0x0000001016107221 */ /* 0x040fe20000010100 */
[----:B------:R-:W-:-:S05]  /*2170*/  FADD.FTZ R17, -R22, R17 ;  /* 0x0000001116117221 */ /* 0x000fca0000010100 */
[----:B------:R-:W0:Y:S02]  /*2180*/  @P1 LDC R24, c[0x0][0x238] ;  /* 0x00008e00ff181b82 */ /* 0x000e240000000800 */
[----:B0-----:R-:W-:Y:S01]  /*2190*/  @P1 FADD.FTZ R24, R23, R24 ;  /* 0x0000001817181221 */ /* 0x001fe20000010000 */
[----:B------:R-:W-:Y:S01]  /*21a0*/  FADD.FTZ R23, -R22, R4 ;  /* 0x0000000416177221 */ /* 0x000fe20000010100 */
[----:B------:R-:W-:Y:S02]  /*21b0*/  SHF.R.S32.HI R4, RZ, 0x1f, R40 ;  /* 0x0000001fff047819 */ /* 0x000fe40000011428 */
[----:B------:R-:W0:Y:S01]  /*21c0*/  @P1 MUFU.RSQ R20, R24 ;  /* 0x0000001800141308 */ /* 0x000e220000001400 */
[----:B------:R-:W-:Y:S02]  /*21d0*/  ISETP.GE.U32.AND P1, PT, R41, UR14, PT ;  /* 0x0000000e29007c0c */ /* 0x000fe4000bf26070 */
[----:B------:R-:W-:Y:S02]  /*21e0*/  ISETP.GE.AND.EX P2, PT, R4, UR15, PT, P2 ;  /* 0x0000000f04007c0c */ /* 0x000fe4000bf46320 */
[----:B------:R-:W-:-:S02]  /*21f0*/  ISETP.GE.AND.EX P1, PT, R12, UR15, PT, P1 ;  /* 0x0000000f0c007c0c */ /* 0x000fc4000bf26310 */
[C---:B------:R-:W-:Y:S02]  /*2200*/  ISETP.GT.U32.OR P2, PT, R2.reuse, 0x22f, P2 ;  /* 0x0000022f0200780c */ /* 0x040fe40001744470 */
[----:B------:R-:W-:Y:S01]  /*2210*/  ISETP.GT.U32.OR P1, PT, R2, 0x22f, P1 ;  /* 0x0000022f0200780c */ /* 0x000fe20000f24470 */
[-C--:B0-----:R-:W-:Y:S01]  /*2220*/  FMUL.FTZ R9, R9, R20.reuse ;  /* 0x0000001409097220 */ /* 0x081fe20000410000 */
[----:B------:R-:W-:Y:S01]  /*2230*/  FMUL.FTZ R11, R21, R20 ;  /* 0x00000014150b7220 */ /* 0x000fe20000410000 */
[----:B------:R-:W-:Y:S01]  /*2240*/  FADD.FTZ R21, -R22, R18 ;  /* 0x0000001216157221 */ /* 0x000fe20000010100 */
[----:B--2---:R-:W-:Y:S02]  /*2250*/  SHF.L.U32 R26, R26, 0x10, RZ ;  /* 0x000000101a1a7819 */ /* 0x004fe400000006ff */
[----:B---3--:R-:W-:Y:S02]  /*2260*/  SHF.L.U32 R27, R27, 0x10, RZ ;  /* 0x000000101b1b7819 */ /* 0x008fe400000006ff */
[----:B----4-:R-:W-:-:S02]  /*2270*/  SHF.L.U32 R28, R28, 0x10, RZ ;  /* 0x000000101c1c7819 */ /* 0x010fc400000006ff */
[----:B-----5:R-:W-:Y:S01]  /*2280*/  SHF.L.U32 R24, R29, 0x10, RZ ;  /* 0x000000101d187819 */ /* 0x020fe200000006ff */
[----:B------:R-:W-:Y:S02]  /*2290*/  FADD.FTZ R29, -R22, R19 ;  /* 0x00000013161d7221 */ /* 0x000fe40000010100 */
        /* <DEDUP_REMOVED lines=13> */
.L_x_4697:
        /* <DEDUP_REMOVED lines=13> */
.L_x_4699:
[----:B------:R-:W-:Y:S05]  /*2440*/  BSYNC B0 ;  /* 0x0000000000007941 */ /* 0x000fea0003800000 */
.L_x_4698:
[-C--:B------:R-:W-:Y:S01]  /*2450*/  FMUL.FTZ R23, R23, R20.reuse ;  /* 0x0000001417177220 */ /* 0x080fe20000410000 */
        /* <DEDUP_REMOVED lines=16> */
.L_x_4700:
        /* <DEDUP_REMOVED lines=13> */
.L_x_4702:
[----:B------:R-:W-:Y:S05]  /*2630*/  BSYNC B0 ;  /* 0x0000000000007941 */ /* 0x000fea0003800000 */
.L_x_4701:
        /* <DEDUP_REMOVED lines=13> */
.L_x_4703:
        /* <DEDUP_REMOVED lines=13> */
.L_x_4705:
[----:B------:R-:W-:Y:S05]  /*27e0*/  BSYNC B0 ;  /* 0x0000000000007941 */ /* 0x000fea0003800000 */
.L_x_4704:
[----:B0-----:R-:W-:Y:S01]  /*27f0*/  SHF.R.S32.HI R6, RZ, 0x1f, R39 ;  /* 0x0000001fff067819 */ /* 0x001fe20000011427 */
[-C--:B------:R-:W-:Y:S01]  /*2800*/  FMUL.FTZ R31, R31, R20.reuse ;  /* 0x000000141f1f7220 */ /* 0x080fe20000410000 */
[----:B------:R-:W-:Y:S01]  /*2810*/  SHF.R.S32.HI R12, RZ, 0x1f, R38 ;  /* 0x0000001fff0c7819 */ /* 0x000fe20000011426 */
[-C--:B------:R-:W-:Y:S01]  /*2820*/  FMUL.FTZ R47, R47, R20.reuse ;  /* 0x000000142f2f7220 */ /* 0x080fe20000410000 */
[----:B------:R-:W-:Y:S01]  /*2830*/  SHF.R.S32.HI R10, RZ, 0x1f, R37 ;  /* 0x0000001fff0a7819 */ /* 0x000fe20000011425 */
        /* <DEDUP_REMOVED lines=14> */
[----:B------:R-:W-:Y:S01]  /*2920*/  FMUL.FTZ R29, R29, R20 ;  /* 0x000000141d1d7220 */ /* 0x000fe20000410000 */
[----:B------:R-:W-:Y:S01]  /*2930*/  ISETP.GE.AND.EX P2, PT, R10, UR15, PT, P2 ;  /* 0x0000000f0a007c0c */ /* 0x000fe2000bf46320 */
[----:B------:R-:W-:Y:S01]  /*2940*/  FFMA.FTZ R4, R26, R31, R28 ;  /* 0x0000001f1a047223 */ /* 0x000fe2000001001c */
[----:B------:R-:W-:Y:S01]  /*2950*/  ISETP.GE.AND.EX P3, PT, R33, UR15, PT, P3 ;  /* 0x0000000f21007c0c */ /* 0x000fe2000bf66330 */
[----:B------:R-:W-:Y:S01]  /*2960*/  FFMA.FTZ R5, R27, R47, R24 ;  /* 0x0000002f1b057223 */ /* 0x000fe20000010018 */
        /* <DEDUP_REMOVED lines=17> */
.L_x_4706:
        /* <DEDUP_REMOVED lines=13> */
.L_x_4708:
[----:B------:R-:W-:Y:S05]  /*2b50*/  BSYNC B0 ;  /* 0x0000000000007941 */ /* 0x000fea0003800000 */
.L_x_4707:
        /* <DEDUP_REMOVED lines=13> */
.L_x_4709:
        /* <DEDUP_REMOVED lines=13> */
.L_x_4711:
[----:B------:R-:W-:Y:S05]  /*2d00*/  BSYNC B0 ;  /* 0x0000000000007941 */ /* 0x000fea0003800000 */
.L_x_4710:
        /* <DEDUP_REMOVED lines=13> */
.L_x_4712:
        /* <DEDUP_REMOVED lines=13> */
.L_x_4714:
[----:B------:R-:W-:Y:S05]  /*2eb0*/  BSYNC B0 ;  /* 0x0000000000007941 */ /* 0x000fea0003800000 */
.L_x_4713:
        /* <DEDUP_REMOVED lines=13> */
.L_x_4715:
        /* <DEDUP_REMOVED lines=13> */
.L_x_4717:
[----:B------:R-:W-:Y:S05]  /*3060*/  BSYNC B0 ;  /* 0x0000000000007941 */ /* 0x000fea0003800000 */
.L_x_4716:
[----:B------:R-:W-:Y:S01]  /*3070*/  FFMA.FTZ R26, R26, R21, R28 ;  /* 0x000000151a1a7223 */ /* 0x000fe2000001001c */
[----:B------:R-:W-:Y:S01]  /*3080*/  FFMA.FTZ R27, R27, R29, R24 ;  /* 0x0000001d1b1b7223 */ /* 0x000fe20000010018 */
[----:B------:R-:W-:Y:S06]  /*3090*/  @!P6 BRA `(.L_x_4718) ;  /* 0x000000000028e947 */ /* 0x000fec0003800000 */
        /* <DEDUP_REMOVED lines=10> */
.L_x_4718:
[----:B------:R-:W-:Y:S04]  /*3140*/  BSSY B0, `(.L_x_4719) ;  /* 0x000000c000007945 */ /* 0x000fe80003800000 */
[----:B------:R-:W-:Y:S05]  /*3150*/  @P4 BRA `(.L_x_4720) ;  /* 0x0000000000284947 */ /* 0x000fea0003800000 */
[----:B------:R-:W-:Y:S01]  /*3160*/  ULDC.64 UR12, c[0x0][0x270] ;  /* 0x00009c00000c7ab9 */ /* 0x000fe20000000a00 */
[----:B------:R-:W-:Y:S01]  /*3170*/  MOV R49, R51 ;  /* 0x0000003300317202 */ /* 0x000fe20000000f00 */
[----:B------:R-:W-:Y:S02]  /*3180*/  IMAD R35, R35, UR12, RZ ;  /* 0x0000000c23237c24 */ /* 0x000fe4000f8e02ff */
[----:B------:R-:W-:-:S04]  /*3190*/  IMAD.WIDE.U32 R48, R34, UR12, R48 ;  /* 0x0000000c22307c25 */ /* 0x000fc8000f8e0030 */
[----:B------:R-:W-:Y:S01]  /*31a0*/  IMAD R35, R34, UR13, R35 ;  /* 0x0000000d22237c24 */ /* 0x000fe2000f8e0223 */
[----:B------:R-:W-:Y:S02]  /*31b0*/  ULDC.64 UR12, c[0x0][0x210] ;  /* 0x00008400000c7ab9 */ /* 0x000fe40000000a00 */
[----:B0-----:R-:W-:Y:S02]  /*31c0*/  LEA R4, P1, R48, UR12, 0x2 ;  /* 0x0000000c30047c11 */ /* 0x001fe4000f8210ff */
[----:B------:R-:W-:-:S04]  /*31d0*/  IADD3 R35, R49, R35, RZ ;  /* 0x0000002331237210 */ /* 0x000fc80007ffe0ff */
[----:B------:R-:W-:-:S05]  /*31e0*/  LEA.HI.X R5, R48, UR13, R35, 0x2, P1 ;  /* 0x0000000d30057c11 */ /* 0x000fca00088f1423 */
[----:B------:R2:W-:Y:S02]  /*31f0*/  STG.E.64 desc[UR8][R4.64], R26 ;  /* 0x0000001a04007986 */ /* 0x0005e4000c101b08 */
.L_x_4720:
[----:B------:R-:W-:Y:S05]  /*3200*/  BSYNC B0 ;  /* 0x0000000000007941 */ /* 0x000fea0003800000 */
.L_x_4719:
[----:B0-2---:R-:W0:Y:S01]  /*3210*/  LDC R5, c[0x0][0x10] ;  /* 0x00000400ff057b82 */ /* 0x005e220000000800 */
[----:B------:R-:W-:Y:S02]  /*3220*/  IADD3 R32, R32, 0x1, RZ ;  /* 0x0000000120207810 */ /* 0x000fe40007ffe0ff */
[----:B0-----:R-:W-:-:S04]  /*3230*/  IADD3 R44, R5, R44, RZ ;  /* 0x0000002c052c7210 */ /* 0x001fc80007ffe0ff */
[----:B------:R-:W-:-:S13]  /*3240*/  ISETP.GE.AND P1, PT, R44, UR4, PT ;  /* 0x000000042c007c0c */ /* 0x000fda000bf26270 */
[----:B------:R-:W-:Y:S05]  /*3250*/  @!P1 BRA `(.L_x_4721) ;  /* 0xffffffcc00f89947 */ /* 0x000fea000383ffff */
[----:B------:R-:W-:Y:S05]  /*3260*/  EXIT ;  /* 0x000000000000794d */ /* 0x000fea0003800000 */
.L_x_4722:
        /* <DEDUP_REMOVED lines=9> */
.L_x_5179:


//--------------------- .text._Z35group_norm_nhwc_fwd_one_pass_kernelI11Fp32IOBf16WLi256ELi70ELi560EEv26Group_norm_nhwc_fwd_params --------------------------
	.section	.text._Z35group_norm_nhwc_fwd_one_pass_kernelI11Fp32IOBf16WLi256ELi70ELi560EEv26Group_norm_nhwc_fwd_params,"ax",@progbits
	.align	128
        .global         _Z35group_norm_nhwc_fwd_one_pass_kernelI11Fp32IOBf16WLi256ELi70ELi560EEv26Group_norm_nhwc_fwd_params
        .type           _Z35group_norm_nhwc_fwd_one_pass_kernelI11Fp32IOBf16WLi256ELi70ELi560EEv26Group_norm_nhwc_fwd_params,@function
        .size           _Z35group_norm_nhwc_fwd_one_pass_kernelI11Fp32IOBf16WLi256ELi70ELi560EEv26Group_norm_nhwc_fwd_params,(.L_x_5180 - _Z35group_norm_nhwc_fwd_one_pass_kernelI11Fp32IOBf16WLi256ELi70ELi560EEv26Group_norm_nhwc_fwd_params)
        .other          _Z35group_norm_nhwc_fwd_one_pass_kernelI11Fp32IOBf16WLi256ELi70ELi560EEv26Group_norm_nhwc_fwd_params,@"STO_CUDA_ENTRY STV_DEFAULT"
_Z35group_norm_nhwc_fwd_one_pass_kernelI11Fp32IOBf16WLi256ELi70ELi560EEv26Group_norm_nhwc_fwd_params:
.text._Z35group_norm_nhwc_fwd_one_pass_kernelI11Fp32IOBf16WLi256ELi70ELi560EEv26Group_norm_nhwc_fwd_params:
        /* <DEDUP_REMOVED lines=44> */
.L_x_4780:
[----:B------:R-:W0:Y:S01]  /*02c0*/  LDC R23, c[0x0][0x288] ;  /* 0x0000a200ff177b82 */ /* 0x000e220000000800 */
[----:B------:R-:W-:Y:S01]  /*02d0*/  ULDC.64 UR14, c[0x0][0x278] ;  /* 0x00009e00000e7ab9 */ /* 0x000fe20000000a00 */
[----:B------:R-:W-:Y:S01]  /*02e0*/  SHF.R.S32.HI R85, RZ, 0x1f, R77 ;  /* 0x0000001fff557819 */ /* 0x000fe2000001144d */
[----:B------:R-:W-:Y:S01]  /*02f0*/  ULDC.64 UR12, c[0x0][0x280] ;  /* 0x0000a000000c7ab9 */ /* 0x000fe20000000a00 */
[----:B------:R-:W-:Y:S02]  /*0300*/  ISETP.GE.U32.AND P3, PT, R77, UR14, PT ;  /* 0x0000000e4d007c0c */ /* 0x000fe4000bf66070 */
[----:B------:R-:W-:Y:S02]  /*0310*/  SHF.R.S32.HI R84, RZ, 0x1f, R76 ;  /* 0x0000001fff547819 */ /* 0x000fe4000001144c */
[----:B------:R-:W-:Y:S01]  /*0320*/  ISETP.GE.AND.EX P3, PT, R85, UR15, PT, P3 ;  /* 0x0000000f55007c0c */ /* 0x000fe2000bf66330 */
[----:B------:R-:W1:Y:S01]  /*0330*/  @P0 LDC.64 R36, c[0x0][0x220] ;  /* 0x00008800ff240b82 */ /* 0x000e620000000a00 */
[----:B------:R-:W-:-:S02]  /*0340*/  ISETP.GE.U32.AND P5, PT, R76, UR14, PT ;  /* 0x0000000e4c007c0c */ /* 0x000fc4000bfa6070 */
[----:B------:R-:W-:Y:S02]  /*0350*/  ISETP.GT.U32.OR P3, PT, R0, 0x22f, P3 ;  /* 0x0000022f0000780c */ /* 0x000fe40001f64470 */
[----:B------:R-:W-:Y:S02]  /*0360*/  ISETP.GE.AND.EX P5, PT, R84, UR15, PT, P5 ;  /* 0x0000000f54007c0c */ /* 0x000fe4000bfa6350 */
[----:B------:R-:W-:Y:S02]  /*0370*/  SHF.R.S32.HI R64, RZ, 0x1f, R75 ;  /* 0x0000001fff407819 */ /* 0x000fe4000001144b */
[----:B------:R-:W-:Y:S02]  /*0380*/  ISETP.GT.U32.OR P5, PT, R0, 0x22f, P5 ;  /* 0x0000022f0000780c */ /* 0x000fe40002fa4470 */
[----:B------:R-:W-:Y:S02]  /*0390*/  SHF.R.S32.HI R22, RZ, 0x1f, R81 ;  /* 0x0000001fff167819 */ /* 0x000fe40000011451 */
[----:B------:R-:W-:-:S02]  /*03a0*/  SHF.R.S32.HI R65, RZ, 0x1f, R74 ;  /* 0x0000001fff417819 */ /* 0x000fc4000001144a */
[----:B0-----:R-:W-:Y:S01]  /*03b0*/  IABS R19, R23 ;  /* 0x0000001700137213 */ /* 0x001fe20000000000 */
[----:B------:R-:W0:Y:S01]  /*03c0*/  @!P3 LDC.64 R28, c[0x0][0x220] ;  /* 0x00008800ff1cbb82 */ /* 0x000e220000000a00 */
[----:B------:R-:W-:Y:S02]  /*03d0*/  SHF.R.S32.HI R66, RZ, 0x1f, R5 ;  /* 0x0000001fff427819 */ /* 0x000fe40000011405 */
[----:B------:R-:W2:Y:S05]  /*03e0*/  I2F.RP R18, R19 ;  /* 0x0000001300127306 */ /* 0x000eaa0000209400 */
[----:B------:R-:W3:Y:S08]  /*03f0*/  @!P5 LDC.64 R26, c[0x0][0x270] ;  /* 0x00009c00ff1adb82 */ /* 0x000ef00000000a00 */
[----:B------:R-:W4:Y:S01]  /*0400*/  @!P5 LDC.64 R24, c[0x0][0x220] ;  /* 0x00008800ff18db82 */ /* 0x000f220000000a00 */
[----:B--2---:R-:W2:Y:S02]  /*0410*/  MUFU.RCP R18, R18 ;  /* 0x0000001200127308 */ /* 0x004ea40000001000 */
[----:B--2---:R-:W-:-:S06]  /*0420*/  IADD3 R16, R18, 0xffffffe, RZ ;  /* 0x0ffffffe12107810 */ /* 0x004fcc0007ffe0ff */
[----:B------:R2:W5:Y:S02]  /*0430*/  F2I.FTZ.U32.TRUNC.NTZ R17, R16 ;  /* 0x0000001000117305 */ /* 0x000564000021f000 */
[----:B--2---:R-:W-:Y:S02]  /*0440*/  MOV R16, RZ ;  /* 0x000000ff00107202 */ /* 0x004fe40000000f00 */
[----:B-----5:R-:W-:-:S05]  /*0450*/  IADD3 R20, RZ, -R17, RZ ;  /* 0x80000011ff147210 */ /* 0x020fca0007ffe0ff */
        /* <DEDUP_REMOVED lines=8> */
[----:B------:R-:W2:Y:S03]  /*04e0*/  @P0 LDC.64 R20, c[0x0][0x270] ;  /* 0x00009c00ff140b82 */ /* 0x000ea60000000a00 */
[----:B------:R-:W-:-:S13]  /*04f0*/  ISETP.GT.U32.AND P2, PT, R19, R18, PT ;  /* 0x000000121300720c */ /* 0x000fda0003f44070 */
[-C--:B------:R-:W-:Y:S02]  /*0500*/  @!P2 IADD3 R18, R18, -R19.reuse, RZ ;  /* 0x800000131212a210 */ /* 0x080fe40007ffe0ff */
[----:B------:R-:W-:Y:S02]  /*0510*/  @!P2 IADD3 R17, R17, 0x1, RZ ;  /* 0x000000011111a810 */ /* 0x000fe40007ffe0ff */
[----:B------:R-:W-:Y:S02]  /*0520*/  ISETP.GE.U32.AND P1, PT, R18, R19, PT ;  /* 0x000000131200720c */ /* 0x000fe40003f26070 */
[----:B------:R-:W-:-:S11]  /*0530*/  ISETP.NE.AND P2, PT, R23, RZ, PT ;  /* 0x000000ff1700720c */ /* 0x000fd60003f45270 */
[----:B------:R-:W-:-:S04]  /*0540*/  @P1 IADD3 R17, R17, 0x1, RZ ;  /* 0x0000000111111810 */ /* 0x000fc80007ffe0ff */
[----:B------:R-:W-:Y:S02]  /*0550*/  MOV R19, R17 ;  /* 0x0000001100137202 */ /* 0x000fe40000000f00 */
[----:B------:R-:W5:Y:S02]  /*0560*/  @!P3 LDC.64 R16, c[0x0][0x270] ;  /* 0x00009c00ff10bb82 */ /* 0x000f640000000a00 */
[----:B------:R-:W-:Y:S02]  /*0570*/  @!P4 IADD3 R19, -R19, RZ, RZ ;  /* 0x000000ff1313c210 */ /* 0x000fe40007ffe1ff */
[----:B------:R-:W-:Y:S02]  /*0580*/  @!P2 LOP3.LUT R19, RZ, R23, RZ, 0x33, !PT ;  /* 0x00000017ff13a212 */ /* 0x000fe400078e33ff */
[----:B------:R-:W-:Y:S02]  /*0590*/  ISETP.GE.U32.AND P2, PT, R75, UR14, PT ;  /* 0x0000000e4b007c0c */ /* 0x000fe4000bf46070 */
[----:B------:R-:W-:-:S02]  /*05a0*/  IADD3 R87, -R19, RZ, RZ ;  /* 0x000000ff13577210 */ /* 0x000fc40007ffe1ff */
[----:B------:R-:W-:Y:S02]  /*05b0*/  ISETP.GE.AND.EX P2, PT, R64, UR15, PT, P2 ;  /* 0x0000000f40007c0c */ /* 0x000fe4000bf46320 */
[----:B------:R-:W-:Y:S01]  /*05c0*/  SHF.R.S32.HI R18, RZ, 0x1f, R19 ;  /* 0x0000001fff127819 */ /* 0x000fe20000011413 */
[----:B------:R-:W-:Y:S01]  /*05d0*/  IMAD R87, R23, R87, R80 ;  /* 0x0000005717577224 */ /* 0x000fe200078e0250 */
[----:B------:R-:W-:-:S03]  /*05e0*/  ISETP.GT.U32.OR P2, PT, R0, 0x22f, P2 ;  /* 0x0000022f0000780c */ /* 0x000fc60001744470 */
[----:B------:R-:W-:Y:S02]  /*05f0*/  IMAD R87, R87, 0x46, RZ ;  /* 0x0000004657577824 */ /* 0x000fe400078e02ff */
[----:B------:R-:W-:-:S03]  /*0600*/  IMAD R18, R18, UR12, RZ ;  /* 0x0000000c12127c24 */ /* 0x000fc6000f8e02ff */
[----:B------:R-:W-:Y:S01]  /*0610*/  IADD3 R88, P1, R81, R87, RZ ;  /* 0x0000005751587210 */ /* 0x000fe20007f3e0ff */
[----:B------:R-:W-:Y:S02]  /*0620*/  IMAD R91, R19, UR13, R18 ;  /* 0x0000000d135b7c24 */ /* 0x000fe4000f8e0212 */
[----:B--2---:R-:W-:Y:S01]  /*0630*/  @P0 IMAD R18, R3, R20, RZ ;  /* 0x0000001403120224 */ /* 0x004fe200078e02ff */
[----:B------:R-:W-:Y:S01]  /*0640*/  LEA.HI.X.SX32 R89, R87, R22, 0x1, P1 ;  /* 0x0000001657597211 */ /* 0x000fe200008f0eff */
[----:B-----5:R-:W-:Y:S01]  /*0650*/  @!P3 IMAD R22, R85, R16, RZ ;  /* 0x000000105516b224 */ /* 0x020fe200078e02ff */
[----:B------:R-:W-:Y:S01]  /*0660*/  ISETP.GE.U32.AND P1, PT, R74, UR14, PT ;  /* 0x0000000e4a007c0c */ /* 0x000fe2000bf26070 */
[----:B------:R-:W-:Y:S02]  /*0670*/  @P0 IMAD R31, R79, R21, R18 ;  /* 0x000000154f1f0224 */ /* 0x000fe400078e0212 */
[----:B------:R-:W-:Y:S01]  /*0680*/  IMAD.WIDE.U32 R88, R19, UR12, R88 ;  /* 0x0000000c13587c25 */ /* 0x000fe2000f8e0058 */
[----:B------:R-:W-:Y:S01]  /*0690*/  ISETP.GE.AND.EX P1, PT, R65, UR15, PT, P1 ;  /* 0x0000000f41007c0c */ /* 0x000fe2000bf26310 */
[----:B------:R-:W2:Y:S02]  /*06a0*/  @!P2 LDC.64 R18, c[0x0][0x270] ;  /* 0x00009c00ff12ab82 */ /* 0x000ea40000000a00 */
[----:B------:R-:W-:Y:S01]  /*06b0*/  @!P3 IMAD R33, R77, R17, R22 ;  /* 0x000000114d21b224 */ /* 0x000fe200078e0216 */
[----:B------:R-:W-:-:S02]  /*06c0*/  IADD3 R91, R89, R91, RZ ;  /* 0x0000005b595b7210 */ /* 0x000fc40007ffe0ff */
[-C--:B------:R-:W-:Y:S02]  /*06d0*/  @P0 MOV R90, R88.reuse ;  /* 0x00000058005a0202 */ /* 0x080fe40000000f00 */
[----:B------:R-:W-:Y:S02]  /*06e0*/  @!P3 MOV R22, R88 ;  /* 0x000000580016b202 */ /* 0x000fe40000000f00 */
[----:B------:R-:W-:Y:S01]  /*06f0*/  @!P3 MOV R23, R91 ;  /* 0x0000005b0017b202 */ /* 0x000fe20000000f00 */
[----:B------:R-:W-:Y:S01]  /*0700*/  @P0 IMAD.WIDE.U32 R20, R79, R20, R90 ;  /* 0x000000144f140225 */ /* 0x000fe200078e005a */
[----:B------:R-:W-:Y:S02]  /*0710*/  ISETP.GT.U32.OR P1, PT, R0, 0x22f, P1 ;  /* 0x0000022f0000780c */ /* 0x000fe40000f24470 */
[----:B------:R-:W-:Y:S01]  /*0720*/  @!P5 MOV R30, R88 ;  /* 0x00000058001ed202 */ /* 0x000fe20000000f00 */
[----:B------:R-:W-:Y:S01]  /*0730*/  @!P3 IMAD.WIDE.U32 R16, R77, R16, R22 ;  /* 0x000000104d10b225 */ /* 0x000fe200078e0016 */
[----:B------:R-:W-:-:S02]  /*0740*/  @P0 IADD3 R21, R21, R31, RZ ;  /* 0x0000001f15150210 */ /* 0x000fc40007ffe0ff */
[----:B-1----:R-:W-:Y:S01]  /*0750*/  @P0 LEA R36, P4, R20, R36, 0x2 ;  /* 0x0000002414240211 */ /* 0x002fe200078810ff */
[----:B---3--:R-:W-:Y:S01]  /*0760*/  @!P5 IMAD R22, R84, R26, RZ ;  /* 0x0000001a5416d224 */ /* 0x008fe200078e02ff */
[----:B------:R-:W-:Y:S02]  /*0770*/  @!P3 IADD3 R17, R17, R33, RZ ;  /* 0x000000211111b210 */ /* 0x000fe40007ffe0ff */
[----:B0-----:R-:W-:Y:S01]  /*0780*/  @!P3 LEA R28, P6, R16, R28, 0x2 ;  /* 0x0000001c101cb211 */ /* 0x001fe200078c10ff */
[----:B------:R-:W-:Y:S01]  /*0790*/  @!P5 IMAD R33, R76, R27, R22 ;  /* 0x0000001b4c21d224 */ /* 0x000fe200078e0216 */
[----:B------:R-:W-:Y:S01]  /*07a0*/  @P0 LEA.HI.X R37, R20, R37, R21, 0x2, P4 ;  /* 0x0000002514250211 */ /* 0x000fe200020f1415 */
[----:B------:R-:W0:Y:S01]  /*07b0*/  @!P2 LDC.64 R22, c[0x0][0x220] ;  /* 0x00008800ff16ab82 */ /* 0x000e220000000a00 */
[----:B------:R-:W-:Y:S01]  /*07c0*/  @!P3 LEA.HI.X R29, R16, R29, R17, 0x2, P6 ;  /* 0x0000001d101db211 */ /* 0x000fe200030f1411 */
[----:B--2---:R-:W-:Y:S01]  /*07d0*/  @!P2 IMAD R32, R64, R18, RZ ;  /* 0x000000124020a224 */ /* 0x004fe200078e02ff */
[----:B------:R-:W-:-:S02]  /*07e0*/  ISETP.GE.U32.AND P4, PT, R5, UR14, PT ;  /* 0x0000000e05007c0c */ /* 0x000fc4000bf86070 */
[----:B------:R-:W-:Y:S01]  /*07f0*/  @!P5 MOV R31, R91 ;  /* 0x0000005b001fd202 */ /* 0x000fe20000000f00 */
[----:B------:R-:W-:Y:S01]  /*0800*/  @!P2 IMAD R35, R75, R19, R32 ;  /* 0x000000134b23a224 */ /* 0x000fe200078e0220 */
[----:B------:R-:W-:Y:S01]  /*0810*/  MOV R17, RZ ;  /* 0x000000ff00117202 */ /* 0x000fe20000000f00 */
[----:B------:R-:W1:Y:S01]  /*0820*/  @!P1 LDC.64 R20, c[0x0][0x270] ;  /* 0x00009c00ff149b82 */ /* 0x000e620000000a00 */
[----:B------:R-:W-:Y:S01]  /*0830*/  MOV R16, RZ ;  /* 0x000000ff00107202 */ /* 0x000fe20000000f00 */
[----:B------:R-:W-:Y:S01]  /*0840*/  @!P5 IMAD.WIDE.U32 R26, R76, R26, R30 ;  /* 0x0000001a4c1ad225 */ /* 0x000fe200078e001e */
[----:B------:R-:W-:-:S04]  /*0850*/  ISETP.GE.AND.EX P4, PT, R66, UR15, PT, P4 ;  /* 0x0000000f42007c0c */ /* 0x000fc8000bf86340 */
[----:B------:R2:W3:Y:S01]  /*0860*/  @!P3 LDG.E.64 R16, desc[UR8][R28.64] ;  /* 0x000000081c10b981 */ /* 0x0004e2000c1e1b00 */
[----:B------:R-:W-:Y:S02]  /*0870*/  ISETP.GT.U32.OR P3, PT, R0, 0x22f, P4 ;  /* 0x0000022f0000780c */ /* 0x000fe40002764470 */
[----:B------:R-:W-:Y:S02]  /*0880*/  @!P5 IADD3 R19, R27, R33, RZ ;  /* 0x000000211b13d210 */ /* 0x000fe40007ffe0ff */
[----:B------:R-:W-:Y:S02]  /*0890*/  @!P2 MOV R32, R88 ;  /* 0x000000580020a202 */ /* 0x000fe40000000f00 */
[----:B------:R-:W-:Y:S02]  /*08a0*/  @!P2 MOV R33, R91 ;  /* 0x0000005b0021a202 */ /* 0x000fe40000000f00 */
[----:B----4-:R-:W-:Y:S01]  /*08b0*/  @!P5 LEA R30, P6, R26, R24, 0x2 ;  /* 0x000000181a1ed211 */ /* 0x010fe200078c10ff */
[----:B--2---:R-:W2:Y:S01]  /*08c0*/  @!P1 LDC.64 R28, c[0x0][0x220] ;  /* 0x00008800ff1c9b82 */ /* 0x004ea20000000a00 */
[----:B------:R-:W-:Y:S01]  /*08d0*/  SHF.R.S32.HI R67, RZ, 0x1f, R6 ;  /* 0x0000001fff437819 */ /* 0x000fe20000011406 */
[----:B------:R-:W-:Y:S01]  /*08e0*/  @!P2 IMAD.WIDE.U32 R32, R75, R18, R32 ;  /* 0x000000124b20a225 */ /* 0x000fe200078e0020 */
[----:B------:R-:W-:-:S02]  /*08f0*/  ISETP.GE.U32.AND P4, PT, R6, UR14, PT ;  /* 0x0000000e06007c0c */ /* 0x000fc4000bf86070 */
[----:B------:R-:W-:Y:S02]  /*0900*/  @!P5 LEA.HI.X R31, R26, R25, R19, 0x2, P6 ;  /* 0x000000191a1fd211 */ /* 0x000fe400030f1413 */
[----:B------:R-:W-:Y:S02]  /*0910*/  CS2R R18, SRZ ;  /* 0x0000000000127805 */ /* 0x000fe4000001ff00 */
[----:B------:R-:W-:Y:S01]  /*0920*/  ISETP.GE.AND.EX P4, PT, R67, UR15, PT, P4 ;  /* 0x0000000f43007c0c */ /* 0x000fe2000bf86340 */
[----:B------:R-:W4:Y:S01]  /*0930*/  @!P3 LDC.64 R26, c[0x0][0x270] ;  /* 0x00009c00ff1abb82 */ /* 0x000f220000000a00 */
[----:B0-----:R-:W-:Y:S01]  /*0940*/  @!P2 LEA R24, P6, R32, R22, 0x2 ;  /* 0x000000162018a211 */ /* 0x001fe200078c10ff */
[----:B-1----:R-:W-:Y:S01]  /*0950*/  @!P1 IMAD R22, R65, R20, RZ ;  /* 0x0000001441169224 */ /* 0x002fe200078e02ff */
[----:B------:R-:W-:Y:S01]  /*0960*/  @!P2 IADD3 R25, R33, R35, RZ ;  /* 0x000000232119a210 */ /* 0x000fe20007ffe0ff */
[----:B------:R4:W5:Y:S01]  /*0970*/  @!P5 LDG.E.64 R18, desc[UR8][R30.64] ;  /* 0x000000081e12d981 */ /* 0x000962000c1e1b00 */
[----:B------:R-:W-:Y:S01]  /*0980*/  ISETP.GT.U32.OR P4, PT, R0, 0x22f, P4 ;  /* 0x0000022f0000780c */ /* 0x000fe20002784470 */
[----:B------:R-:W-:Y:S01]  /*0990*/  @!P1 IMAD R33, R74, R21, R22 ;  /* 0x000000154a219224 */ /* 0x000fe200078e0216 */
[----:B------:R-:W-:Y:S01]  /*09a0*/  @!P2 LEA.HI.X R25, R32, R23, R25, 0x2, P6 ;  /* 0x000000172019a211 */ /* 0x000fe200030f1419 */
[----:B------:R-:W0:Y:S01]  /*09b0*/  @!P3 LDC.64 R44, c[0x0][0x220] ;  /* 0x00008800ff2cbb82 */ /* 0x000e220000000a00 */
[----:B------:R-:W-:-:S02]  /*09c0*/  @!P1 MOV R22, R88 ;  /* 0x0000005800169202 */ /* 0x000fc40000000f00 */
[----:B------:R-:W-:Y:S02]  /*09d0*/  @!P1 MOV R23, R91 ;  /* 0x0000005b00179202 */ /* 0x000fe40000000f00 */
[----:B------:R-:W-:Y:S02]  /*09e0*/  SHF.R.S32.HI R68, RZ, 0x1f, R7 ;  /* 0x0000001fff447819 */ /* 0x000fe40000011407 */
[----:B------:R-:W-:Y:S01]  /*09f0*/  ISETP.GE.U32.AND P5, PT, R7, UR14, PT ;  /* 0x0000000e07007c0c */ /* 0x000fe2000bfa6070 */
[----:B------:R-:W-:Y:S01]  /*0a00*/  @!P1 IMAD.WIDE.U32 R22, R74, R20, R22 ;  /* 0x000000144a169225 */ /* 0x000fe200078e0016 */
[----:B------:R-:W-:Y:S02]  /*0a10*/  CS2R R20, SRZ ;  /* 0x0000000000147805 */ /* 0x000fe4000001ff00 */
[----:B------:R-:W-:Y:S01]  /*0a20*/  SHF.R.S32.HI R69, RZ, 0x1f, R8 ;  /* 0x0000001fff457819 */ /* 0x000fe20000011408 */
[----:B------:R-:W1:Y:S01]  /*0a30*/  @!P4 LDC.64 R42, c[0x0][0x270] ;  /* 0x00009c00ff2acb82 */ /* 0x000e620000000a00 */
[----:B------:R-:W-:-:S02]  /*0a40*/  ISETP.GE.AND.EX P5, PT, R68, UR15, PT, P5 ;  /* 0x0000000f44007c0c */ /* 0x000fc4000bfa6350 */
[----:B------:R-:W-:Y:S01]  /*0a50*/  ISETP.GE.U32.AND P6, PT, R8, UR14, PT ;  /* 0x0000000e08007c0c */ /* 0x000fe2000bfc6070 */
[----:B------:R2:W5:Y:S01]  /*0a60*/  @!P2 LDG.E.64 R20, desc[UR8][R24.64] ;  /* 0x000000081814a981 */ /* 0x000562000c1e1b00 */
[----:B------:R-:W-:Y:S02]  /*0a70*/  ISETP.GT.U32.OR P5, PT, R0, 0x22f, P5 ;  /* 0x0000022f0000780c */ /* 0x000fe40002fa4470 */
[----:B------:R-:W-:Y:S01]  /*0a80*/  @!P1 IADD3 R23, R23, R33, RZ ;  /* 0x0000002117179210 */ /* 0x000fe20007ffe0ff */
[----:B----4-:R-:W-:Y:S01]  /*0a90*/  @!P3 IMAD R30, R66, R26, RZ ;  /* 0x0000001a421eb224 */ /* 0x010fe200078e02ff */
[C---:B--2---:R-:W-:Y:S01]  /*0aa0*/  @!P1 LEA R28, P2, R22.reuse, R28, 0x2 ;  /* 0x0000001c161c9211 */ /* 0x044fe200078410ff */
[----:B------:R-:W2:Y:S01]  /*0ab0*/  @!P4 LDC.64 R34, c[0x0][0x220] ;  /* 0x00008800ff22cb82 */ /* 0x000ea20000000a00 */
[----:B------:R-:W-:Y:S02]  /*0ac0*/  ISETP.GE.AND.EX P6, PT, R69, UR15, PT, P6 ;  /* 0x0000000f45007c0c */ /* 0x000fe4000bfc6360 */
[----:B------:R-:W-:-:S02]  /*0ad0*/  @!P1 LEA.HI.X R29, R22, R29, R23, 0x2, P2 ;  /* 0x0000001d161d9211 */ /* 0x000fc400010f1417 */
[----:B------:R-:W-:Y:S01]  /*0ae0*/  ISETP.GT.U32.OR P2, PT, R0, 0x22f, P6 ;  /* 0x0000022f0000780c */ /* 0x000fe20003744470 */
[----:B------:R-:W-:Y:S01]  /*0af0*/  @!P3 IMAD R39, R5, R27, R30 ;  /* 0x0000001b0527b224 */ /* 0x000fe200078e021e */
[----:B------:R-:W-:Y:S02]  /*0b00*/  CS2R R22, SRZ ;  /* 0x0000000000167805 */ /* 0x000fe4000001ff00 */
[----:B------:R-:W-:Y:S01]  /*0b10*/  @!P3 MOV R30, R88 ;  /* 0x00000058001eb202 */ /* 0x000fe20000000f00 */
[----:B------:R-:W4:Y:S01]  /*0b20*/  @!P5 LDC.64 R24, c[0x0][0x270] ;  /* 0x00009c00ff18db82 */ /* 0x000f220000000a00 */
[----:B------:R-:W-:Y:S02]  /*0b30*/  @!P3 MOV R31, R91 ;  /* 0x0000005b001fb202 */ /* 0x000fe40000000f00 */
[----:B------:R-:W-:Y:S01]  /*0b40*/  SHF.R.S32.HI R70, RZ, 0x1f, R9 ;  /* 0x0000001fff467819 */ /* 0x000fe20000011409 */
[----:B------:R4:W5:Y:S01]  /*0b50*/  @!P1 LDG.E.64 R22, desc[UR8][R28.64] ;  /* 0x000000081c169981 */ /* 0x000962000c1e1b00 */
[----:B------:R-:W-:Y:S01]  /*0b60*/  ISETP.GE.U32.AND P6, PT, R9, UR14, PT ;  /* 0x0000000e09007c0c */ /* 0x000fe2000bfc6070 */
[----:B------:R-:W-:-:S03]  /*0b70*/  @!P3 IMAD.WIDE.U32 R26, R5, R26, R30 ;  /* 0x0000001a051ab225 */ /* 0x000fc600078e001e */
[----:B------:R-:W-:Y:S01]  /*0b80*/  ISETP.GE.AND.EX P1, PT, R70, UR15, PT, P6 ;  /* 0x0000000f46007c0c */ /* 0x000fe2000bf26360 */
[----:B------:R-:W4:Y:S01]  /*0b90*/  @!P2 LDC.64 R32, c[0x0][0x270] ;  /* 0x00009c00ff20ab82 */ /* 0x000f220000000a00 */
[----:B------:R-:W-:Y:S02]  /*0ba0*/  @!P3 IADD3 R27, R27, R39, RZ ;  /* 0x000000271b1bb210 */ /* 0x000fe40007ffe0ff */
[----:B0-----:R-:W-:Y:S01]  /*0bb0*/  @!P3 LEA R44, P6, R26, R44, 0x2 ;  /* 0x0000002c1a2cb211 */ /* 0x001fe200078c10ff */
[----:B-1----:R-:W-:Y:S01]  /*0bc0*/  @!P4 IMAD R30, R67, R42, RZ ;  /* 0x0000002a431ec224 */ /* 0x002fe200078e02ff */
[----:B------:R-:W-:Y:S02]  /*0bd0*/  ISETP.GT.U32.OR P1, PT, R0, 0x22f, P1 ;  /* 0x0000022f0000780c */ /* 0x000fe40000f24470 */
[----:B------:R-:W-:Y:S02]  /*0be0*/  @!P3 LEA.HI.X R45, R26, R45, R27, 0x2, P6 ;  /* 0x0000002d1a2db211 */ /* 0x000fe400030f141b */
[----:B------:R-:W-:-:S02]  /*0bf0*/  @!P4 MOV R26, R88 ;  /* 0x00000058001ac202 */ /* 0x000fc40000000f00 */
[----:B------:R-:W-:Y:S01]  /*0c00*/  @!P4 MOV R27, R91 ;  /* 0x0000005b001bc202 */ /* 0x000fe20000000f00 */
[C---:B------:R-:W-:Y:S02]  /*0c10*/  @!P4 IMAD R39, R6.reuse, R43, R30 ;  /* 0x0000002b0627c224 */ /* 0x040fe400078e021e */
[----:B------:R-:W0:Y:S01]  /*0c20*/  @!P5 LDC.64 R30, c[0x0][0x220] ;  /* 0x00008800ff1edb82 */ /* 0x000e220000000a00 */
[----:B------:R-:W-:Y:S01]  /*0c30*/  @!P4 IMAD.WIDE.U32 R42, R6, R42, R26 ;  /* 0x0000002a062ac225 */ /* 0x000fe200078e001a */
[----:B------:R-:W-:-:S06]  /*0c40*/  CS2R R40, SRZ ;  /* 0x0000000000287805 */ /* 0x000fcc000001ff00 */
[----:B------:R-:W1:Y:S01]  /*0c50*/  @!P2 LDC.64 R26, c[0x0][0x220] ;  /* 0x00008800ff1aab82 */ /* 0x000e620000000a00 */
[----:B--2---:R-:W-:Y:S01]  /*0c60*/  @!P4 LEA R38, P6, R42, R34, 0x2 ;  /* 0x000000222a26c211 */ /* 0x004fe200078c10ff */
[----:B----4-:R-:W-:Y:S01]  /*0c70*/  @!P5 IMAD R34, R68, R24, RZ ;  /* 0x000000184422d224 */ /* 0x010fe200078e02ff */
[----:B------:R-:W-:Y:S01]  /*0c80*/  @!P4 IADD3 R39, R43, R39, RZ ;  /* 0x000000272b27c210 */ /* 0x000fe20007ffe0ff */
[----:B------:R2:W4:Y:S04]  /*0c90*/  @!P3 LDG.E.64 R40, desc[UR8][R44.64] ;  /* 0x000000082c28b981 */ /* 0x000528000c1e1b00 */
[----:B------:R-:W2:Y:S01]  /*0ca0*/  @!P1 LDC.64 R28, c[0x0][0x270] ;  /* 0x00009c00ff1c9b82 */ /* 0x000ea20000000a00 */
        /* <DEDUP_REMOVED lines=15> */
[C---:B0-----:R-:W-:Y:S01]  /*0da0*/  @!P5 LEA R30, P6, R34.reuse, R30, 0x2 ;  /* 0x0000001e221ed211 */ /* 0x041fe200078c10ff */
[----:B------:R-:W0:Y:S03]  /*0db0*/  @!P1 LDC.64 R24, c[0x0][0x220] ;  /* 0x00008800ff189b82 */ /* 0x000e260000000a00 */
[----:B------:R-:W-:Y:S02]  /*0dc0*/  @!P5 LEA.HI.X R31, R34, R31, R35, 0x2, P6 ;  /* 0x0000001f221fd211 */ /* 0x000fe400030f1423 */
[----:B-1----:R-:W-:Y:S01]  /*0dd0*/  @!P2 LEA R34, P6, R32, R26, 0x2 ;  /* 0x0000001a2022a211 */ /* 0x002fe200078c10ff */
[----:B--2---:R-:W-:Y:S01]  /*0de0*/  @!P1 IMAD R26, R70, R28, RZ ;  /* 0x0000001c461a9224 */ /* 0x004fe200078e02ff */
[----:B------:R-:W-:-:S02]  /*0df0*/  @!P2 IADD3 R33, R33, R47, RZ ;  /* 0x0000002f2121a210 */ /* 0x000fc40007ffe0ff */
[----:B------:R-:W-:Y:S01]  /*0e00*/  CS2R R42, SRZ ;  /* 0x00000000002a7805 */ /* 0x000fe2000001ff00 */
[----:B------:R-:W-:Y:S01]  /*0e10*/  @!P1 IMAD R47, R9, R29, R26 ;  /* 0x0000001d092f9224 */ /* 0x000fe200078e021a */
[----:B------:R-:W-:Y:S02]  /*0e20*/  @!P2 LEA.HI.X R35, R32, R27, R33, 0x2, P6 ;  /* 0x0000001b2023a211 */ /* 0x000fe400030f1421 */
[----:B------:R-:W1:Y:S01]  /*0e30*/  @!P3 LDC.64 R26, c[0x0][0x270] ;  /* 0x00009c00ff1abb82 */ /* 0x000e620000000a00 */
[----:B------:R-:W-:Y:S01]  /*0e40*/  CS2R R44, SRZ ;  /* 0x00000000002c7805 */ /* 0x000fe2000001ff00 */
[----:B------:R2:W4:Y:S01]  /*0e50*/  @!P4 LDG.E.64 R42, desc[UR8][R38.64] ;  /* 0x00000008262ac981 */ /* 0x000522000c1e1b00 */
[----:B------:R-:W-:Y:S02]  /*0e60*/  SHF.R.S32.HI R72, RZ, 0x1f, R11 ;  /* 0x0000001fff487819 */ /* 0x000fe4000001140b */
[----:B------:R-:W-:Y:S02]  /*0e70*/  ISETP.GE.U32.AND P4, PT, R11, UR14, PT ;  /* 0x0000000e0b007c0c */ /* 0x000fe4000bf86070 */
[----:B------:R-:W-:Y:S01]  /*0e80*/  @!P1 MOV R32, R88 ;  /* 0x0000005800209202 */ /* 0x000fe20000000f00 */
[----:B------:R2:W4:Y:S01]  /*0e90*/  @!P5 LDG.E.64 R44, desc[UR8][R30.64] ;  /* 0x000000081e2cd981 */ /* 0x000522000c1e1b00 */
        /* <DEDUP_REMOVED lines=8> */
[----:B0-----:R-:W-:Y:S02]  /*0f20*/  @!P1 LEA R32, P6, R28, R24, 0x2 ;  /* 0x000000181c209211 */ /* 0x001fe400078c10ff */
[----:B------:R-:W-:Y:S02]  /*0f30*/  ISETP.GT.U32.OR P5, PT, R0, 0x22f, P5 ;  /* 0x0000022f0000780c */ /* 0x000fe40002fa4470 */
[----:B------:R-:W-:Y:S02]  /*0f40*/  @!P1 LEA.HI.X R33, R28, R25, R29, 0x2, P6 ;  /* 0x000000191c219211 */ /* 0x000fe400030f141d */
[----:B------:R-:W0:Y:S01]  /*0f50*/  @!P3 LDC.64 R24, c[0x0][0x220] ;  /* 0x00008800ff18bb82 */ /* 0x000e220000000a00 */
[----:B-1----:R-:W-:Y:S01]  /*0f60*/  @!P3 IMAD R28, R71, R26, RZ ;  /* 0x0000001a471cb224 */ /* 0x002fe200078e02ff */
[----:B------:R-:W-:Y:S02]  /*0f70*/  CS2R R48, SRZ ;  /* 0x0000000000307805 */ /* 0x000fe4000001ff00 */
[----:B------:R-:W-:Y:S01]  /*0f80*/  SHF.R.S32.HI R83, RZ, 0x1f, R13 ;  /* 0x0000001fff537819 */ /* 0x000fe2000001140d */
[----:B--2---:R-:W-:Y:S01]  /*0f90*/  @!P3 IMAD R39, R10, R27, R28 ;  /* 0x0000001b0a27b224 */ /* 0x004fe200078e021c */
[----:B------:R-:W-:-:S02]  /*0fa0*/  ISETP.GE.U32.AND P6, PT, R13, UR14, PT ;  /* 0x0000000e0d007c0c */ /* 0x000fc4000bfc6070 */
[----:B------:R-:W1:Y:S01]  /*0fb0*/  @!P4 LDC.64 R30, c[0x0][0x270] ;  /* 0x00009c00ff1ecb82 */ /* 0x000e620000000a00 */
[----:B------:R2:W4:Y:S01]  /*0fc0*/  @!P2 LDG.E.64 R48, desc[UR8][R34.64] ;  /* 0x000000082230a981 */ /* 0x000522000c1e1b00 */
[----:B------:R-:W-:-:S06]  /*0fd0*/  ISETP.GE.AND.EX P6, PT, R83, UR15, PT, P6 ;  /* 0x0000000f53007c0c */ /* 0x000fcc000bfc6360 */
[----:B------:R-:W3:Y:S01]  /*0fe0*/  @!P5 LDC.64 R28, c[0x0][0x270] ;  /* 0x00009c00ff1cdb82 */ /* 0x000ee20000000a00 */
[----:B------:R-:W-:Y:S02]  /*0ff0*/  SHF.R.S32.HI R82, RZ, 0x1f, R14 ;  /* 0x0000001fff527819 */ /* 0x000fe4000001140e */
[----:B--2---:R-:W-:Y:S02]  /*1000*/  @!P3 MOV R34, R88 ;  /* 0x000000580022b202 */ /* 0x004fe40000000f00 */
[----:B------:R-:W-:Y:S02]  /*1010*/  @!P3 MOV R35, R91 ;  /* 0x0000005b0023b202 */ /* 0x000fe40000000f00 */
[----:B------:R-:W-:Y:S02]  /*1020*/  ISETP.GE.U32.AND P2, PT, R14, UR14, PT ;  /* 0x0000000e0e007c0c */ /* 0x000fe4000bf46070 */
[----:B------:R-:W-:Y:S02]  /*1030*/  CS2R R46, SRZ ;  /* 0x00000000002e7805 */ /* 0x000fe4000001ff00 */
[----:B------:R-:W-:-:S02]  /*1040*/  ISETP.GT.U32.OR P6, PT, R0, 0x22f, P6 ;  /* 0x0000022f0000780c */ /* 0x000fc400037c4470 */
[----:B------:R-:W-:Y:S01]  /*1050*/  CS2R R50, SRZ ;  /* 0x0000000000327805 */ /* 0x000fe2000001ff00 */
[----:B------:R-:W-:Y:S01]  /*1060*/  @!P3 IMAD.WIDE.U32 R34, R10, R26, R34 ;  /* 0x0000001a0a22b225 */ /* 0x000fe200078e0022 */
[----:B------:R-:W-:Y:S01]  /*1070*/  ISETP.GE.AND.EX P2, PT, R82, UR15, PT, P2 ;  /* 0x0000000f52007c0c */ /* 0x000fe2000bf46320 */
[----:B------:R-:W2:Y:S01]  /*1080*/  @!P4 LDC.64 R26, c[0x0][0x220] ;  /* 0x00008800ff1acb82 */ /* 0x000ea20000000a00 */
[----:B------:R0:W4:Y:S02]  /*1090*/  @P0 LDG.E.64 R46, desc[UR8][R36.64] ;  /* 0x00000008242e0981 */ /* 0x000124000c1e1b00 */
[----:B------:R-:W-:Y:S02]  /*10a0*/  ISETP.GT.U32.OR P2, PT, R0, 0x22f, P2 ;  /* 0x0000022f0000780c */ /* 0x000fe40001744470 */
[----:B------:R0:W4:Y:S01]  /*10b0*/  @!P1 LDG.E.64 R50, desc[UR8][R32.64] ;  /* 0x0000000820329981 */ /* 0x000122000c1e1b00 */
[----:B------:R-:W-:Y:S02]  /*10c0*/  @!P3 IADD3 R35, R35, R39, RZ ;  /* 0x000000272323b210 */ /* 0x000fe40007ffe0ff */
[C---:B0-----:R-:W-:Y:S01]  /*10d0*/  @!P3 LEA R36, P1, R34.reuse, R24, 0x2 ;  /* 0x000000182224b211 */ /* 0x041fe200078210ff */
[----:B------:R-:W0:Y:S03]  /*10e0*/  @!P5 LDC.64 R32, c[0x0][0x220] ;  /* 0x00008800ff20db82 */ /* 0x000e260000000a00 */
[----:B------:R-:W-:Y:S01]  /*10f0*/  @!P3 LEA.HI.X R37, R34, R25, R35, 0x2, P1 ;  /* 0x000000192225b211 */ /* 0x000fe200008f1423 */
[----:B-1----:R-:W-:Y:S01]  /*1100*/  @!P4 IMAD R24, R72, R30, RZ ;  /* 0x0000001e4818c224 */ /* 0x002fe200078e02ff */
[----:B------:R-:W-:Y:S01]  /*1110*/  @!P4 MOV R54, R88 ;  /* 0x000000580036c202 */ /* 0x000fe20000000f00 */
[----:B---3--:R-:W-:-:S02]  /*1120*/  @!P5 IMAD R38, R73, R28, RZ ;  /* 0x0000001c4926d224 */ /* 0x008fc400078e02ff */
[----:B------:R-:W1:Y:S01]  /*1130*/  @!P6 LDC.64 R34, c[0x0][0x270] ;  /* 0x00009c00ff22eb82 */ /* 0x000e620000000a00 */
[----:B------:R-:W-:Y:S01]  /*1140*/  @!P4 MOV R55, R91 ;  /* 0x0000005b0037c202 */ /* 0x000fe20000000f00 */
[----:B------:R-:W-:Y:S01]  /*1150*/  @!P4 IMAD R31, R11, R31, R24 ;  /* 0x0000001f0b1fc224 */ /* 0x000fe200078e0218 */
[----:B------:R-:W-:Y:S02]  /*1160*/  SHF.R.S32.HI R86, RZ, 0x1f, R15 ;  /* 0x0000001fff567819 */ /* 0x000fe4000001140f */
[----:B------:R-:W-:Y:S02]  /*1170*/  ISETP.GE.U32.AND P1, PT, R15, UR14, PT ;  /* 0x0000000e0f007c0c */ /* 0x000fe4000bf26070 */
[----:B------:R-:W-:Y:S01]  /*1180*/  CS2R R52, SRZ ;  /* 0x0000000000347805 */ /* 0x000fe2000001ff00 */
[----:B------:R-:W-:Y:S01]  /*1190*/  @!P5 IMAD R57, R12, R29, R38 ;  /* 0x0000001d0c39d224 */ /* 0x000fe200078e0226 */
[----:B------:R-:W3:Y:S01]  /*11a0*/  @!P2 LDC.64 R24, c[0x0][0x270] ;  /* 0x00009c00ff18ab82 */ /* 0x000ee20000000a00 */
[----:B------:R-:W-:Y:S01]  /*11b0*/  @!P4 IMAD.WIDE.U32 R54, R11, R30, R54 ;  /* 0x0000001e0b36c225 */ /* 0x000fe200078e0036 */
[----:B------:R-:W-:-:S02]  /*11c0*/  ISETP.GE.AND.EX P1, PT, R86, UR15, PT, P1 ;  /* 0x0000000f56007c0c */ /* 0x000fc4000bf26310 */
[----:B------:R-:W-:Y:S01]  /*11d0*/  @!P5 MOV R38, R88 ;  /* 0x000000580026d202 */ /* 0x000fe20000000f00 */
[----:B------:R2:W4:Y:S01]  /*11e0*/  @!P3 LDG.E.64 R52, desc[UR8][R36.64] ;  /* 0x000000082434b981 */ /* 0x000522000c1e1b00 */
[----:B------:R-:W-:Y:S02]  /*11f0*/  @!P5 MOV R39, R91 ;  /* 0x0000005b0027d202 */ /* 0x000fe40000000f00 */
[----:B------:R-:W-:Y:S02]  /*1200*/  ISETP.GT.U32.OR P1, PT, R0, 0x22f, P1 ;  /* 0x0000022f0000780c */ /* 0x000fe40000f24470 */
[----:B------:R-:W-:Y:S01]  /*1210*/  @!P4 IADD3 R55, R55, R31, RZ ;  /* 0x0000001f3737c210 */ /* 0x000fe20007ffe0ff */
[----:B------:R-:W-:Y:S01]  /*1220*/  @!P5 IMAD.WIDE.U32 R38, R12, R28, R38 ;  /* 0x0000001c0c26d225 */ /* 0x000fe200078e0026 */
[----:B------:R-:W5:Y:S01]  /*1230*/  @!P2 LDC.64 R30, c[0x0][0x220] ;  /* 0x00008800ff1eab82 */ /* 0x000f620000000a00 */
[----:B--2---:R-:W-:-:S03]  /*1240*/  @!P4 LEA R36, P3, R54, R26, 0x2 ;  /* 0x0000001a3624c211 */ /* 0x004fc600078610ff */
[----:B------:R-:W-:Y:S02]  /*1250*/  @!P5 IADD3 R39, R39, R57, RZ ;  /* 0x000000392727d210 */ /* 0x000fe40007ffe0ff */
[----:B------:R-:W-:Y:S02]  /*1260*/  @!P4 LEA.HI.X R37, R54, R27, R55, 0x2, P3 ;  /* 0x0000001b3625c211 */ /* 0x000fe400018f1437 */
[----:B------:R-:W2:Y:S01]  /*1270*/  @!P6 LDC.64 R28, c[0x0][0x220] ;  /* 0x00008800ff1ceb82 */ /* 0x000ea20000000a00 */
[----:B0-----:R-:W-:Y:S01]  /*1280*/  @!P5 LEA R32, P3, R38, R32, 0x2 ;  /* 0x000000202620d211 */ /* 0x001fe200078610ff */
[----:B-1----:R-:W-:-:S03]  /*1290*/  @!P6 IMAD R54, R83, R34, RZ ;  /* 0x000000225336e224 */ /* 0x002fc600078e02ff */
[----:B------:R-:W-:Y:S02]  /*12a0*/  @!P5 LEA.HI.X R33, R38, R33, R39, 0x2, P3 ;  /* 0x000000212621d211 */ /* 0x000fe400018f1427 */
[----:B------:R-:W-:Y:S01]  /*12b0*/  @!P6 MOV R38, R88 ;  /* 0x000000580026e202 */ /* 0x000fe20000000f00 */
[----:B------:R-:W0:Y:S01]  /*12c0*/  @!P1 LDC.64 R26, c[0x0][0x270] ;  /* 0x00009c00ff1a9b82 */ /* 0x000e220000000a00 */
[----:B------:R-:W-:Y:S01]  /*12d0*/  @!P6 MOV R39, R91 ;  /* 0x0000005b0027e202 */ /* 0x000fe20000000f00 */
[C---:B------:R-:W-:Y:S02]  /*12e0*/  @!P6 IMAD R57, R13.reuse, R35, R54 ;  /* 0x000000230d39e224 */ /* 0x040fe400078e0236 */
[----:B---3--:R-:W-:Y:S02]  /*12f0*/  @!P2 IMAD R55, R82, R24, RZ ;  /* 0x000000185237a224 */ /* 0x008fe400078e02ff */
[----:B------:R-:W-:Y:S01]  /*1300*/  @!P6 IMAD.WIDE.U32 R34, R13, R34, R38 ;  /* 0x000000220d22e225 */ /* 0x000fe200078e0026 */
[----:B------:R-:W-:-:S02]  /*1310*/  @!P2 MOV R38, R88 ;  /* 0x000000580026a202 */ /* 0x000fc40000000f00 */
[----:B------:R-:W-:Y:S01]  /*1320*/  @!P2 MOV R39, R91 ;  /* 0x0000005b0027a202 */ /* 0x000fe20000000f00 */
[C---:B------:R-:W-:Y:S02]  /*1330*/  @!P2 IMAD R59, R14.reuse, R25, R55 ;  /* 0x000000190e3ba224 */ /* 0x040fe400078e0237 */
[----:B------:R-:W-:Y:S02]  /*1340*/  @!P2 IMAD.WIDE.U32 R38, R14, R24, R38 ;  /* 0x000000180e26a225 */ /* 0x000fe400078e0026 */
[----:B------:R-:W1:Y:S01]  /*1350*/  @!P1 LDC.64 R24, c[0x0][0x220] ;  /* 0x00008800ff189b82 */ /* 0x000e620000000a00 */
[----:B------:R-:W-:Y:S02]  /*1360*/  CS2R R54, SRZ ;  /* 0x0000000000367805 */ /* 0x000fe4000001ff00 */
[----:B------:R-:W-:Y:S02]  /*1370*/  @!P6 IADD3 R58, R35, R57, RZ ;  /* 0x00000039233ae210 */ /* 0x000fe40007ffe0ff */
[----:B------:R-:W-:-:S02]  /*1380*/  CS2R R56, SRZ ;  /* 0x0000000000387805 */ /* 0x000fc4000001ff00 */
[----:B--2---:R-:W-:Y:S02]  /*1390*/  @!P6 LEA R28, P3, R34, R28, 0x2 ;  /* 0x0000001c221ce211 */ /* 0x004fe400078610ff */
[----:B------:R-:W-:Y:S01]  /*13a0*/  @!P2 IADD3 R35, R39, R59, RZ ;  /* 0x0000003b2723a210 */ /* 0x000fe20007ffe0ff */
[----:B------:R-:W2:Y:S01]  /*13b0*/  @!P4 LDG.E.64 R54, desc[UR8][R36.64] ;  /* 0x000000082436c981 */ /* 0x000ea2000c1e1b00 */
[----:B-----5:R-:W-:Y:S02]  /*13c0*/  @!P2 LEA R30, P4, R38, R30, 0x2 ;  /* 0x0000001e261ea211 */ /* 0x020fe400078810ff */
[----:B------:R-:W-:Y:S01]  /*13d0*/  @!P6 LEA.HI.X R29, R34, R29, R58, 0x2, P3 ;  /* 0x0000001d221de211 */ /* 0x000fe200018f143a */
[----:B------:R3:W5:Y:S01]  /*13e0*/  @!P5 LDG.E.64 R56, desc[UR8][R32.64] ;  /* 0x000000082038d981 */ /* 0x000762000c1e1b00 */
[----:B0-----:R-:W-:Y:S01]  /*13f0*/  @!P1 IMAD R34, R86, R26, RZ ;  /* 0x0000001a56229224 */ /* 0x001fe200078e02ff */
[----:B------:R-:W-:Y:S02]  /*1400*/  @!P2 LEA.HI.X R31, R38, R31, R35, 0x2, P4 ;  /* 0x0000001f261fa211 */ /* 0x000fe400020f1423 */
[----:B------:R-:W-:Y:S01]  /*1410*/  CS2R R58, SRZ ;  /* 0x00000000003a7805 */ /* 0x000fe2000001ff00 */
[----:B------:R-:W-:Y:S01]  /*1420*/  @!P1 IMAD R35, R15, R27, R34 ;  /* 0x0000001b0f239224 */ /* 0x000fe200078e0222 */
[----:B------:R-:W-:-:S04]  /*1430*/  CS2R R60, SRZ ;  /* 0x00000000003c7805 */ /* 0x000fc8000001ff00 */
[----:B------:R0:W5:Y:S01]  /*1440*/  @!P6 LDG.E.64 R58, desc[UR8][R28.64] ;  /* 0x000000081c3ae981 */ /* 0x000162000c1e1b00 */
[----:B---3--:R-:W-:Y:S02]  /*1450*/  @!P1 MOV R32, R88 ;  /* 0x0000005800209202 */ /* 0x008fe40000000f00 */
[----:B------:R-:W-:Y:S01]  /*1460*/  @!P1 MOV R33, R91 ;  /* 0x0000005b00219202 */ /* 0x000fe20000000f00 */
[----:B------:R-:W3:Y:S02]  /*1470*/  @!P2 LDG.E.64 R60, desc[UR8][R30.64] ;  /* 0x000000081e3ca981 */ /* 0x000ee4000c1e1b00 */
[----:B------:R-:W-:Y:S01]  /*1480*/  @!P1 IMAD.WIDE.U32 R26, R15, R26, R32 ;  /* 0x0000001a0f1a9225 */ /* 0x000fe200078e0020 */
[----:B------:R-:W-:-:S04]  /*1490*/  CS2R R62, SRZ ;  /* 0x00000000003e7805 */ /* 0x000fc8000001ff00 */
[----:B------:R-:W-:Y:S02]  /*14a0*/  @!P1 IADD3 R27, R27, R35, RZ ;  /* 0x000000231b1b9210 */ /* 0x000fe40007ffe0ff */
[----:B-1----:R-:W-:-:S04]  /*14b0*/  @!P1 LEA R24, P3, R26, R24, 0x2 ;  /* 0x000000181a189211 */ /* 0x002fc800078610ff */
[----:B------:R-:W-:-:S05]  /*14c0*/  @!P1 LEA.HI.X R25, R26, R25, R27, 0x2, P3 ;  /* 0x000000191a199211 */ /* 0x000fca00018f141b */
[----:B------:R1:W3:Y:S01]  /*14d0*/  @!P1 LDG.E.64 R62, desc[UR8][R24.64] ;  /* 0x00000008183e9981 */ /* 0x0002e2000c1e1b00 */
        /* <DEDUP_REMOVED lines=8> */
[----:B----4-:R-:W-:Y:S01]  /*1560*/  FADD.FTZ R26, R46, R47 ;  /* 0x0000002f2e1a7221 */ /* 0x010fe20000010000 */
        /* <DEDUP_REMOVED lines=49> */
[----:B--2---:R-:W-:Y:S01]  /*1880*/  FMUL.FTZ R29, R55, R55 ;  /* 0x00000037371d7220 */ /* 0x004fe20000410000 */
[----:B------:R-:W-:-:S03]  /*1890*/  FADD.FTZ R26, R54, R55 ;  /* 0x00000037361a7221 */ /* 0x000fc60000010000 */
[----:B------:R-:W-:Y:S01]  /*18a0*/  FFMA.FTZ R29, R54, R54, R29 ;  /* 0x00000036361d7223 */ /* 0x000fe2000001001d */
[----:B-----5:R-:W-:Y:S01]  /*18b0*/  FMUL.FTZ R27, R57, R57 ;  /* 0x00000039391b7220 */ /* 0x020fe20000410000 */
        /* <DEDUP_REMOVED lines=9> */
[----:B---3--:R-:W-:-:S02]  /*1950*/  FMUL.FTZ R27, R61, R61 ;  /* 0x0000003d3d1b7220 */ /* 0x008fc40000410000 */
[----:B------:R-:W-:Y:S01]  /*1960*/  FADD.FTZ R25, R25, R26 ;  /* 0x0000001a19197221 */ /* 0x000fe20000010000 */
[----:B------:R-:W-:Y:S01]  /*1970*/  FADD.FTZ R24, R24, R29 ;  /* 0x0000001d18187221 */ /* 0x000fe20000010000 */
[C---:B------:R-:W-:Y:S01]  /*1980*/  FFMA.FTZ R27, R60.reuse, R60, R27 ;  /* 0x0000003c3c1b7223 */ /* 0x040fe2000001001b */
[----:B------:R-:W-:-:S03]  /*1990*/  FADD.FTZ R26, R60, R61 ;  /* 0x0000003d3c1a7221 */ /* 0x000fc60000010000 */
[----:B------:R-:W-:Y:S01]  /*19a0*/  FADD.FTZ R27, R24, R27 ;  /* 0x0000001b181b7221 */ /* 0x000fe20000010000 */
[----:B------:R-:W-:Y:S01]  /*19b0*/  FADD.FTZ R25, R25, R26 ;  /* 0x0000001a19197221 */ /* 0x000fe20000010000 */
[----:B------:R-:W-:Y:S01]  /*19c0*/  FMUL.FTZ R29, R63, R63 ;  /* 0x0000003f3f1d7220 */ /* 0x000fe20000410000 */
        /* <DEDUP_REMOVED lines=92> */
.L_x_4724:
[----:B------:R-:W-:Y:S05]  /*1f90*/  BSYNC B0 ;  /* 0x0000000000007941 */ /* 0x000fea0003800000 */
.L_x_4723:
        /* <DEDUP_REMOVED lines=28> */
.L_x_4727:
[----:B-1----:R-:W2:Y:S04]  /*2160*/  LDG.E.STRONG.GPU R26, desc[UR8][R24.64] ;  /* 0x00000008181a7981 */ /* 0x002ea8000c1ef900 */
[----:B--2---:R-:W-:Y:S01]  /*2170*/  CCTL.IVALL ;  /* 0x00000000ff00798f */ /* 0x004fe20002000000 */
[----:B------:R-:W-:Y:S05]  /*2180*/  YIELD ;  /* 0x0000000000007946 */ /* 0x000fea0003800000 */
[----:B------:R-:W-:-:S13]  /*2190*/  ISETP.NE.AND P1, PT, R26, R29, PT ;  /* 0x0000001d1a00720c */ /* 0x000fda0003f25270 */
[----:B------:R-:W-:Y:S05]  /*21a0*/  @P1 BRA `(.L_x_4727) ;  /* 0xfffffffc00ec1947 */ /* 0x000fea000383ffff */
.L_x_4726:
        /* <DEDUP_REMOVED lines=11> */
.L_x_4729:
        /* <DEDUP_REMOVED lines=63> */
.L_x_4728:
        /* <DEDUP_REMOVED lines=19> */
.L_x_4731:
[----:B------:R-:W-:Y:S05]  /*2780*/  BSYNC B0 ;  /* 0x0000000000007941 */ /* 0x000fea0003800000 */
.L_x_4730:
        /* <DEDUP_REMOVED lines=32> */
.L_x_4725:
        /* <DEDUP_REMOVED lines=8> */
[----:B------:R-:W3:Y:S08]  /*2a10*/  LDC.64 R28, c[0x0][0x228] ;  /* 0x00008a00ff1c7b82 */ /* 0x000ef00000000a00 */
[----:B-1----:R-:W1:Y:S08]  /*2a20*/  LDC.64 R26, c[0x0][0x230] ;  /* 0x00008c00ff1a7b82 */ /* 0x002e700000000a00 */
[----:B0-----:R-:W0:Y:S01]  /*2a30*/  @!P1 LDC.64 R30, c[0x0][0x218] ;  /* 0x00008600ff1e9b82 */ /* 0x001e220000000a00 */
[----:B--2---:R-:W-:-:S03]  /*2a40*/  ULEA UR5, UR6, UR5, 0x18 ;  /* 0x0000000506057291 */ /* 0x004fc6000f8ec03f */
[----:B------:R-:W-:Y:S02]  /*2a50*/  ULDC UR6, c[0x0][0x2a4] ;  /* 0x0000a90000067ab9 */ /* 0x000fe40000000800 */
[----:B------:R-:W-:Y:S01]  /*2a60*/  @!P1 FMUL.FTZ R25, R37, UR6 ;  /* 0x0000000625199c20 */ /* 0x000fe20008410000 */
[----:B------:R-:W-:Y:S01]  /*2a70*/  @!P1 FMUL.FTZ R24, R36, UR6 ;  /* 0x0000000624189c20 */ /* 0x000fe20008410000 */
[C---:B---3--:R-:W-:Y:S02]  /*2a80*/  IMAD.WIDE R28, R87.reuse, 0x2, R28 ;  /* 0x00000002571c7825 */ /* 0x048fe400078e021c */
[----:B------:R-:W-:Y:S02]  /*2a90*/  @!P3 STS.64 [UR5+0xb0], R36 ;  /* 0x0000b024ff00b988 */ /* 0x000fe40008000a05 */
[----:B-1----:R-:W-:-:S04]  /*2aa0*/  IMAD.WIDE R26, R87, 0x2, R26 ;  /* 0x00000002571a7825 */ /* 0x002fc800078e021a */
[----:B0-----:R-:W-:-:S05]  /*2ab0*/  @!P1 IMAD.WIDE R30, R80, 0x8, R30 ;  /* 0x00000008501e9825 */ /* 0x001fca00078e021e */
[----:B------:R-:W-:Y:S01]  /*2ac0*/  @!P1 STG.E.64 desc[UR8][R30.64], R24 ;  /* 0x000000181e009986 */ /* 0x000fe2000c101b08 */
[----:B------:R-:W-:Y:S06]  /*2ad0*/  BAR.SYNC.DEFER_BLOCKING 0x0 ;  /* 0x0000000000007b1d */ /* 0x000fec0000010000 */
[----:B------:R-:W2:Y:S04]  /*2ae0*/  LDG.E.U16 R33, desc[UR8][R28.64+0x2] ;  /* 0x000002081c217981 */ /* 0x000ea8000c1e1500 */
[----:B------:R0:W3:Y:S04]  /*2af0*/  LDG.E.U16 R32, desc[UR8][R28.64] ;  /* 0x000000081c207981 */ /* 0x0000e8000c1e1500 */
[----:B------:R-:W4:Y:S04]  /*2b00*/  LDG.E.U16 R35, desc[UR8][R26.64+0x2] ;  /* 0x000002081a237981 */ /* 0x000f28000c1e1500 */
[----:B------:R1:W5:Y:S04]  /*2b10*/  LDG.E.U16 R34, desc[UR8][R26.64] ;  /* 0x000000081a227981 */ /* 0x000368000c1e1500 */
[----:B------:R-:W0:Y:S02]  /*2b20*/  LDS.64 R24, [UR5+0xb0] ;  /* 0x0000b005ff187984 */ /* 0x000e240008000a00 */
[----:B0-----:R-:W-:-:S04]  /*2b30*/  FMUL.FTZ R28, R24, UR6 ;  /* 0x00000006181c7c20 */ /* 0x001fc80008410000 */
[----:B------:R-:W-:-:S04]  /*2b40*/  FMUL.FTZ R38, R28, R28 ;  /* 0x0000001c1c267220 */ /* 0x000fc80000410000 */
[----:B------:R-:W-:-:S05]  /*2b50*/  FFMA.FTZ R38, R25, UR6, -R38 ;  /* 0x0000000619267c23 */ /* 0x000fca0008010826 */
[----:B------:R-:W-:-:S13]  /*2b60*/  FSETP.GTU.FTZ.AND P1, PT, R38, RZ, PT ;  /* 0x000000ff2600720b */ /* 0x000fda0003f3c000 */
[----:B------:R-:W0:Y:S01]  /*2b70*/  @P1 LDC R25, c[0x0][0x238] ;  /* 0x00008e00ff191b82 */ /* 0x000e220000000800 */
[----:B------:R-:W-:Y:S02]  /*2b80*/  MOV R29, 0x3f800000 ;  /* 0x3f800000001d7802 */ /* 0x000fe40000000f00 */
[----:B------:R-:W-:Y:S01]  /*2b90*/  ISETP.NE.AND P5, PT, RZ, UR10, PT ;  /* 0x0000000aff007c0c */ /* 0x000fe2000bfa5270 */
[C---:B------:R-:W-:Y:S01]  /*2ba0*/  FADD.FTZ R24, -R28.reuse, R47 ;  /* 0x0000002f1c187221 */ /* 0x040fe20000010100 */
[----:B------:R-:W-:Y:S01]  /*2bb0*/  FADD.FTZ R46, -R28, R46 ;  /* 0x0000002e1c2e7221 */ /* 0x000fe20000010100 */
[----:B0-----:R-:W-:-:S04]  /*2bc0*/  @P1 FADD.FTZ R38, R38, R25 ;  /* 0x0000001926261221 */ /* 0x001fc80000010000 */
[----:B------:R-:W0:Y:S01]  /*2bd0*/  @P1 MUFU.RSQ R29, R38 ;  /* 0x00000026001d1308 */ /* 0x000e220000001400 */
[----:B------:R-:W-:Y:S01]  /*2be0*/  FADD.FTZ R16, -R28, R16 ;  /* 0x000000101c107221 */ /* 0x000fe20000010100 */
[-C--:B0-----:R-:W-:Y:S01]  /*2bf0*/  FMUL.FTZ R24, R24, R29.reuse ;  /* 0x0000001d18187220 */ /* 0x081fe20000410000 */
[----:B-1----:R-:W-:Y:S01]  /*2c00*/  FMUL.FTZ R27, R46, R29 ;  /* 0x0000001d2e1b7220 */ /* 0x002fe20000410000 */
        /* <DEDUP_REMOVED lines=17> */
.L_x_4732:
        /* <DEDUP_REMOVED lines=13> */
.L_x_4734:
[----:B------:R-:W-:Y:S05]  /*2df0*/  BSYNC B0 ;  /* 0x0000000000007941 */ /* 0x000fea0003800000 */
.L_x_4733:
[----:B0-----:R-:W-:Y:S01]  /*2e00*/  FADD.FTZ R24, -R28, R17 ;  /* 0x000000111c187221 */ /* 0x001fe20000010100 */
[----:B------:R-:W-:Y:S01]  /*2e10*/  ISETP.GE.U32.AND P6, PT, R77, UR14, PT ;  /* 0x0000000e4d007c0c */ /* 0x000fe2000bfc6070 */
[-C--:B------:R-:W-:Y:S01]  /*2e20*/  FMUL.FTZ R17, R16, R29.reuse ;  /* 0x0000001d10117220 */ /* 0x080fe20000410000 */
[----:B------:R-:W-:Y:S01]  /*2e30*/  ISETP.GE.U32.AND P1, PT, R76, UR14, PT ;  /* 0x0000000e4c007c0c */ /* 0x000fe2000bf26070 */
[----:B------:R-:W-:Y:S01]  /*2e40*/  FMUL.FTZ R24, R24, R29 ;  /* 0x0000001d18187220 */ /* 0x000fe20000410000 */
[----:B------:R-:W-:Y:S01]  /*2e50*/  ISETP.GE.U32.AND P2, PT, R75, UR14, PT ;  /* 0x0000000e4b007c0c */ /* 0x000fe2000bf46070 */
[----:B------:R-:W-:Y:S01]  /*2e60*/  FFMA.FTZ R16, R30, R17, R32 ;  /* 0x000000111e107223 */ /* 0x000fe20000010020 */
[----:B------:R-:W-:Y:S01]  /*2e70*/  ISETP.GE.U32.AND P3, PT, R74, UR14, PT ;  /* 0x0000000e4a007c0c */ /* 0x000fe2000bf66070 */
[C---:B------:R-:W-:Y:S01]  /*2e80*/  FADD.FTZ R26, -R28.reuse, R18 ;  /* 0x000000121c1a7221 */ /* 0x040fe20000010100 */
[----:B------:R-:W-:Y:S01]  /*2e90*/  ISETP.GE.U32.AND P4, PT, R5, UR14, PT ;  /* 0x0000000e05007c0c */ /* 0x000fe2000bf86070 */
[----:B------:R-:W-:Y:S01]  /*2ea0*/  FADD.FTZ R34, -R28, R19 ;  /* 0x000000131c227221 */ /* 0x000fe20000010100 */
[----:B------:R-:W-:Y:S01]  /*2eb0*/  ISETP.GE.AND.EX P6, PT, R85, UR15, PT, P6 ;  /* 0x0000000f55007c0c */ /* 0x000fe2000bfc6360 */
[----:B------:R-:W-:Y:S01]  /*2ec0*/  FFMA.FTZ R17, R31, R24, R33 ;  /* 0x000000181f117223 */ /* 0x000fe20000010021 */
[----:B------:R-:W-:-:S02]  /*2ed0*/  ISETP.GE.AND.EX P1, PT, R84, UR15, PT, P1 ;  /* 0x0000000f54007c0c */ /* 0x000fc4000bf26310 */
[----:B------:R-:W-:Y:S02]  /*2ee0*/  ISETP.GE.AND.EX P2, PT, R64, UR15, PT, P2 ;  /* 0x0000000f40007c0c */ /* 0x000fe4000bf46320 */
[----:B------:R-:W-:Y:S02]  /*2ef0*/  ISETP.GE.AND.EX P3, PT, R65, UR15, PT, P3 ;  /* 0x0000000f41007c0c */ /* 0x000fe4000bf66330 */
[----:B------:R-:W-:Y:S02]  /*2f00*/  ISETP.GE.AND.EX P4, PT, R66, UR15, PT, P4 ;  /* 0x0000000f42007c0c */ /* 0x000fe4000bf86340 */
[C---:B------:R-:W-:Y:S02]  /*2f10*/  ISETP.GT.U32.OR P6, PT, R0.reuse, 0x22f, P6 ;  /* 0x0000022f0000780c */ /* 0x040fe400037c4470 */
[C---:B------:R-:W-:Y:S02]  /*2f20*/  ISETP.GT.U32.OR P1, PT, R0.reuse, 0x22f, P1 ;  /* 0x0000022f0000780c */ /* 0x040fe40000f24470 */
        /* <DEDUP_REMOVED lines=14> */
.L_x_4735:
        /* <DEDUP_REMOVED lines=13> */
.L_x_4737:
[----:B------:R-:W-:Y:S05]  /*30e0*/  BSYNC B0 ;  /* 0x0000000000007941 */ /* 0x000fea0003800000 */
.L_x_4736:
[-C--:B0-----:R-:W-:Y:S01]  /*30f0*/  FMUL.FTZ R17, R26, R29.reuse ;  /* 0x0000001d1a117220 */ /* 0x081fe20000410000 */
[----:B------:R-:W-:Y:S01]  /*3100*/  FMUL.FTZ R34, R34, R29 ;  /* 0x0000001d22227220 */ /* 0x000fe20000410000 */
[C---:B------:R-:W-:Y:S01]  /*3110*/  FADD.FTZ R24, -R28.reuse, R20 ;  /* 0x000000141c187221 */ /* 0x040fe20000010100 */
[----:B------:R-:W-:Y:S01]  /*3120*/  FADD.FTZ R26, -R28, R21 ;  /* 0x000000151c1a7221 */ /* 0x000fe20000010100 */
        /* <DEDUP_REMOVED lines=13> */
.L_x_4738:
        /* <DEDUP_REMOVED lines=13> */
.L_x_4740:
[----:B------:R-:W-:Y:S05]  /*32d0*/  BSYNC B0 ;  /* 0x0000000000007941 */ /* 0x000fea0003800000 */
.L_x_4739:
        /* <DEDUP_REMOVED lines=17> */
.L_x_4741:
        /* <DEDUP_REMOVED lines=13> */
.L_x_4743:
[----:B------:R-:W-:Y:S05]  /*34c0*/  BSYNC B0 ;  /* 0x0000000000007941 */ /* 0x000fea0003800000 */
.L_x_4742:
        /* <DEDUP_REMOVED lines=17> */
.L_x_4744:
        /* <DEDUP_REMOVED lines=13> */
.L_x_4746:
[----:B------:R-:W-:Y:S05]  /*36b0*/  BSYNC B0 ;  /* 0x0000000000007941 */ /* 0x000fea0003800000 */
.L_x_4745:
        /* <DEDUP_REMOVED lines=17> */
.L_x_4747:
        /* <DEDUP_REMOVED lines=13> */
.L_x_4749:
[----:B------:R-:W-:Y:S05]  /*38a0*/  BSYNC B0 ;  /* 0x0000000000007941 */ /* 0x000fea0003800000 */
.L_x_4748:
[----:B------:R-:W-:Y:S01]  /*38b0*/  ISETP.GE.U32.AND P6, PT, R6, UR14, PT ;  /* 0x0000000e06007c0c */ /* 0x000fe2000bfc6070 */
[-C--:B0-----:R-:W-:Y:S01]  /*38c0*/  FMUL.FTZ R17, R42, R29.reuse ;  /* 0x0000001d2a117220 */ /* 0x081fe20000410000 */
[----:B------:R-:W-:Y:S01]  /*38d0*/  ISETP.GE.U32.AND P1, PT, R7, UR14, PT ;  /* 0x0000000e07007c0c */ /* 0x000fe2000bf26070 */
[----:B------:R-:W-:Y:S01]  /*38e0*/  FMUL.FTZ R40, R40, R29 ;  /* 0x0000001d28287220 */ /* 0x000fe20000410000 */
[----:B------:R-:W-:Y:S01]  /*38f0*/  ISETP.GE.U32.AND P2, PT, R8, UR14, PT ;  /* 0x0000000e08007c0c */ /* 0x000fe2000bf46070 */
[C---:B------:R-:W-:Y:S01]  /*3900*/  FADD.FTZ R44, -R28.reuse, R44 ;  /* 0x0000002c1c2c7221 */ /* 0x040fe20000010100 */
[----:B------:R-:W-:Y:S01]  /*3910*/  ISETP.GE.U32.AND P3, PT, R9, UR14, PT ;  /* 0x0000000e09007c0c */ /* 0x000fe2000bf66070 */
[----:B------:R-:W-:Y:S01]  /*3920*/  FADD.FTZ R46, -R28, R45 ;  /* 0x0000002d1c2e7221 */ /* 0x000fe20000010100 */
[----:B------:R-:W-:Y:S01]  /*3930*/  ISETP.GE.U32.AND P4, PT, R10, UR14, PT ;  /* 0x0000000e0a007c0c */ /* 0x000fe2000bf86070 */
        /* <DEDUP_REMOVED lines=20> */
[----:B------:R-:W-:Y:S01]  /*3a80*/  FFMA.FTZ R16, R30, R17, R32 ;  /* 0x000000111e107223 */ /* 0x000fe20000010020 */
[----:B------:R-:W-:Y:S01]  /*3a90*/  ISETP.GT.U32.OR P6, PT, R0, 0x22f, P6 ;  /* 0x0000022f0000780c */ /* 0x000fe200037c4470 */
[----:B------:R-:W-:Y:S01]  /*3aa0*/  FADD.FTZ R28, -R28, R63 ;  /* 0x0000003f1c1c7221 */ /* 0x000fe20000010100 */
[C---:B------:R-:W-:Y:S01]  /*3ab0*/  ISETP.GT.U32.OR P1, PT, R0.reuse, 0x22f, P1 ;  /* 0x0000022f0000780c */ /* 0x040fe20000f24470 */
        /* <DEDUP_REMOVED lines=15> */
.L_x_4750:
        /* <DEDUP_REMOVED lines=13> */
.L_x_4752:
[----:B------:R-:W-:Y:S05]  /*3c80*/  BSYNC B0 ;  /* 0x0000000000007941 */ /* 0x000fea0003800000 */
.L_x_4751:
        /* <DEDUP_REMOVED lines=17> */
.L_x_4753:
        /* <DEDUP_REMOVED lines=13> */
.L_x_4755:
[----:B------:R-:W-:Y:S05]  /*3e70*/  BSYNC B0 ;  /* 0x0000000000007941 */ /* 0x000fea0003800000 */
.L_x_4754:
        /* <DEDUP_REMOVED lines=13> */
.L_x_4756:
        /* <DEDUP_REMOVED lines=13> */
.L_x_4758:
[----:B------:R-:W-:Y:S05]  /*4020*/  BSYNC B0 ;  /* 0x0000000000007941 */ /* 0x000fea0003800000 */
.L_x_4757:
        /* <DEDUP_REMOVED lines=17> */
.L_x_4759:
        /* <DEDUP_REMOVED lines=13> */
.L_x_4761:
[----:B------:R-:W-:Y:S05]  /*4210*/  BSYNC B0 ;  /* 0x0000000000007941 */ /* 0x000fea0003800000 */
.L_x_4760:
        /* <DEDUP_REMOVED lines=13> */
.L_x_4762:
        /* <DEDUP_REMOVED lines=13> */
.L_x_4764:
[----:B------:R-:W-:Y:S05]  /*43c0*/  BSYNC B0 ;  /* 0x0000000000007941 */ /* 0x000fea0003800000 */
.L_x_4763:
        /* <DEDUP_REMOVED lines=20> */
[----:B------:R-:W-:Y:S01]  /*4510*/  ISETP.GT.U32.OR P6, PT, R0, 0x22f, P6 ;  /* 0x0000022f0000780c */ /* 0x000fe200037c4470 */
[----:B------:R-:W-:Y:S01]  /*4520*/  FMUL.FTZ R28, R28, R29 ;  /* 0x0000001d1c1c7220 */ /* 0x000fe20000410000 */
        /* <DEDUP_REMOVED lines=16> */
.L_x_4765:
        /* <DEDUP_REMOVED lines=13> */
.L_x_4767:
[----:B------:R-:W-:Y:S05]  /*4700*/  BSYNC B0 ;  /* 0x0000000000007941 */ /* 0x000fea0003800000 */
.L_x_4766:
        /* <DEDUP_REMOVED lines=13> */
.L_x_4768:
        /* <DEDUP_REMOVED lines=13> */
.L_x_4770:
[----:B------:R-:W-:Y:S05]  /*48b0*/  BSYNC B0 ;  /* 0x0000000000007941 */ /* 0x000fea0003800000 */
.L_x_4769:
        /* <DEDUP_REMOVED lines=13> */
.L_x_4771:
        /* <DEDUP_REMOVED lines=13> */
.L_x_4773:
[----:B------:R-:W-:Y:S05]  /*4a60*/  BSYNC B0 ;  /* 0x0000000000007941 */ /* 0x000fea0003800000 */
.L_x_4772:
        /* <DEDUP_REMOVED lines=13> */
.L_x_4774:
        /* <DEDUP_REMOVED lines=13> */
.L_x_4776:
[----:B------:R-:W-:Y:S05]  /*4c10*/  BSYNC B0 ;  /* 0x0000000000007941 */ /* 0x000fea0003800000 */
.L_x_4775:
        /* <DEDUP_REMOVED lines=13> */
.L_x_4777:
[----:B------:R-:W-:Y:S04]  /*4cf0*/  BSSY B0, `(.L_x_4778) ;  /* 0x000000c000007945 */ /* 0x000fe80003800000 */
[----:B------:R-:W-:Y:S05]  /*4d00*/  @P4 BRA `(.L_x_4779) ;  /* 0x0000000000284947 */ /* 0x000fea0003800000 */
[----:B------:R-:W-:Y:S01]  /*4d10*/  ULDC.64 UR12, c[0x0][0x270] ;  /* 0x00009c00000c7ab9 */ /* 0x000fe20000000a00 */
[----:B------:R-:W-:Y:S01]  /*4d20*/  MOV R89, R91 ;  /* 0x0000005b00597202 */ /* 0x000fe20000000f00 */
[----:B------:R-:W-:Y:S02]  /*4d30*/  IMAD R86, R86, UR12, RZ ;  /* 0x0000000c56567c24 */ /* 0x000fe4000f8e02ff */
[----:B------:R-:W-:-:S04]  /*4d40*/  IMAD.WIDE.U32 R88, R15, UR12, R88 ;  /* 0x0000000c0f587c25 */ /* 0x000fc8000f8e0058 */
[----:B0-----:R-:W-:Y:S01]  /*4d50*/  IMAD R17, R15, UR13, R86 ;  /* 0x0000000d0f117c24 */ /* 0x001fe2000f8e0256 */
[----:B------:R-:W-:Y:S02]  /*4d60*/  ULDC.64 UR12, c[0x0][0x210] ;  /* 0x00008400000c7ab9 */ /* 0x000fe40000000a00 */
[----:B------:R-:W-:Y:S02]  /*4d70*/  LEA R16, P1, R88, UR12, 0x2 ;  /* 0x0000000c58107c11 */ /* 0x000fe4000f8210ff */
[----:B------:R-:W-:-:S04]  /*4d80*/  IADD3 R17, R89, R17, RZ ;  /* 0x0000001159117210 */ /* 0x000fc80007ffe0ff */
[----:B------:R-:W-:-:S05]  /*4d90*/  LEA.HI.X R17, R88, UR13, R17, 0x2, P1 ;  /* 0x0000000d58117c11 */ /* 0x000fca00088f1411 */
[----:B------:R1:W-:Y:S02]  /*4da0*/  STG.E.64 desc[UR8][R16.64], R30 ;  /* 0x0000001e10007986 */ /* 0x0003e4000c101b08 */
.L_x_4779:
[----:B------:R-:W-:Y:S05]  /*4db0*/  BSYNC B0 ;  /* 0x0000000000007941 */ /* 0x000fea0003800000 */
.L_x_4778:
[----:B01----:R-:W0:Y:S01]  /*4dc0*/  LDC R17, c[0x0][0x10] ;  /* 0x00000400ff117b82 */ /* 0x003e220000000800 */
[----:B------:R-:W-:Y:S02]  /*4dd0*/  IADD3 R4, R4, 0x1, RZ ;  /* 0x0000000104047810 */ /* 0x000fe40007ffe0ff */
[----:B0-----:R-:W-:-:S04]  /*4de0*/  IADD3 R80, R17, R80, RZ ;  /* 0x0000005011507210 */ /* 0x001fc80007ffe0ff */
[----:B------:R-:W-:-:S13]  /*4df0*/  ISETP.GE.AND P1, PT, R80, UR4, PT ;  /* 0x0000000450007c0c */ /* 0x000fda000bf26270 */
[----:B------:R-:W-:Y:S05]  /*4e00*/  @!P1 BRA `(.L_x_4780) ;  /* 0xffffffb4002c9947 */ /* 0x000fea000383ffff */
[----:B------:R-:W-:Y:S05]  /*4e10*/  EXIT ;  /* 0x000000000000794d */ /* 0x000fea0003800000 */
.L_x_4781:
        /* <DEDUP_REMOVED lines=14> */
.L_x_5180:


//--------------------- .text._Z35group_norm_nhwc_fwd_one_pass_kernelI11Fp32IOBf16WLi512ELi70ELi560EEv26Group_norm_nhwc_fwd_params --------------------------
	.section	.text._Z35group_norm_nhwc_fwd_one_pass_kernelI11Fp32IOBf16WLi512ELi70ELi560EEv26Group_norm_nhwc_fwd_params,"ax",@progbits
	.align	128
        .global         _Z35group_norm_nhwc_fwd_one_pass_kernelI11Fp32IOBf16WLi512ELi70ELi560EEv26Group_norm_nhwc_fwd_params
        .type           _Z35group_norm_nhwc_fwd_one_pass_kernelI11Fp32IOBf16WLi512ELi70ELi560EEv26Group_norm_nhwc_fwd_params,@function
        .size           _Z35group_norm_nhwc_fwd_one_pass_kernelI11Fp32IOBf16WLi512ELi70ELi560EEv26Group_norm_nhwc_fwd_params,(.L_x_5181 - _Z35group_norm_nhwc_fwd_one_pass_kernelI11Fp32IOBf16WLi512ELi70ELi560EEv26Group_norm_nhwc_fwd_params)
        .other          _Z35group_norm_nhwc_fwd_one_pass_kernelI11Fp32IOBf16WLi512ELi70ELi560EEv26Group_norm_nhwc_fwd_params,@"STO_CUDA_ENTRY STV_DEFAULT"
_Z35group_norm_nhwc_fwd_one_pass_kernelI11Fp32IOBf16WLi512ELi70ELi560EEv26Group_norm_nhwc_fwd_params:
.text._Z35group_norm_nhwc_fwd_one_pass_kernelI11Fp32IOBf16WLi512ELi70ELi560EEv26Group_norm_nhwc_fwd_params:
[----:B------:R-:W0:Y:S08]  /*0000*/  LDC R1, c[0x0][0x28] ;  /* 0x00000a00ff017b82 */ /* 0x000e300000000800 */
[----:B------:R-:W1:Y:S01]  /*0010*/  S2UR UR9, SR_CTAID.Y ;  /* 0x00000000000979c3 */ /* 0x000e620000002600 */
[----:B------:R-:W-:Y:S01]  /*0020*/  ULDC UR8, c[0x0][0x288] ;  /* 0x0000a20000087ab9 */ /* 0x000fe20000000800 */
[----:B------:R-:W-:Y:S01]  /*0030*/  ULDC UR4, c[0x0][0x258] ;  /* 0x0000960000047ab9 */ /* 0x000fe20000000800 */
[----:B------:R-:W2:Y:S01]  /*0040*/  S2R R4, SR_TID.X ;  /* 0x0000000000047919 */ /* 0x000ea20000002100 */
[----:B------:R-:W-:Y:S01]  /*0050*/  UIMAD UR8, UR8, UR4, URZ ;  /* 0x00000004080872a4 */ /* 0x000fe2000f8e023f */
[----:B0-----:R-:W-:-:S03]  /*0060*/  IADD3 R1, R1, -0xd8, RZ ;  /* 0xffffff2801017810 */ /* 0x001fc60007ffe0ff */
[----:B-1----:R-:W-:-:S06]  /*0070*/  UISETP.GE.AND UP0, UPT, UR9, UR8, UPT ;  /* 0x000000080900728c */ /* 0x002fcc000bf06270 */
[----:B------:R-:W-:-:S13]  /*0080*/  PLOP3.LUT P0, PT, PT, PT, UP0, 0x80, 0x0 ;  /* 0x000000000000781c */ /* 0x000fda0003f0f008 */
[----:B--2---:R-:W-:Y:S05]  /*0090*/  @P0 EXIT ;  /* 0x000000000000094d */ /* 0x004fea0003800000 */
        /* <DEDUP_REMOVED lines=9> */
[----:B0-----:R-:W-:Y:S02]  /*0130*/  IMAD R0, R5, UR16, R2 ;  /* 0x0000001005007c24 */ /* 0x001fe4000f8e0202 */
[----:B------:R-:W-:-:S03]  /*0140*/  IMAD R2, R2, -0x23, R4 ;  /* 0xffffffdd02027824 */ /* 0x000fc600078e0204 */
[----:B------:R-:W-:Y:S01]  /*0150*/  ISETP.GE.U32.AND P0, PT, R0, UR4, PT ;  /* 0x0000000400007c0c */ /* 0x000fe2000bf06070 */
[----:B------:R-:W-:Y:S01]  /*0160*/  UMOV UR4, URZ ;  /* 0x0000003f00047c82 */ /* 0x000fe20008000000 */
[----:B------:R-:W-:Y:S02]  /*0170*/  SHF.R.S32.HI R6, RZ, 0x1f, R0 ;  /* 0x0000001fff067819 */ /* 0x000fe40000011400 */
[----:B------:R-:W-:Y:S02]  /*0180*/  SHF.L.U32 R3, R2, 0x1, RZ ;  /* 0x0000000102037819 */ /* 0x000fe400000006ff */
[----:B------:R-:W-:Y:S02]  /*0190*/  ISETP.GE.AND.EX P0, PT, R6, UR5, PT, P0 ;  /* 0x0000000506007c0c */ /* 0x000fe4000bf06300 */
[C---:B------:R-:W-:Y:S01]  /*01a0*/  IADD3 R2, R0.reuse, 0x10, RZ ;  /* 0x0000001000027810 */ /* 0x040fe20007ffe0ff */
[----:B------:R0:W-:Y:S01]  /*01b0*/  STL [R1+0x68], R3 ;  /* 0x0000680301007387 */ /* 0x0001e20000100800 */
[----:B------:R-:W-:-:S02]  /*01c0*/  IADD3 R2, R0, 0x40, RZ ;  /* 0x0000004000027810 */ /* 0x000fc40007ffe0ff */
[----:B------:R-:W-:Y:S02]  /*01d0*/  IADD3 R2, R0, 0x70, RZ ;  /* 0x0000007000027810 */ /* 0x000fe40007ffe0ff */
[----:B------:R-:W-:Y:S02]  /*01e0*/  ISETP.LT.U32.AND P0, PT, R4, 0x230, !P0 ;  /* 0x000002300400780c */ /* 0x000fe40004701070 */
[C---:B------:R-:W-:Y:S02]  /*01f0*/  IADD3 R5, R0.reuse, 0x20, RZ ;  /* 0x0000002000057810 */ /* 0x040fe40007ffe0ff */
[C---:B------:R-:W-:Y:S01]  /*0200*/  IADD3 R4, R0.reuse, 0x80, RZ ;  /* 0x0000008000047810 */ /* 0x040fe20007ffe0ff */
[C---:B0-----:R-:W-:Y:S01]  /*0210*/  VIADD R3, R0.reuse, 0x30 ;  /* 0x0000003000037836 */ /* 0x041fe20000000000 */
[C---:B------:R-:W-:Y:S01]  /*0220*/  IADD3 R3, R0.reuse, 0x60, RZ ;  /* 0x0000006000037810 */ /* 0x040fe20007ffe0ff */
[C---:B------:R-:W-:Y:S01]  /*0230*/  VIADD R3, R0.reuse, 0x90 ;  /* 0x0000009000037836 */ /* 0x040fe20000000000 */
[----:B------:R-:W-:-:S02]  /*0240*/  IADD3 R2, R0, 0xa0, RZ ;  /* 0x000000a000027810 */ /* 0x000fc40007ffe0ff */
[C---:B------:R-:W-:Y:S02]  /*0250*/  IADD3 R5, R0.reuse, 0x50, RZ ;  /* 0x0000005000057810 */ /* 0x040fe40007ffe0ff */
[C---:B------:R-:W-:Y:S02]  /*0260*/  IADD3 R4, R0.reuse, 0xb0, RZ ;  /* 0x000000b000047810 */ /* 0x040fe40007ffe0ff */
[C---:B------:R-:W-:Y:S02]  /*0270*/  IADD3 R3, R0.reuse, 0xc0, RZ ;  /* 0x000000c000037810 */ /* 0x040fe40007ffe0ff */
[----:B------:R-:W-:-:S07]  /*0280*/  IADD3 R2, R0, 0xd0, RZ ;  /* 0x000000d000027810 */ /* 0x000fce0007ffe0ff */
.L_x_4887:
[----:B------:R-:W2:Y:S01]  /*0290*/  LDL R5, [R1+0x68] ;  /* 0x0000680001057983 */ /* 0x000ea20000100800 */
[----:B------:R-:W-:Y:S01]  /*02a0*/  ULDC UR11, c[0x0][0x288] ;  /* 0x0000a200000b7ab9 */ /* 0x000fe20000000800 */
[----:B------:R-:W-:Y:S01]  /*02b0*/  IABS R4, UR9 ;  /* 0x0000000900047c13 */ /* 0x000fe20008000000 */
[----:B------:R-:W-:Y:S01]  /*02c0*/  UMOV UR6, URZ ;  /* 0x0000003f00067c82 */ /* 0x000fe20008000000 */
[----:B-1----:R-:W-:Y:S01]  /*02d0*/  MOV R2, UR11 ;  /* 0x0000000b00027c02 */ /* 0x002fe20008000f00 */
[----:B0-----:R-:W0:Y:S01]  /*02e0*/  S2R R16, SR_TID.X ;  /* 0x0000000000107919 */ /* 0x001e220000002100 */
[----:B------:R-:W-:Y:S01]  /*02f0*/  R2UR UR10, R4 ;  /* 0x00000000040a72ca */ /* 0x000fe200000e0000 */
[----:B------:R-:W1:Y:S01]  /*0300*/  @P0 LDC.64 R12, c[0x0][0x270] ;  /* 0x00009c00ff0c0b82 */ /* 0x000e620000000a00 */
[----:B------:R-:W-:Y:S01]  /*0310*/  IABS R2, R2 ;  /* 0x0000000200027213 */ /* 0x000fe20000000000 */
[C---:B------:R-:W-:Y:S01]  /*0320*/  VIADD R9, R0.reuse, 0x110 ;  /* 0x0000011000097836 */ /* 0x040fe20000000000 */
[----:B------:R-:W-:-:S02]  /*0330*/  IADD3 R35, R0, 0xe0, RZ ;  /* 0x000000e000237810 */ /* 0x000fc40007ffe0ff */
[----:B------:R-:W-:Y:S02]  /*0340*/  R2UR UR12, R2 ;  /* 0x00000000020c72ca */ /* 0x000fe400000e0000 */
[----:B------:R-:W-:Y:S01]  /*0350*/  SHF.R.S32.HI R17, RZ, 0x1f, R35 ;  /* 0x0000001fff117819 */ /* 0x000fe20000011423 */
[----:B------:R-:W3:Y:S01]  /*0360*/  @P0 LDC.64 R28, c[0x0][0x220] ;  /* 0x00008800ff1c0b82 */ /* 0x000ee20000000a00 */
[----:B------:R-:W-:Y:S02]  /*0370*/  IADD3 R15, R0, 0xf0, RZ ;  /* 0x000000f0000f7810 */ /* 0x000fe40007ffe0ff */
[----:B------:R-:W-:Y:S02]  /*0380*/  LOP3.LUT R24, R24, 0xfffffbff, RZ, 0xc0, !PT ;  /* 0xfffffbff18187812 */ /* 0x000fe400078ec0ff */
[----:B------:R-:W-:Y:S02]  /*0390*/  SHF.R.S32.HI R19, RZ, 0x1f, R15 ;  /* 0x0000001fff137819 */ /* 0x000fe4000001140f */
[----:B------:R-:W-:-:S02]  /*03a0*/  IADD3 R18, R0, 0x100, RZ ;  /* 0x0000010000127810 */ /* 0x000fc40007ffe0ff */
[----:B------:R-:W-:Y:S01]  /*03b0*/  SHF.R.S32.HI R11, RZ, 0x1f, R9 ;  /* 0x0000001fff0b7819 */ /* 0x000fe20000011409 */
[----:B------:R-:W4:Y:S01]  /*03c0*/  I2F.RP R2, UR12 ;  /* 0x0000000c00027d06 */ /* 0x000f220008209400 */
[----:B------:R-:W-:Y:S02]  /*03d0*/  SHF.R.S32.HI R25, RZ, 0x1f, R18 ;  /* 0x0000001fff197819 */ /* 0x000fe40000011412 */
[----:B------:R-:W-:Y:S02]  /*03e0*/  IADD3 R8, R0, 0x130, RZ ;  /* 0x0000013000087810 */ /* 0x000fe40007ffe0ff */
[----:B------:R-:W-:Y:S02]  /*03f0*/  SHF.R.S32.HI R6, RZ, 0x1f, R0 ;  /* 0x0000001fff067819 */ /* 0x000fe40000011400 */
[----:B------:R-:W-:Y:S02]  /*0400*/  SHF.R.S32.HI R10, RZ, 0x1f, R8 ;  /* 0x0000001fff0a7819 */ /* 0x000fe40000011408 */
[----:B------:R-:W-:Y:S01]  /*0410*/  LOP3.LUT R14, R14, 0xffffffdf, RZ, 0xc0, !PT ;  /* 0xffffffdf0e0e7812 */ /* 0x000fe200078ec0ff */
[----:B----4-:R-:W4:Y:S02]  /*0420*/  MUFU.RCP R2, R2 ;  /* 0x0000000200027308 */ /* 0x010f240000001000 */
[----:B----4-:R-:W-:-:S06]  /*0430*/  VIADD R3, R2, 0xffffffe ;  /* 0x0ffffffe02037836 */ /* 0x010fcc0000000000 */
[----:B------:R-:W4:Y:S02]  /*0440*/  F2I.FTZ.U32.TRUNC.NTZ R3, R3 ;  /* 0x0000000300037305 */ /* 0x000f24000021f000 */
[----:B----4-:R-:W-:-:S13]  /*0450*/  R2UR UR7, R3 ;  /* 0x00000000030772ca */ /* 0x010fda00000e0000 */
        /* <DEDUP_REMOVED lines=30> */
[----:B------:R-:W-:Y:S02]  /*0640*/  UIMAD UR6, UR6, 0x46, URZ ;  /* 0x00000046060678a4 */ /* 0x000fe4000f8e023f */
[----:B------:R-:W-:-:S04]  /*0650*/  UIMAD UR5, UR5, UR10, URZ ;  /* 0x0000000a050572a4 */ /* 0x000fc8000f8e023f */
[----:B------:R-:W-:Y:S01]  /*0660*/  MOV R4, UR6 ;  /* 0x0000000600047c02 */ /* 0x000fe20008000f00 */
[----:B------:R-:W-:Y:S01]  /*0670*/  UIMAD UR5, UR7, UR11, UR5 ;  /* 0x0000000b070572a4 */ /* 0x000fe2000f8e0205 */
[----:B--2---:R-:W-:Y:S02]  /*0680*/  SHF.R.S32.HI R3, RZ, 0x1f, R5 ;  /* 0x0000001fff037819 */ /* 0x004fe40000011405 */
[----:B------:R-:W-:Y:S02]  /*0690*/  IADD3 R2, P2, R5, UR6, RZ ;  /* 0x0000000605027c10 */ /* 0x000fe4000ff5e0ff */
[----:B------:R-:W-:Y:S02]  /*06a0*/  MOV R5, UR10 ;  /* 0x0000000a00057c02 */ /* 0x000fe40008000f00 */
[----:B------:R-:W-:Y:S01]  /*06b0*/  LEA.HI.X.SX32 R3, R4, R3, 0x1, P2 ;  /* 0x0000000304037211 */ /* 0x000fe200010f0eff */
[----:B-1----:R-:W-:Y:S01]  /*06c0*/  @P0 IMAD R4, R6, R12, RZ ;  /* 0x0000000c06040224 */ /* 0x002fe200078e02ff */
[----:B------:R-:W-:Y:S01]  /*06d0*/  ISETP.GE.U32.AND P2, PT, R15, UR12, PT ;  /* 0x0000000c0f007c0c */ /* 0x000fe2000bf46070 */
[----:B------:R-:W1:Y:S01]  /*06e0*/  @!P4 LDC.64 R6, c[0x0][0x220] ;  /* 0x00008800ff06cb82 */ /* 0x000e620000000a00 */
[----:B------:R-:W-:-:S02]  /*06f0*/  IMAD.WIDE.U32 R2, R5, UR7, R2 ;  /* 0x0000000705027c25 */ /* 0x000fc4000f8e0002 */
[----:B------:R-:W-:Y:S02]  /*0700*/  ISETP.GE.AND.EX P2, PT, R19, UR13, PT, P2 ;  /* 0x0000000d13007c0c */ /* 0x000fe4000bf46320 */
[----:B------:R-:W-:Y:S02]  /*0710*/  @P0 IMAD R33, R0, R13, R4 ;  /* 0x0000000d00210224 */ /* 0x000fe400078e0204 */
[C---:B------:R-:W-:Y:S02]  /*0720*/  ISETP.GT.U32.OR P5, PT, R16.reuse, 0x22f, P2 ;  /* 0x0000022f1000780c */ /* 0x040fe400017a4470 */
[----:B------:R-:W-:Y:S02]  /*0730*/  ISETP.GE.AND.EX P2, PT, R25, UR13, PT, P3 ;  /* 0x0000000d19007c0c */ /* 0x000fe4000bf46330 */
[----:B------:R-:W-:Y:S02]  /*0740*/  IADD3 R5, R3, UR5, RZ ;  /* 0x0000000503057c10 */ /* 0x000fe4000fffe0ff */
[----:B------:R-:W-:-:S02]  /*0750*/  ISETP.GT.U32.OR P6, PT, R16, 0x22f, P2 ;  /* 0x0000022f1000780c */ /* 0x000fc400017c4470 */
[----:B------:R-:W-:Y:S02]  /*0760*/  ISETP.GE.U32.AND P2, PT, R8, UR12, PT ;  /* 0x0000000c08007c0c */ /* 0x000fe4000bf46070 */
[----:B------:R-:W-:-:S03]  /*0770*/  @P0 MOV R4, R2 ;  /* 0x0000000200040202 */ /* 0x000fc60000000f00 */
[----:B------:R-:W-:Y:S02]  /*0780*/  @P5 LOP3.LUT R24, R24, 0x200, RZ, 0xfc, !PT ;  /* 0x0000020018185812 */ /* 0x000fe400078efcff */
[----:B------:R-:W-:Y:S01]  /*0790*/  ISETP.GT.U32.OR P5, PT, R16, 0x22f, P1 ;  /* 0x0000022f1000780c */ /* 0x000fe20000fa4470 */
[----:B------:R-:W-:Y:S01]  /*07a0*/  @P0 IMAD.WIDE.U32 R12, R0, R12, R4 ;  /* 0x0000000c000c0225 */ /* 0x000fe200078e0004 */
[C---:B------:R-:W-:Y:S02]  /*07b0*/  LOP3.LUT P3, RZ, R24.reuse, 0x200, RZ, 0xc0, !PT ;  /* 0x0000020018ff7812 */ /* 0x040fe4000786c0ff */
[----:B------:R-:W-:Y:S01]  /*07c0*/  LOP3.LUT R24, R24, 0xfffffeff, RZ, 0xc0, !PT ;  /* 0xfffffeff18187812 */ /* 0x000fe200078ec0ff */
[----:B------:R-:W2:Y:S01]  /*07d0*/  @!P6 LDC.64 R26, c[0x0][0x270] ;  /* 0x00009c00ff1aeb82 */ /* 0x000ea20000000a00 */
[----:B------:R-:W-:Y:S02]  /*07e0*/  ISETP.GE.AND.EX P1, PT, R10, UR13, PT, P2 ;  /* 0x0000000d0a007c0c */ /* 0x000fe4000bf26320 */
[----:B------:R-:W-:-:S02]  /*07f0*/  @P6 LOP3.LUT R24, R24, 0x100, RZ, 0xfc, !PT ;  /* 0x0000010018186812 */ /* 0x000fc400078efcff */
[----:B------:R-:W-:Y:S02]  /*0800*/  ISETP.GT.U32.OR P4, PT, R16, 0x22f, P1 ;  /* 0x0000022f1000780c */ /* 0x000fe40000f84470 */
[----:B------:R-:W-:Y:S02]  /*0810*/  LOP3.LUT P2, RZ, R24, 0x400, RZ, 0xc0, !PT ;  /* 0x0000040018ff7812 */ /* 0x000fe4000784c0ff */
[----:B------:R-:W-:Y:S01]  /*0820*/  @P0 IADD3 R13, R13, R33, RZ ;  /* 0x000000210d0d0210 */ /* 0x000fe20007ffe0ff */
[----:B------:R-:W4:Y:S01]  /*0830*/  @!P3 LDC.64 R20, c[0x0][0x270] ;  /* 0x00009c00ff14bb82 */ /* 0x000f220000000a00 */
[----:B---3--:R-:W-:Y:S02]  /*0840*/  @P0 LEA R50, P1, R12, R28, 0x2 ;  /* 0x0000001c0c320211 */ /* 0x008fe400078210ff */
[----:B------:R-:W-:Y:S02]  /*0850*/  LOP3.LUT R24, R24, 0xffffff7f, RZ, 0xc0, !PT ;  /* 0xffffff7f18187812 */ /* 0x000fe400078ec0ff */
[----:B------:R-:W-:-:S02]  /*0860*/  @P0 LEA.HI.X R51, R12, R29, R13, 0x2, P1 ;  /* 0x0000001d0c330211 */ /* 0x000fc400008f140d */
[----:B------:R-:W-:Y:S01]  /*0870*/  @P5 LOP3.LUT R24, R24, 0x80, RZ, 0xfc, !PT ;  /* 0x0000008018185812 */ /* 0x000fe200078efcff */
[----:B------:R-:W3:Y:S02]  /*0880*/  @!P4 LDC.64 R12, c[0x0][0x270] ;  /* 0x00009c00ff0ccb82 */ /* 0x000ee40000000a00 */
[----:B0-----:R-:W-:Y:S01]  /*0890*/  @!P2 IMAD R34, R17, R30, RZ ;  /* 0x0000001e1122a224 */ /* 0x001fe200078e02ff */
[----:B------:R-:W-:Y:S01]  /*08a0*/  @!P2 MOV R32, R2 ;  /* 0x000000020020a202 */ /* 0x000fe20000000f00 */
[----:B------:R-:W-:Y:S01]  /*08b0*/  @!P2 IMAD.MOV.U32 R33, RZ, RZ, R5 ;  /* 0x000000ffff21a224 */ /* 0x000fe200078e0005 */
[----:B------:R-:W-:Y:S01]  /*08c0*/  LOP3.LUT R24, R24, 0xffffffdf, RZ, 0xc0, !PT ;  /* 0xffffffdf18187812 */ /* 0x000fe200078ec0ff */
[C---:B------:R-:W-:Y:S02]  /*08d0*/  @!P2 IMAD R34, R35.reuse, R31, R34 ;  /* 0x0000001f2322a224 */ /* 0x040fe400078e0222 */
[----:B------:R-:W-:Y:S01]  /*08e0*/  @!P2 IMAD.WIDE.U32 R30, R35, R30, R32 ;  /* 0x0000001e231ea225 */ /* 0x000fe200078e0020 */
[----:B------:R-:W0:Y:S01]  /*08f0*/  @!P5 LDC.64 R16, c[0x0][0x270] ;  /* 0x00009c00ff10db82 */ /* 0x000e220000000a00 */
[----:B------:R-:W-:-:S02]  /*0900*/  @!P3 MOV R33, R5 ;  /* 0x000000050021b202 */ /* 0x000fc40000000f00 */
[----:B--2---:R-:W-:Y:S01]  /*0910*/  @!P6 IMAD R25, R25, R26, RZ ;  /* 0x0000001a1919e224 */ /* 0x004fe200078e02ff */
[----:B------:R-:W-:Y:S02]  /*0920*/  @!P2 IADD3 R34, R31, R34, RZ ;  /* 0x000000221f22a210 */ /* 0x000fe40007ffe0ff */
[----:B-1----:R-:W-:Y:S01]  /*0930*/  @!P2 LEA R6, P1, R30, R6, 0x2 ;  /* 0x000000061e06a211 */ /* 0x002fe200078210ff */
[----:B----4-:R-:W-:Y:S01]  /*0940*/  @!P3 IMAD R32, R19, R20, RZ ;  /* 0x000000141320b224 */ /* 0x010fe200078e02ff */
[----:B------:R-:W1:Y:S01]  /*0950*/  @!P3 LDC.64 R22, c[0x0][0x220] ;  /* 0x00008800ff16bb82 */ /* 0x000e620000000a00 */
[----:B------:R-:W-:Y:S01]  /*0960*/  @!P6 IMAD R27, R18, R27, R25 ;  /* 0x0000001b121be224 */ /* 0x000fe200078e0219 */
[----:B------:R-:W-:Y:S01]  /*0970*/  @!P2 LEA.HI.X R7, R30, R7, R34, 0x2, P1 ;  /* 0x000000071e07a211 */ /* 0x000fe200008f1422 */
[----:B------:R-:W-:Y:S01]  /*0980*/  @!P3 IMAD R34, R15, R21, R32 ;  /* 0x000000150f22b224 */ /* 0x000fe200078e0220 */
[----:B------:R-:W-:Y:S01]  /*0990*/  @!P3 MOV R32, R2 ;  /* 0x000000020020b202 */ /* 0x000fe20000000f00 */
[----:B------:R-:W2:Y:S01]  /*09a0*/  S2R R25, SR_TID.X ;  /* 0x0000000000197919 */ /* 0x000ea20000002100 */
[----:B------:R-:W-:-:S02]  /*09b0*/  @P4 LOP3.LUT R24, R24, 0x20, RZ, 0xfc, !PT ;  /* 0x0000002018184812 */ /* 0x000fc400078efcff */
[----:B------:R-:W4:Y:S01]  /*09c0*/  @!P6 LDC.64 R28, c[0x0][0x220] ;  /* 0x00008800ff1ceb82 */ /* 0x000f220000000a00 */
[----:B------:R-:W-:Y:S01]  /*09d0*/  @!P3 IMAD.WIDE.U32 R20, R15, R20, R32 ;  /* 0x000000140f14b225 */ /* 0x000fe200078e0020 */
[----:B------:R-:W-:Y:S01]  /*09e0*/  @!P6 MOV R32, R2 ;  /* 0x000000020020e202 */ /* 0x000fe20000000f00 */
[----:B------:R-:W-:Y:S01]  /*09f0*/  STL.64 [R1+0xd0], R6 ;  /* 0x0000d00601007387 */ /* 0x000fe20000100a00 */
[----:B------:R-:W-:Y:S01]  /*0a00*/  @!P6 MOV R33, R5 ;  /* 0x000000050021e202 */ /* 0x000fe20000000f00 */
[----:B------:R-:W-:Y:S01]  /*0a10*/  @!P3 IMAD.IADD R34, R21, 0x1, R34 ;  /* 0x000000011522b824 */ /* 0x000fe200078e0222 */
[----:B------:R-:W-:Y:S02]  /*0a20*/  LOP3.LUT R24, R24, 0xdfffffff, RZ, 0xc0, !PT ;  /* 0xdfffffff18187812 */ /* 0x000fe400078ec0ff */
[----:B------:R-:W2:Y:S01]  /*0a30*/  @!P5 LDC.64 R30, c[0x0][0x220] ;  /* 0x00008800ff1edb82 */ /* 0x000ea20000000a00 */
[----:B------:R-:W-:Y:S01]  /*0a40*/  @!P6 IMAD.WIDE.U32 R18, R18, R26, R32 ;  /* 0x0000001a1212e225 */ /* 0x000fe200078e0020 */
[----:B------:R-:W-:-:S03]  /*0a50*/  @P0 LOP3.LUT R24, R24, 0x20000000, RZ, 0xfc, !PT ;  /* 0x2000000018180812 */ /* 0x000fc600078efcff */
[----:B0-----:R-:W-:Y:S01]  /*0a60*/  @!P5 IMAD R26, R11, R16, RZ ;  /* 0x000000100b1ad224 */ /* 0x001fe200078e02ff */
[----:B------:R-:W-:Y:S02]  /*0a70*/  @!P5 MOV R11, R5 ;  /* 0x00000005000bd202 */ /* 0x000fe40000000f00 */
[----:B------:R-:W0:Y:S01]  /*0a80*/  @!P4 LDC.64 R32, c[0x0][0x220] ;  /* 0x00008800ff20cb82 */ /* 0x000e220000000a00 */
[----:B------:R-:W-:Y:S01]  /*0a90*/  @!P5 IMAD R15, R9, R17, R26 ;  /* 0x00000011090fd224 */ /* 0x000fe200078e021a */
[----:B-1----:R-:W-:Y:S01]  /*0aa0*/  @!P3 LEA R22, P1, R20, R22, 0x2 ;  /* 0x000000161416b211 */ /* 0x002fe200078210ff */
[----:B---3--:R-:W-:Y:S01]  /*0ab0*/  @!P4 IMAD R17, R10, R12, RZ ;  /* 0x0000000c0a11c224 */ /* 0x008fe200078e02ff */
[----:B------:R-:W-:Y:S02]  /*0ac0*/  @!P5 MOV R10, R2 ;  /* 0x00000002000ad202 */ /* 0x000fe40000000f00 */
[----:B------:R-:W-:Y:S01]  /*0ad0*/  @!P3 LEA.HI.X R23, R20, R23, R34, 0x2, P1 ;  /* 0x000000171417b211 */ /* 0x000fe200008f1422 */
[----:B------:R-:W-:Y:S01]  /*0ae0*/  @!P4 IMAD R13, R8, R13, R17 ;  /* 0x0000000d080dc224 */ /* 0x000fe200078e0211 */
[----:B------:R-:W-:Y:S01]  /*0af0*/  @!P6 IADD3 R27, R19, R27, RZ ;  /* 0x0000001b131be210 */ /* 0x000fe20007ffe0ff */
[----:B------:R-:W-:Y:S01]  /*0b00*/  @!P5 IMAD.WIDE.U32 R10, R9, R16, R10 ;  /* 0x00000010090ad225 */ /* 0x000fe200078e000a */
[----:B----4-:R-:W-:Y:S01]  /*0b10*/  @!P6 LEA R28, P1, R18, R28, 0x2 ;  /* 0x0000001c121ce211 */ /* 0x010fe200078210ff */
[----:B------:R1:W-:Y:S01]  /*0b20*/  STL.64 [R1+0xc8], R22 ;  /* 0x0000c81601007387 */ /* 0x0003e20000100a00 */
[----:B------:R-:W-:Y:S01]  /*0b30*/  @!P4 MOV R16, R2 ;  /* 0x000000020010c202 */ /* 0x000fe20000000f00 */
[----:B------:R-:W-:Y:S01]  /*0b40*/  @!P5 IMAD.IADD R15, R11, 0x1, R15 ;  /* 0x000000010b0fd824 */ /* 0x000fe200078e020f */
[----:B------:R-:W-:-:S02]  /*0b50*/  @!P4 MOV R17, R5 ;  /* 0x000000050011c202 */ /* 0x000fc40000000f00 */
[----:B------:R-:W-:Y:S02]  /*0b60*/  @!P6 LEA.HI.X R29, R18, R29, R27, 0x2, P1 ;  /* 0x0000001d121de211 */ /* 0x000fe400008f141b */
[----:B--2---:R-:W-:Y:S01]  /*0b70*/  @!P5 LEA R30, P1, R10, R30, 0x2 ;  /* 0x0000001e0a1ed211 */ /* 0x004fe200078210ff */
[----:B------:R-:W-:Y:S01]  /*0b80*/  @!P4 IMAD.WIDE.U32 R16, R8, R12, R16 ;  /* 0x0000000c0810c225 */ /* 0x000fe200078e0010 */
[----:B------:R-:W-:Y:S01]  /*0b90*/  LOP3.LUT R24, R24, 0xffffffef, RZ, 0xc0, !PT ;  /* 0xffffffef18187812 */ /* 0x000fe200078ec0ff */
[----:B------:R2:W-:Y:S01]  /*0ba0*/  STL.64 [R1+0xc0], R28 ;  /* 0x0000c01c01007387 */ /* 0x0005e20000100a00 */
[----:B------:R-:W-:Y:S01]  /*0bb0*/  @!P5 LEA.HI.X R31, R10, R31, R15, 0x2, P1 ;  /* 0x0000001f0a1fd211 */ /* 0x000fe200008f140f */
[C---:B------:R-:W-:Y:S01]  /*0bc0*/  VIADD R12, R0.reuse, 0x180 ;  /* 0x00000180000c7836 */ /* 0x040fe20000000000 */
[----:B------:R-:W-:Y:S01]  /*0bd0*/  @!P4 IADD3 R8, R17, R13, RZ ;  /* 0x0000000d1108c210 */ /* 0x000fe20007ffe0ff */
[----:B------:R-:W-:Y:S01]  /*0be0*/  VIADD R15, R0, 0x1c0 ;  /* 0x000001c0000f7836 */ /* 0x000fe20000000000 */
[----:B0-----:R-:W-:Y:S01]  /*0bf0*/  @!P4 LEA R32, P1, R16, R32, 0x2 ;  /* 0x000000201020c211 */ /* 0x001fe200078210ff */
[----:B------:R-:W-:Y:S01]  /*0c00*/  STL.64 [R1+0xb8], R30 ;  /* 0x0000b81e01007387 */ /* 0x000fe20000100a00 */
[----:B------:R-:W-:-:S02]  /*0c10*/  IADD3 R13, R0, 0x140, RZ ;  /* 0x00000140000d7810 */ /* 0x000fc40007ffe0ff */
[----:B------:R-:W-:Y:S02]  /*0c20*/  @!P4 LEA.HI.X R33, R16, R33, R8, 0x2, P1 ;  /* 0x000000211021c211 */ /* 0x000fe400008f1408 */
[----:B------:R-:W-:Y:S02]  /*0c30*/  ISETP.GE.U32.AND P1, PT, R13, UR12, PT ;  /* 0x0000000c0d007c0c */ /* 0x000fe4000bf26070 */
[----:B------:R-:W-:Y:S01]  /*0c40*/  SHF.R.S32.HI R11, RZ, 0x1f, R13 ;  /* 0x0000001fff0b7819 */ /* 0x000fe2000001140d */
[----:B------:R-:W-:Y:S01]  /*0c50*/  STL.64 [R1+0xb0], R32 ;  /* 0x0000b02001007387 */ /* 0x000fe20000100a00 */
[----:B------:R-:W-:Y:S02]  /*0c60*/  IADD3 R16, R0, 0x10, RZ ;  /* 0x0000001000107810 */ /* 0x000fe40007ffe0ff */
[----:B------:R-:W-:Y:S02]  /*0c70*/  ISETP.GE.AND.EX P1, PT, R11, UR13, PT, P1 ;  /* 0x0000000d0b007c0c */ /* 0x000fe4000bf26310 */
[----:B------:R-:W-:-:S02]  /*0c80*/  SHF.R.S32.HI R17, RZ, 0x1f, R16 ;  /* 0x0000001fff117819 */ /* 0x000fc40000011410 */
[----:B------:R-:W-:Y:S02]  /*0c90*/  ISETP.GT.U32.OR P0, PT, R25, 0x22f, P1 ;  /* 0x0000022f1900780c */ /* 0x000fe40000f04470 */
[C---:B------:R-:W-:Y:S02]  /*0ca0*/  IADD3 R18, R0.reuse, 0x30, RZ ;  /* 0x0000003000127810 */ /* 0x040fe40007ffe0ff */
[C---:B-1----:R-:W-:Y:S02]  /*0cb0*/  IADD3 R22, R0.reuse, 0x40, RZ ;  /* 0x0000004000167810 */ /* 0x042fe40007ffe0ff */
[----:B--2---:R-:W-:Y:S02]  /*0cc0*/  IADD3 R28, R0, 0x70, RZ ;  /* 0x00000070001c7810 */ /* 0x004fe40007ffe0ff */
[----:B------:R-:W-:-:S05]  /*0cd0*/  MOV R23, R51 ;  /* 0x0000003300177202 */ /* 0x000fca0000000f00 */
[----:B------:R-:W0:Y:S01]  /*0ce0*/  @!P0 LDC.64 R8, c[0x0][0x270] ;  /* 0x00009c00ff088b82 */ /* 0x000e220000000a00 */
[----:B------:R-:W-:-:S04]  /*0cf0*/  @P0 LOP3.LUT R24, R24, 0x10, RZ, 0xfc, !PT ;  /* 0x0000001018180812 */ /* 0x000fc800078efcff */
[----:B------:R-:W-:-:S03]  /*0d00*/  LOP3.LUT R24, R24, 0xffffffbf, RZ, 0xc0, !PT ;  /* 0xffffffbf18187812 */ /* 0x000fc600078ec0ff */
[----:B------:R-:W1:Y:S01]  /*0d10*/  @!P0 LDC.64 R34, c[0x0][0x220] ;  /* 0x00008800ff228b82 */ /* 0x000e620000000a00 */
[----:B0-----:R-:W-:Y:S01]  /*0d20*/  @!P0 IMAD R10, R11, R8, RZ ;  /* 0x000000080b0a8224 */ /* 0x001fe200078e02ff */
[----:B------:R-:W-:-:S03]  /*0d30*/  @!P0 MOV R11, R5 ;  /* 0x00000005000b8202 */ /* 0x000fc60000000f00 */
        /* <DEDUP_REMOVED lines=8> */
[----:B------:R-:W-:-:S03]  /*0dc0*/  ISETP.GE.U32.AND P1, PT, R13, UR12, PT ;  /* 0x0000000c0d007c0c */ /* 0x000fc6000bf26070 */
[----:B------:R0:W-:Y:S01]  /*0dd0*/  STL.64 [R1+0xa8], R34 ;  /* 0x0000a82201007387 */ /* 0x0001e20000100a00 */
[----:B------:R-:W-:-:S04]  /*0de0*/  ISETP.GE.AND.EX P1, PT, R38, UR13, PT, P1 ;  /* 0x0000000d26007c0c */ /* 0x000fc8000bf26310 */
[----:B------:R-:W-:Y:S02]  /*0df0*/  ISETP.GT.U32.OR P0, PT, R25, 0x22f, P1 ;  /* 0x0000022f1900780c */ /* 0x000fe40000f04470 */
[----:B0-----:R-:W-:-:S11]  /*0e00*/  IADD3 R34, R0, 0x80, RZ ;  /* 0x0000008000227810 */ /* 0x001fd60007ffe0ff */
        /* <DEDUP_REMOVED lines=14> */
[----:B------:R-:W-:-:S03]  /*0ef0*/  ISETP.GE.U32.AND P1, PT, R13, UR12, PT ;  /* 0x0000000c0d007c0c */ /* 0x000fc6000bf26070 */
[----:B------:R-:W-:Y:S01]  /*0f00*/  STL.64 [R1+0xa0], R36 ;  /* 0x0000a02401007387 */ /* 0x000fe20000100a00 */
        /* <DEDUP_REMOVED lines=20> */
[----:B0-----:R-:W-:-:S04]  /*1050*/  IADD3 R38, R0, 0xa0, RZ ;  /* 0x000000a000267810 */ /* 0x001fc80007ffe0ff */
[----:B------:R-:W-:-:S07]  /*1060*/  SHF.R.S32.HI R39, RZ, 0x1f, R38 ;  /* 0x0000001fff277819 */ /* 0x000fce0000011426 */
[----:B------:R-:W0:Y:S01]  /*1070*/  @!P0 LDC.64 R8, c[0x0][0x270] ;  /* 0x00009c00ff088b82 */ /* 0x000e220000000a00 */
[----:B------:R-:W-:Y:S02]  /*1080*/  @!P0 MOV R11, R5 ;  /* 0x00000005000b8202 */ /* 0x000fe40000000f00 */
[----:B------:R-:W-:-:S04]  /*1090*/  @P0 LOP3.LUT R24, R24, 0x2, RZ, 0xfc, !PT ;  /* 0x0000000218180812 */ /* 0x000fc800078efcff */
[----:B------:R-:W-:Y:S01]  /*10a0*/  LOP3.LUT R24, R24, 0xfffffffe, RZ, 0xc0, !PT ;  /* 0xfffffffe18187812 */ /* 0x000fe200078ec0ff */
[----:B------:R-:W1:Y:S01]  /*10b0*/  @!P0 LDC.64 R40, c[0x0][0x220] ;  /* 0x00008800ff288b82 */ /* 0x000e620000000a00 */
[----:B0-----:R-:W-:Y:S01]  /*10c0*/  @!P0 IMAD R10, R6, R8, RZ ;  /* 0x00000008060a8224 */ /* 0x001fe200078e02ff */
[----:B------:R-:W-:-:S03]  /*10d0*/  SHF.R.S32.HI R6, RZ, 0x1f, R12 ;  /* 0x0000001fff067819 */ /* 0x000fc6000001140c */
[----:B------:R-:W-:Y:S01]  /*10e0*/  @!P0 IMAD R9, R13, R9, R10 ;  /* 0x000000090d098224 */ /* 0x000fe200078e020a */
[----:B------:R-:W-:-:S05]  /*10f0*/  @!P0 MOV R10, R2 ;  /* 0x00000002000a8202 */ /* 0x000fca0000000f00 */
[----:B------:R-:W-:-:S05]  /*1100*/  @!P0 IMAD.WIDE.U32 R10, R13, R8, R10 ;  /* 0x000000080d0a8225 */ /* 0x000fca00078e000a */
[----:B------:R-:W-:Y:S02]  /*1110*/  @!P0 IADD3 R8, R11, R9, RZ ;  /* 0x000000090b088210 */ /* 0x000fe40007ffe0ff */
[----:B-1----:R-:W-:-:S04]  /*1120*/  @!P0 LEA R40, P1, R10, R40, 0x2 ;  /* 0x000000280a288211 */ /* 0x002fc800078210ff */
[----:B------:R-:W-:Y:S02]  /*1130*/  @!P0 LEA.HI.X R41, R10, R41, R8, 0x2, P1 ;  /* 0x000000290a298211 */ /* 0x000fe400008f1408 */
[----:B------:R-:W-:-:S03]  /*1140*/  ISETP.GE.U32.AND P1, PT, R12, UR12, PT ;  /* 0x0000000c0c007c0c */ /* 0x000fc6000bf26070 */
[----:B------:R-:W-:Y:S01]  /*1150*/  STL.64 [R1+0x90], R40 ;  /* 0x0000902801007387 */ /* 0x000fe20000100a00 */
        /* <DEDUP_REMOVED lines=98> */
[----:B-1----:R-:W-:-:S04]  /*1780*/  @!P5 LEA R6, P6, R12, R8, 0x2 ;  /* 0x000000080c06d211 */ /* 0x002fc800078c10ff */
[----:B------:R-:W-:Y:S02]  /*1790*/  @!P5 LEA.HI.X R7, R12, R9, R11, 0x2, P6 ;  /* 0x000000090c07d211 */ /* 0x000fe400030f140b */
[----:B------:R-:W-:-:S03]  /*17a0*/  ISETP.GE.U32.AND P6, PT, R15, UR12, PT ;  /* 0x0000000c0f007c0c */ /* 0x000fc6000bfc6070 */
[----:B------:R0:W-:Y:S02]  /*17b0*/  @!P5 STL.64 [R1+0x8], R6 ;  /* 0x000008060100d387 */ /* 0x0001e40000100a00 */
[----:B0-----:R-:W-:-:S04]  /*17c0*/  SHF.R.S32.HI R6, RZ, 0x1f, R15 ;  /* 0x0000001fff067819 */ /* 0x001fc8000001140f */
        /* <DEDUP_REMOVED lines=44> */
[----:B------:R-:W-:-:S03]  /*1a90*/  IADD3 R16, R0, 0x20, RZ ;  /* 0x0000002000107810 */ /* 0x000fc60007ffe0ff */
[----:B------:R-:W-:Y:S01]  /*1aa0*/  @!P1 IMAD.IADD R9, R11, 0x1, R9 ;  /* 0x000000010b099824 */ /* 0x000fe200078e0209 */
        /* <DEDUP_REMOVED lines=22> */
[----:B------:R-:W-:Y:S01]  /*1c10*/  @!P1 MOV R16, R2 ;  /* 0x0000000200109202 */ /* 0x000fe20000000f00 */
[----:B------:R-:W-:Y:S01]  /*1c20*/  @!P1 IMAD.MOV.U32 R17, RZ, RZ, R5 ;  /* 0x000000ffff119224 */ /* 0x000fe200078e0005 */
[----:B------:R-:W-:-:S04]  /*1c30*/  @P1 LOP3.LUT R24, R24, 0x200000, RZ, 0xfc, !PT ;  /* 0x0020000018181812 */ /* 0x000fc800078efcff */
[----:B------:R-:W-:Y:S01]  /*1c40*/  LOP3.LUT R24, R24, 0xffefffff, RZ, 0xc0, !PT ;  /* 0xffefffff18187812 */ /* 0x000fe200078ec0ff */
[----:B------:R-:W1:Y:S01]  /*1c50*/  @!P1 LDC.64 R10, c[0x0][0x220] ;  /* 0x00008800ff0a9b82 */ /* 0x000e620000000a00 */
[-C--:B0-----:R-:W-:Y:S02]  /*1c60*/  @!P1 IMAD R15, R15, R12.reuse, RZ ;  /* 0x0000000c0f0f9224 */ /* 0x081fe400078e02ff */
[----:B------:R-:W-:-:S04]  /*1c70*/  @!P1 IMAD.WIDE.U32 R16, R18, R12, R16 ;  /* 0x0000000c12109225 */ /* 0x000fc800078e0010 */
[----:B------:R-:W-:Y:S01]  /*1c80*/  @!P1 IMAD R13, R18, R13, R15 ;  /* 0x0000000d120d9224 */ /* 0x000fe200078e020f */
[----:B------:R-:W-:Y:S02]  /*1c90*/  SHF.R.S32.HI R15, RZ, 0x1f, R22 ;  /* 0x0000001fff0f7819 */ /* 0x000fe40000011416 */
[----:B-1----:R-:W-:Y:S02]  /*1ca0*/  @!P1 LEA R10, P0, R16, R10, 0x2 ;  /* 0x0000000a100a9211 */ /* 0x002fe400078010ff */
[----:B------:R-:W-:-:S04]  /*1cb0*/  @!P1 IADD3 R13, R17, R13, RZ ;  /* 0x0000000d110d9210 */ /* 0x000fc80007ffe0ff */
        /* <DEDUP_REMOVED lines=14> */
[----:B-1----:R-:W-:Y:S01]  /*1da0*/  @!P1 LEA R12, P0, R18, R12, 0x2 ;  /* 0x0000000c120c9211 */ /* 0x002fe200078010ff */
[----:B------:R-:W-:Y:S01]  /*1db0*/  @!P1 IMAD.IADD R17, R19, 0x1, R17 ;  /* 0x0000000113119824 */ /* 0x000fe200078e0211 */
[----:B------:R-:W-:-:S04]  /*1dc0*/  SHF.R.S32.HI R15, RZ, 0x1f, R22 ;  /* 0x0000001fff0f7819 */ /* 0x000fc80000011416 */
        /* <DEDUP_REMOVED lines=31> */
[C---:B-1----:R-:W-:Y:S02]  /*1fc0*/  @!P1 LEA R16, P0, R48.reuse, R16, 0x2 ;  /* 0x0000001030109211 */ /* 0x042fe400078010ff */
[----:B------:R-:W-:Y:S02]  /*1fd0*/  @!P1 IADD3 R27, R49, R27, RZ ;  /* 0x0000001b311b9210 */ /* 0x000fe40007ffe0ff */
[----:B------:R-:W-:Y:S02]  /*1fe0*/  MOV R22, R50 ;  /* 0x0000003200167202 */ /* 0x000fe40000000f00 */
        /* <DEDUP_REMOVED lines=46> */
[----:B-1----:R-:W-:-:S04]  /*22d0*/  @!P6 LEA R34, P0, R50, R26, 0x2 ;  /* 0x0000001a3222e211 */ /* 0x002fc800078010ff */
[----:B------:R-:W-:-:S04]  /*22e0*/  @!P6 IADD3 R15, R51, R15, RZ ;  /* 0x0000000f330fe210 */ /* 0x000fc80007ffe0ff */
        /* <DEDUP_REMOVED lines=31> */
[----:B------:R-:W-:Y:S01]  /*24e0*/  MOV R38, R22 ;  /* 0x0000001600267202 */ /* 0x000fe20000000f00 */
[----:B------:R-:W-:Y:S01]  /*24f0*/  IMAD.MOV.U32 R39, RZ, RZ, R23 ;  /* 0x000000ffff277224 */ /* 0x000fe200078e0017 */
[----:B-1----:R-:W-:Y:S02]  /*2500*/  @!P3 LEA R42, P0, R50, R26, 0x2 ;  /* 0x0000001a322ab211 */ /* 0x002fe400078010ff */
[----:B------:R-:W-:Y:S02]  /*2510*/  @!P3 IADD3 R15, R51, R15, RZ ;  /* 0x0000000f330fb210 */ /* 0x000fe40007ffe0ff */
[----:B------:R-:W-:Y:S02]  /*2520*/  IADD3 R22, R0, 0xc0, RZ ;  /* 0x000000c000167810 */ /* 0x000fe40007ffe0ff */
[----:B------:R-:W-:Y:S02]  /*2530*/  @!P3 LEA.HI.X R43, R50, R27, R15, 0x2, P0 ;  /* 0x0000001b322bb211 */ /* 0x000fe400000f140f */
[----:B------:R-:W-:-:S02]  /*2540*/  SHF.R.S32.HI R23, RZ, 0x1f, R22 ;  /* 0x0000001fff177819 */ /* 0x000fc40000011416 */
[----:B------:R-:W-:Y:S02]  /*2550*/  ISETP.GE.U32.AND P0, PT, R22, UR12, PT ;  /* 0x0000000c16007c0c */ /* 0x000fe4000bf06070 */
[----:B------:R-:W-:Y:S02]  /*2560*/  LOP3.LUT P3, RZ, R24, 0x10, RZ, 0xc0, !PT ;  /* 0x0000001018ff7812 */ /* 0x000fe4000786c0ff */
[----:B------:R-:W-:-:S04]  /*2570*/  ISETP.GE.AND.EX P0, PT, R23, UR13, PT, P0 ;  /* 0x0000000d17007c0c */ /* 0x000fc8000bf06300 */
[----:B------:R-:W-:Y:S01]  /*2580*/  ISETP.GT.U32.OR P5, PT, R25, 0x22f, P0 ;  /* 0x0000022f1900780c */ /* 0x000fe200007a4470 */
[----:B------:R-:W-:-:S12]  /*2590*/  VIADD R25, R0, 0xd0 ;  /* 0x000000d000197836 */ /* 0x000fd80000000000 */
        /* <DEDUP_REMOVED lines=8> */
[----:B------:R-:W-:Y:S02]  /*2620*/  @!P5 IMAD R15, R22, R49, R15 ;  /* 0x00000031160fd224 */ /* 0x000fe400078e020f */
[----:B------:R-:W0:Y:S01]  /*2630*/  S2R R49, SR_TID.X ;  /* 0x0000000000317919 */ /* 0x000e220000002100 */
[----:B-1----:R-:W-:Y:S02]  /*2640*/  @!P5 LEA R22, P0, R50, R26, 0x2 ;  /* 0x0000001a3216d211 */ /* 0x002fe400078010ff */
[----:B------:R-:W-:-:S04]  /*2650*/  @!P5 IADD3 R15, R51, R15, RZ ;  /* 0x0000000f330fd210 */ /* 0x000fc80007ffe0ff */
[----:B------:R-:W-:Y:S02]  /*2660*/  @!P5 LEA.HI.X R23, R50, R27, R15, 0x2, P0 ;  /* 0x0000001b3217d211 */ /* 0x000fe400000f140f */
[----:B------:R-:W-:Y:S02]  /*2670*/  SHF.R.S32.HI R15, RZ, 0x1f, R25 ;  /* 0x0000001fff0f7819 */ /* 0x000fe40000011419 */
[----:B------:R-:W-:Y:S02]  /*2680*/  ISETP.GE.U32.AND P0, PT, R25, UR12, PT ;  /* 0x0000000c19007c0c */ /* 0x000fe4000bf06070 */
[----:B------:R-:W-:Y:S02]  /*2690*/  LOP3.LUT P5, RZ, R24, 0x20, RZ, 0xc0, !PT ;  /* 0x0000002018ff7812 */ /* 0x000fe400078ac0ff */
[----:B------:R-:W-:-:S11]  /*26a0*/  ISETP.GE.AND.EX P0, PT, R15, UR13, PT, P0 ;  /* 0x0000000d0f007c0c */ /* 0x000fd6000bf06300 */
[----:B------:R-:W-:Y:S02]  /*26b0*/  @P5 LOP3.LUT R14, R14, 0x80, RZ, 0xfc, !PT ;  /* 0x000000800e0e5812 */ /* 0x000fe400078efcff */
[----:B------:R-:W-:Y:S02]  /*26c0*/  LOP3.LUT P5, RZ, R24, 0x100, RZ, 0xc0, !PT ;  /* 0x0000010018ff7812 */ /* 0x000fe400078ac0ff */
[----:B0-----:R-:W-:-:S13]  /*26d0*/  ISETP.GT.U32.OR P4, PT, R49, 0x22f, P0 ;  /* 0x0000022f3100780c */ /* 0x001fda0000784470 */
[----:B------:R-:W0:Y:S01]  /*26e0*/  @!P4 LDC.64 R48, c[0x0][0x270] ;  /* 0x00009c00ff30cb82 */ /* 0x000e220000000a00 */
[----:B------:R-:W-:Y:S02]  /*26f0*/  @!P4 MOV R50, R2 ;  /* 0x000000020032c202 */ /* 0x000fe40000000f00 */
[----:B------:R-:W-:-:S05]  /*2700*/  @!P4 MOV R51, R5 ;  /* 0x000000050033c202 */ /* 0x000fca0000000f00 */
[----:B------:R-:W1:Y:S01]  /*2710*/  @!P4 LDC.64 R26, c[0x0][0x220] ;  /* 0x00008800ff1acb82 */ /* 0x000e620000000a00 */
[-C--:B0-----:R-:W-:Y:S02]  /*2720*/  @!P4 IMAD R15, R15, R48.reuse, RZ ;  /* 0x000000300f0fc224 */ /* 0x081fe400078e02ff */
[----:B------:R-:W-:Y:S01]  /*2730*/  @!P4 IMAD.WIDE.U32 R50, R25, R48, R50 ;  /* 0x000000301932c225 */ /* 0x000fe200078e0032 */
[----:B------:R-:W-:-:S03]  /*2740*/  MOV R48, R6 ;  /* 0x0000000600307202 */ /* 0x000fc60000000f00 */
[----:B------:R-:W-:Y:S01]  /*2750*/  @!P4 IMAD R15, R25, R49, R15 ;  /* 0x00000031190fc224 */ /* 0x000fe200078e020f */
[----:B------:R-:W-:Y:S02]  /*2760*/  MOV R49, R7 ;  /* 0x0000000700317202 */ /* 0x000fe40000000f00 */
[----:B------:R-:W2:Y:S01]  /*2770*/  LDL.LU.64 R6, [R1+0xd0] ;  /* 0x0000d00001067983 */ /* 0x000ea20000300a00 */
[C---:B-1----:R-:W-:Y:S02]  /*2780*/  @!P4 LEA R26, P0, R50.reuse, R26, 0x2 ;  /* 0x0000001a321ac211 */ /* 0x042fe400078010ff */
[----:B------:R-:W-:Y:S02]  /*2790*/  @!P4 IADD3 R15, R51, R15, RZ ;  /* 0x0000000f330fc210 */ /* 0x000fe40007ffe0ff */
[----:B------:R-:W-:Y:S02]  /*27a0*/  MOV R51, R23 ;  /* 0x0000001700337202 */ /* 0x000fe40000000f00 */
[----:B------:R-:W-:Y:S01]  /*27b0*/  @!P4 LEA.HI.X R27, R50, R27, R15, 0x2, P0 ;  /* 0x0000001b321bc211 */ /* 0x000fe200000f140f */
[----:B------:R-:W-:Y:S01]  /*27c0*/  IMAD.MOV.U32 R50, RZ, RZ, R22 ;  /* 0x000000ffff327224 */ /* 0x000fe200078e0016 */
[----:B------:R-:W-:-:S02]  /*27d0*/  CS2R R22, SRZ ;  /* 0x0000000000167805 */ /* 0x000fc4000001ff00 */
[----:B------:R-:W-:Y:S02]  /*27e0*/  LOP3.LUT R14, R14, 0xfffffff7, RZ, 0xc0, !PT ;  /* 0xfffffff70e0e7812 */ /* 0x000fe400078ec0ff */
[----:B------:R-:W-:Y:S02]  /*27f0*/  LOP3.LUT P0, RZ, R24, 0x40, RZ, 0xc0, !PT ;  /* 0x0000004018ff7812 */ /* 0x000fe4000780c0ff */
[----:B------:R-:W-:Y:S02]  /*2800*/  @P4 LOP3.LUT R14, R14, 0x8, RZ, 0xfc, !PT ;  /* 0x000000080e0e4812 */ /* 0x000fe400078efcff */
[C---:B------:R-:W-:Y:S02]  /*2810*/  LOP3.LUT P4, RZ, R24.reuse, 0x80, RZ, 0xc0, !PT ;  /* 0x0000008018ff7812 */ /* 0x040fe4000788c0ff */
[----:B------:R-:W-:Y:S01]  /*2820*/  LOP3.LUT P6, RZ, R24, 0x4, RZ, 0xc0, !PT ;  /* 0x0000000418ff7812 */ /* 0x000fe200078cc0ff */
[----:B--2---:R-:W2:Y:S04]  /*2830*/  @!P2 LDG.E.64 R22, desc[UR14][R6.64] ;  /* 0x0000000e0616a981 */ /* 0x004ea8000c1e1b00 */
[----:B--2---:R0:W-:Y:S04]  /*2840*/  STL.64 [R1+0x28], R22 ;  /* 0x0000281601007387 */ /* 0x0041e80000100a00 */
[----:B0-----:R-:W2:Y:S01]  /*2850*/  LDL.LU.64 R22, [R1+0xc8] ;  /* 0x0000c80001167983 */ /* 0x001ea20000300a00 */
[----:B------:R-:W-:-:S02]  /*2860*/  MOV R6, R28 ;  /* 0x0000001c00067202 */ /* 0x000fc40000000f00 */
[----:B------:R-:W-:Y:S02]  /*2870*/  MOV R7, R29 ;  /* 0x0000001d00077202 */ /* 0x000fe40000000f00 */
[----:B------:R-:W-:Y:S02]  /*2880*/  CS2R R28, SRZ ;  /* 0x00000000001c7805 */ /* 0x000fe4000001ff00 */
[----:B------:R-:W-:-:S04]  /*2890*/  LOP3.LUT P2, RZ, R24, 0x2, RZ, 0xc0, !PT ;  /* 0x0000000218ff7812 */ /* 0x000fc8000784c0ff */
[----:B--2---:R-:W2:Y:S04]  /*28a0*/  @!P1 LDG.E.64 R28, desc[UR14][R22.64] ;  /* 0x0000000e161c9981 */ /* 0x004ea8000c1e1b00 */
[----:B--2---:R0:W-:Y:S04]  /*28b0*/  STL.64 [R1+0x40], R28 ;  /* 0x0000401c01007387 */ /* 0x0041e80000100a00 */
[----:B0-----:R-:W2:Y:S01]  /*28c0*/  LDL.LU.64 R28, [R1+0xc0] ;  /* 0x0000c000011c7983 */ /* 0x001ea20000300a00 */
[----:B------:R-:W-:Y:S02]  /*28d0*/  MOV R22, R30 ;  /* 0x0000001e00167202 */ /* 0x000fe40000000f00 */
[----:B------:R-:W-:-:S02]  /*28e0*/  MOV R23, R31 ;  /* 0x0000001f00177202 */ /* 0x000fc40000000f00 */
[----:B------:R-:W-:Y:S02]  /*28f0*/  CS2R R30, SRZ ;  /* 0x00000000001e7805 */ /* 0x000fe4000001ff00 */
[----:B------:R-:W-:-:S04]  /*2900*/  LOP3.LUT P1, RZ, R24, 0x1, RZ, 0xc0, !PT ;  /* 0x0000000118ff7812 */ /* 0x000fc8000782c0ff */
[----:B--2---:R-:W2:Y:S04]  /*2910*/  @!P5 LDG.E.64 R30, desc[UR14][R28.64] ;  /* 0x0000000e1c1ed981 */ /* 0x004ea8000c1e1b00 */
[----:B--2---:R0:W-:Y:S04]  /*2920*/  STL.64 [R1+0x48], R30 ;  /* 0x0000481e01007387 */ /* 0x0041e80000100a00 */
[----:B0-----:R-:W2:Y:S01]  /*2930*/  LDL.LU.64 R30, [R1+0xb8] ;  /* 0x0000b800011e7983 */ /* 0x001ea20000300a00 */
[----:B------:R-:W-:Y:S01]  /*2940*/  IMAD.MOV.U32 R28, RZ, RZ, R32 ;  /* 0x000000ffff1c7224 */ /* 0x000fe200078e0020 */
[----:B------:R-:W-:-:S02]  /*2950*/  MOV R29, R33 ;  /* 0x00000021001d7202 */ /* 0x000fc40000000f00 */
[----:B------:R-:W-:Y:S02]  /*2960*/  CS2R R32, SRZ ;  /* 0x0000000000207805 */ /* 0x000fe4000001ff00 */
[----:B------:R-:W-:-:S04]  /*2970*/  LOP3.LUT P5, RZ, R14, 0x80, RZ, 0xc0, !PT ;  /* 0x000000800eff7812 */ /* 0x000fc800078ac0ff */
[----:B--2---:R-:W2:Y:S04]  /*2980*/  @!P4 LDG.E.64 R32, desc[UR14][R30.64] ;  /* 0x0000000e1e20c981 */ /* 0x004ea8000c1e1b00 */
[----:B--2---:R0:W-:Y:S04]  /*2990*/  STL.64 [R1+0x60], R32 ;  /* 0x0000602001007387 */ /* 0x0041e80000100a00 */
[----:B0-----:R-:W2:Y:S01]  /*29a0*/  LDL.LU.64 R32, [R1+0xb0] ;  /* 0x0000b00001207983 */ /* 0x001ea20000300a00 */
[----:B------:R-:W-:Y:S02]  /*29b0*/  MOV R30, R50 ;  /* 0x00000032001e7202 */ /* 0x000fe40000000f00 */
[----:B------:R-:W-:-:S02]  /*29c0*/  MOV R31, R51 ;  /* 0x00000033001f7202 */ /* 0x000fc40000000f00 */
[----:B------:R-:W-:Y:S02]  /*29d0*/  MOV R50, R34 ;  /* 0x0000002200327202 */ /* 0x000fe40000000f00 */
[----:B------:R-:W-:Y:S02]  /*29e0*/  MOV R51, R35 ;  /* 0x0000002300337202 */ /* 0x000fe40000000f00 */
[----:B------:R-:W-:-:S06]  /*29f0*/  CS2R R34, SRZ ;  /* 0x0000000000227805 */ /* 0x000fcc000001ff00 */
[----:B--2---:R-:W2:Y:S04]  /*2a00*/  @!P5 LDG.E.64 R34, desc[UR14][R32.64] ;  /* 0x0000000e2022d981 */ /* 0x004ea8000c1e1b00 */
[----:B--2---:R0:W-:Y:S04]  /*2a10*/  STL.64 [R1+0x58], R34 ;  /* 0x0000582201007387 */ /* 0x0041e80000100a00 */
[----:B0-----:R-:W2:Y:S01]  /*2a20*/  LDL.LU.64 R34, [R1+0xa8] ;  /* 0x0000a80001227983 */ /* 0x001ea20000300a00 */
[----:B------:R-:W-:Y:S01]  /*2a30*/  IMAD.MOV.U32 R32, RZ, RZ, R48 ;  /* 0x000000ffff207224 */ /* 0x000fe200078e0030 */
[----:B------:R-:W-:-:S02]  /*2a40*/  MOV R33, R49 ;  /* 0x0000003100217202 */ /* 0x000fc40000000f00 */
[----:B------:R-:W-:Y:S02]  /*2a50*/  MOV R48, R36 ;  /* 0x0000002400307202 */ /* 0x000fe40000000f00 */
[----:B------:R-:W-:Y:S02]  /*2a60*/  MOV R49, R37 ;  /* 0x0000002500317202 */ /* 0x000fe40000000f00 */
[----:B------:R-:W-:Y:S02]  /*2a70*/  CS2R R36, SRZ ;  /* 0x0000000000247805 */ /* 0x000fe4000001ff00 */
[----:B------:R-:W-:Y:S02]  /*2a80*/  LOP3.LUT P4, RZ, R24, 0x400000, RZ, 0xc0, !PT ;  /* 0x0040000018ff7812 */ /* 0x000fe4000788c0ff */
[----:B------:R-:W-:-:S11]  /*2a90*/  LOP3.LUT R14, R14, 0xffffffef, RZ, 0xc0, !PT ;  /* 0xffffffef0e0e7812 */ /* 0x000fd600078ec0ff */
[----:B------:R-:W-:Y:S02]  /*2aa0*/  @P4 LOP3.LUT R14, R14, 0x10, RZ, 0xfc, !PT ;  /* 0x000000100e0e4812 */ /* 0x000fe400078efcff */
        /* <DEDUP_REMOVED lines=11> */
[----:B------:R-:W-:Y:S01]  /*2b60*/  IMAD.MOV.U32 R36, RZ, RZ, R30 ;  /* 0x000000ffff247224 */ /* 0x000fe200078e001e */
[----:B------:R-:W-:-:S02]  /*2b70*/  MOV R37, R31 ;  /* 0x0000001f00257202 */ /* 0x000fc40000000f00 */
[----:B------:R-:W-:Y:S02]  /*2b80*/  MOV R30, R28 ;  /* 0x0000001c001e7202 */ /* 0x000fe40000000f00 */
[----:B------:R-:W-:Y:S02]  /*2b90*/  MOV R31, R29 ;  /* 0x0000001d001f7202 */ /* 0x000fe40000000f00 */
[----:B------:R-:W-:Y:S02]  /*2ba0*/  MOV R28, R40 ;  /* 0x00000028001c7202 */ /* 0x000fe40000000f00 */
[----:B------:R-:W-:Y:S02]  /*2bb0*/  MOV R29, R41 ;  /* 0x00000029001d7202 */ /* 0x000fe40000000f00 */
[----:B------:R-:W-:Y:S02]  /*2bc0*/  CS2R R40, SRZ ;  /* 0x0000000000287805 */ /* 0x000fe4000001ff00 */
[----:B------:R-:W-:-:S02]  /*2bd0*/  LOP3.LUT P3, RZ, R24, 0x100000, RZ, 0xc0, !PT ;  /* 0x0010000018ff7812 */ /* 0x000fc4000786c0ff */
[----:B------:R-:W-:Y:S02]  /*2be0*/  LOP3.LUT P0, RZ, R24, 0x80000, RZ, 0xc0, !PT ;  /* 0x0008000018ff7812 */ /* 0x000fe4000780c0ff */
        /* <DEDUP_REMOVED lines=14> */
[----:B--2---:R0:W2:Y:S01]  /*2cd0*/  @!P1 LDG.E.64 R50, desc[UR14][R42.64] ;  /* 0x0000000e2a329981 */ /* 0x0040a2000c1e1b00 */
[----:B------:R-:W-:Y:S02]  /*2ce0*/  LOP3.LUT P1, RZ, R14, 0x20, RZ, 0xc0, !PT ;  /* 0x000000200eff7812 */ /* 0x000fe4000782c0ff */
[----:B0-----:R-:W-:Y:S02]  /*2cf0*/  MOV R42, R48 ;  /* 0x00000030002a7202 */ /* 0x001fe40000000f00 */
[----:B------:R-:W-:Y:S02]  /*2d00*/  MOV R43, R49 ;  /* 0x00000031002b7202 */ /* 0x000fe40000000f00 */
[----:B------:R-:W-:-:S07]  /*2d10*/  CS2R R48, SRZ ;  /* 0x0000000000307805 */ /* 0x000fce000001ff00 */
[----:B------:R0:W3:Y:S01]  /*2d20*/  @!P1 LDG.E.64 R48, desc[UR14][R44.64] ;  /* 0x0000000e2c309981 */ /* 0x0000e2000c1e1b00 */
[----:B------:R-:W-:Y:S02]  /*2d30*/  LOP3.LUT P1, RZ, R24, 0x10000, RZ, 0xc0, !PT ;  /* 0x0001000018ff7812 */ /* 0x000fe4000782c0ff */
[----:B0-----:R-:W-:Y:S02]  /*2d40*/  MOV R44, R52 ;  /* 0x00000034002c7202 */ /* 0x001fe40000000f00 */
[----:B------:R-:W-:Y:S02]  /*2d50*/  MOV R45, R53 ;  /* 0x00000035002d7202 */ /* 0x000fe40000000f00 */
[----:B------:R-:W-:Y:S01]  /*2d60*/  CS2R R52, SRZ ;  /* 0x0000000000347805 */ /* 0x000fe2000001ff00 */
[----:B---3--:R0:W-:Y:S02]  /*2d70*/  STL.64 [R1+0x10], R48 ;  /* 0x0000103001007387 */ /* 0x0081e40000100a00 */
[----:B0-----:R-:W-:-:S06]  /*2d80*/  CS2R R48, SRZ ;  /* 0x0000000000307805 */ /* 0x001fcc000001ff00 */
[----:B------:R0:W3:Y:S01]  /*2d90*/  @!P2 LDG.E.64 R48, desc[UR14][R46.64] ;  /* 0x0000000e2e30a981 */ /* 0x0000e2000c1e1b00 */
[----:B------:R-:W-:-:S03]  /*2da0*/  LOP3.LUT P2, RZ, R24, 0x20000, RZ, 0xc0, !PT ;  /* 0x0002000018ff7812 */ /* 0x000fc6000784c0ff */
[----:B--2---:R3:W-:Y:S01]  /*2db0*/  STL.64 [R1+0x18], R50 ;  /* 0x0000183201007387 */ /* 0x0047e20000100a00 */
[----:B0-----:R-:W-:Y:S02]  /*2dc0*/  MOV R46, R6 ;  /* 0x00000006002e7202 */ /* 0x001fe40000000f00 */
[----:B------:R-:W-:Y:S02]  /*2dd0*/  MOV R47, R7 ;  /* 0x00000007002f7202 */ /* 0x000fe40000000f00 */
[----:B------:R-:W-:-:S06]  /*2de0*/  CS2R R6, SRZ ;  /* 0x0000000000067805 */ /* 0x000fcc000001ff00 */
[----:B------:R-:W2:Y:S01]  /*2df0*/  @!P4 LDG.E.64 R6, desc[UR14][R20.64] ;  /* 0x0000000e1406c981 */ /* 0x000ea2000c1e1b00 */
[----:B------:R-:W-:-:S13]  /*2e00*/  LOP3.LUT P4, RZ, R14, 0x10, RZ, 0xc0, !PT ;  /* 0x000000100eff7812 */ /* 0x000fda000788c0ff */
[----:B------:R0:W4:Y:S02]  /*2e10*/  @!P4 LDG.E.64 R52, desc[UR14][R8.64] ;  /* 0x0000000e0834c981 */ /* 0x000124000c1e1b00 */
[----:B0-----:R-:W-:-:S06]  /*2e20*/  CS2R R8, SRZ ;  /* 0x0000000000087805 */ /* 0x001fcc000001ff00 */
[----:B------:R0:W4:Y:S02]  /*2e30*/  @!P5 LDG.E.64 R8, desc[UR14][R10.64] ;  /* 0x0000000e0a08d981 */ /* 0x000124000c1e1b00 */
[----:B0-----:R-:W-:-:S06]  /*2e40*/  CS2R R10, SRZ ;  /* 0x00000000000a7805 */ /* 0x001fcc000001ff00 */
[----:B------:R0:W4:Y:S02]  /*2e50*/  @!P3 LDG.E.64 R10, desc[UR14][R12.64] ;  /* 0x0000000e0c0ab981 */ /* 0x000124000c1e1b00 */
[----:B0-----:R-:W-:-:S06]  /*2e60*/  CS2R R12, SRZ ;  /* 0x00000000000c7805 */ /* 0x001fcc000001ff00 */
[----:B------:R0:W4:Y:S01]  /*2e70*/  @!P0 LDG.E.64 R12, desc[UR14][R18.64] ;  /* 0x0000000e120c8981 */ /* 0x000122000c1e1b00 */
[C---:B------:R-:W-:Y:S02]  /*2e80*/  LOP3.LUT P0, RZ, R14.reuse, 0x1, RZ, 0xc0, !PT ;  /* 0x000000010eff7812 */ /* 0x040fe4000780c0ff */
[----:B0-----:R-:W-:Y:S02]  /*2e90*/  CS2R R18, SRZ ;  /* 0x0000000000127805 */ /* 0x001fe4000001ff00 */
[----:B------:R-:W-:-:S04]  /*2ea0*/  LOP3.LUT P3, RZ, R14, 0x2, RZ, 0xc0, !PT ;  /* 0x000000020eff7812 */ /* 0x000fc8000786c0ff */
[----:B------:R0:W4:Y:S02]  /*2eb0*/  @!P1 LDG.E.64 R18, desc[UR14][R44.64] ;  /* 0x0000000e2c129981 */ /* 0x000124000c1e1b00 */
[----:B0-----:R-:W-:Y:S01]  /*2ec0*/  IMAD.MOV.U32 R44, RZ, RZ, R42 ;  /* 0x000000ffff2c7224 */ /* 0x001fe200078e002a */
[----:B------:R-:W-:Y:S02]  /*2ed0*/  MOV R45, R43 ;  /* 0x0000002b002d7202 */ /* 0x000fe40000000f00 */
[----:B------:R-:W-:Y:S02]  /*2ee0*/  MOV R42, R22 ;  /* 0x00000016002a7202 */ /* 0x000fe40000000f00 */
[----:B------:R-:W-:Y:S02]  /*2ef0*/  MOV R43, R23 ;  /* 0x00000017002b7202 */ /* 0x000fe40000000f00 */
[----:B------:R-:W-:Y:S02]  /*2f00*/  CS2R R22, SRZ ;  /* 0x0000000000167805 */ /* 0x000fe4000001ff00 */
[----:B------:R-:W-:-:S04]  /*2f10*/  LOP3.LUT P5, RZ, R14, 0x4, RZ, 0xc0, !PT ;  /* 0x000000040eff7812 */ /* 0x000fc800078ac0ff */
[----:B------:R0:W4:Y:S02]  /*2f20*/  @!P0 LDG.E.64 R22, desc[UR14][R28.64] ;  /* 0x0000000e1c168981 */ /* 0x000124000c1e1b00 */
[----:B0-----:R-:W-:-:S06]  /*2f30*/  CS2R R28, SRZ ;  /* 0x00000000001c7805 */ /* 0x001fcc000001ff00 */
[----:B------:R0:W4:Y:S01]  /*2f40*/  @!P3 LDG.E.64 R28, desc[UR14][R38.64] ;  /* 0x0000000e261cb981 */ /* 0x000122000c1e1b00 */
[----:B------:R-:W-:Y:S02]  /*2f50*/  LOP3.LUT P3, RZ, R24, 0x10000000, RZ, 0xc0, !PT ;  /* 0x1000000018ff7812 */ /* 0x000fe4000786c0ff */
[----:B0-----:R-:W-:Y:S02]  /*2f60*/  MOV R38, R30 ;  /* 0x0000001e00267202 */ /* 0x001fe40000000f00 */
[----:B------:R-:W-:Y:S02]  /*2f70*/  MOV R39, R31 ;  /* 0x0000001f00277202 */ /* 0x000fe40000000f00 */
[----:B------:R-:W-:-:S06]  /*2f80*/  CS2R R30, SRZ ;  /* 0x00000000001e7805 */ /* 0x000fcc000001ff00 */
[----:B------:R0:W4:Y:S02]  /*2f90*/  @!P5 LDG.E.64 R30, desc[UR14][R36.64] ;  /* 0x0000000e241ed981 */ /* 0x000124000c1e1b00 */
[----:B0-----:R-:W-:-:S06]  /*2fa0*/  CS2R R36, SRZ ;  /* 0x0000000000247805 */ /* 0x001fcc000001ff00 */
[----:B------:R-:W2:Y:S01]  /*2fb0*/  @!P3 LDG.E.64 R36, desc[UR14][R44.64] ;  /* 0x0000000e2c24b981 */ /* 0x000ea2000c1e1b00 */
[----:B------:R-:W-:Y:S02]  /*2fc0*/  LOP3.LUT P4, RZ, R14, 0x8, RZ, 0xc0, !PT ;  /* 0x000000080eff7812 */ /* 0x000fe4000788c0ff */
[----:B------:R-:W-:-:S06]  /*2fd0*/  CS2R R14, SRZ ;  /* 0x00000000000e7805 */ /* 0x000fcc000001ff00 */
[----:B------:R-:W4:Y:S01]  /*2fe0*/  @!P6 LDG.E.64 R14, desc[UR14][R16.64] ;  /* 0x0000000e100ee981 */ /* 0x000f22000c1e1b00 */
[C---:B------:R-:W-:Y:S02]  /*2ff0*/  LOP3.LUT P6, RZ, R24.reuse, 0x80000000, RZ, 0xc0, !PT ;  /* 0x8000000018ff7812 */ /* 0x040fe400078cc0ff */
[----:B------:R-:W-:Y:S02]  /*3000*/  CS2R R20, SRZ ;  /* 0x0000000000147805 */ /* 0x000fe4000001ff00 */
[----:B------:R-:W-:-:S09]  /*3010*/  LOP3.LUT P0, RZ, R24, 0x20000000, RZ, 0xc0, !PT ;  /* 0x2000000018ff7812 */ /* 0x000fd2000780c0ff */
[----:B------:R0:W4:Y:S02]  /*3020*/  @!P6 LDG.E.64 R20, desc[UR14][R40.64] ;  /* 0x0000000e2814e981 */ /* 0x000124000c1e1b00 */
[----:B0-----:R-:W-:Y:S01]  /*3030*/  IMAD.MOV.U32 R40, RZ, RZ, R32 ;  /* 0x000000ffff287224 */ /* 0x001fe200078e0020 */
[----:B------:R-:W-:Y:S02]  /*3040*/  MOV R41, R33 ;  /* 0x0000002100297202 */ /* 0x000fe40000000f00 */
[----:B------:R-:W-:-:S06]  /*3050*/  CS2R R32, SRZ ;  /* 0x0000000000207805 */ /* 0x000fcc000001ff00 */
[----:B------:R0:W4:Y:S01]  /*3060*/  @P0 LDG.E.64 R32, desc[UR14][R34.64] ;  /* 0x0000000e22200981 */ /* 0x000122000c1e1b00 */
[----:B------:R-:W-:-:S06]  /*3070*/  CS2R R16, SRZ ;  /* 0x0000000000107805 */ /* 0x000fcc000001ff00 */
[----:B------:R-:W4:Y:S01]  /*3080*/  @!P2 LDG.E.64 R16, desc[UR14][R46.64] ;  /* 0x0000000e2e10a981 */ /* 0x000f22000c1e1b00 */
[----:B0-----:R-:W-:-:S06]  /*3090*/  CS2R R34, SRZ ;  /* 0x0000000000227805 */ /* 0x001fcc000001ff00 */
[----:B------:R0:W4:Y:S01]  /*30a0*/  @!P4 LDG.E.64 R34, desc[UR14][R26.64] ;  /* 0x0000000e1a22c981 */ /* 0x000122000c1e1b00 */
[----:B---3--:R-:W-:-:S03]  /*30b0*/  IMAD.MOV.U32 R51, RZ, RZ, R49 ;  /* 0x000000ffff337224 */ /* 0x008fc600078e0031 */
[----:B------:R1:W-:Y:S04]  /*30c0*/  STL.64 [R1], R48 ;  /* 0x0000003001007387 */ /* 0x0003e80000100a00 */
[----:B------:R-:W-:Y:S01]  /*30d0*/  STL [R1+0x74], R51 ;  /* 0x0000743301007387 */ /* 0x000fe20000100800 */
[----:B-1----:R-:W-:-:S05]  /*30e0*/  MOV R49, R48 ;  /* 0x0000003000317202 */ /* 0x002fca0000000f00 */
[----:B------:R1:W-:Y:S04]  /*30f0*/  STL [R1+0x70], R49 ;  /* 0x0000703101007387 */ /* 0x0003e80000100800 */
[----:B-1----:R-:W3:Y:S01]  /*3100*/  LDL.LU.64 R48, [R1+0x8] ;  /* 0x0000080001307983 */ /* 0x002ee20000300a00 */
[----:B------:R-:W1:Y:S01]  /*3110*/  S2R R50, SR_TID.X ;  /* 0x0000000000327919 */ /* 0x000e620000002100 */
[----:B------:R-:W-:Y:S02]  /*3120*/  IADD3 R25, R0, 0x1f0, RZ ;  /* 0x000001f000197810 */ /* 0x000fe40007ffe0ff */
[----:B------:R0:W-:Y:S02]  /*3130*/  STL [R1+0x6c], R0 ;  /* 0x00006c0001007387 */ /* 0x0001e40000100800 */
[----:B------:R-:W-:-:S02]  /*3140*/  ISETP.GE.U32.AND P1, PT, R25, UR12, PT ;  /* 0x0000000c19007c0c */ /* 0x000fc4000bf26070 */
[----:B0-----:R-:W-:-:S04]  /*3150*/  SHF.R.S32.HI R0, RZ, 0x1f, R25 ;  /* 0x0000001fff007819 */ /* 0x001fc80000011419 */
[----:B------:R-:W-:-:S04]  /*3160*/  ISETP.GE.AND.EX P1, PT, R0, UR13, PT, P1 ;  /* 0x0000000d00007c0c */ /* 0x000fc8000bf26310 */
[----:B-1----:R-:W-:-:S13]  /*3170*/  ISETP.GT.U32.OR P1, PT, R50, 0x22f, P1 ;  /* 0x0000022f3200780c */ /* 0x002fda0000f24470 */
[----:B------:R-:W0:Y:S01]  /*3180*/  @!P1 LDC.64 R26, c[0x0][0x220] ;  /* 0x00008800ff1a9b82 */ /* 0x000e220000000a00 */
[----:B------:R-:W-:Y:S02]  /*3190*/  @!P1 MOV R46, R2 ;  /* 0x00000002002e9202 */ /* 0x000fe40000000f00 */
[----:B------:R-:W-:Y:S02]  /*31a0*/  @!P1 MOV R47, R5 ;  /* 0x00000005002f9202 */ /* 0x000fe40000000f00 */
[C---:B------:R-:W-:Y:S02]  /*31b0*/  LOP3.LUT P6, RZ, R24.reuse, 0x40000000, RZ, 0xc0, !PT ;  /* 0x4000000018ff7812 */ /* 0x040fe400078cc0ff */
[C---:B------:R-:W-:Y:S02]  /*31c0*/  LOP3.LUT P5, RZ, R24.reuse, 0x8000000, RZ, 0xc0, !PT ;  /* 0x0800000018ff7812 */ /* 0x040fe400078ac0ff */
[C---:B------:R-:W-:Y:S02]  /*31d0*/  LOP3.LUT P4, RZ, R24.reuse, 0x4000000, RZ, 0xc0, !PT ;  /* 0x0400000018ff7812 */ /* 0x040fe4000788c0ff */
[----:B------:R-:W-:Y:S01]  /*31e0*/  LOP3.LUT P3, RZ, R24, 0x2000000, RZ, 0xc0, !PT ;  /* 0x0200000018ff7812 */ /* 0x000fe2000786c0ff */
[----:B--2---:R1:W-:Y:S04]  /*31f0*/  STL [R1+0x7c], R36 ;  /* 0x00007c2401007387 */ /* 0x0043e80000100800 */
[----:B------:R2:W-:Y:S01]  /*3200*/  STL [R1+0x78], R37 ;  /* 0x0000782501007387 */ /* 0x0005e20000100800 */
[----:B-1----:R-:W-:-:S02]  /*3210*/  MOV R36, R42 ;  /* 0x0000002a00247202 */ /* 0x002fc40000000f00 */
[----:B--2---:R-:W-:Y:S02]  /*3220*/  MOV R37, R43 ;  /* 0x0000002b00257202 */ /* 0x004fe40000000f00 */
[----:B------:R-:W1:Y:S02]  /*3230*/  @!P1 LDC.64 R42, c[0x0][0x270] ;  /* 0x00009c00ff2a9b82 */ /* 0x000e640000000a00 */
[----:B-1----:R-:W-:-:S04]  /*3240*/  @!P1 IMAD R44, R0, R42, RZ ;  /* 0x0000002a002c9224 */ /* 0x002fc800078e02ff */
[C---:B------:R-:W-:Y:S02]  /*3250*/  @!P1 IMAD R44, R25.reuse, R43, R44 ;  /* 0x0000002b192c9224 */ /* 0x040fe400078e022c */
[----:B------:R-:W-:Y:S01]  /*3260*/  @!P1 IMAD.WIDE.U32 R24, R25, R42, R46 ;  /* 0x0000002a19189225 */ /* 0x000fe200078e002e */
[----:B------:R-:W-:-:S04]  /*3270*/  CS2R R46, SRZ ;  /* 0x00000000002e7805 */ /* 0x000fc8000001ff00 */
[----:B------:R-:W-:Y:S02]  /*3280*/  @!P1 IADD3 R25, R25, R44, RZ ;  /* 0x0000002c19199210 */ /* 0x000fe40007ffe0ff */
[----:B0-----:R-:W-:-:S04]  /*3290*/  @!P1 LEA R26, P2, R24, R26, 0x2 ;  /* 0x0000001a181a9211 */ /* 0x001fc800078410ff */
[----:B------:R-:W-:-:S05]  /*32a0*/  @!P1 LEA.HI.X R27, R24, R27, R25, 0x2, P2 ;  /* 0x0000001b181b9211 */ /* 0x000fca00010f1419 */
[----:B------:R4:W2:Y:S01]  /*32b0*/  @!P1 LDG.E.64 R46, desc[UR14][R26.64] ;  /* 0x0000000e1a2e9981 */ /* 0x0008a2000c1e1b00 */
[----:B------:R-:W-:Y:S01]  /*32c0*/  FMUL.FTZ R25, R7, R7 ;  /* 0x0000000707197220 */ /* 0x000fe20000410000 */
[----:B------:R-:W-:Y:S01]  /*32d0*/  CS2R R44, SRZ ;  /* 0x00000000002c7805 */ /* 0x000fe2000001ff00 */
[----:B----4-:R-:W-:-:S04]  /*32e0*/  FMUL.FTZ R26, R33, R33 ;  /* 0x00000021211a7220 */ /* 0x010fc80000410000 */
[----:B------:R-:W-:Y:S01]  /*32f0*/  FFMA.FTZ R26, R32, R32, R26 ;  /* 0x00000020201a7223 */ /* 0x000fe2000001001a */
[----:B------:R-:W-:Y:S01]  /*3300*/  FFMA.FTZ R25, R6, R6, R25 ;  /* 0x0000000606197223 */ /* 0x000fe20000010019 */
[----:B------:R-:W-:Y:S02]  /*3310*/  FMUL.FTZ R24, R53, R53 ;  /* 0x0000003535187220 */ /* 0x000fe40000410000 */
[----:B------:R-:W-:Y:S02]  /*3320*/  FADD.FTZ R26, RZ, R26 ;  /* 0x0000001aff1a7221 */ /* 0x000fe40000010000 */
[----:B------:R-:W-:Y:S02]  /*3330*/  FFMA.FTZ R24, R52, R52, R24 ;  /* 0x0000003434187223 */ /* 0x000fe40000010018 */
[----:B------:R-:W-:-:S04]  /*3340*/  FADD.FTZ R25, R26, R25 ;  /* 0x000000191a197221 */ /* 0x000fc80000010000 */
[----:B------:R-:W-:Y:S01]  /*3350*/  FADD.FTZ R25, R25, R24 ;  /* 0x0000001819197221 */ /* 0x000fe20000010000 */
[----:B------:R-:W-:Y:S01]  /*3360*/  FMUL.FTZ R24, R11, R11 ;  /* 0x0000000b0b187220 */ /* 0x000fe20000410000 */
[----:B------:R0:W-:Y:S01]  /*3370*/  STL [R1+0x80], R50 ;  /* 0x0000803201007387 */ /* 0x0001e20000100800 */
[----:B------:R-:W-:-:S03]  /*3380*/  IMAD.MOV.U32 R51, RZ, RZ, R39 ;  /* 0x000000ffff337224 */ /* 0x000fc600078e0027 */
[----:B---3--:R1:W3:Y:S01]  /*3390*/  @!P5 LDG.E.64 R44, desc[UR14][R48.64] ;  /* 0x0000000e302cd981 */ /* 0x0082e2000c1e1b00 */
[----:B0-----:R-:W-:Y:S01]  /*33a0*/  MOV R50, R38 ;  /* 0x0000002600327202 */ /* 0x001fe20000000f00 */
[----:B------:R-:W-:Y:S01]  /*33b0*/  FADD.FTZ R27, R32, R33 ;  /* 0x00000021201b7221 */ /* 0x000fe20000010000 */
[----:B------:R-:W-:Y:S01]  /*33c0*/  FADD.FTZ R26, R6, R7 ;  /* 0x00000007061a7221 */ /* 0x000fe20000010000 */
[----:B------:R-:W-:Y:S01]  /*33d0*/  CS2R R42, SRZ ;  /* 0x00000000002a7805 */ /* 0x000fe2000001ff00 */
[----:B------:R-:W4:Y:S01]  /*33e0*/  LDL R0, [R1+0x38] ;  /* 0x0000380001007983 */ /* 0x000f220000100800 */
[----:B-1----:R-:W-:Y:S01]  /*33f0*/  FMUL.FTZ R48, R9, R9 ;  /* 0x0000000909307220 */ /* 0x002fe20000410000 */
[----:B------:R-:W-:Y:S01]  /*3400*/  CS2R R38, SRZ ;  /* 0x0000000000267805 */ /* 0x000fe2000001ff00 */
[----:B------:R-:W-:Y:S02]  /*3410*/  FADD.FTZ R27, RZ, R27 ;  /* 0x0000001bff1b7221 */ /* 0x000fe40000010000 */
[----:B------:R-:W2:Y:S01]  /*3420*/  @!P4 LDG.E.64 R42, desc[UR14][R36.64] ;  /* 0x0000000e242ac981 */ /* 0x000ea2000c1e1b00 */
[----:B------:R-:W-:-:S03]  /*3430*/  FFMA.FTZ R48, R8, R8, R48 ;  /* 0x0000000808307223 */ /* 0x000fc60000010030 */
[----:B------:R0:W3:Y:S01]  /*3440*/  @!P6 LDG.E.64 R38, desc[UR14][R40.64] ;  /* 0x0000000e2826e981 */ /* 0x0000e2000c1e1b00 */
[----:B------:R-:W-:Y:S01]  /*3450*/  FADD.FTZ R25, R25, R48 ;  /* 0x0000003019197221 */ /* 0x000fe20000010000 */
[----:B------:R-:W-:Y:S01]  /*3460*/  FFMA.FTZ R48, R10, R10, R24 ;  /* 0x0000000a0a307223 */ /* 0x000fe20000010018 */
[----:B------:R-:W-:Y:S01]  /*3470*/  FMUL.FTZ R24, R13, R13 ;  /* 0x0000000d0d187220 */ /* 0x000fe20000410000 */
[----:B------:R-:W4:Y:S02]  /*3480*/  LDL R49, [R1+0x60] ;  /* 0x0000600001317983 */ /* 0x000f240000100800 */
[----:B------:R-:W-:Y:S01]  /*3490*/  FADD.FTZ R25, R25, R48 ;  /* 0x0000003019197221 */ /* 0x000fe20000010000 */
[----:B------:R-:W-:Y:S01]  /*34a0*/  FFMA.FTZ R48, R12, R12, R24 ;  /* 0x0000000c0c307223 */ /* 0x000fe20000010018 */
[----:B------:R-:W-:Y:S01]  /*34b0*/  FMUL.FTZ R24, R15, R15 ;  /* 0x0000000f0f187220 */ /* 0x000fe20000410000 */
[----:B------:R-:W-:Y:S01]  /*34c0*/  FADD.FTZ R26, R27, R26 ;  /* 0x0000001a1b1a7221 */ /* 0x000fe20000010000 */
[----:B------:R-:W2:Y:S01]  /*34d0*/  LDL R36, [R1+0x3c] ;  /* 0x00003c0001247983 */ /* 0x000ea20000100800 */
[----:B------:R-:W-:Y:S01]  /*34e0*/  FADD.FTZ R25, R25, R48 ;  /* 0x0000003019197221 */ /* 0x000fe20000010000 */
[----:B------:R-:W-:Y:S01]  /*34f0*/  FFMA.FTZ R48, R14, R14, R24 ;  /* 0x0000000e0e307223 */ /* 0x000fe20000010018 */
[----:B------:R-:W-:Y:S01]  /*3500*/  FMUL.FTZ R24, R17, R17 ;  /* 0x0000001111187220 */ /* 0x000fe20000410000 */
[----:B------:R-:W3:Y:S02]  /*3510*/  LDL R37, [R1+0x5c] ;  /* 0x00005c0001257983 */ /* 0x000ee40000100800 */
[----:B------:R-:W-:Y:S01]  /*3520*/  FADD.FTZ R25, R25, R48 ;  /* 0x0000003019197221 */ /* 0x000fe20000010000 */
[----:B------:R-:W-:Y:S01]  /*3530*/  FFMA.FTZ R48, R16, R16, R24 ;  /* 0x0000001010307223 */ /* 0x000fe20000010018 */
[----:B------:R-:W-:-:S03]  /*3540*/  FMUL.FTZ R24, R19, R19 ;  /* 0x0000001313187220 */ /* 0x000fc60000410000 */
        /* <DEDUP_REMOVED lines=11> */
[----:B------:R-:W-:Y:S01]  /*3600*/  FMUL.FTZ R24, R31, R31 ;  /* 0x0000001f1f187220 */ /* 0x000fe20000410000 */
[----:B0-----:R-:W-:Y:S02]  /*3610*/  CS2R R40, SRZ ;  /* 0x0000000000287805 */ /* 0x001fe4000001ff00 */
[----:B------:R-:W-:Y:S01]  /*3620*/  FADD.FTZ R25, R25, R48 ;  /* 0x0000003019197221 */ /* 0x000fe20000010000 */
[----:B------:R-:W-:Y:S01]  /*3630*/  FFMA.FTZ R48, R30, R30, R24 ;  /* 0x0000001e1e307223 */ /* 0x000fe20000010018 */
[----:B------:R-:W-:Y:S02]  /*3640*/  FMUL.FTZ R24, R35, R35 ;  /* 0x0000002323187220 */ /* 0x000fe40000410000 */
[----:B------:R-:W3:Y:S01]  /*3650*/  @!P3 LDG.E.64 R40, desc[UR14][R50.64] ;  /* 0x0000000e3228b981 */ /* 0x000ee2000c1e1b00 */
[----:B------:R-:W-:Y:S01]  /*3660*/  FADD.FTZ R25, R25, R48 ;  /* 0x0000003019197221 */ /* 0x000fe20000010000 */
[----:B------:R-:W-:-:S04]  /*3670*/  FFMA.FTZ R48, R34, R34, R24 ;  /* 0x0000002222307223 */ /* 0x000fc80000010018 */
[----:B------:R-:W-:Y:S02]  /*3680*/  FADD.FTZ R25, R25, R48 ;  /* 0x0000003019197221 */ /* 0x000fe40000010000 */
[----:B------:R-:W4:Y:S04]  /*3690*/  LDL R48, [R1+0x28] ;  /* 0x0000280001307983 */ /* 0x000f280000100800 */
[----:B------:R-:W2:Y:S01]  /*36a0*/  LDL R50, [R1+0x2c] ;  /* 0x00002c0001327983 */ /* 0x000ea20000100800 */
[----:B------:R-:W-:-:S03]  /*36b0*/  FADD.FTZ R27, R52, R53 ;  /* 0x00000035341b7221 */ /* 0x000fc60000010000 */
[----:B------:R-:W3:Y:S01]  /*36c0*/  LDL R51, [R1+0x48] ;  /* 0x0000480001337983 */ /* 0x000ee20000100800 */
[----:B------:R-:W-:Y:S01]  /*36d0*/  FADD.FTZ R26, R26, R27 ;  /* 0x0000001b1a1a7221 */ /* 0x000fe20000010000 */
[----:B------:R-:W-:-:S04]  /*36e0*/  FADD.FTZ R27, R8, R9 ;  /* 0x00000009081b7221 */ /* 0x000fc80000010000 */
        /* <DEDUP_REMOVED lines=20> */
[----:B------:R-:W-:Y:S02]  /*3830*/  FADD.FTZ R26, R26, R27 ;  /* 0x0000001b1a1a7221 */ /* 0x000fe40000010000 */
[----:B------:R-:W3:Y:S01]  /*3840*/  LDL R27, [R1+0x28] ;  /* 0x00002800011b7983 */ /* 0x000ee20000100800 */
[----:B--2---:R-:W-:-:S04]  /*3850*/  FMUL.FTZ R24, R50, R50 ;  /* 0x0000003232187220 */ /* 0x004fc80000410000 */
[----:B----4-:R-:W-:Y:S02]  /*3860*/  FFMA.FTZ R48, R48, R48, R24 ;  /* 0x0000003030307223 */ /* 0x010fe40000010018 */
[----:B------:R-:W2:Y:S02]  /*3870*/  LDL R24, [R1+0x44] ;  /* 0x0000440001187983 */ /* 0x000ea40000100800 */
[----:B------:R-:W-:Y:S02]  /*3880*/  FADD.FTZ R25, R25, R48 ;  /* 0x0000003019197221 */ /* 0x000fe40000010000 */
[----:B------:R-:W4:Y:S01]  /*3890*/  LDL R48, [R1+0x40] ;  /* 0x0000400001307983 */ /* 0x000f220000100800 */
[----:B---3--:R-:W-:-:S03]  /*38a0*/  FADD.FTZ R27, R27, R50 ;  /* 0x000000321b1b7221 */ /* 0x008fc60000010000 */
[----:B------:R-:W3:Y:S01]  /*38b0*/  LDL.LU R50, [R1+0x80] ;  /* 0x0000800001327983 */ /* 0x000ee20000300800 */
[----:B------:R-:W-:-:S03]  /*38c0*/  FADD.FTZ R26, R26, R27 ;  /* 0x0000001b1a1a7221 */ /* 0x000fc60000010000 */
[----:B------:R-:W3:Y:S01]  /*38d0*/  LDL R27, [R1+0x40] ;  /* 0x00004000011b7983 */ /* 0x000ee20000100800 */
[----:B--2---:R-:W-:-:S04]  /*38e0*/  FMUL.FTZ R24, R24, R24 ;  /* 0x0000001818187220 */ /* 0x004fc80000410000 */
[----:B----4-:R-:W-:Y:S02]  /*38f0*/  FFMA.FTZ R48, R48, R48, R24 ;  /* 0x0000003030307223 */ /* 0x010fe40000010018 */
[----:B------:R-:W2:Y:S02]  /*3900*/  LDL R24, [R1+0x4c] ;  /* 0x00004c0001187983 */ /* 0x000ea40000100800 */
[----:B------:R-:W-:Y:S02]  /*3910*/  FADD.FTZ R25, R25, R48 ;  /* 0x0000003019197221 */ /* 0x000fe40000010000 */
[----:B------:R-:W3:Y:S01]  /*3920*/  LDL R48, [R1+0x44] ;  /* 0x0000440001307983 */ /* 0x000ee20000100800 */
[----:B--2---:R-:W-:Y:S01]  /*3930*/  FMUL.FTZ R24, R24, R24 ;  /* 0x0000001818187220 */ /* 0x004fe20000410000 */
[----:B---3--:R-:W-:-:S03]  /*3940*/  FADD.FTZ R27, R27, R48 ;  /* 0x000000301b1b7221 */ /* 0x008fc60000010000 */
[----:B------:R-:W-:Y:S02]  /*3950*/  FFMA.FTZ R48, R51, R51, R24 ;  /* 0x0000003333307223 */ /* 0x000fe40000010018 */
[----:B------:R-:W2:Y:S01]  /*3960*/  LDL R24, [R1+0x64] ;  /* 0x0000640001187983 */ /* 0x000ea20000100800 */
[----:B------:R-:W-:-:S03]  /*3970*/  FADD.FTZ R26, R26, R27 ;  /* 0x0000001b1a1a7221 */ /* 0x000fc60000010000 */
[----:B------:R-:W3:Y:S01]  /*3980*/  LDL R27, [R1+0x4c] ;  /* 0x00004c00011b7983 */ /* 0x000ee20000100800 */
[----:B------:R-:W-:Y:S01]  /*3990*/  FADD.FTZ R25, R25, R48 ;  /* 0x0000003019197221 */ /* 0x000fe20000010000 */
[----:B--2---:R-:W-:Y:S01]  /*39a0*/  FMUL.FTZ R24, R24, R24 ;  /* 0x0000001818187220 */ /* 0x004fe20000410000 */
[----:B---3--:R-:W-:-:S03]  /*39b0*/  FADD.FTZ R27, R51, R27 ;  /* 0x0000001b331b7221 */ /* 0x008fc60000010000 */
[----:B------:R-:W-:Y:S01]  /*39c0*/  FFMA.FTZ R48, R49, R49, R24 ;  /* 0x0000003131307223 */ /* 0x000fe20000010018 */
[----:B------:R-:W-:Y:S01]  /*39d0*/  FMUL.FTZ R24, R36, R36 ;  /* 0x0000002424187220 */ /* 0x000fe20000410000 */
[----:B------:R-:W2:Y:S01]  /*39e0*/  LDL R51, [R1+0x20] ;  /* 0x0000200001337983 */ /* 0x000ea20000100800 */
[----:B------:R-:W-:Y:S01]  /*39f0*/  FADD.FTZ R26, R26, R27 ;  /* 0x0000001b1a1a7221 */ /* 0x000fe20000010000 */
[----:B------:R-:W-:Y:S01]  /*3a00*/  FADD.FTZ R25, R25, R48 ;  /* 0x0000003019197221 */ /* 0x000fe20000010000 */
[----:B------:R-:W-:Y:S01]  /*3a10*/  FFMA.FTZ R48, R0, R0, R24 ;  /* 0x0000000000307223 */ /* 0x000fe20000010018 */
[----:B------:R-:W3:Y:S03]  /*3a20*/  LDL R27, [R1+0x64] ;  /* 0x00006400011b7983 */ /* 0x000ee60000100800 */
[----:B------:R-:W-:Y:S02]  /*3a30*/  FADD.FTZ R25, R25, R48 ;  /* 0x0000003019197221 */ /* 0x000fe40000010000 */
[----:B------:R-:W4:Y:S01]  /*3a40*/  LDL R48, [R1+0x58] ;  /* 0x0000580001307983 */ /* 0x000f220000100800 */
[----:B------:R-:W-:Y:S01]  /*3a50*/  FMUL.FTZ R24, R37, R37 ;  /* 0x0000002525187220 */ /* 0x000fe20000410000 */
[----:B---3--:R-:W-:-:S02]  /*3a60*/  FADD.FTZ R27, R49, R27 ;  /* 0x0000001b311b7221 */ /* 0x008fc40000010000 */
[----:B------:R-:W3:Y:S02]  /*3a70*/  LDL R49, [R1+0x18] ;  /* 0x0000180001317983 */ /* 0x000ee40000100800 */
[----:B------:R-:W-:Y:S01]  /*3a80*/  FADD.FTZ R26, R26, R27 ;  /* 0x0000001b1a1a7221 */ /* 0x000fe20000010000 */
[----:B------:R-:W-:Y:S01]  /*3a90*/  FADD.FTZ R27, R0, R36 ;  /* 0x00000024001b7221 */ /* 0x000fe20000010000 */
[----:B----4-:R-:W-:Y:S01]  /*3aa0*/  FFMA.FTZ R48, R48, R48, R24 ;  /* 0x0000003030307223 */ /* 0x010fe20000010018 */
[----:B------:R-:W4:Y:S04]  /*3ab0*/  LDL.LU R36, [R1+0x7c] ;  /* 0x00007c0001247983 */ /* 0x000f280000300800 */
[----:B------:R-:W2:Y:S01]  /*3ac0*/  LDL R24, [R1+0x54] ;  /* 0x0000540001187983 */ /* 0x000ea20000100800 */
[----:B------:R-:W-:Y:S01]  /*3ad0*/  FADD.FTZ R26, R26, R27 ;  /* 0x0000001b1a1a7221 */ /* 0x000fe20000010000 */
[----:B------:R-:W-:-:S02]  /*3ae0*/  FADD.FTZ R25, R25, R48 ;  /* 0x0000003019197221 */ /* 0x000fc40000010000 */
[----:B------:R-:W3:Y:S04]  /*3af0*/  LDL R27, [R1+0x58] ;  /* 0x00005800011b7983 */ /* 0x000ee80000100800 */
[----:B------:R-:W4:Y:S04]  /*3b00*/  LDL R48, [R1+0x50] ;  /* 0x0000500001307983 */ /* 0x000f280000100800 */
[----:B------:R-:W4:Y:S01]  /*3b10*/  LDL R0, [R1+0x10] ;  /* 0x0000100001007983 */ /* 0x000f220000100800 */
[----:B--2---:R-:W-:Y:S01]  /*3b20*/  FMUL.FTZ R24, R24, R24 ;  /* 0x0000001818187220 */ /* 0x004fe20000410000 */
[----:B---3--:R-:W-:-:S02]  /*3b30*/  FADD.FTZ R27, R27, R37 ;  /* 0x000000251b1b7221 */ /* 0x008fc40000010000 */
[----:B------:R-:W2:Y:S01]  /*3b40*/  LDL.LU R37, [R1+0x78] ;  /* 0x0000780001257983 */ /* 0x000ea20000300800 */
[----:B----4-:R-:W-:Y:S01]  /*3b50*/  FFMA.FTZ R48, R48, R48, R24 ;  /* 0x0000003030307223 */ /* 0x010fe20000010018 */
[----:B------:R-:W-:Y:S02]  /*3b60*/  FADD.FTZ R26, R26, R27 ;  /* 0x0000001b1a1a7221 */ /* 0x000fe40000010000 */
[----:B------:R-:W3:Y:S01]  /*3b70*/  LDL R27, [R1+0x50] ;  /* 0x00005000011b7983 */ /* 0x000ee20000100800 */
[----:B------:R-:W-:-:S03]  /*3b80*/  FADD.FTZ R25, R25, R48 ;  /* 0x0000003019197221 */ /* 0x000fc60000010000 */
[----:B------:R-:W3:Y:S01]  /*3b90*/  LDL R48, [R1+0x54] ;  /* 0x0000540001307983 */ /* 0x000ee20000100800 */
[----:B--2---:R-:W-:Y:S01]  /*3ba0*/  FMUL.FTZ R24, R37, R37 ;  /* 0x0000002525187220 */ /* 0x004fe20000410000 */
[----:B---3--:R-:W-:-:S03]  /*3bb0*/  FADD.FTZ R27, R27, R48 ;  /* 0x000000301b1b7221 */ /* 0x008fc60000010000 */
[----:B------:R-:W-:Y:S02]  /*3bc0*/  FFMA.FTZ R48, R36, R36, R24 ;  /* 0x0000002424307223 */ /* 0x000fe40000010018 */
[----:B------:R-:W2:Y:S02]  /*3bd0*/  LDL R24, [R1+0x34] ;  /* 0x0000340001187983 */ /* 0x000ea40000100800 */
[----:B------:R-:W-:Y:S02]  /*3be0*/  FADD.FTZ R25, R25, R48 ;  /* 0x0000003019197221 */ /* 0x000fe40000010000 */
[----:B------:R-:W3:Y:S01]  /*3bf0*/  LDL R48, [R1+0x30] ;  /* 0x0000300001307983 */ /* 0x000ee20000100800 */
[----:B------:R-:W-:Y:S01]  /*3c00*/  FADD.FTZ R26, R26, R27 ;  /* 0x0000001b1a1a7221 */ /* 0x000fe20000010000 */
[----:B------:R-:W-:-:S04]  /*3c10*/  FADD.FTZ R27, R36, R37 ;  /* 0x00000025241b7221 */ /* 0x000fc80000010000 */
[----:B------:R-:W-:Y:S02]  /*3c20*/  FADD.FTZ R26, R26, R27 ;  /* 0x0000001b1a1a7221 */ /* 0x000fe40000010000 */
[----:B------:R-:W4:Y:S01]  /*3c30*/  LDL R27, [R1+0x30] ;  /* 0x00003000011b7983 */ /* 0x000f220000100800 */
[----:B--2---:R-:W-:-:S04]  /*3c40*/  FMUL.FTZ R24, R24, R24 ;  /* 0x0000001818187220 */ /* 0x004fc80000410000 */
[----:B---3--:R-:W-:Y:S02]  /*3c50*/  FFMA.FTZ R48, R48, R48, R24 ;  /* 0x0000003030307223 */ /* 0x008fe40000010018 */
[----:B------:R-:W2:Y:S02]  /*3c60*/  LDL R24, [R1+0x24] ;  /* 0x0000240001187983 */ /* 0x000ea40000100800 */
[----:B------:R-:W-:Y:S02]  /*3c70*/  FADD.FTZ R25, R25, R48 ;  /* 0x0000003019197221 */ /* 0x000fe40000010000 */
[----:B------:R-:W4:Y:S02]  /*3c80*/  LDL R48, [R1+0x34] ;  /* 0x0000340001307983 */ /* 0x000f240000100800 */
[----:B----4-:R-:W-:-:S04]  /*3c90*/  FADD.FTZ R27, R27, R48 ;  /* 0x000000301b1b7221 */ /* 0x010fc80000010000 */
[----:B------:R-:W-:Y:S02]  /*3ca0*/  FADD.FTZ R26, R26, R27 ;  /* 0x0000001b1a1a7221 */ /* 0x000fe40000010000 */
[----:B------:R-:W3:Y:S01]  /*3cb0*/  LDL R27, [R1+0x24] ;  /* 0x00002400011b7983 */ /* 0x000ee20000100800 */
[----:B--2---:R-:W-:-:S04]  /*3cc0*/  FMUL.FTZ R24, R24, R24 ;  /* 0x0000001818187220 */ /* 0x004fc80000410000 */
[C---:B------:R-:W-:Y:S02]  /*3cd0*/  FFMA.FTZ R48, R51.reuse, R51, R24 ;  /* 0x0000003333307223 */ /* 0x040fe40000010018 */
[----:B------:R-:W2:Y:S01]  /*3ce0*/  LDL R24, [R1+0x1c] ;  /* 0x00001c0001187983 */ /* 0x000ea20000100800 */
[----:B---3--:R-:W-:-:S03]  /*3cf0*/  FADD.FTZ R27, R51, R27 ;  /* 0x0000001b331b7221 */ /* 0x008fc60000010000 */
[----:B------:R-:W3:Y:S01]  /*3d00*/  LDL.LU R51, [R1+0x74] ;  /* 0x0000740001337983 */ /* 0x000ee20000300800 */
[----:B------:R-:W-:-:S03]  /*3d10*/  FADD.FTZ R26, R26, R27 ;  /* 0x0000001b1a1a7221 */ /* 0x000fc60000010000 */
[----:B------:R-:W4:Y:S01]  /*3d20*/  LDL R27, [R1+0x1c] ;  /* 0x00001c00011b7983 */ /* 0x000f220000100800 */
[----:B--2---:R-:W-:Y:S01]  /*3d30*/  FMUL.FTZ R24, R24, R24 ;  /* 0x0000001818187220 */ /* 0x004fe20000410000 */
[----:B------:R-:W-:-:S03]  /*3d40*/  FADD.FTZ R25, R25, R48 ;  /* 0x0000003019197221 */ /* 0x000fc60000010000 */
[C---:B------:R-:W-:Y:S02]  /*3d50*/  FFMA.FTZ R48, R49.reuse, R49, R24 ;  /* 0x0000003131307223 */ /* 0x040fe40000010018 */
[----:B------:R-:W2:Y:S01]  /*3d60*/  LDL R24, [R1+0x14] ;  /* 0x0000140001187983 */ /* 0x000ea20000100800 */
[----:B----4-:R-:W-:-:S03]  /*3d70*/  FADD.FTZ R27, R49, R27 ;  /* 0x0000001b311b7221 */ /* 0x010fc60000010000 */
[----:B------:R-:W4:Y:S01]  /*3d80*/  LDL.LU R49, [R1+0x70] ;  /* 0x0000700001317983 */ /* 0x000f220000300800 */
[----:B------:R-:W-:-:S03]  /*3d90*/  FADD.FTZ R26, R26, R27 ;  /* 0x0000001b1a1a7221 */ /* 0x000fc60000010000 */
[----:B------:R-:W4:Y:S01]  /*3da0*/  LDL R27, [R1+0x14] ;  /* 0x00001400011b7983 */ /* 0x000f220000100800 */
[----:B--2---:R-:W-:Y:S01]  /*3db0*/  FMUL.FTZ R24, R24, R24 ;  /* 0x0000001818187220 */ /* 0x004fe20000410000 */
[----:B------:R-:W-:-:S03]  /*3dc0*/  FADD.FTZ R25, R25, R48 ;  /* 0x0000003019197221 */ /* 0x000fc60000010000 */
[----:B------:R-:W-:Y:S01]  /*3dd0*/  FFMA.FTZ R48, R0, R0, R24 ;  /* 0x0000000000307223 */ /* 0x000fe20000010018 */
[----:B------:R-:W-:-:S03]  /*3de0*/  FMUL.FTZ R24, R39, R39 ;  /* 0x0000002727187220 */ /* 0x000fc60000410000 */
[----:B------:R-:W-:Y:S01]  /*3df0*/  FADD.FTZ R25, R25, R48 ;  /* 0x0000003019197221 */ /* 0x000fe20000010000 */
[----:B------:R-:W-:Y:S01]  /*3e00*/  FFMA.FTZ R48, R38, R38, R24 ;  /* 0x0000002626307223 */ /* 0x000fe20000010018 */
[----:B---3--:R-:W-:-:S03]  /*3e10*/  FMUL.FTZ R24, R51, R51 ;  /* 0x0000003333187220 */ /* 0x008fc60000410000 */
[----:B------:R-:W-:Y:S01]  /*3e20*/  FADD.FTZ R25, R25, R48 ;  /* 0x0000003019197221 */ /* 0x000fe20000010000 */
[----:B------:R-:W-:Y:S01]  /*3e30*/  ISETP.GT.AND P1, PT, R50, 0x21f, PT ;  /* 0x0000021f3200780c */ /* 0x000fe20003f24270 */
[----:B----4-:R-:W-:Y:S02]  /*3e40*/  FADD.FTZ R27, R0, R27 ;  /* 0x0000001b001b7221 */ /* 0x010fe40000010000 */
[----:B------:R0:W5:Y:S01]  /*3e50*/  LDL.LU R0, [R1+0x6c] ;  /* 0x00006c0001007983 */ /* 0x0001620000300800 */
[----:B------:R-:W-:Y:S01]  /*3e60*/  FFMA.FTZ R48, R49, R49, R24 ;  /* 0x0000003131307223 */ /* 0x000fe20000010018 */
[----:B------:R-:W-:Y:S01]  /*3e70*/  FADD.FTZ R26, R26, R27 ;  /* 0x0000001b1a1a7221 */ /* 0x000fe20000010000 */
[----:B------:R-:W-:Y:S01]  /*3e80*/  FADD.FTZ R27, R38, R39 ;  /* 0x00000027261b7221 */ /* 0x000fe20000010000 */
[----:B------:R-:W-:Y:S01]  /*3e90*/  FMUL.FTZ R24, R41, R41 ;  /* 0x0000002929187220 */ /* 0x000fe20000410000 */
[----:B------:R-:W-:Y:S02]  /*3ea0*/  FADD.FTZ R25, R25, R48 ;  /* 0x0000003019197221 */ /* 0x000fe40000010000 */
[----:B------:R-:W-:Y:S01]  /*3eb0*/  FADD.FTZ R26, R26, R27 ;  /* 0x0000001b1a1a7221 */ /* 0x000fe20000010000 */
[----:B------:R-:W-:Y:S01]  /*3ec0*/  FFMA.FTZ R48, R40, R40, R24 ;  /* 0x0000002828307223 */ /* 0x000fe20000010018 */
[----:B------:R-:W-:Y:S01]  /*3ed0*/  FADD.FTZ R27, R49, R51 ;  /* 0x00000033311b7221 */ /* 0x000fe20000010000 */
[----:B------:R-:W-:-:S02]  /*3ee0*/  FMUL.FTZ R24, R43, R43 ;  /* 0x0000002b2b187220 */ /* 0x000fc40000410000 */
[----:B------:R-:W-:Y:S01]  /*3ef0*/  FADD.FTZ R48, R25, R48 ;  /* 0x0000003019307221 */ /* 0x000fe20000010000 */
[----:B------:R-:W-:Y:S01]  /*3f00*/  FADD.FTZ R26, R26, R27 ;  /* 0x0000001b1a1a7221 */ /* 0x000fe20000010000 */
[----:B------:R-:W-:Y:S01]  /*3f10*/  FFMA.FTZ R49, R42, R42, R24 ;  /* 0x0000002a2a317223 */ /* 0x000fe20000010018 */
[----:B------:R-:W-:Y:S01]  /*3f20*/  FADD.FTZ R25, R40, R41 ;  /* 0x0000002928197221 */ /* 0x000fe20000010000 */
[----:B------:R-:W-:Y:S02]  /*3f30*/  FMUL.FTZ R24, R45, R45 ;  /* 0x0000002d2d187220 */ /* 0x000fe40000410000 */
[----:B------:R-:W-:Y:S01]  /*3f40*/  FADD.FTZ R49, R48, R49 ;  /* 0x0000003130317221 */ /* 0x000fe20000010000 */
[----:B------:R-:W-:Y:S01]  /*3f50*/  FADD.FTZ R25, R26, R25 ;  /* 0x000000191a197221 */ /* 0x000fe20000010000 */
[----:B------:R-:W-:Y:S01]  /*3f60*/  FFMA.FTZ R24, R44, R44, R24 ;  /* 0x0000002c2c187223 */ /* 0x000fe20000010018 */
[----:B------:R-:W-:Y:S01]  /*3f70*/  FMUL.FTZ R26, R47, R47 ;  /* 0x0000002f2f1a7220 */ /* 0x000fe20000410000 */
[----:B------:R-:W-:Y:S01]  /*3f80*/  SHF.R.S32.HI R48, RZ, 0x1f, R50 ;  /* 0x0000001fff307819 */ /* 0x000fe20000011432 */
[----:B------:R-:W1:Y:S01]  /*3f90*/  S2R R51, SR_LANEID ;  /* 0x0000000000337919 */ /* 0x000e620000000000 */
[----:B------:R-:W-:Y:S01]  /*3fa0*/  FADD.FTZ R49, R49, R24 ;  /* 0x0000001831317221 */ /* 0x000fe20000010000 */
[----:B------:R-:W-:Y:S01]  /*3fb0*/  FFMA.FTZ R26, R46, R46, R26 ;  /* 0x0000002e2e1a7223 */ /* 0x000fe2000001001a */
[----:B------:R-:W-:Y:S01]  /*3fc0*/  FADD.FTZ R27, R42, R43 ;  /* 0x0000002b2a1b7221 */ /* 0x000fe20000010000 */
[----:B------:R-:W-:Y:S01]  /*3fd0*/  LEA.HI R24, R48, R50, RZ, 0x5 ;  /* 0x0000003230187211 */ /* 0x000fe200078f28ff */
[----:B------:R-:W-:Y:S01]  /*3fe0*/  FADD.FTZ R48, R44, R45 ;  /* 0x0000002d2c307221 */ /* 0x000fe20000010000 */
[----:B------:R-:W-:Y:S01]  /*3ff0*/  FADD.FTZ R49, R49, R26 ;  /* 0x0000001a31317221 */ /* 0x000fe20000010000 */
[----:B------:R-:W-:Y:S01]  /*4000*/  FADD.FTZ R25, R25, R27 ;  /* 0x0000001b19197221 */ /* 0x000fe20000010000 */
[----:B------:R-:W-:-:S02]  /*4010*/  MOV R26, 0xffffffe0 ;  /* 0xffffffe0001a7802 */ /* 0x000fc40000000f00 */
[----:B------:R-:W-:Y:S01]  /*4020*/  SHF.R.S32.HI R24, RZ, 0x5, R24 ;  /* 0x00000005ff187819 */ /* 0x000fe20000011418 */
[----:B------:R-:W-:-:S04]  /*4030*/  FADD.FTZ R48, R25, R48 ;  /* 0x0000003019307221 */ /* 0x000fc80000010000 */
[----:B------:R-:W-:Y:S02]  /*4040*/  IMAD R25, R24, R26, 0x22f ;  /* 0x0000022f18197424 */ /* 0x000fe400078e021a */
[----:B------:R-:W-:-:S04]  /*4050*/  FADD.FTZ R26, R46, R47 ;  /* 0x0000002f2e1a7221 */ /* 0x000fc80000010000 */
[----:B------:R-:W-:Y:S01]  /*4060*/  FADD.FTZ R48, R48, R26 ;  /* 0x0000001a30307221 */ /* 0x000fe20000010000 */
[----:B------:R-:W-:-:S05]  /*4070*/  SEL R25, R25, 0x1f, P1 ;  /* 0x0000001f19197807 */ /* 0x000fca0000800000 */
[----:B------:R-:W2:Y:S04]  /*4080*/  SHFL.DOWN PT, R26, R48, 0x1, R25 ;  /* 0x08200000301a7989 */ /* 0x000ea800000e0019 */
[----:B------:R-:W3:Y:S01]  /*4090*/  SHFL.DOWN PT, R27, R49, 0x1, R25 ;  /* 0x08200000311b7989 */ /* 0x000ee200000e0019 */
[C---:B-1----:R-:W-:Y:S02]  /*40a0*/  ISETP.GE.AND P1, PT, R51.reuse, R25, PT ;  /* 0x000000193300720c */ /* 0x042fe40003f26270 */
[----:B------:R-:W-:-:S11]  /*40b0*/  IADD3 R50, R51, 0x2, RZ ;  /* 0x0000000233327810 */ /* 0x000fd60007ffe0ff */
[----:B--2---:R-:W-:Y:S01]  /*40c0*/  @!P1 FADD.FTZ R48, R48, R26 ;  /* 0x0000001a30309221 */ /* 0x004fe20000010000 */
[----:B---3--:R-:W-:-:S04]  /*40d0*/  @!P1 FADD.FTZ R49, R49, R27 ;  /* 0x0000001b31319221 */ /* 0x008fc80000010000 */
[----:B------:R-:W1:Y:S04]  /*40e0*/  SHFL.DOWN PT, R26, R48, 0x2, R25 ;  /* 0x08400000301a7989 */ /* 0x000e6800000e0019 */
[----:B------:R-:W2:Y:S01]  /*40f0*/  SHFL.DOWN PT, R27, R49, 0x2, R25 ;  /* 0x08400000311b7989 */ /* 0x000ea200000e0019 */
[----:B------:R-:W-:Y:S01]  /*4100*/  ISETP.GT.AND P1, PT, R50, R25, PT ;  /* 0x000000193200720c */ /* 0x000fe20003f24270 */
[----:B------:R-:W-:-:S12]  /*4110*/  VIADD R50, R51, 0x4 ;  /* 0x0000000433327836 */ /* 0x000fd80000000000 */
        /* <DEDUP_REMOVED lines=11> */
[C---:B------:R-:W-:Y:S02]  /*41d0*/  ISETP.NE.AND P2, PT, R51.reuse, RZ, PT ;  /* 0x000000ff3300720c */ /* 0x040fe40003f45270 */
[----:B------:R-:W-:-:S11]  /*41e0*/  IADD3 R51, R51, 0x10, RZ ;  /* 0x0000001033337810 */ /* 0x000fd60007ffe0ff */
[----:B------:R-:W3:Y:S01]  /*41f0*/  @!P2 S2R R50, SR_CgaCtaId ;  /* 0x000000000032a919 */ /* 0x000ee20000008800 */
[----:B-1----:R-:W-:Y:S01]  /*4200*/  @!P1 FADD.FTZ R48, R48, R26 ;  /* 0x0000001a30309221 */ /* 0x002fe20000010000 */
[----:B--2---:R-:W-:Y:S01]  /*4210*/  @!P1 FADD.FTZ R49, R49, R27 ;  /* 0x0000001b31319221 */ /* 0x004fe20000010000 */
[----:B------:R-:W-:Y:S02]  /*4220*/  ISETP.GT.AND P1, PT, R51, R25, PT ;  /* 0x000000193300720c */ /* 0x000fe40003f24270 */
[----:B------:R-:W1:Y:S01]  /*4230*/  S2R R51, SR_TID.X ;  /* 0x0000000000337919 */ /* 0x000e620000002100 */
[----:B------:R-:W2:Y:S04]  /*4240*/  SHFL.DOWN PT, R26, R48, 0x10, R25 ;  /* 0x0a000000301a7989 */ /* 0x000ea800000e0019 */
[----:B------:R4:W0:Y:S02]  /*4250*/  SHFL.DOWN PT, R27, R49, 0x10, R25 ;  /* 0x0a000000311b7989 */ /* 0x00082400000e0019 */
[----:B----4-:R-:W-:-:S04]  /*4260*/  @!P2 MOV R25, 0x400 ;  /* 0x000004000019a802 */ /* 0x010fc80000000f00 */
[----:B---3--:R-:W-:-:S04]  /*4270*/  @!P2 LEA R25, R50, R25, 0x18 ;  /* 0x000000193219a211 */ /* 0x008fc800078ec0ff */
[----:B------:R-:W-:Y:S02]  /*4280*/  @!P2 LEA R25, R24, R25, 0x3 ;  /* 0x000000191819a211 */ /* 0x000fe400078e18ff */
[----:B-1----:R-:W-:Y:S01]  /*4290*/  ISETP.NE.AND P3, PT, R51, RZ, PT ;  /* 0x000000ff3300720c */ /* 0x002fe20003f65270 */
[----:B--2---:R-:W-:Y:S01]  /*42a0*/  @!P1 FADD.FTZ R48, R48, R26 ;  /* 0x0000001a30309221 */ /* 0x004fe20000010000 */
[----:B0-----:R-:W-:Y:S01]  /*42b0*/  @!P1 FADD.FTZ R49, R49, R27 ;  /* 0x0000001b31319221 */ /* 0x001fe20000010000 */
        /* <DEDUP_REMOVED lines=51> */
.L_x_4783:
[----:B------:R-:W-:Y:S05]  /*45f0*/  BSYNC B0 ;  /* 0x0000000000007941 */ /* 0x000fea0003800000 */
.L_x_4782:
        /* <DEDUP_REMOVED lines=30> */
.L_x_4786:
[----:B------:R-:W2:Y:S04]  /*47e0*/  LDG.E.STRONG.GPU R25, desc[UR14][R26.64] ;  /* 0x0000000e1a197981 */ /* 0x000ea8000c1ef900 */
[----:B--2---:R-:W-:Y:S01]  /*47f0*/  CCTL.IVALL ;  /* 0x00000000ff00798f */ /* 0x004fe20002000000 */
[----:B------:R-:W-:Y:S05]  /*4800*/  YIELD ;  /* 0x0000000000007946 */ /* 0x000fea0003800000 */
[----:B------:R-:W-:-:S13]  /*4810*/  ISETP.NE.AND P1, PT, R25, R24, PT ;  /* 0x000000181900720c */ /* 0x000fda0003f25270 */
[----:B------:R-:W-:Y:S05]  /*4820*/  @P1 BRA `(.L_x_4786) ;  /* 0xfffffffc00ec1947 */ /* 0x000fea000383ffff */
.L_x_4785:
        /* <DEDUP_REMOVED lines=14> */
.L_x_4788:
[----:B------:R-:W1:Y:S01]  /*4910*/  S2R R51, SR_CTAID.X ;  /* 0x0000000000337919 */ /* 0x000e620000002500 */
[----:B------:R-:W-:Y:S02]  /*4920*/  MOV R50, UR4 ;  /* 0x0000000400327c02 */ /* 0x000fe40008000f00 */
[----:B-1----:R-:W-:-:S13]  /*4930*/  ISETP.EQ.OR P4, PT, R51, UR5, P3 ;  /* 0x0000000533007c0c */ /* 0x002fda0009f82670 */
[----:B0-----:R-:W0:Y:S01]  /*4940*/  @!P4 LDC R25, c[0x0][0x10] ;  /* 0x00000400ff19cb82 */ /* 0x001e220000000800 */
        /* <DEDUP_REMOVED lines=29> */
[----:B------:R-:W-:Y:S02]  /*4b20*/  ISETP.EQ.OR P2, PT, R51, UR11, P3 ;  /* 0x0000000b33007c0c */ /* 0x000fe40009f42670 */
[----:B------:R-:W-:-:S09]  /*4b30*/  MOV R51, UR4 ;  /* 0x0000000400337c02 */ /* 0x000fd20008000f00 */
[----:B------:R-:W0:Y:S01]  /*4b40*/  @!P6 S2R R50, SR_CTAID.Y ;  /* 0x000000000032e919 */ /* 0x000e220000002600 */
[----:B------:R-:W1:Y:S01]  /*4b50*/  @!P6 LDC R24, c[0x0][0x10] ;  /* 0x00000400ff18eb82 */ /* 0x000e620000000800 */
[----:B------:R-:W-:Y:S01]  /*4b60*/  @!P6 LOP3.LUT R51, R51, 0x1, RZ, 0xc0, !PT ;  /* 0x000000013333e812 */ /* 0x000fe200078ec0ff */
[----:B------:R-:W3:Y:S04]  /*4b70*/  @!P2 S2R R25, SR_CTAID.Y ;  /* 0x000000000019a919 */ /* 0x000ee80000002600 */
[----:B-1----:R-:W-:-:S04]  /*4b80*/  @!P6 IMAD R51, R51, R24, RZ ;  /* 0x000000183333e224 */ /* 0x002fc800078e02ff */
[----:B------:R-:W-:Y:S02]  /*4b90*/  @!P6 IMAD R51, R51, UR13, RZ ;  /* 0x0000000d3333ec24 */ /* 0x000fe4000f8e02ff */
[----:B0-----:R-:W-:Y:S02]  /*4ba0*/  @!P6 IMAD R50, R24, UR10, R50 ;  /* 0x0000000a1832ec24 */ /* 0x001fe4000f8e0232 */
[----:B------:R-:W0:Y:S01]  /*4bb0*/  @!P2 LDC R24, c[0x0][0x10] ;  /* 0x00000400ff18ab82 */ /* 0x000e220000000800 */
[----:B------:R-:W-:Y:S02]  /*4bc0*/  @!P6 IMAD.SHL.U32 R51, R51, 0x2, RZ ;  /* 0x000000023333e824 */ /* 0x000fe400078e00ff */
[----:B--2---:R-:W-:Y:S01]  /*4bd0*/  @!P5 FADD.FTZ R48, R48, R26 ;  /* 0x0000001a3030d221 */ /* 0x004fe20000010000 */
[----:B------:R-:W-:-:S04]  /*4be0*/  @!P5 FADD.FTZ R49, R49, R27 ;  /* 0x0000001b3131d221 */ /* 0x000fc80000010000 */
[----:B------:R-:W1:Y:S02]  /*4bf0*/  @!P6 LDC.64 R26, c[0x0][0x248] ;  /* 0x00009200ff1aeb82 */ /* 0x000e640000000a00 */
[----:B-1----:R-:W-:Y:S01]  /*4c00*/  @!P6 IMAD.WIDE R26, R51, 0x4, R26 ;  /* 0x00000004331ae825 */ /* 0x002fe200078e021a */
[----:B------:R-:W-:-:S04]  /*4c10*/  MOV R51, UR4 ;  /* 0x0000000400337c02 */ /* 0x000fc80008000f00 */
[----:B------:R-:W-:Y:S01]  /*4c20*/  @!P2 LOP3.LUT R51, R51, 0x1, RZ, 0xc0, !PT ;  /* 0x000000013333a812 */ /* 0x000fe200078ec0ff */
[----:B------:R-:W-:-:S04]  /*4c30*/  @!P6 IMAD.WIDE.U32 R26, R50, 0x8, R26 ;  /* 0x00000008321ae825 */ /* 0x000fc800078e001a */
[----:B0-----:R-:W-:Y:S02]  /*4c40*/  @!P2 IMAD R51, R51, R24, RZ ;  /* 0x000000183333a224 */ /* 0x001fe400078e02ff */
[----:B---3--:R-:W-:Y:S01]  /*4c50*/  @!P2 IMAD R50, R24, UR11, R25 ;  /* 0x0000000b1832ac24 */ /* 0x008fe2000f8e0219 */
[----:B------:R-:W2:Y:S01]  /*4c60*/  @!P6 LDG.E.64 R26, desc[UR14][R26.64] ;  /* 0x0000000e1a1ae981 */ /* 0x000ea2000c1e1b00 */
[----:B------:R-:W0:Y:S01]  /*4c70*/  @!P2 LDC.64 R24, c[0x0][0x248] ;  /* 0x00009200ff18ab82 */ /* 0x000e220000000a00 */
[----:B------:R-:W-:-:S05]  /*4c80*/  @!P2 IMAD R51, R51, UR13, RZ ;  /* 0x0000000d3333ac24 */ /* 0x000fca000f8e02ff */
[----:B------:R-:W-:-:S05]  /*4c90*/  @!P2 SHF.L.U32 R51, R51, 0x1, RZ ;  /* 0x000000013333a819 */ /* 0x000fca00000006ff */
[----:B0-----:R-:W-:-:S04]  /*4ca0*/  @!P2 IMAD.WIDE R24, R51, 0x4, R24 ;  /* 0x000000043318a825 */ /* 0x001fc800078e0218 */
[----:B------:R-:W-:-:S06]  /*4cb0*/  @!P2 IMAD.WIDE.U32 R24, R50, 0x8, R24 ;  /* 0x000000083218a825 */ /* 0x000fcc00078e0018 */
        /* <DEDUP_REMOVED lines=9> */
.L_x_4787:
        /* <DEDUP_REMOVED lines=20> */
.L_x_4790:
[----:B------:R-:W-:Y:S05]  /*4e90*/  BSYNC B0 ;  /* 0x0000000000007941 */ /* 0x000fea0003800000 */
.L_x_4789:
        /* <DEDUP_REMOVED lines=15> */
[----:B------:R-:W-:-:S04]  /*4f90*/  @!P2 IMAD.SHL.U32 R27, R27, 0x2, RZ ;  /* 0x000000021b1ba824 */ /* 0x000fc800078e00ff */
        /* <DEDUP_REMOVED lines=23> */
.L_x_4784:
[----:B------:R-:W2:Y:S01]  /*5110*/  LDL R50, [R1+0x68] ;  /* 0x0000680001327983 */ /* 0x000ea20000100800 */
[----:B------:R-:W-:Y:S01]  /*5120*/  ULDC.64 UR10, c[0x0][0x218] ;  /* 0x00008600000a7ab9 */ /* 0x000fe20000000a00 */
[----:B------:R-:W1:Y:S01]  /*5130*/  S2R R24, SR_TID.X ;  /* 0x0000000000187919 */ /* 0x000e620000002100 */
[----:B------:R-:W-:Y:S01]  /*5140*/  ISETP.EQ.U32.AND P2, PT, RZ, UR10, PT ;  /* 0x0000000aff007c0c */ /* 0x000fe2000bf42070 */
[----:B------:R-:W3:Y:S01]  /*5150*/  S2UR UR7, SR_CgaCtaId ;  /* 0x00000000000779c3 */ /* 0x000ee20000008800 */
[----:B------:R-:W-:Y:S01]  /*5160*/  UMOV UR5, 0x400 ;  /* 0x0000040000057882 */ /* 0x000fe20000000000 */
[----:B-1----:R-:W-:-:S04]  /*5170*/  LOP3.LUT P1, RZ, R24, UR16, RZ, 0xfc, !PT ;  /* 0x0000001018ff7c12 */ /* 0x002fc8000f82fcff */
[----:B------:R-:W-:-:S13]  /*5180*/  ISETP.EQ.OR.EX P1, PT, RZ, UR11, P1, P2 ;  /* 0x0000000bff007c0c */ /* 0x000fda0008f22720 */
[----:B0-----:R-:W0:Y:S01]  /*5190*/  @!P1 LDC.64 R24, c[0x0][0x218] ;  /* 0x00008600ff189b82 */ /* 0x001e220000000a00 */
[----:B---3--:R-:W-:Y:S01]  /*51a0*/  ULEA UR5, UR7, UR5, 0x18 ;  /* 0x0000000507057291 */ /* 0x008fe2000f8ec03f */
[----:B------:R-:W-:Y:S02]  /*51b0*/  MOV R26, UR9 ;  /* 0x00000009001a7c02 */ /* 0x000fe40008000f00 */
[----:B------:R-:W-:-:S06]  /*51c0*/  ULDC UR7, c[0x0][0x2a4] ;  /* 0x0000a90000077ab9 */ /* 0x000fcc0000000800 */
[----:B------:R1:W-:Y:S02]  /*51d0*/  @!P3 STS.64 [UR5+0xb0], R48 ;  /* 0x0000b030ff00b988 */ /* 0x0003e40008000a05 */
[----:B-1----:R-:W-:Y:S01]  /*51e0*/  @!P1 FMUL.FTZ R49, R49, UR7 ;  /* 0x0000000731319c20 */ /* 0x002fe20008410000 */
[----:B------:R-:W-:Y:S01]  /*51f0*/  @!P1 FMUL.FTZ R48, R48, UR7 ;  /* 0x0000000730309c20 */ /* 0x000fe20008410000 */
[----:B0-----:R-:W-:-:S05]  /*5200*/  @!P1 IMAD.WIDE R24, R26, 0x8, R24 ;  /* 0x000000081a189825 */ /* 0x001fca00078e0218 */
[----:B------:R0:W-:Y:S01]  /*5210*/  @!P1 STG.E.64 desc[UR14][R24.64], R48 ;  /* 0x0000003018009986 */ /* 0x0001e2000c101b0e */
[----:B------:R-:W-:Y:S08]  /*5220*/  BAR.SYNC.DEFER_BLOCKING 0x0 ;  /* 0x0000000000007b1d */ /* 0x000ff00000010000 */
[----:B0-----:R-:W0:Y:S01]  /*5230*/  LDC.64 R24, c[0x0][0x228] ;  /* 0x00008a00ff187b82 */ /* 0x001e220000000a00 */
[----:B------:R-:W1:Y:S02]  /*5240*/  LDS.64 R26, [UR5+0xb0] ;  /* 0x0000b005ff1a7984 */ /* 0x000e640008000a00 */
[----:B-1----:R-:W-:-:S05]  /*5250*/  FMUL.FTZ R26, R26, UR7 ;  /* 0x000000071a1a7c20 */ /* 0x002fca0008410000 */
[----:B------:R-:W-:-:S13]  /*5260*/  R2UR UR5, R26 ;  /* 0x000000001a0572ca */ /* 0x000fda00000e0000 */
[----:B------:R-:W-:-:S04]  /*5270*/  IMAD.U32 R48, RZ, RZ, UR5 ;  /* 0x00000005ff307e24 */ /* 0x000fc8000f8e00ff */
[----:B------:R-:W-:Y:S01]  /*5280*/  FMUL.FTZ R48, R48, UR5 ;  /* 0x0000000530307c20 */ /* 0x000fe20008410000 */
[----:B--2---:R-:W-:Y:S02]  /*5290*/  IADD3 R26, R50, UR6, RZ ;  /* 0x00000006321a7c10 */ /* 0x004fe4000fffe0ff */
[----:B------:R-:W1:Y:S03]  /*52a0*/  LDC.64 R50, c[0x0][0x230] ;  /* 0x00008c00ff327b82 */ /* 0x000e660000000a00 */
[----:B0-----:R-:W-:-:S05]  /*52b0*/  IMAD.WIDE R24, R26, 0x2, R24 ;  /* 0x000000021a187825 */ /* 0x001fca00078e0218 */
[----:B------:R-:W2:Y:S04]  /*52c0*/  LDG.E.U16 R49, desc[UR14][R24.64] ;  /* 0x0000000e18317981 */ /* 0x000ea8000c1e1500 */
[----:B------:R0:W3:Y:S02]  /*52d0*/  LDG.E.U16 R25, desc[UR14][R24.64+0x2] ;  /* 0x0000020e18197981 */ /* 0x0000e4000c1e1500 */
[----:B0-----:R-:W-:Y:S01]  /*52e0*/  FFMA.FTZ R24, R27, UR7, -R48 ;  /* 0x000000071b187c23 */ /* 0x001fe20008010830 */
[----:B-1----:R-:W-:-:S05]  /*52f0*/  IMAD.WIDE R26, R26, 0x2, R50 ;  /* 0x000000021a1a7825 */ /* 0x002fca00078e0232 */
[----:B------:R-:W4:Y:S04]  /*5300*/  LDG.E.U16 R48, desc[UR14][R26.64] ;  /* 0x0000000e1a307981 */ /* 0x000f28000c1e1500 */
[----:B------:R4:W4:Y:S01]  /*5310*/  LDG.E.U16 R26, desc[UR14][R26.64+0x2] ;  /* 0x0000020e1a1a7981 */ /* 0x000922000c1e1500 */
[----:B------:R-:W-:-:S13]  /*5320*/  FSETP.GTU.FTZ.AND P1, PT, R24, RZ, PT ;  /* 0x000000ff1800720b */ /* 0x000fda0003f3c000 */
[----:B------:R-:W-:Y:S01]  /*5330*/  VOTEU.ANY UP0, P1 ;  /* 0x00000000003f7886 */ /* 0x000fe20000800100 */
[----:B------:R-:W-:-:S04]  /*5340*/  PLOP3.LUT P1, PT, PT, PT, UP0, 0x80, 0x0 ;  /* 0x000000000000781c */ /* 0x000fc80003f2f008 */
[----:B------:R-:W-:-:S09]  /*5350*/  @UP0 ULDC UR6, c[0x0][0x238] ;  /* 0x00008e0000060ab9 */ /* 0x000fd20000000800 */
[----:B------:R-:W-:-:S06]  /*5360*/  @P1 FADD.FTZ R24, R24, UR6 ;  /* 0x0000000618181e21 */ /* 0x000fcc0008010000 */
[----:B------:R-:W0:Y:S01]  /*5370*/  @P1 MUFU.RSQ R24, R24 ;  /* 0x0000001800181308 */ /* 0x000e220000001400 */
[----:B------:R-:W-:Y:S01]  /*5380*/  ISETP.NE.AND P5, PT, RZ, UR17, PT ;  /* 0x00000011ff007c0c */ /* 0x000fe2000bfa5270 */
[----:B------:R-:W-:Y:S01]  /*5390*/  FADD.FTZ R32, R32, -UR5 ;  /* 0x8000000520207e21 */ /* 0x000fe20008010000 */
[----:B------:R-:W-:Y:S01]  /*53a0*/  FADD.FTZ R33, R33, -UR5 ;  /* 0x8000000521217e21 */ /* 0x000fe20008010000 */
[----:B------:R-:W-:Y:S01]  /*53b0*/  UMOV UR10, 0x3f800000 ;  /* 0x3f800000000a7882 */ /* 0x000fe20000000000 */
[----:B0-----:R-:W-:-:S13]  /*53c0*/  @P1 R2UR UR6, R24 ;  /* 0x00000000180612ca */ /* 0x001fda00000e0000 */
[----:B------:R-:W-:Y:S02]  /*53d0*/  @UP0 UMOV UR10, UR6 ;  /* 0x00000006000a0c82 */ /* 0x000fe40008000000 */
[----:B------:R-:W-:Y:S01]  /*53e0*/  FMUL.FTZ R32, R32, UR10 ;  /* 0x0000000a20207c20 */ /* 0x000fe20008410000 */
[----:B------:R-:W-:Y:S01]  /*53f0*/  FMUL.FTZ R33, R33, UR10 ;  /* 0x0000000a21217c20 */ /* 0x000fe20008410000 */
[----:B--2---:R-:W-:Y:S02]  /*5400*/  SHF.L.U32 R24, R49, 0x10, RZ ;  /* 0x0000001031187819 */ /* 0x004fe400000006ff */
[----:B---3--:R-:W-:Y:S02]  /*5410*/  SHF.L.U32 R25, R25, 0x10, RZ ;  /* 0x0000001019197819 */ /* 0x008fe400000006ff */
[----:B----4-:R-:W-:-:S05]  /*5420*/  SHF.L.U32 R27, R48, 0x10, RZ ;  /* 0x00000010301b7819 */ /* 0x010fca00000006ff */
[----:B------:R-:W-:Y:S01]  /*5430*/  FFMA.FTZ R32, R24, R32, R27 ;  /* 0x0000002018207223 */ /* 0x000fe2000001001b */
[----:B------:R-:W-:-:S05]  /*5440*/  SHF.L.U32 R26, R26, 0x10, RZ ;  /* 0x000000101a1a7819 */ /* 0x000fca00000006ff */
        /* <DEDUP_REMOVED lines=12> */
.L_x_4791:
[----:B------:R-:W-:Y:S04]  /*5510*/  BSSY B0, `(.L_x_4792) ;  /* 0x000000e000007945 */ /* 0x000fe80003800000 */
[----:B------:R-:W-:Y:S05]  /*5520*/  @!P0 BRA `(.L_x_4793) ;  /* 0x0000000000308947 */ /* 0x000fea0003800000 */
[----:B-----5:R-:W-:Y:S01]  /*5530*/  SHF.R.S32.HI R48, RZ, 0x1f, R0 ;  /* 0x0000001fff307819 */ /* 0x020fe20000011400 */
[----:B------:R-:W-:Y:S01]  /*5540*/  ULDC.64 UR6, c[0x0][0x270] ;  /* 0x00009c0000067ab9 */ /* 0x000fe20000000a00 */
[----:B------:R-:W-:-:S03]  /*5550*/  IMAD.MOV.U32 R49, RZ, RZ, R5 ;  /* 0x000000ffff317224 */ /* 0x000fc600078e0005 */
        /* <DEDUP_REMOVED lines=9> */
.L_x_4793:
[----:B------:R-:W-:Y:S05]  /*55f0*/  BSYNC B0 ;  /* 0x0000000000007941 */ /* 0x000fea0003800000 */
.L_x_4792:
[----:B0-----:R-:W0:Y:S01]  /*5600*/  S2R R50, SR_TID.X ;  /* 0x0000000000327919 */ /* 0x001e220000002100 */
[C---:B-----5:R-:W-:Y:S01]  /*5610*/  IADD3 R49, R0.reuse, 0x10, RZ ;  /* 0x0000001000317810 */ /* 0x060fe20007ffe0ff */
[----:B------:R-:W-:Y:S01]  /*5620*/  ULDC.64 UR6, c[0x0][0x278] ;  /* 0x00009e0000067ab9 */ /* 0x000fe20000000a00 */
[----:B------:R-:W-:Y:S01]  /*5630*/  IADD3 R33, R0, 0x10, RZ ;  /* 0x0000001000217810 */ /* 0x000fe20007ffe0ff */
[----:B------:R-:W-:Y:S01]  /*5640*/  FADD.FTZ R6, R6, -UR5 ;  /* 0x8000000506067e21 */ /* 0x000fe20008010000 */
[----:B------:R-:W-:Y:S01]  /*5650*/  ISETP.GE.U32.AND P1, PT, R49, UR6, PT ;  /* 0x0000000631007c0c */ /* 0x000fe2000bf26070 */
[----:B------:R-:W-:Y:S01]  /*5660*/  FADD.FTZ R7, R7, -UR5 ;  /* 0x8000000507077e21 */ /* 0x000fe20008010000 */
[----:B------:R-:W-:Y:S01]  /*5670*/  SHF.R.S32.HI R33, RZ, 0x1f, R33 ;  /* 0x0000001fff217819 */ /* 0x000fe20000011421 */
[----:B------:R-:W-:Y:S02]  /*5680*/  FMUL.FTZ R6, R6, UR10 ;  /* 0x0000000a06067c20 */ /* 0x000fe40008410000 */
[----:B------:R-:W-:Y:S01]  /*5690*/  FMUL.FTZ R7, R7, UR10 ;  /* 0x0000000a07077c20 */ /* 0x000fe20008410000 */
[----:B------:R-:W-:Y:S01]  /*56a0*/  ISETP.GE.AND.EX P1, PT, R33, UR7, PT, P1 ;  /* 0x0000000721007c0c */ /* 0x000fe2000bf26310 */
[----:B------:R-:W-:-:S02]  /*56b0*/  FFMA.FTZ R6, R24, R6, R27 ;  /* 0x0000000618067223 */ /* 0x000fc4000001001b */
[----:B------:R-:W-:Y:S01]  /*56c0*/  FFMA.FTZ R7, R25, R7, R26 ;  /* 0x0000000719077223 */ /* 0x000fe2000001001a */
[----:B0-----:R-:W-:Y:S01]  /*56d0*/  ISETP.GT.U32.OR P1, PT, R50, 0x22f, P1 ;  /* 0x0000022f3200780c */ /* 0x001fe20000f24470 */
        /* <DEDUP_REMOVED lines=11> */
.L_x_4794:
        /* <DEDUP_REMOVED lines=13> */
.L_x_4796:
[----:B------:R-:W-:Y:S05]  /*5860*/  BSYNC B0 ;  /* 0x0000000000007941 */ /* 0x000fea0003800000 */
.L_x_4795:
[----:B------:R-:W-:Y:S01]  /*5870*/  IADD3 R33, R0, 0x20, RZ ;  /* 0x0000002000217810 */ /* 0x000fe20007ffe0ff */
[----:B------:R-:W-:Y:S01]  /*5880*/  FADD.FTZ R52, R52, -UR5 ;  /* 0x8000000534347e21 */ /* 0x000fe20008010000 */
[----:B0-----:R-:W-:Y:S01]  /*5890*/  IADD3 R49, R0, 0x20, RZ ;  /* 0x0000002000317810 */ /* 0x001fe20007ffe0ff */
[----:B------:R-:W-:Y:S01]  /*58a0*/  FADD.FTZ R53, R53, -UR5 ;  /* 0x8000000535357e21 */ /* 0x000fe20008010000 */
[----:B------:R-:W-:Y:S01]  /*58b0*/  SHF.R.S32.HI R33, RZ, 0x1f, R33 ;  /* 0x0000001fff217819 */ /* 0x000fe20000011421 */
[----:B------:R-:W-:Y:S01]  /*58c0*/  FMUL.FTZ R52, R52, UR10 ;  /* 0x0000000a34347c20 */ /* 0x000fe20008410000 */
[----:B------:R-:W-:Y:S01]  /*58d0*/  ISETP.GE.U32.AND P1, PT, R49, UR6, PT ;  /* 0x0000000631007c0c */ /* 0x000fe2000bf26070 */
[----:B------:R-:W-:Y:S02]  /*58e0*/  FMUL.FTZ R53, R53, UR10 ;  /* 0x0000000a35357c20 */ /* 0x000fe40008410000 */
[----:B------:R-:W-:Y:S01]  /*58f0*/  FFMA.FTZ R6, R24, R52, R27 ;  /* 0x0000003418067223 */ /* 0x000fe2000001001b */
        /* <DEDUP_REMOVED lines=14> */
.L_x_4797:
        /* <DEDUP_REMOVED lines=13> */
.L_x_4799:
[----:B------:R-:W-:Y:S05]  /*5ab0*/  BSYNC B0 ;  /* 0x0000000000007941 */ /* 0x000fea0003800000 */
.L_x_4798:
[----:B------:R-:W-:Y:S02]  /*5ac0*/  VIADD R32, R0, 0x30 ;  /* 0x0000003000207836 */ /* 0x000fe40000000000 */
[----:B0-----:R-:W-:Y:S01]  /*5ad0*/  FADD.FTZ R6, R8, -UR5 ;  /* 0x8000000508067e21 */ /* 0x001fe20008010000 */
[----:B------:R-:W-:Y:S01]  /*5ae0*/  FADD.FTZ R7, R9, -UR5 ;  /* 0x8000000509077e21 */ /* 0x000fe20008010000 */
[C---:B------:R-:W-:Y:S01]  /*5af0*/  VIADD R49, R0.reuse, 0x70 ;  /* 0x0000007000317836 */ /* 0x040fe20000000000 */
[----:B------:R-:W-:Y:S01]  /*5b00*/  IADD3 R53, R0, 0x50, RZ ;  /* 0x0000005000357810 */ /* 0x000fe20007ffe0ff */
[----:B------:R-:W-:Y:S01]  /*5b10*/  FMUL.FTZ R6, R6, UR10 ;  /* 0x0000000a06067c20 */ /* 0x000fe20008410000 */
[----:B------:R-:W-:Y:S01]  /*5b20*/  ISETP.GE.U32.AND P6, PT, R32, UR6, PT ;  /* 0x0000000620007c0c */ /* 0x000fe2000bfc6070 */
[----:B------:R-:W-:Y:S01]  /*5b30*/  FMUL.FTZ R7, R7, UR10 ;  /* 0x0000000a07077c20 */ /* 0x000fe20008410000 */
[C---:B------:R-:W-:Y:S01]  /*5b40*/  IADD3 R32, R0.reuse, 0x40, RZ ;  /* 0x0000004000207810 */ /* 0x040fe20007ffe0ff */
[----:B------:R-:W-:Y:S01]  /*5b50*/  FADD.FTZ R33, R11, -UR5 ;  /* 0x800000050b217e21 */ /* 0x000fe20008010000 */
[----:B------:R-:W-:Y:S01]  /*5b60*/  IADD3 R51, R0, 0x60, RZ ;  /* 0x0000006000337810 */ /* 0x000fe20007ffe0ff */
[----:B------:R-:W-:Y:S01]  /*5b70*/  FFMA.FTZ R6, R24, R6, R27 ;  /* 0x0000000618067223 */ /* 0x000fe2000001001b */
[----:B------:R-:W-:Y:S01]  /*5b80*/  ISETP.GE.U32.AND P1, PT, R32, UR6, PT ;  /* 0x0000000620007c0c */ /* 0x000fe2000bf26070 */
[----:B------:R-:W-:Y:S01]  /*5b90*/  FFMA.FTZ R7, R25, R7, R26 ;  /* 0x0000000719077223 */ /* 0x000fe2000001001a */
        /* <DEDUP_REMOVED lines=15> */
[----:B------:R-:W-:Y:S01]  /*5c90*/  ISETP.GE.AND.EX P2, PT, R32, UR7, PT, P2 ;  /* 0x0000000720007c0c */ /* 0x000fe2000bf46320 */
[----:B------:R-:W-:Y:S01]  /*5ca0*/  FADD.FTZ R32, R10, -UR5 ;  /* 0x800000050a207e21 */ /* 0x000fe20008010000 */
        /* <DEDUP_REMOVED lines=18> */
.L_x_4800:
[----:B------:R-:W-:Y:S04]  /*5dd0*/  BSSY B0, `(.L_x_4801) ;  /* 0x000000e000007945 */ /* 0x000fe80003800000 */
[----:B------:R-:W-:Y:S05]  /*5de0*/  @P6 BRA `(.L_x_4802) ;  /* 0x0000000000306947 */ /* 0x000fea0003800000 */
[----:B------:R-:W-:Y:S01]  /*5df0*/  ULDC.64 UR12, c[0x0][0x270] ;  /* 0x00009c00000c7ab9 */ /* 0x000fe20000000a00 */
[----:B------:R-:W-:Y:S01]  /*5e00*/  IADD3 R11, R0, 0x30, RZ ;  /* 0x00000030000b7810 */ /* 0x000fe20007ffe0ff */
[----:B------:R-:W-:Y:S01]  /*5e10*/  IMAD R10, R9, UR12, RZ ;  /* 0x0000000c090a7c24 */ /* 0x000fe2000f8e02ff */
[----:B------:R-:W-:Y:S01]  /*5e20*/  MOV R8, R2 ;  /* 0x0000000200087202 */ /* 0x000fe20000000f00 */
        /* <DEDUP_REMOVED lines=8> */
.L_x_4802:
[----:B------:R-:W-:Y:S05]  /*5eb0*/  BSYNC B0 ;  /* 0x0000000000007941 */ /* 0x000fea0003800000 */
.L_x_4801:
        /* <DEDUP_REMOVED lines=17> */
.L_x_4803:
[----:B------:R-:W-:Y:S04]  /*5fd0*/  BSSY B0, `(.L_x_4804) ;  /* 0x0000010000007945 */ /* 0x000fe80003800000 */
[----:B------:R-:W-:Y:S05]  /*5fe0*/  @P1 BRA `(.L_x_4805) ;  /* 0x0000000000381947 */ /* 0x000fea0003800000 */
[C---:B------:R-:W-:Y:S01]  /*5ff0*/  IADD3 R8, R0.reuse, 0x40, RZ ;  /* 0x0000004000087810 */ /* 0x040fe20007ffe0ff */
[----:B------:R-:W-:Y:S01]  /*6000*/  ULDC.64 UR12, c[0x0][0x270] ;  /* 0x00009c00000c7ab9 */ /* 0x000fe20000000a00 */
[----:B------:R-:W-:Y:S02]  /*6010*/  IADD3 R11, R0, 0x40, RZ ;  /* 0x00000040000b7810 */ /* 0x000fe40007ffe0ff */
[----:B------:R-:W-:Y:S02]  /*6020*/  SHF.R.S32.HI R8, RZ, 0x1f, R8 ;  /* 0x0000001fff087819 */ /* 0x000fe40000011408 */
[----:B------:R-:W-:-:S03]  /*6030*/  MOV R9, R5 ;  /* 0x0000000500097202 */ /* 0x000fc60000000f00 */
        /* <DEDUP_REMOVED lines=9> */
.L_x_4805:
[----:B------:R-:W-:Y:S05]  /*60d0*/  BSYNC B0 ;  /* 0x0000000000007941 */ /* 0x000fea0003800000 */
.L_x_4804:
        /* <DEDUP_REMOVED lines=17> */
.L_x_4806:
[----:B------:R-:W-:Y:S04]  /*61f0*/  BSSY B0, `(.L_x_4807) ;  /* 0x000000f000007945 */ /* 0x000fe80003800000 */
[----:B------:R-:W-:Y:S05]  /*6200*/  @P2 BRA `(.L_x_4808) ;  /* 0x0000000000342947 */ /* 0x000fea0003800000 */
[----:B------:R-:W-:Y:S01]  /*6210*/  IADD3 R8, R0, 0x50, RZ ;  /* 0x0000005000087810 */ /* 0x000fe20007ffe0ff */
[----:B------:R-:W-:Y:S01]  /*6220*/  ULDC.64 UR12, c[0x0][0x270] ;  /* 0x00009c00000c7ab9 */ /* 0x000fe20000000a00 */
[----:B------:R-:W-:Y:S02]  /*6230*/  MOV R9, R5 ;  /* 0x0000000500097202 */ /* 0x000fe40000000f00 */
[----:B------:R-:W-:-:S05]  /*6240*/  SHF.R.S32.HI R8, RZ, 0x1f, R8 ;  /* 0x0000001fff087819 */ /* 0x000fca0000011408 */
        /* <DEDUP_REMOVED lines=9> */
.L_x_4808:
[----:B------:R-:W-:Y:S05]  /*62e0*/  BSYNC B0 ;  /* 0x0000000000007941 */ /* 0x000fea0003800000 */
.L_x_4807:
        /* <DEDUP_REMOVED lines=17> */
.L_x_4809:
        /* <DEDUP_REMOVED lines=13> */
.L_x_4811:
[----:B------:R-:W-:Y:S05]  /*64d0*/  BSYNC B0 ;  /* 0x0000000000007941 */ /* 0x000fea0003800000 */
.L_x_4810:
        /* <DEDUP_REMOVED lines=17> */
.L_x_4812:
        /* <DEDUP_REMOVED lines=13> */
.L_x_4814:
[----:B------:R-:W-:Y:S05]  /*66c0*/  BSYNC B0 ;  /* 0x0000000000007941 */ /* 0x000fea0003800000 */
.L_x_4813:
[C---:B------:R-:W-:Y:S01]  /*66d0*/  VIADD R32, R0.reuse, 0x90 ;  /* 0x0000009000207836 */ /* 0x040fe20000000000 */
[C---:B0-----:R-:W-:Y:S01]  /*66e0*/  IADD3 R11, R0.reuse, 0x80, RZ ;  /* 0x00000080000b7810 */ /* 0x041fe20007ffe0ff */
[C---:B------:R-:W-:Y:S01]  /*66f0*/  VIADD R17, R0.reuse, 0xa0 ;  /* 0x000000a000117836 */ /* 0x040fe20000000000 */
[----:B------:R-:W-:Y:S01]  /*6700*/  IADD3 R16, R0, 0xa0, RZ ;  /* 0x000000a000107810 */ /* 0x000fe20007ffe0ff */
        /* <DEDUP_REMOVED lines=14> */
[----:B------:R-:W-:Y:S02]  /*67f0*/  SHF.R.S32.HI R9, RZ, 0x1f, R9 ;  /* 0x0000001fff097819 */ /* 0x000fe40000011409 */
        /* <DEDUP_REMOVED lines=28> */
.L_x_4815:
        /* <DEDUP_REMOVED lines=13> */
.L_x_4817:
[----:B------:R-:W-:Y:S05]  /*6a90*/  BSYNC B0 ;  /* 0x0000000000007941 */ /* 0x000fea0003800000 */
.L_x_4816:
        /* <DEDUP_REMOVED lines=17> */
.L_x_4818:
        /* <DEDUP_REMOVED lines=13> */
.L_x_4820:
[----:B------:R-:W-:Y:S05]  /*6c80*/  BSYNC B0 ;  /* 0x0000000000007941 */ /* 0x000fea0003800000 */
.L_x_4819:
        /* <DEDUP_REMOVED lines=17> */
.L_x_4821:
        /* <DEDUP_REMOVED lines=13> */
.L_x_4823:
[----:B------:R-:W-:Y:S05]  /*6e70*/  BSYNC B0 ;  /* 0x0000000000007941 */ /* 0x000fea0003800000 */
.L_x_4822:
        /* <DEDUP_REMOVED lines=17> */
.L_x_4824:
        /* <DEDUP_REMOVED lines=13> */
.L_x_4826:
[----:B------:R-:W-:Y:S05]  /*7060*/  BSYNC B0 ;  /* 0x0000000000007941 */ /* 0x000fea0003800000 */
.L_x_4825:
        /* <DEDUP_REMOVED lines=17> */
.L_x_4827:
        /* <DEDUP_REMOVED lines=13> */
.L_x_4829:
[----:B------:R-:W-:Y:S05]  /*7250*/  BSYNC B0 ;  /* 0x0000000000007941 */ /* 0x000fea0003800000 */
.L_x_4828:
[----:B------:R-:W2:Y:S04]  /*7260*/  LDL.LU R13, [R1+0x28] ;  /* 0x00002800010d7983 */ /* 0x000ea80000300800 */
[----:B------:R-:W3:Y:S01]  /*7270*/  LDL.LU R12, [R1+0x2c] ;  /* 0x00002c00010c7983 */ /* 0x000ee20000300800 */
[C---:B------:R-:W-:Y:S01]  /*7280*/  VIADD R8, R0.reuse, 0x110 ;  /* 0x0000011000087836 */ /* 0x040fe20000000000 */
[----:B------:R-:W-:Y:S01]  /*7290*/  IADD3 R18, R0, 0xe0, RZ ;  /* 0x000000e000127810 */ /* 0x000fe20007ffe0ff */
[----:B------:R-:W-:Y:S01]  /*72a0*/  FMUL.FTZ R34, R34, UR10 ;  /* 0x0000000a22227c20 */ /* 0x000fe20008410000 */
[C---:B------:R-:W-:Y:S01]  /*72b0*/  IADD3 R17, R0.reuse, 0xd0, RZ ;  /* 0x000000d000117810 */ /* 0x040fe20007ffe0ff */
[----:B------:R-:W-:Y:S01]  /*72c0*/  FMUL.FTZ R35, R35, UR10 ;  /* 0x0000000a23237c20 */ /* 0x000fe20008410000 */
[----:B0-----:R-:W-:-:S02]  /*72d0*/  IADD3 R6, R0, 0xf0, RZ ;  /* 0x000000f000067810 */ /* 0x001fc40007ffe0ff */
        /* <DEDUP_REMOVED lines=22> */
[----:B--2---:R-:W-:Y:S01]  /*7440*/  FADD.FTZ R20, R13, -UR5 ;  /* 0x800000050d147e21 */ /* 0x004fe20008010000 */
[----:B------:R-:W-:Y:S01]  /*7450*/  FFMA.FTZ R13, R25, R35, R26 ;  /* 0x00000023190d7223 */ /* 0x000fe2000001001a */
[----:B---3--:R-:W-:Y:S01]  /*7460*/  FADD.FTZ R21, R12, -UR5 ;  /* 0x800000050c157e21 */ /* 0x008fe20008010000 */
        /* <DEDUP_REMOVED lines=12> */
.L_x_4830:
        /* <DEDUP_REMOVED lines=13> */
.L_x_4832:
[----:B------:R-:W-:Y:S05]  /*7600*/  BSYNC B0 ;  /* 0x0000000000007941 */ /* 0x000fea0003800000 */
.L_x_4831:
[----:B------:R-:W2:Y:S04]  /*7610*/  LDL.LU R15, [R1+0x40] ;  /* 0x00004000010f7983 */ /* 0x000ea80000300800 */
[----:B------:R-:W3:Y:S01]  /*7620*/  LDL.LU R14, [R1+0x44] ;  /* 0x00004400010e7983 */ /* 0x000ee20000300800 */
[----:B0-----:R-:W-:Y:S01]  /*7630*/  FMUL.FTZ R12, R20, UR10 ;  /* 0x0000000a140c7c20 */ /* 0x001fe20008410000 */
[----:B------:R-:W-:-:S03]  /*7640*/  FMUL.FTZ R13, R21, UR10 ;  /* 0x0000000a150d7c20 */ /* 0x000fc60008410000 */
[----:B------:R-:W-:Y:S01]  /*7650*/  FFMA.FTZ R12, R24, R12, R27 ;  /* 0x0000000c180c7223 */ /* 0x000fe2000001001b */
[----:B------:R-:W-:Y:S01]  /*7660*/  FFMA.FTZ R13, R25, R13, R26 ;  /* 0x0000000d190d7223 */ /* 0x000fe2000001001a */
[----:B--2---:R-:W-:Y:S01]  /*7670*/  FADD.FTZ R20, R15, -UR5 ;  /* 0x800000050f147e21 */ /* 0x004fe20008010000 */
[----:B---3--:R-:W-:Y:S01]  /*7680*/  FADD.FTZ R21, R14, -UR5 ;  /* 0x800000050e157e21 */ /* 0x008fe20008010000 */
        /* <DEDUP_REMOVED lines=11> */
.L_x_4833:
        /* <DEDUP_REMOVED lines=13> */
.L_x_4835:
[----:B------:R-:W-:Y:S05]  /*7810*/  BSYNC B0 ;  /* 0x0000000000007941 */ /* 0x000fea0003800000 */
.L_x_4834:
[----:B0-----:R-:W2:Y:S04]  /*7820*/  LDL.LU R13, [R1+0x48] ;  /* 0x00004800010d7983 */ /* 0x001ea80000300800 */
[----:B------:R-:W3:Y:S01]  /*7830*/  LDL.LU R12, [R1+0x4c] ;  /* 0x00004c00010c7983 */ /* 0x000ee20000300800 */
[----:B------:R-:W-:Y:S01]  /*7840*/  FMUL.FTZ R20, R20, UR10 ;  /* 0x0000000a14147c20 */ /* 0x000fe20008410000 */
[----:B------:R-:W-:Y:S01]  /*7850*/  FMUL.FTZ R21, R21, UR10 ;  /* 0x0000000a15157c20 */ /* 0x000fe20008410000 */
[----:B--2---:R-:W-:-:S03]  /*7860*/  FADD.FTZ R18, R13, -UR5 ;  /* 0x800000050d127e21 */ /* 0x004fc60008010000 */
[----:B------:R-:W-:Y:S01]  /*7870*/  FFMA.FTZ R13, R25, R21, R26 ;  /* 0x00000015190d7223 */ /* 0x000fe2000001001a */
[----:B---3--:R-:W-:Y:S01]  /*7880*/  FADD.FTZ R19, R12, -UR5 ;  /* 0x800000050c137e21 */ /* 0x008fe20008010000 */
        /* <DEDUP_REMOVED lines=12> */
.L_x_4836:
        /* <DEDUP_REMOVED lines=13> */
.L_x_4838:
[----:B------:R-:W-:Y:S05]  /*7a20*/  BSYNC B0 ;  /* 0x0000000000007941 */ /* 0x000fea0003800000 */
.L_x_4837:
[----:B------:R-:W2:Y:S04]  /*7a30*/  LDL.LU R9, [R1+0x60] ;  /* 0x0000600001097983 */ /* 0x000ea80000300800 */
[----:B------:R-:W3:Y:S01]  /*7a40*/  LDL.LU R6, [R1+0x64] ;  /* 0x0000640001067983 */ /* 0x000ee20000300800 */
[----:B------:R-:W-:Y:S01]  /*7a50*/  FMUL.FTZ R18, R18, UR10 ;  /* 0x0000000a12127c20 */ /* 0x000fe20008410000 */
[----:B------:R-:W-:-:S03]  /*7a60*/  FMUL.FTZ R19, R19, UR10 ;  /* 0x0000000a13137c20 */ /* 0x000fc60008410000 */
[----:B0-----:R-:W-:Y:S01]  /*7a70*/  FFMA.FTZ R12, R24, R18, R27 ;  /* 0x00000012180c7223 */ /* 0x001fe2000001001b */
        /* <DEDUP_REMOVED lines=14> */
.L_x_4839:
        /* <DEDUP_REMOVED lines=13> */
.L_x_4841:
[----:B------:R-:W-:Y:S05]  /*7c30*/  BSYNC B0 ;  /* 0x0000000000007941 */ /* 0x000fea0003800000 */
.L_x_4840:
        /* <DEDUP_REMOVED lines=19> */
.L_x_4842:
        /* <DEDUP_REMOVED lines=13> */
.L_x_4844:
[----:B------:R-:W-:Y:S05]  /*7e40*/  BSYNC B0 ;  /* 0x0000000000007941 */ /* 0x000fea0003800000 */
.L_x_4843:
[----:B------:R-:W2:Y:S04]  /*7e50*/  LDL.LU R13, [R1+0x58] ;  /* 0x00005800010d7983 */ /* 0x000ea80000300800 */
[----:B------:R-:W3:Y:S01]  /*7e60*/  LDL.LU R11, [R1+0x5c] ;  /* 0x00005c00010b7983 */ /* 0x000ee20000300800 */
[C---:B0-----:R-:W-:Y:S01]  /*7e70*/  VIADD R8, R0.reuse, 0x160 ;  /* 0x0000016000087836 */ /* 0x041fe20000000000 */
[----:B------:R-:W-:Y:S01]  /*7e80*/  IADD3 R14, R0, 0x120, RZ ;  /* 0x00000120000e7810 */ /* 0x000fe20007ffe0ff */
[----:B------:R-:W-:Y:S01]  /*7e90*/  FMUL.FTZ R10, R10, UR10 ;  /* 0x0000000a0a0a7c20 */ /* 0x000fe20008410000 */
[----:B------:R-:W-:Y:S01]  /*7ea0*/  IADD3 R17, R0, 0x130, RZ ;  /* 0x0000013000117810 */ /* 0x000fe20007ffe0ff */
[----:B------:R-:W-:Y:S01]  /*7eb0*/  FMUL.FTZ R12, R12, UR10 ;  /* 0x0000000a0c0c7c20 */ /* 0x000fe20008410000 */
[----:B------:R-:W-:Y:S01]  /*7ec0*/  IADD3 R16, R0, 0x140, RZ ;  /* 0x0000014000107810 */ /* 0x000fe20007ffe0ff */
[----:B------:R-:W-:Y:S01]  /*7ed0*/  FFMA.FTZ R10, R24, R10, R27 ;  /* 0x0000000a180a7223 */ /* 0x000fe2000001001b */
[----:B------:R-:W-:-:S02]  /*7ee0*/  IADD3 R9, R0, 0x150, RZ ;  /* 0x0000015000097810 */ /* 0x000fc40007ffe0ff */
[C---:B------:R-:W-:Y:S02]  /*7ef0*/  IADD3 R15, R0.reuse, 0x120, RZ ;  /* 0x00000120000f7810 */ /* 0x040fe40007ffe0ff */
[C---:B------:R-:W-:Y:S02]  /*7f00*/  IADD3 R20, R0.reuse, 0x160, RZ ;  /* 0x0000016000147810 */ /* 0x040fe40007ffe0ff */
[----:B------:R-:W-:Y:S02]  /*7f10*/  IADD3 R21, R0, 0x150, RZ ;  /* 0x0000015000157810 */ /* 0x000fe40007ffe0ff */
[----:B------:R-:W-:Y:S02]  /*7f20*/  ISETP.GE.U32.AND P6, PT, R14, UR6, PT ;  /* 0x000000060e007c0c */ /* 0x000fe4000bfc6070 */
[----:B------:R-:W-:Y:S02]  /*7f30*/  ISETP.GE.U32.AND P1, PT, R17, UR6, PT ;  /* 0x0000000611007c0c */ /* 0x000fe4000bf26070 */
[----:B------:R-:W-:-:S02]  /*7f40*/  ISETP.GE.U32.AND P2, PT, R16, UR6, PT ;  /* 0x0000000610007c0c */ /* 0x000fc4000bf46070 */
[----:B------:R-:W-:Y:S02]  /*7f50*/  ISETP.GE.U32.AND P3, PT, R9, UR6, PT ;  /* 0x0000000609007c0c */ /* 0x000fe4000bf66070 */
[----:B------:R-:W-:Y:S02]  /*7f60*/  SHF.R.S32.HI R15, RZ, 0x1f, R15 ;  /* 0x0000001fff0f7819 */ /* 0x000fe4000001140f */
[----:B------:R-:W-:Y:S02]  /*7f70*/  SHF.R.S32.HI R7, RZ, 0x1f, R17 ;  /* 0x0000001fff077819 */ /* 0x000fe40000011411 */
[----:B------:R-:W-:Y:S02]  /*7f80*/  SHF.R.S32.HI R6, RZ, 0x1f, R16 ;  /* 0x0000001fff067819 */ /* 0x000fe40000011410 */
[----:B------:R-:W-:Y:S02]  /*7f90*/  ISETP.GE.U32.AND P4, PT, R8, UR6, PT ;  /* 0x0000000608007c0c */ /* 0x000fe4000bf86070 */
        /* <DEDUP_REMOVED lines=12> */
[----:B--2---:R-:W-:Y:S01]  /*8060*/  FADD.FTZ R18, R13, -UR5 ;  /* 0x800000050d127e21 */ /* 0x004fe20008010000 */
[----:B---3--:R-:W-:Y:S01]  /*8070*/  FADD.FTZ R19, R11, -UR5 ;  /* 0x800000050b137e21 */ /* 0x008fe20008010000 */
        /* <DEDUP_REMOVED lines=12> */
.L_x_4845:
        /* <DEDUP_REMOVED lines=13> */
.L_x_4847:
[----:B------:R-:W-:Y:S05]  /*8210*/  BSYNC B0 ;  /* 0x0000000000007941 */ /* 0x000fea0003800000 */
.L_x_4846:
        /* <DEDUP_REMOVED lines=19> */
.L_x_4848:
        /* <DEDUP_REMOVED lines=13> */
.L_x_4850:
[----:B------:R-:W-:Y:S05]  /*8420*/  BSYNC B0 ;  /* 0x0000000000007941 */ /* 0x000fea0003800000 */
.L_x_4849:
        /* <DEDUP_REMOVED lines=17> */
.L_x_4851:
[----:B------:R-:W-:Y:S04]  /*8540*/  BSSY B0, `(.L_x_4852) ;  /* 0x000000d000007945 */ /* 0x000fe80003800000 */
[----:B------:R-:W-:Y:S05]  /*8550*/  @P2 BRA `(.L_x_4853) ;  /* 0x00000000002c2947 */ /* 0x000fea0003800000 */
[----:B------:R-:W-:Y:S01]  /*8560*/  ULDC.64 UR12, c[0x0][0x270] ;  /* 0x00009c00000c7ab9 */ /* 0x000fe20000000a00 */
[----:B------:R-:W-:Y:S01]  /*8570*/  MOV R7, R5 ;  /* 0x0000000500077202 */ /* 0x000fe20000000f00 */
[----:B------:R-:W-:Y:S01]  /*8580*/  IMAD R12, R6, UR12, RZ ;  /* 0x0000000c060c7c24 */ /* 0x000fe2000f8e02ff */
[----:B------:R-:W-:-:S05]  /*8590*/  MOV R6, R2 ;  /* 0x0000000200067202 */ /* 0x000fca0000000f00 */
[----:B------:R-:W-:-:S04]  /*85a0*/  IMAD.WIDE.U32 R6, R16, UR12, R6 ;  /* 0x0000000c10067c25 */ /* 0x000fc8000f8e0006 */
[----:B------:R-:W-:Y:S01]  /*85b0*/  IMAD R16, R16, UR13, R12 ;  /* 0x0000000d10107c24 */ /* 0x000fe2000f8e020c */
[----:B------:R-:W-:Y:S02]  /*85c0*/  ULDC.64 UR12, c[0x0][0x210] ;  /* 0x00008400000c7ab9 */ /* 0x000fe40000000a00 */
[----:B------:R-:W-:Y:S02]  /*85d0*/  LEA R12, P1, R6, UR12, 0x2 ;  /* 0x0000000c060c7c11 */ /* 0x000fe4000f8210ff */
[----:B------:R-:W-:-:S04]  /*85e0*/  IADD3 R16, R7, R16, RZ ;  /* 0x0000001007107210 */ /* 0x000fc80007ffe0ff */
[----:B------:R-:W-:-:S05]  /*85f0*/  LEA.HI.X R13, R6, UR13, R16, 0x2, P1 ;  /* 0x0000000d060d7c11 */ /* 0x000fca00088f1410 */
[----:B------:R0:W-:Y:S02]  /*8600*/  STG.E.64 desc[UR14][R12.64], R10 ;  /* 0x0000000a0c007986 */ /* 0x0001e4000c101b0e */
.L_x_4853:
[----:B------:R-:W-:Y:S05]  /*8610*/  BSYNC B0 ;  /* 0x0000000000007941 */ /* 0x000fea0003800000 */
.L_x_4852:
[----:B------:R-:W2:Y:S04]  /*8620*/  LDL.LU R7, [R1+0x30] ;  /* 0x0000300001077983 */ /* 0x000ea80000300800 */
        /* <DEDUP_REMOVED lines=18> */
.L_x_4854:
[----:B------:R-:W-:Y:S04]  /*8750*/  BSSY B0, `(.L_x_4855) ;  /* 0x000000d000007945 */ /* 0x000fe80003800000 */
[----:B------:R-:W-:Y:S05]  /*8760*/  @P3 BRA `(.L_x_4856) ;  /* 0x00000000002c3947 */ /* 0x000fea0003800000 */
[----:B------:R-:W-:Y:S01]  /*8770*/  ULDC.64 UR12, c[0x0][0x270] ;  /* 0x00009c00000c7ab9 */ /* 0x000fe20000000a00 */
[----:B0-----:R-:W-:Y:S01]  /*8780*/  MOV R10, R2 ;  /* 0x00000002000a7202 */ /* 0x001fe20000000f00 */
[----:B------:R-:W-:Y:S02]  /*8790*/  IMAD.MOV.U32 R11, RZ, RZ, R5 ;  /* 0x000000ffff0b7224 */ /* 0x000fe400078e0005 */
[----:B------:R-:W-:Y:S02]  /*87a0*/  IMAD R12, R21, UR12, RZ ;  /* 0x0000000c150c7c24 */ /* 0x000fe4000f8e02ff */
[----:B------:R-:W-:-:S04]  /*87b0*/  IMAD.WIDE.U32 R10, R9, UR12, R10 ;  /* 0x0000000c090a7c25 */ /* 0x000fc8000f8e000a */
[----:B------:R-:W-:Y:S01]  /*87c0*/  IMAD R9, R9, UR13, R12 ;  /* 0x0000000d09097c24 */ /* 0x000fe2000f8e020c */
[----:B------:R-:W-:Y:S02]  /*87d0*/  ULDC.64 UR12, c[0x0][0x210] ;  /* 0x00008400000c7ab9 */ /* 0x000fe40000000a00 */
[----:B------:R-:W-:Y:S02]  /*87e0*/  LEA R12, P1, R10, UR12, 0x2 ;  /* 0x0000000c0a0c7c11 */ /* 0x000fe4000f8210ff */
[----:B------:R-:W-:-:S04]  /*87f0*/  IADD3 R9, R11, R9, RZ ;  /* 0x000000090b097210 */ /* 0x000fc80007ffe0ff */
[----:B------:R-:W-:-:S05]  /*8800*/  LEA.HI.X R13, R10, UR13, R9, 0x2, P1 ;  /* 0x0000000d0a0d7c11 */ /* 0x000fca00088f1409 */
[----:B------:R1:W-:Y:S02]  /*8810*/  STG.E.64 desc[UR14][R12.64], R6 ;  /* 0x000000060c007986 */ /* 0x0003e4000c101b0e */
.L_x_4856:
[----:B------:R-:W-:Y:S05]  /*8820*/  BSYNC B0 ;  /* 0x0000000000007941 */ /* 0x000fea0003800000 */
.L_x_4855:
[----:B-1----:R-:W2:Y:S04]  /*8830*/  LDL.LU R7, [R1+0x20] ;  /* 0x0000200001077983 */ /* 0x002ea80000300800 */
        /* <DEDUP_REMOVED lines=18> */
.L_x_4857:
        /* <DEDUP_REMOVED lines=13> */
.L_x_4859:
[----:B------:R-:W-:Y:S05]  /*8a30*/  BSYNC B0 ;  /* 0x0000000000007941 */ /* 0x000fea0003800000 */
.L_x_4858:
[----:B-1----:R-:W2:Y:S04]  /*8a40*/  LDL.LU R9, [R1+0x18] ;  /* 0x0000180001097983 */ /* 0x002ea80000300800 */
[----:B------:R-:W3:Y:S01]  /*8a50*/  LDL.LU R8, [R1+0x1c] ;  /* 0x00001c0001087983 */ /* 0x000ee20000300800 */
[C---:B0-----:R-:W-:Y:S01]  /*8a60*/  VIADD R12, R0.reuse, 0x190 ;  /* 0x00000190000c7836 */ /* 0x041fe20000000000 */
[C---:B------:R-:W-:Y:S01]  /*8a70*/  IADD3 R10, R0.reuse, 0x170, RZ ;  /* 0x00000170000a7810 */ /* 0x040fe20007ffe0ff */
[C---:B------:R-:W-:Y:S01]  /*8a80*/  VIADD R21, R0.reuse, 0x180 ;  /* 0x0000018000157836 */ /* 0x040fe20000000000 */
[----:B------:R-:W-:Y:S01]  /*8a90*/  IADD3 R15, R0, 0x180, RZ ;  /* 0x00000180000f7810 */ /* 0x000fe20007ffe0ff */
[----:B------:R-:W-:Y:S01]  /*8aa0*/  FMUL.FTZ R6, R16, UR10 ;  /* 0x0000000a10067c20 */ /* 0x000fe20008410000 */
[C---:B------:R-:W-:Y:S01]  /*8ab0*/  IADD3 R13, R0.reuse, 0x1a0, RZ ;  /* 0x000001a0000d7810 */ /* 0x040fe20007ffe0ff */
[----:B------:R-:W-:Y:S01]  /*8ac0*/  FMUL.FTZ R7, R17, UR10 ;  /* 0x0000000a11077c20 */ /* 0x000fe20008410000 */
[----:B------:R-:W-:Y:S01]  /*8ad0*/  IADD3 R14, R0, 0x1b0, RZ ;  /* 0x000001b0000e7810 */ /* 0x000fe20007ffe0ff */
[----:B------:R-:W-:Y:S01]  /*8ae0*/  FFMA.FTZ R6, R24, R6, R27 ;  /* 0x0000000618067223 */ /* 0x000fe2000001001b */
[C---:B------:R-:W-:Y:S01]  /*8af0*/  IADD3 R11, R0.reuse, 0x170, RZ ;  /* 0x00000170000b7810 */ /* 0x040fe20007ffe0ff */
[----:B------:R-:W-:Y:S01]  /*8b00*/  FFMA.FTZ R7, R25, R7, R26 ;  /* 0x0000000719077223 */ /* 0x000fe2000001001a */
[----:B------:R-:W-:-:S02]  /*8b10*/  IADD3 R18, R0, 0x1b0, RZ ;  /* 0x000001b000127810 */ /* 0x000fc40007ffe0ff */
[C---:B------:R-:W-:Y:S02]  /*8b20*/  IADD3 R19, R0.reuse, 0x1a0, RZ ;  /* 0x000001a000137810 */ /* 0x040fe40007ffe0ff */
[----:B------:R-:W-:Y:S02]  /*8b30*/  IADD3 R20, R0, 0x190, RZ ;  /* 0x0000019000147810 */ /* 0x000fe40007ffe0ff */
[----:B------:R-:W-:Y:S02]  /*8b40*/  ISETP.GE.U32.AND P6, PT, R10, UR6, PT ;  /* 0x000000060a007c0c */ /* 0x000fe4000bfc6070 */
[----:B------:R-:W-:Y:S02]  /*8b50*/  ISETP.GE.U32.AND P1, PT, R15, UR6, PT ;  /* 0x000000060f007c0c */ /* 0x000fe4000bf26070 */
        /* <DEDUP_REMOVED lines=19> */
[----:B---3--:R-:W-:Y:S01]  /*8c90*/  FADD.FTZ R17, R8, -UR5 ;  /* 0x8000000508117e21 */ /* 0x008fe20008010000 */
        /* <DEDUP_REMOVED lines=11> */
.L_x_4860:
        /* <DEDUP_REMOVED lines=13> */
.L_x_4862:
[----:B------:R-:W-:Y:S05]  /*8e20*/  BSYNC B0 ;  /* 0x0000000000007941 */ /* 0x000fea0003800000 */
.L_x_4861:
        /* <DEDUP_REMOVED lines=19> */
.L_x_4863:
        /* <DEDUP_REMOVED lines=13> */
.L_x_4865:
[----:B------:R-:W-:Y:S05]  /*9030*/  BSYNC B0 ;  /* 0x0000000000007941 */ /* 0x000fea0003800000 */
.L_x_4864:
        /* <DEDUP_REMOVED lines=17> */
.L_x_4866:
        /* <DEDUP_REMOVED lines=13> */
.L_x_4868:
[----:B------:R-:W-:Y:S05]  /*9220*/  BSYNC B0 ;  /* 0x0000000000007941 */ /* 0x000fea0003800000 */
.L_x_4867:
[----:B0-----:R-:W2:Y:S04]  /*9230*/  LDL.LU R7, [R1] ;  /* 0x0000000001077983 */ /* 0x001ea80000300800 */
        /* <DEDUP_REMOVED lines=18> */
.L_x_4869:
        /* <DEDUP_REMOVED lines=13> */
.L_x_4871:
[----:B------:R-:W-:Y:S05]  /*9430*/  BSYNC B0 ;  /* 0x0000000000007941 */ /* 0x000fea0003800000 */
.L_x_4870:
[----:B0-----:R-:W-:Y:S01]  /*9440*/  FMUL.FTZ R6, R12, UR10 ;  /* 0x0000000a0c067c20 */ /* 0x001fe20008410000 */
[----:B------:R-:W-:Y:S01]  /*9450*/  FMUL.FTZ R15, R15, UR10 ;  /* 0x0000000a0f0f7c20 */ /* 0x000fe20008410000 */
[C---:B------:R-:W-:Y:S01]  /*9460*/  IADD3 R13, R0.reuse, 0x1c0, RZ ;  /* 0x000001c0000d7810 */ /* 0x040fe20007ffe0ff */
[----:B------:R-:W-:Y:S02]  /*9470*/  VIADD R12, R0, 0x1d0 ;  /* 0x000001d0000c7836 */ /* 0x000fe40000000000 */
        /* <DEDUP_REMOVED lines=13> */
.L_x_4872:
        /* <DEDUP_REMOVED lines=13> */
.L_x_4874:
[----:B------:R-:W-:Y:S05]  /*9620*/  BSYNC B0 ;  /* 0x0000000000007941 */ /* 0x000fea0003800000 */
.L_x_4873:
[C---:B------:R-:W-:Y:S01]  /*9630*/  IADD3 R21, R0.reuse, 0x1d0, RZ ;  /* 0x000001d000157810 */ /* 0x040fe20007ffe0ff */
[C---:B------:R-:W-:Y:S01]  /*9640*/  VIADD R20, R0.reuse, 0x1e0 ;  /* 0x000001e000147836 */ /* 0x040fe20000000000 */
[----:B------:R-:W-:Y:S01]  /*9650*/  IADD3 R22, R0, 0x1c0, RZ ;  /* 0x000001c000167810 */ /* 0x000fe20007ffe0ff */
[----:B------:R-:W-:Y:S01]  /*9660*/  FADD.FTZ R40, R40, -UR5 ;  /* 0x8000000528287e21 */ /* 0x000fe20008010000 */
[C---:B------:R-:W-:Y:S01]  /*9670*/  IADD3 R14, R0.reuse, 0x1e0, RZ ;  /* 0x000001e0000e7810 */ /* 0x040fe20007ffe0ff */
[----:B------:R-:W-:Y:S01]  /*9680*/  FADD.FTZ R41, R41, -UR5 ;  /* 0x8000000529297e21 */ /* 0x000fe20008010000 */
[----:B------:R-:W-:Y:S01]  /*9690*/  IADD3 R15, R0, 0x1f0, RZ ;  /* 0x000001f0000f7810 */ /* 0x000fe20007ffe0ff */
[----:B------:R-:W-:Y:S01]  /*96a0*/  FADD.FTZ R17, R42, -UR5 ;  /* 0x800000052a117e21 */ /* 0x000fe20008010000 */
[----:B------:R-:W-:Y:S01]  /*96b0*/  ISETP.GE.U32.AND P1, PT, R13, UR6, PT ;  /* 0x000000060d007c0c */ /* 0x000fe2000bf26070 */
[----:B------:R-:W-:Y:S01]  /*96c0*/  FADD.FTZ R16, R43, -UR5 ;  /* 0x800000052b107e21 */ /* 0x000fe20008010000 */
[----:B------:R-:W-:Y:S01]  /*96d0*/  ISETP.GE.U32.AND P2, PT, R12, UR6, PT ;  /* 0x000000060c007c0c */ /* 0x000fe2000bf46070 */
[----:B------:R-:W-:Y:S01]  /*96e0*/  FMUL.FTZ R40, R40, UR10 ;  /* 0x0000000a28287c20 */ /* 0x000fe20008410000 */
[----:B------:R-:W-:Y:S01]  /*96f0*/  IADD3 R19, R0, 0x1f0, RZ ;  /* 0x000001f000137810 */ /* 0x000fe20007ffe0ff */
[----:B------:R-:W-:Y:S01]  /*9700*/  FMUL.FTZ R41, R41, UR10 ;  /* 0x0000000a29297c20 */ /* 0x000fe20008410000 */
[----:B------:R-:W-:Y:S01]  /*9710*/  SHF.R.S32.HI R22, RZ, 0x1f, R22 ;  /* 0x0000001fff167819 */ /* 0x000fe20000011416 */
[----:B------:R-:W-:Y:S01]  /*9720*/  FMUL.FTZ R17, R17, UR10 ;  /* 0x0000000a11117c20 */ /* 0x000fe20008410000 */
[----:B------:R-:W-:Y:S01]  /*9730*/  SHF.R.S32.HI R21, RZ, 0x1f, R21 ;  /* 0x0000001fff157819 */ /* 0x000fe20000011415 */
[----:B------:R-:W-:Y:S01]  /*9740*/  FMUL.FTZ R16, R16, UR10 ;  /* 0x0000000a10107c20 */ /* 0x000fe20008410000 */
[----:B------:R-:W-:Y:S01]  /*9750*/  ISETP.GE.U32.AND P4, PT, R14, UR6, PT ;  /* 0x000000060e007c0c */ /* 0x000fe2000bf86070 */
[----:B0-----:R-:W-:Y:S01]  /*9760*/  FFMA.FTZ R6, R24, R40, R27 ;  /* 0x0000002818067223 */ /* 0x001fe2000001001b */
[----:B------:R-:W-:Y:S01]  /*9770*/  ISETP.GE.U32.AND P3, PT, R15, UR6, PT ;  /* 0x000000060f007c0c */ /* 0x000fe2000bf66070 */
[----:B------:R-:W-:Y:S01]  /*9780*/  FFMA.FTZ R7, R25, R41, R26 ;  /* 0x0000002919077223 */ /* 0x000fe2000001001a */
[----:B------:R-:W-:-:S02]  /*9790*/  SHF.R.S32.HI R20, RZ, 0x1f, R20 ;  /* 0x0000001fff147819 */ /* 0x000fc40000011414 */
[----:B------:R-:W-:Y:S02]  /*97a0*/  SHF.R.S32.HI R19, RZ, 0x1f, R19 ;  /* 0x0000001fff137819 */ /* 0x000fe40000011413 */
[----:B------:R-:W-:Y:S02]  /*97b0*/  ISETP.GE.AND.EX P1, PT, R22, UR7, PT, P1 ;  /* 0x0000000716007c0c */ /* 0x000fe4000bf26310 */
[----:B------:R-:W-:Y:S02]  /*97c0*/  ISETP.GE.AND.EX P2, PT, R21, UR7, PT, P2 ;  /* 0x0000000715007c0c */ /* 0x000fe4000bf46320 */
[----:B------:R-:W-:Y:S02]  /*97d0*/  ISETP.GE.AND.EX P4, PT, R20, UR7, PT, P4 ;  /* 0x0000000714007c0c */ /* 0x000fe4000bf86340 */
[----:B------:R-:W-:Y:S02]  /*97e0*/  ISETP.GE.AND.EX P3, PT, R19, UR7, PT, P3 ;  /* 0x0000000713007c0c */ /* 0x000fe4000bf66330 */
        /* <DEDUP_REMOVED lines=13> */
.L_x_4875:
        /* <DEDUP_REMOVED lines=13> */
.L_x_4877:
[----:B------:R-:W-:Y:S05]  /*9990*/  BSYNC B0 ;  /* 0x0000000000007941 */ /* 0x000fea0003800000 */
.L_x_4876:
        /* <DEDUP_REMOVED lines=13> */
.L_x_4878:
        /* <DEDUP_REMOVED lines=13> */
.L_x_4880:
[----:B------:R-:W-:Y:S05]  /*9b40*/  BSYNC B0 ;  /* 0x0000000000007941 */ /* 0x000fea0003800000 */
.L_x_4879:
[----:B------:R-:W-:Y:S01]  /*9b50*/  FADD.FTZ R44, R44, -UR5 ;  /* 0x800000052c2c7e21 */ /* 0x000fe20008010000 */
[----:B------:R-:W-:Y:S01]  /*9b60*/  FADD.FTZ R45, R45, -UR5 ;  /* 0x800000052d2d7e21 */ /* 0x000fe20008010000 */
[----:B------:R-:W-:Y:S01]  /*9b70*/  FADD.FTZ R46, R46, -UR5 ;  /* 0x800000052e2e7e21 */ /* 0x000fe20008010000 */
[----:B------:R-:W-:Y:S01]  /*9b80*/  FADD.FTZ R47, R47, -UR5 ;  /* 0x800000052f2f7e21 */ /* 0x000fe20008010000 */
[----:B------:R-:W-:Y:S01]  /*9b90*/  FMUL.FTZ R44, R44, UR10 ;  /* 0x0000000a2c2c7c20 */ /* 0x000fe20008410000 */
[----:B------:R-:W-:Y:S01]  /*9ba0*/  FMUL.FTZ R45, R45, UR10 ;  /* 0x0000000a2d2d7c20 */ /* 0x000fe20008410000 */
[----:B------:R-:W-:Y:S01]  /*9bb0*/  ISETP.GT.U32.OR P4, PT, R50, 0x22f, P4 ;  /* 0x0000022f3200780c */ /* 0x000fe20002784470 */
[----:B------:R-:W-:Y:S01]  /*9bc0*/  FMUL.FTZ R46, R46, UR10 ;  /* 0x0000000a2e2e7c20 */ /* 0x000fe20008410000 */
[----:B------:R-:W-:Y:S01]  /*9bd0*/  ISETP.GT.U32.OR P3, PT, R50, 0x22f, P3 ;  /* 0x0000022f3200780c */ /* 0x000fe20001f64470 */
[----:B------:R-:W-:Y:S01]  /*9be0*/  FMUL.FTZ R47, R47, UR10 ;  /* 0x0000000a2f2f7c20 */ /* 0x000fe20008410000 */
[----:B0-----:R-:W-:Y:S01]  /*9bf0*/  FFMA.FTZ R6, R24, R44, R27 ;  /* 0x0000002c18067223 */ /* 0x001fe2000001001b */
        /* <DEDUP_REMOVED lines=12> */
.L_x_4881:
        /* <DEDUP_REMOVED lines=13> */
.L_x_4883:
[----:B------:R-:W-:Y:S05]  /*9d90*/  BSYNC B0 ;  /* 0x0000000000007941 */ /* 0x000fea0003800000 */
.L_x_4882:
        /* <DEDUP_REMOVED lines=13> */
.L_x_4884:
        /* <DEDUP_REMOVED lines=12> */
.L_x_4886:
[----:B------:R-:W-:Y:S05]  /*9f30*/  BSYNC B0 ;  /* 0x0000000000007941 */ /* 0x000fea0003800000 */
.L_x_4885:
[----:B------:R-:W-:Y:S01]  /*9f40*/  ULDC UR5, c[0x0][0x10] ;  /* 0x0000040000057ab9 */ /* 0x000fe20000000800 */
[----:B------:R-:W-:Y:S02]  /*9f50*/  UIADD3 UR4, UR4, 0x1, URZ ;  /* 0x0000000104047890 */ /* 0x000fe4000fffe03f */
[----:B------:R-:W-:-:S04]  /*9f60*/  UIADD3 UR9, UR5, UR9, URZ ;  /* 0x0000000905097290 */ /* 0x000fc8000fffe03f */
[----:B------:R-:W-:-:S06]  /*9f70*/  UISETP.GE.AND UP0, UPT, UR9, UR8, UPT ;  /* 0x000000080900728c */ /* 0x000fcc000bf06270 */
[----:B------:R-:W-:-:S13]  /*9f80*/  PLOP3.LUT P1, PT, PT, PT, UP0, 0x80, 0x0 ;  /* 0x000000000000781c */ /* 0x000fda0003f2f008 */
[----:B------:R-:W-:Y:S05]  /*9f90*/  @!P1 BRA `(.L_x_4887) ;  /* 0xffffff6000bc9947 */ /* 0x000fea000383ffff */
[----:B------:R-:W-:Y:S05]  /*9fa0*/  EXIT ;  /* 0x000000000000794d */ /* 0x000fea0003800000 */
.L_x_4888:
        /* <DEDUP_REMOVED lines=13> */
.L_x_5181:


//--------------------- .text._Z35group_norm_nhwc_fwd_one_pass_kernelI11Fp32IOFp16WLi64ELi70ELi560EEv26Group_norm_nhwc_fwd_params --------------------------
	.section	.text._Z35group_norm_nhwc_fwd_one_pass_kernelI11Fp32IOFp16WLi64ELi70ELi560EEv26Group_norm_nhwc_fwd_params,"ax",@progbits
	.align	128
        .global         _Z35group_norm_nhwc_fwd_one_pass_kernelI11Fp32IOFp16WLi64ELi70ELi560EEv26Group_norm_nhwc_fwd_params
        .type           _Z35group_norm_nhwc_fwd_one_pass_kernelI11Fp32IOFp16WLi64ELi70ELi560EEv26Group_norm_nhwc_fwd_params,@function
        .size           _Z35group_norm_nhwc_fwd_one_pass_kernelI11Fp32IOFp16WLi64ELi70ELi560EEv26Group_norm_nhwc_fwd_params,(.L_x_5182 - _Z35group_norm_nhwc_fwd_one_pass_kernelI11Fp32IOFp16WLi64ELi70ELi560EEv26Group_norm_nhwc_fwd_params)
        .other          _Z35group_norm_nhwc_fwd_one_pass_kernelI11Fp32IOFp16WLi64ELi70ELi560EEv26Group_norm_nhwc_fwd_params,@"STO_CUDA_ENTRY STV_DEFAULT"
_Z35group_norm_nhwc_fwd_one_pass_kernelI11Fp32IOFp16WLi64ELi70ELi560EEv26Group_norm_nhwc_fwd_params:
.text._Z35group_norm_nhwc_fwd_one_pass_kernelI11Fp32IOFp16WLi64ELi70ELi560EEv26Group_norm_nhwc_fwd_params:
        /* <DEDUP_REMOVED lines=32> */
.L_x_4910:
        /* <DEDUP_REMOVED lines=211> */
.L_x_4890:
[----:B------:R-:W-:Y:S05]  /*0f30*/  BSYNC B0 ;  /* 0x0000000000007941 */ /* 0x000fea0003800000 */
.L_x_4889:
        /* <DEDUP_REMOVED lines=26> */
.L_x_4893:
[----:B0-----:R-:W2:Y:S04]  /*10e0*/  LDG.E.STRONG.GPU R14, desc[UR8][R12.64] ;  /* 0x000000080c0e7981 */ /* 0x001ea8000c1ef900 */
[----:B--2---:R-:W-:Y:S01]  /*10f0*/  CCTL.IVALL ;  /* 0x00000000ff00798f */ /* 0x004fe20002000000 */
[----:B------:R-:W-:Y:S05]  /*1100*/  YIELD ;  /* 0x0000000000007946 */ /* 0x000fea0003800000 */
[----:B------:R-:W-:-:S13]  /*1110*/  ISETP.NE.AND P1, PT, R14, R19, PT ;  /* 0x000000130e00720c */ /* 0x000fda0003f25270 */
[----:B------:R-:W-:Y:S05]  /*1120*/  @P1 BRA `(.L_x_4893) ;  /* 0xfffffffc00ec1947 */ /* 0x000fea000383ffff */
.L_x_4892:
        /* <DEDUP_REMOVED lines=12> */
.L_x_4895:
        /* <DEDUP_REMOVED lines=63> */
.L_x_4894:
        /* <DEDUP_REMOVED lines=18> */
.L_x_4897:
[----:B------:R-:W-:Y:S05]  /*1700*/  BSYNC B0 ;  /* 0x0000000000007941 */ /* 0x000fea0003800000 */
.L_x_4896:
        /* <DEDUP_REMOVED lines=32> */
.L_x_4891:
        /* <DEDUP_REMOVED lines=77> */
.L_x_4898:
        /* <DEDUP_REMOVED lines=13> */
.L_x_4900:
[----:B------:R-:W-:Y:S05]  /*1eb0*/  BSYNC B0 ;  /* 0x0000000000007941 */ /* 0x000fea0003800000 */
.L_x_4899:
        /* <DEDUP_REMOVED lines=13> */
.L_x_4901:
        /* <DEDUP_REMOVED lines=13> */
.L_x_4903:
[----:B------:R-:W-:Y:S05]  /*2060*/  BSYNC B0 ;  /* 0x0000000000007941 */ /* 0x000fea0003800000 */
.L_x_4902:
        /* <DEDUP_REMOVED lines=13> */
.L_x_4904:
        /* <DEDUP_REMOVED lines=13> */
.L_x_4906:
[----:B------:R-:W-:Y:S05]  /*2210*/  BSYNC B0 ;  /* 0x0000000000007941 */ /* 0x000fea0003800000 */
.L_x_4905:
        /* <DEDUP_REMOVED lines=13> */
.L_x_4907:
        /* <DEDUP_REMOVED lines=12> */
.L_x_4909:
[----:B------:R-:W-:Y:S05]  /*23b0*/  BSYNC B0 ;  /* 0x0000000000007941 */ /* 0x000fea0003800000 */
.L_x_4908:
[----:B01----:R-:W0:Y:S01]  /*23c0*/  LDC R8, c[0x0][0x10] ;  /* 0x00000400ff087b82 */ /* 0x003e220000000800 */
[----:B------:R-:W-:Y:S02]  /*23d0*/  IADD3 R4, R4, 0x1, RZ ;  /* 0x0000000104047810 */ /* 0x000fe40007ffe0ff */
[----:B0-----:R-:W-:-:S04]  /*23e0*/  IADD3 R43, R8, R43, RZ ;  /* 0x0000002b082b7210 */ /* 0x001fc80007ffe0ff */
[----:B------:R-:W-:-:S13]  /*23f0*/  ISETP.GE.AND P1, PT, R43, UR4, PT ;  /* 0x000000042b007c0c */ /* 0x000fda000bf26270 */
[----:B------:R-:W-:Y:S05]  /*2400*/  @!P1 BRA `(.L_x_4910) ;  /* 0xffffffdc007c9947 */ /* 0x000fea000383ffff */
[----:B------:R-:W-:Y:S05]  /*2410*/  EXIT ;  /* 0x000000000000794d */ /* 0x000fea0003800000 */
.L_x_4911:
        /* <DEDUP_REMOVED lines=14> */
.L_x_5182:


//--------------------- .text._Z35group_norm_nhwc_fwd_one_pass_kernelI11Fp32IOFp16WLi128ELi70ELi560EEv26Group_norm_nhwc_fwd_params --------------------------
	.section	.text._Z35group_norm_nhwc_fwd_one_pass_kernelI11Fp32IOFp16WLi128ELi70ELi560EEv26Group_norm_nhwc_fwd_params,"ax",@progbits
	.align	128
        .global         _Z35group_norm_nhwc_fwd_one_pass_kernelI11Fp32IOFp16WLi128ELi70ELi560EEv26Group_norm_nhwc_fwd_params
        .type           _Z35group_norm_nhwc_fwd_one_pass_kernelI11Fp32IOFp16WLi128ELi70ELi560EEv26Group_norm_nhwc_fwd_params,@function
        .size           _Z35group_norm_nhwc_fwd_one_pass_kernelI11Fp32IOFp16WLi128ELi70ELi560EEv26Group_norm_nhwc_fwd_params,(.L_x_5183 - _Z35group_norm_nhwc_fwd_one_pass_kernelI11Fp32IOFp16WLi128ELi70ELi560EEv26Group_norm_nhwc_fwd_params)
        .other          _Z35group_norm_nhwc_fwd_one_pass_kernelI11Fp32IOFp16WLi128ELi70ELi560EEv26Group_norm_nhwc_fwd_params,@"STO_CUDA_ENTRY STV_DEFAULT"
_Z35group_norm_nhwc_fwd_one_pass_kernelI11Fp32IOFp16WLi128ELi70ELi560EEv26Group_norm_nhwc_fwd_params:
.text._Z35group_norm_nhwc_fwd_one_pass_kernelI11Fp32IOFp16WLi128ELi70ELi560EEv26Group_norm_nhwc_fwd_params:
        /* <DEDUP_REMOVED lines=36> */
.L_x_4945:
        /* <DEDUP_REMOVED lines=293> */
.L_x_4913:
[----:B------:R-:W-:Y:S05]  /*1490*/  BSYNC B0 ;  /* 0x0000000000007941 */ /* 0x000fea0003800000 */
.L_x_4912:
        /* <DEDUP_REMOVED lines=28> */
.L_x_4916:
[----:B-1----:R-:W2:Y:S04]  /*1660*/  LDG.E.STRONG.GPU R22, desc[UR8][R20.64] ;  /* 0x0000000814167981 */ /* 0x002ea8000c1ef900 */
[----:B--2---:R-:W-:Y:S01]  /*1670*/  CCTL.IVALL ;  /* 0x00000000ff00798f */ /* 0x004fe20002000000 */
[----:B------:R-:W-:Y:S05]  /*1680*/  YIELD ;  /* 0x0000000000007946 */ /* 0x000fea0003800000 */
[----:B------:R-:W-:-:S13]  /*1690*/  ISETP.NE.AND P1, PT, R22, R27, PT ;  /* 0x0000001b1600720c */ /* 0x000fda0003f25270 */
[----:B------:R-:W-:Y:S05]  /*16a0*/  @P1 BRA `(.L_x_4916) ;  /* 0xfffffffc00ec1947 */ /* 0x000fea000383ffff */
.L_x_4915:
        /* <DEDUP_REMOVED lines=11> */
.L_x_4918:
        /* <DEDUP_REMOVED lines=63> */
.L_x_4917:
        /* <DEDUP_REMOVED lines=19> */
.L_x_4920:
[----:B------:R-:W-:Y:S05]  /*1c80*/  BSYNC B0 ;  /* 0x0000000000007941 */ /* 0x000fea0003800000 */
.L_x_4919:
        /* <DEDUP_REMOVED lines=32> */
.L_x_4914:
        /* <DEDUP_REMOVED lines=60> */
[----:B--2---:R-:W-:Y:S02]  /*2250*/  HADD2.F32 R26, -RZ, R26.H0_H0 ;  /* 0x2000001aff1a7230 */ /* 0x004fe40000004100 */
[----:B---3--:R-:W-:Y:S02]  /*2260*/  HADD2.F32 R27, -RZ, R27.H0_H0 ;  /* 0x2000001bff1b7230 */ /* 0x008fe40000004100 */
[----:B----4-:R-:W-:-:S02]  /*2270*/  HADD2.F32 R28, -RZ, R28.H0_H0 ;  /* 0x2000001cff1c7230 */ /* 0x010fc40000004100 */
[----:B-----5:R-:W-:Y:S02]  /*2280*/  HADD2.F32 R24, -RZ, R29.H0_H0 ;  /* 0x2000001dff187230 */ /* 0x020fe40000004100 */
[----:B------:R-:W-:Y:S01]  /*2290*/  FADD.FTZ R29, -R22, R19 ;  /* 0x00000013161d7221 */ /* 0x000fe20000010100 */
        /* <DEDUP_REMOVED lines=13> */
.L_x_4921:
        /* <DEDUP_REMOVED lines=13> */
.L_x_4923:
[----:B------:R-:W-:Y:S05]  /*2440*/  BSYNC B0 ;  /* 0x0000000000007941 */ /* 0x000fea0003800000 */
.L_x_4922:
        /* <DEDUP_REMOVED lines=17> */
.L_x_4924:
        /* <DEDUP_REMOVED lines=13> */
.L_x_4926:
[----:B------:R-:W-:Y:S05]  /*2630*/  BSYNC B0 ;  /* 0x0000000000007941 */ /* 0x000fea0003800000 */
.L_x_4925:
        /* <DEDUP_REMOVED lines=13> */
.L_x_4927:
        /* <DEDUP_REMOVED lines=13> */
.L_x_4929:
[----:B------:R-:W-:Y:S05]  /*27e0*/  BSYNC B0 ;  /* 0x0000000000007941 */ /* 0x000fea0003800000 */
.L_x_4928:
        /* <DEDUP_REMOVED lines=41> */
.L_x_4930:
        /* <DEDUP_REMOVED lines=13> */
.L_x_4932:
[----:B------:R-:W-:Y:S05]  /*2b50*/  BSYNC B0 ;  /* 0x0000000000007941 */ /* 0x000fea0003800000 */
.L_x_4931:
        /* <DEDUP_REMOVED lines=13> */
.L_x_4933:
        /* <DEDUP_REMOVED lines=13> */
.L_x_4935:
[----:B------:R-:W-:Y:S05]  /*2d00*/  BSYNC B0 ;  /* 0x0000000000007941 */ /* 0x000fea0003800000 */
.L_x_4934:
        /* <DEDUP_REMOVED lines=13> */
.L_x_4936:
        /* <DEDUP_REMOVED lines=13> */
.L_x_4938:
[----:B------:R-:W-:Y:S05]  /*2eb0*/  BSYNC B0 ;  /* 0x0000000000007941 */ /* 0x000fea0003800000 */
.L_x_4937:
        /* <DEDUP_REMOVED lines=13> */
.L_x_4939:
        /* <DEDUP_REMOVED lines=13> */
.L_x_4941:
[----:B------:R-:W-:Y:S05]  /*3060*/  BSYNC B0 ;  /* 0x0000000000007941 */ /* 0x000fea0003800000 */
.L_x_4940:
        /* <DEDUP_REMOVED lines=13> */
.L_x_4942:
        /* <DEDUP_REMOVED lines=12> */
.L_x_4944:
[----:B------:R-:W-:Y:S05]  /*3200*/  BSYNC B0 ;  /* 0x0000000000007941 */ /* 0x000fea0003800000 */
.L_x_4943:
[----:B0-2---:R-:W0:Y:S01]  /*3210*/  LDC R5, c[0x0][0x10] ;  /* 0x00000400ff057b82 */ /* 0x005e220000000800 */
[----:B------:R-:W-:Y:S02]  /*3220*/  IADD3 R32, R32, 0x1, RZ ;  /* 0x0000000120207810 */ /* 0x000fe40007ffe0ff */
[----:B0-----:R-:W-:-:S04]  /*3230*/  IADD3 R44, R5, R44, RZ ;  /* 0x0000002c052c7210 */ /* 0x001fc80007ffe0ff */
[----:B------:R-:W-:-:S13]  /*3240*/  ISETP.GE.AND P1, PT, R44, UR4, PT ;  /* 0x000000042c007c0c */ /* 0x000fda000bf26270 */
[----:B------:R-:W-:Y:S05]  /*3250*/  @!P1 BRA `(.L_x_4945) ;  /* 0xffffffcc00f89947 */ /* 0x000fea000383ffff */
[----:B------:R-:W-:Y:S05]  /*3260*/  EXIT ;  /* 0x000000000000794d */ /* 0x000fea0003800000 */
.L_x_4946:
        /* <DEDUP_REMOVED lines=9> */
.L_x_5183:


//--------------------- .text._Z35group_norm_nhwc_fwd_one_pass_kernelI11Fp32IOFp16WLi256ELi70ELi560EEv26Group_norm_nhwc_fwd_params --------------------------
	.section	.text._Z35group_norm_nhwc_fwd_one_pass_kernelI11Fp32IOFp16WLi256ELi70ELi560EEv26Group_norm_nhwc_fwd_params,"ax",@progbits
	.align	128
        .global         _Z35group_norm_nhwc_fwd_one_pass_kernelI11Fp32IOFp16WLi256ELi70ELi560EEv26Group_norm_nhwc_fwd_params
        .type           _Z35group_norm_nhwc_fwd_one_pass_kernelI11Fp32IOFp16WLi256ELi70ELi560EEv26Group_norm_nhwc_fwd_params,@function
        .size           _Z35group_norm_nhwc_fwd_one_pass_kernelI11Fp32IOFp16WLi256ELi70ELi560EEv26Group_norm_nhwc_fwd_params,(.L_x_5184 - _Z35group_norm_nhwc_fwd_one_pass_kernelI11Fp32IOFp16WLi256ELi70ELi560EEv26Group_norm_nhwc_fwd_params)
        .other          _Z35group_norm_nhwc_fwd_one_pass_kernelI11Fp32IOFp16WLi256ELi70ELi560EEv26Group_norm_nhwc_fwd_params,@"STO_CUDA_ENTRY STV_DEFAULT"
_Z35group_norm_nhwc_fwd_one_pass_kernelI11Fp32IOFp16WLi256ELi70ELi560EEv26Group_norm_nhwc_fwd_params:
.text._Z35group_norm_nhwc_fwd_one_pass_kernelI11Fp32IOFp16WLi256ELi70ELi560EEv26Group_norm_nhwc_fwd_params:
        /* <DEDUP_REMOVED lines=44> */
.L_x_5004:
        /* <DEDUP_REMOVED lines=461> */
.L_x_4948:
[----:B------:R-:W-:Y:S05]  /*1f90*/  BSYNC B0 ;  /* 0x0000000000007941 */ /* 0x000fea0003800000 */
.L_x_4947:
        /* <DEDUP_REMOVED lines=28> */
.L_x_4951:
[----:B-1----:R-:W2:Y:S04]  /*2160*/  LDG.E.STRONG.GPU R26, desc[UR8][R24.64] ;  /* 0x00000008181a7981 */ /* 0x002ea8000c1ef900 */
[----:B--2---:R-:W-:Y:S01]  /*2170*/  CCTL.IVALL ;  /* 0x00000000ff00798f */ /* 0x004fe20002000000 */
[----:B------:R-:W-:Y:S05]  /*2180*/  YIELD ;  /* 0x0000000000007946 */ /* 0x000fea0003800000 */
[----:B------:R-:W-:-:S13]  /*2190*/  ISETP.NE.AND P1, PT, R26, R29, PT ;  /* 0x0000001d1a00720c */ /* 0x000fda0003f25270 */
[----:B------:R-:W-:Y:S05]  /*21a0*/  @P1 BRA `(.L_x_4951) ;  /* 0xfffffffc00ec1947 */ /* 0x000fea000383ffff */
.L_x_4950:
        /* <DEDUP_REMOVED lines=11> */
.L_x_4953:
        /* <DEDUP_REMOVED lines=63> */
.L_x_4952:
        /* <DEDUP_REMOVED lines=19> */
.L_x_4955:
[----:B------:R-:W-:Y:S05]  /*2780*/  BSYNC B0 ;  /* 0x0000000000007941 */ /* 0x000fea0003800000 */
.L_x_4954:
        /* <DEDUP_REMOVED lines=32> */
.L_x_4949:
        /* <DEDUP_REMOVED lines=57> */
.L_x_4956:
        /* <DEDUP_REMOVED lines=13> */
.L_x_4958:
[----:B------:R-:W-:Y:S05]  /*2df0*/  BSYNC B0 ;  /* 0x0000000000007941 */ /* 0x000fea0003800000 */
.L_x_4957:
        /* <DEDUP_REMOVED lines=33> */
.L_x_4959:
        /* <DEDUP_REMOVED lines=13> */
.L_x_4961:
[----:B------:R-:W-:Y:S05]  /*30e0*/  BSYNC B0 ;  /* 0x0000000000007941 */ /* 0x000fea0003800000 */
.L_x_4960:
        /* <DEDUP_REMOVED lines=17> */
.L_x_4962:
        /* <DEDUP_REMOVED lines=13> */
.L_x_4964:
[----:B------:R-:W-:Y:S05]  /*32d0*/  BSYNC B0 ;  /* 0x0000000000007941 */ /* 0x000fea0003800000 */
.L_x_4963:
        /* <DEDUP_REMOVED lines=17> */
.L_x_4965:
        /* <DEDUP_REMOVED lines=13> */
.L_x_4967:
[----:B------:R-:W-:Y:S05]  /*34c0*/  BSYNC B0 ;  /* 0x0000000000007941 */ /* 0x000fea0003800000 */
.L_x_4966:
        /* <DEDUP_REMOVED lines=17> */
.L_x_4968:
        /* <DEDUP_REMOVED lines=13> */
.L_x_4970:
[----:B------:R-:W-:Y:S05]  /*36b0*/  BSYNC B0 ;  /* 0x0000000000007941 */ /* 0x000fea0003800000 */
.L_x_4969:
        /* <DEDUP_REMOVED lines=17> */
.L_x_4971:
        /* <DEDUP_REMOVED lines=13> */
.L_x_4973:
[----:B------:R-:W-:Y:S05]  /*38a0*/  BSYNC B0 ;  /* 0x0000000000007941 */ /* 0x000fea0003800000 */
.L_x_4972:
        /* <DEDUP_REMOVED lines=48> */
.L_x_4974:
        /* <DEDUP_REMOVED lines=13> */
.L_x_4976:
[----:B------:R-:W-:Y:S05]  /*3c80*/  BSYNC B0 ;  /* 0x0000000000007941 */ /* 0x000fea0003800000 */
.L_x_4975:
        /* <DEDUP_REMOVED lines=17> */
.L_x_4977:
        /* <DEDUP_REMOVED lines=13> */
.L_x_4979:
[----:B------:R-:W-:Y:S05]  /*3e70*/  BSYNC B0 ;  /* 0x0000000000007941 */ /* 0x000fea0003800000 */
.L_x_4978:
        /* <DEDUP_REMOVED lines=13> */
.L_x_4980:
        /* <DEDUP_REMOVED lines=13> */
.L_x_4982:
[----:B------:R-:W-:Y:S05]  /*4020*/  BSYNC B0 ;  /* 0x0000000000007941 */ /* 0x000fea0003800000 */
.L_x_4981:
        /* <DEDUP_REMOVED lines=17> */
.L_x_4983:
        /* <DEDUP_REMOVED lines=13> */
.L_x_4985:
[----:B------:R-:W-:Y:S05]  /*4210*/  BSYNC B0 ;  /* 0x0000000000007941 */ /* 0x000fea0003800000 */
.L_x_4984:
        /* <DEDUP_REMOVED lines=13> */
.L_x_4986:
        /* <DEDUP_REMOVED lines=13> */
.L_x_4988:
[----:B------:R-:W-:Y:S05]  /*43c0*/  BSYNC B0 ;  /* 0x0000000000007941 */ /* 0x000fea0003800000 */
.L_x_4987:
        /* <DEDUP_REMOVED lines=38> */
.L_x_4989:
        /* <DEDUP_REMOVED lines=13> */
.L_x_4991:
[----:B------:R-:W-:Y:S05]  /*4700*/  BSYNC B0 ;  /* 0x0000000000007941 */ /* 0x000fea0003800000 */
.L_x_4990:
        /* <DEDUP_REMOVED lines=13> */
.L_x_4992:
        /* <DEDUP_REMOVED lines=13> */
.L_x_4994:
[----:B------:R-:W-:Y:S05]  /*48b0*/  BSYNC B0 ;  /* 0x0000000000007941 */ /* 0x000fea0003800000 */
.L_x_4993:
        /* <DEDUP_REMOVED lines=13> */
.L_x_4995:
        /* <DEDUP_REMOVED lines=13> */
.L_x_4997:
[----:B------:R-:W-:Y:S05]  /*4a60*/  BSYNC B0 ;  /* 0x0000000000007941 */ /* 0x000fea0003800000 */
.L_x_4996:
        /* <DEDUP_REMOVED lines=13> */
.L_x_4998:
        /* <DEDUP_REMOVED lines=13> */
.L_x_5000:
[----:B------:R-:W-:Y:S05]  /*4c10*/  BSYNC B0 ;  /* 0x0000000000007941 */ /* 0x000fea0003800000 */
.L_x_4999:
        /* <DEDUP_REMOVED lines=13> */
.L_x_5001:
        /* <DEDUP_REMOVED lines=12> */
.L_x_5003:
[----:B------:R-:W-:Y:S05]  /*4db0*/  BSYNC B0 ;  /* 0x0000000000007941 */ /* 0x000fea0003800000 */
.L_x_5002:
[----:B01----:R-:W0:Y:S01]  /*4dc0*/  LDC R17, c[0x0][0x10] ;  /* 0x00000400ff117b82 */ /* 0x003e220000000800 */
[----:B------:R-:W-:Y:S02]  /*4dd0*/  IADD3 R4, R4, 0x1, RZ ;  /* 0x0000000104047810 */ /* 0x000fe40007ffe0ff */
[----:B0-----:R-:W-:-:S04]  /*4de0*/  IADD3 R80, R17, R80, RZ ;  /* 0x0000005011507210 */ /* 0x001fc80007ffe0ff */
[----:B------:R-:W-:-:S13]  /*4df0*/  ISETP.GE.AND P1, PT, R80, UR4, PT ;  /* 0x0000000450007c0c */ /* 0x000fda000bf26270 */
[----:B------:R-:W-:Y:S05]  /*4e00*/  @!P1 BRA `(.L_x_5004) ;  /* 0xffffffb4002c9947 */ /* 0x000fea000383ffff */
[----:B------:R-:W-:Y:S05]  /*4e10*/  EXIT ;  /* 0x000000000000794d */ /* 0x000fea0003800000 */
.L_x_5005:
        /* <DEDUP_REMOVED lines=14> */
.L_x_5184:


//--------------------- .text._Z35group_norm_nhwc_fwd_one_pass_kernelI11Fp32IOFp16WLi512ELi70ELi560EEv26Group_norm_nhwc_fwd_params --------------------------
	.section	.text._Z35group_norm_nhwc_fwd_one_pass_kernelI11Fp32IOFp16WLi512ELi70ELi560EEv26Group_norm_nhwc_fwd_params,"ax",@progbits
	.align	128
        .global         _Z35group_norm_nhwc_fwd_one_pass_kernelI11Fp32IOFp16WLi512ELi70ELi560EEv26Group_norm_nhwc_fwd_params
        .type           _Z35group_norm_nhwc_fwd_one_pass_kernelI11Fp32IOFp16WLi512ELi70ELi560EEv26Group_norm_nhwc_fwd_params,@function
        .size           _Z35group_norm_nhwc_fwd_one_pass_kernelI11Fp32IOFp16WLi512ELi70ELi560EEv26Group_norm_nhwc_fwd_params,(.L_x_5185 - _Z35group_norm_nhwc_fwd_one_pass_kernelI11Fp32IOFp16WLi512ELi70ELi560EEv26Group_norm_nhwc_fwd_params)
        .other          _Z35group_norm_nhwc_fwd_one_pass_kernelI11Fp32IOFp16WLi512ELi70ELi560EEv26Group_norm_nhwc_fwd_params,@"STO_CUDA_ENTRY STV_DEFAULT"
_Z35group_norm_nhwc_fwd_one_pass_kernelI11Fp32IOFp16WLi512ELi70ELi560EEv26Group_norm_nhwc_fwd_params:
.text._Z35group_norm_nhwc_fwd_one_pass_kernelI11Fp32IOFp16WLi512ELi70ELi560EEv26Group_norm_nhwc_fwd_params:
        /* <DEDUP_REMOVED lines=41> */
.L_x_5111:
        /* <DEDUP_REMOVED lines=546> */
[-C--:B0-----:R-:W-:Y:S01]  /*24b0*/  @!P3 IMAD R15, R39, R48.reuse, RZ ;  /* 0x00000030270fb224 */ /* 0x081fe200078e02ff */
[----:B------:R-:W-:Y:S01]  /*24c0*/  MOV R39, R23 ;  /* 0x0000001700277202 */ /* 0x000fe20000000f00 */
[----:B------:R-:W-:-:S04]  /*24d0*/  @!P3 IMAD.WIDE.U32 R50, R38, R48, R50 ;  /* 0x000000302632b225 */ /* 0x000fc800078e0032 */
[----:B------:R-:W-:Y:S01]  /*24e0*/  @!P3 IMAD R15, R38, R49, R15 ;  /* 0x00000031260fb224 */ /* 0x000fe200078e020f */
[----:B------:R-:W-:Y:S02]  /*24f0*/  MOV R38, R22 ;  /* 0x0000001600267202 */ /* 0x000fe40000000f00 */
[----:B-1----:R-:W-:Y:S01]  /*2500*/  @!P3 LEA R42, P0, R50, R26, 0x2 ;  /* 0x0000001a322ab211 */ /* 0x002fe200078010ff */
[----:B------:R-:W-:Y:S01]  /*2510*/  @!P3 IMAD.IADD R15, R51, 0x1, R15 ;  /* 0x00000001330fb824 */ /* 0x000fe200078e020f */
[----:B------:R-:W-:-:S04]  /*2520*/  IADD3 R22, R0, 0xc0, RZ ;  /* 0x000000c000167810 */ /* 0x000fc80007ffe0ff */
[----:B------:R-:W-:Y:S02]  /*2530*/  @!P3 LEA.HI.X R43, R50, R27, R15, 0x2, P0 ;  /* 0x0000001b322bb211 */ /* 0x000fe400000f140f */
[----:B------:R-:W-:Y:S02]  /*2540*/  SHF.R.S32.HI R23, RZ, 0x1f, R22 ;  /* 0x0000001fff177819 */ /* 0x000fe40000011416 */
[----:B------:R-:W-:Y:S02]  /*2550*/  ISETP.GE.U32.AND P0, PT, R22, UR12, PT ;  /* 0x0000000c16007c0c */ /* 0x000fe4000bf06070 */
[----:B------:R-:W-:Y:S02]  /*2560*/  LOP3.LUT P3, RZ, R24, 0x10, RZ, 0xc0, !PT ;  /* 0x0000001018ff7812 */ /* 0x000fe4000786c0ff */
[----:B------:R-:W-:-:S04]  /*2570*/  ISETP.GE.AND.EX P0, PT, R23, UR13, PT, P0 ;  /* 0x0000000d17007c0c */ /* 0x000fc8000bf06300 */
[----:B------:R-:W-:Y:S02]  /*2580*/  ISETP.GT.U32.OR P5, PT, R25, 0x22f, P0 ;  /* 0x0000022f1900780c */ /* 0x000fe400007a4470 */
[----:B------:R-:W-:-:S11]  /*2590*/  IADD3 R25, R0, 0xd0, RZ ;  /* 0x000000d000197810 */ /* 0x000fd60007ffe0ff */
        /* <DEDUP_REMOVED lines=21> */
[----:B------:R-:W-:Y:S01]  /*26f0*/  @!P4 MOV R50, R2 ;  /* 0x000000020032c202 */ /* 0x000fe20000000f00 */
[----:B------:R-:W-:-:S06]  /*2700*/  @!P4 IMAD.MOV.U32 R51, RZ, RZ, R5 ;  /* 0x000000ffff33c224 */ /* 0x000fcc00078e0005 */
        /* <DEDUP_REMOVED lines=10> */
[----:B------:R-:W-:-:S02]  /*27b0*/  @!P4 LEA.HI.X R27, R50, R27, R15, 0x2, P0 ;  /* 0x0000001b321bc211 */ /* 0x000fc400000f140f */
[----:B------:R-:W-:Y:S02]  /*27c0*/  MOV R50, R22 ;  /* 0x0000001600327202 */ /* 0x000fe40000000f00 */
[----:B------:R-:W-:Y:S02]  /*27d0*/  CS2R R22, SRZ ;  /* 0x0000000000167805 */ /* 0x000fe4000001ff00 */
[----:B------:R-:W-:Y:S02]  /*27e0*/  LOP3.LUT R14, R14, 0xfffffff7, RZ, 0xc0, !PT ;  /* 0xfffffff70e0e7812 */ /* 0x000fe400078ec0ff */
[----:B------:R-:W-:Y:S02]  /*27f0*/  LOP3.LUT P0, RZ, R24, 0x40, RZ, 0xc0, !PT ;  /* 0x0000004018ff7812 */ /* 0x000fe4000780c0ff */
[----:B------:R-:W-:Y:S02]  /*2800*/  @P4 LOP3.LUT R14, R14, 0x8, RZ, 0xfc, !PT ;  /* 0x000000080e0e4812 */ /* 0x000fe400078efcff */
[----:B------:R-:W-:-:S02]  /*2810*/  LOP3.LUT P4, RZ, R24, 0x80, RZ, 0xc0, !PT ;  /* 0x0000008018ff7812 */ /* 0x000fc4000788c0ff */
[----:B------:R-:W-:Y:S01]  /*2820*/  LOP3.LUT P6, RZ, R24, 0x4, RZ, 0xc0, !PT ;  /* 0x0000000418ff7812 */ /* 0x000fe200078cc0ff */
[----:B--2---:R-:W2:Y:S04]  /*2830*/  @!P2 LDG.E.64 R22, desc[UR14][R6.64] ;  /* 0x0000000e0616a981 */ /* 0x004ea8000c1e1b00 */
[----:B--2---:R0:W-:Y:S04]  /*2840*/  STL.64 [R1+0x28], R22 ;  /* 0x0000281601007387 */ /* 0x0041e80000100a00 */
[----:B0-----:R-:W2:Y:S01]  /*2850*/  LDL.LU.64 R22, [R1+0xc8] ;  /* 0x0000c80001167983 */ /* 0x001ea20000300a00 */
[----:B------:R-:W-:Y:S01]  /*2860*/  MOV R6, R28 ;  /* 0x0000001c00067202 */ /* 0x000fe20000000f00 */
[----:B------:R-:W-:Y:S01]  /*2870*/  IMAD.MOV.U32 R7, RZ, RZ, R29 ;  /* 0x000000ffff077224 */ /* 0x000fe200078e001d */
[----:B------:R-:W-:-:S02]  /*2880*/  CS2R R28, SRZ ;  /* 0x00000000001c7805 */ /* 0x000fc4000001ff00 */
        /* <DEDUP_REMOVED lines=18> */
[----:B------:R-:W-:Y:S01]  /*29b0*/  MOV R30, R50 ;  /* 0x00000032001e7202 */ /* 0x000fe20000000f00 */
[----:B------:R-:W-:Y:S01]  /*29c0*/  IMAD.MOV.U32 R50, RZ, RZ, R34 ;  /* 0x000000ffff327224 */ /* 0x000fe200078e0022 */
[----:B------:R-:W-:-:S02]  /*29d0*/  MOV R31, R51 ;  /* 0x00000033001f7202 */ /* 0x000fc40000000f00 */
[----:B------:R-:W-:Y:S02]  /*29e0*/  MOV R51, R35 ;  /* 0x0000002300337202 */ /* 0x000fe40000000f00 */
[----:B------:R-:W-:-:S06]  /*29f0*/  CS2R R34, SRZ ;  /* 0x0000000000227805 */ /* 0x000fcc000001ff00 */
[----:B--2---:R-:W2:Y:S04]  /*2a00*/  @!P5 LDG.E.64 R34, desc[UR14][R32.64] ;  /* 0x0000000e2022d981 */ /* 0x004ea8000c1e1b00 */
[----:B--2---:R0:W-:Y:S04]  /*2a10*/  STL.64 [R1+0x58], R34 ;  /* 0x0000582201007387 */ /* 0x0041e80000100a00 */
[----:B0-----:R-:W2:Y:S01]  /*2a20*/  LDL.LU.64 R34, [R1+0xa8] ;  /* 0x0000a80001227983 */ /* 0x001ea20000300a00 */
[----:B------:R-:W-:Y:S02]  /*2a30*/  MOV R32, R48 ;  /* 0x0000003000207202 */ /* 0x000fe40000000f00 */
        /* <DEDUP_REMOVED lines=72> */
[----:B0-----:R-:W-:Y:S01]  /*2ec0*/  MOV R44, R42 ;  /* 0x0000002a002c7202 */ /* 0x001fe20000000f00 */
[----:B------:R-:W-:Y:S01]  /*2ed0*/  IMAD.MOV.U32 R42, RZ, RZ, R22 ;  /* 0x000000ffff2a7224 */ /* 0x000fe200078e0016 */
        /* <DEDUP_REMOVED lines=21> */
[----:B0-----:R-:W-:Y:S02]  /*3030*/  MOV R40, R32 ;  /* 0x0000002000287202 */ /* 0x001fe40000000f00 */
[----:B------:R-:W-:Y:S02]  /*3040*/  MOV R41, R33 ;  /* 0x0000002100297202 */ /* 0x000fe40000000f00 */
[----:B------:R-:W-:-:S06]  /*3050*/  CS2R R32, SRZ ;  /* 0x0000000000207805 */ /* 0x000fcc000001ff00 */
[----:B------:R0:W4:Y:S01]  /*3060*/  @P0 LDG.E.64 R32, desc[UR14][R34.64] ;  /* 0x0000000e22200981 */ /* 0x000122000c1e1b00 */
[----:B------:R-:W-:-:S06]  /*3070*/  CS2R R16, SRZ ;  /* 0x0000000000107805 */ /* 0x000fcc000001ff00 */
[----:B------:R-:W4:Y:S01]  /*3080*/  @!P2 LDG.E.64 R16, desc[UR14][R46.64] ;  /* 0x0000000e2e10a981 */ /* 0x000f22000c1e1b00 */
[----:B0-----:R-:W-:-:S06]  /*3090*/  CS2R R34, SRZ ;  /* 0x0000000000227805 */ /* 0x001fcc000001ff00 */
[----:B------:R0:W4:Y:S01]  /*30a0*/  @!P4 LDG.E.64 R34, desc[UR14][R26.64] ;  /* 0x0000000e1a22c981 */ /* 0x000122000c1e1b00 */
[----:B---3--:R-:W-:-:S03]  /*30b0*/  MOV R51, R49 ;  /* 0x0000003100337202 */ /* 0x008fc60000000f00 */
[----:B------:R1:W-:Y:S04]  /*30c0*/  STL.64 [R1], R48 ;  /* 0x0000003001007387 */ /* 0x0003e80000100a00 */
[----:B------:R-:W-:Y:S01]  /*30d0*/  STL [R1+0x74], R51 ;  /* 0x0000743301007387 */ /* 0x000fe20000100800 */
[----:B-1----:R-:W-:-:S05]  /*30e0*/  IMAD.MOV.U32 R49, RZ, RZ, R48 ;  /* 0x000000ffff317224 */ /* 0x002fca00078e0030 */
        /* <DEDUP_REMOVED lines=18> */
[----:B-1----:R-:W-:Y:S01]  /*3210*/  IMAD.MOV.U32 R36, RZ, RZ, R42 ;  /* 0x000000ffff247224 */ /* 0x002fe200078e002a */
[----:B--2---:R-:W-:-:S02]  /*3220*/  MOV R37, R43 ;  /* 0x0000002b00257202 */ /* 0x004fc40000000f00 */
        /* <DEDUP_REMOVED lines=21> */
[----:B------:R-:W-:-:S03]  /*3380*/  MOV R51, R39 ;  /* 0x0000002700337202 */ /* 0x000fc60000000f00 */
        /* <DEDUP_REMOVED lines=175> */
[----:B------:R-:W-:Y:S01]  /*3e80*/  FMUL.FTZ R24, R41, R41 ;  /* 0x0000002929187220 */ /* 0x000fe20000410000 */
[----:B------:R-:W-:Y:S01]  /*3e90*/  FADD.FTZ R27, R38, R39 ;  /* 0x00000027261b7221 */ /* 0x000fe20000010000 */
[----:B------:R-:W-:Y:S02]  /*3ea0*/  FADD.FTZ R25, R25, R48 ;  /* 0x0000003019197221 */ /* 0x000fe40000010000 */
[----:B------:R-:W-:Y:S01]  /*3eb0*/  FFMA.FTZ R48, R40, R40, R24 ;  /* 0x0000002828307223 */ /* 0x000fe20000010018 */
[----:B------:R-:W-:Y:S01]  /*3ec0*/  FADD.FTZ R26, R26, R27 ;  /* 0x0000001b1a1a7221 */ /* 0x000fe20000010000 */
[----:B------:R-:W-:Y:S01]  /*3ed0*/  FMUL.FTZ R24, R43, R43 ;  /* 0x0000002b2b187220 */ /* 0x000fe20000410000 */
[----:B------:R-:W-:Y:S01]  /*3ee0*/  FADD.FTZ R27, R49, R51 ;  /* 0x00000033311b7221 */ /* 0x000fe20000010000 */
[----:B------:R-:W-:Y:S01]  /*3ef0*/  FADD.FTZ R48, R25, R48 ;  /* 0x0000003019307221 */ /* 0x000fe20000010000 */
[----:B------:R-:W-:Y:S01]  /*3f00*/  FADD.FTZ R25, R40, R41 ;  /* 0x0000002928197221 */ /* 0x000fe20000010000 */
[----:B------:R-:W-:Y:S01]  /*3f10*/  FFMA.FTZ R49, R42, R42, R24 ;  /* 0x0000002a2a317223 */ /* 0x000fe20000010018 */
[----:B------:R-:W-:Y:S01]  /*3f20*/  FADD.FTZ R26, R26, R27 ;  /* 0x0000001b1a1a7221 */ /* 0x000fe20000010000 */
[----:B------:R-:W-:-:S02]  /*3f30*/  FMUL.FTZ R24, R45, R45 ;  /* 0x0000002d2d187220 */ /* 0x000fc40000410000 */
[----:B------:R-:W-:Y:S01]  /*3f40*/  FADD.FTZ R49, R48, R49 ;  /* 0x0000003130317221 */ /* 0x000fe20000010000 */
[----:B------:R-:W-:Y:S01]  /*3f50*/  FADD.FTZ R25, R26, R25 ;  /* 0x000000191a197221 */ /* 0x000fe20000010000 */
[----:B------:R-:W-:Y:S01]  /*3f60*/  FFMA.FTZ R24, R44, R44, R24 ;  /* 0x0000002c2c187223 */ /* 0x000fe20000010018 */
[----:B------:R-:W-:Y:S01]  /*3f70*/  FMUL.FTZ R26, R47, R47 ;  /* 0x0000002f2f1a7220 */ /* 0x000fe20000410000 */
[----:B------:R-:W-:Y:S01]  /*3f80*/  SHF.R.S32.HI R48, RZ, 0x1f, R50 ;  /* 0x0000001fff307819 */ /* 0x000fe20000011432 */
[----:B------:R-:W1:Y:S01]  /*3f90*/  S2R R51, SR_LANEID ;  /* 0x0000000000337919 */ /* 0x000e620000000000 */
[----:B------:R-:W-:Y:S01]  /*3fa0*/  FADD.FTZ R49, R49, R24 ;  /* 0x0000001831317221 */ /* 0x000fe20000010000 */
[----:B------:R-:W-:Y:S01]  /*3fb0*/  FADD.FTZ R27, R42, R43 ;  /* 0x0000002b2a1b7221 */ /* 0x000fe20000010000 */
[----:B------:R-:W-:Y:S01]  /*3fc0*/  FFMA.FTZ R26, R46, R46, R26 ;  /* 0x0000002e2e1a7223 */ /* 0x000fe2000001001a */
[----:B------:R-:W-:Y:S01]  /*3fd0*/  LEA.HI R24, R48, R50, RZ, 0x5 ;  /* 0x0000003230187211 */ /* 0x000fe200078f28ff */
[----:B------:R-:W-:Y:S01]  /*3fe0*/  FADD.FTZ R48, R44, R45 ;  /* 0x0000002d2c307221 */ /* 0x000fe20000010000 */
[----:B------:R-:W-:Y:S01]  /*3ff0*/  FADD.FTZ R25, R25, R27 ;  /* 0x0000001b19197221 */ /* 0x000fe20000010000 */
[----:B------:R-:W-:Y:S01]  /*4000*/  FADD.FTZ R49, R49, R26 ;  /* 0x0000001a31317221 */ /* 0x000fe20000010000 */
[----:B------:R-:W-:Y:S01]  /*4010*/  SHF.R.S32.HI R24, RZ, 0x5, R24 ;  /* 0x00000005ff187819 */ /* 0x000fe20000011418 */
[----:B------:R-:W-:-:S02]  /*4020*/  IMAD.MOV.U32 R26, RZ, RZ, -0x20 ;  /* 0xffffffe0ff1a7424 */ /* 0x000fc400078e00ff */
[----:B------:R-:W-:Y:S02]  /*4030*/  FADD.FTZ R48, R25, R48 ;  /* 0x0000003019307221 */ /* 0x000fe40000010000 */
        /* <DEDUP_REMOVED lines=91> */
.L_x_5007:
[----:B------:R-:W-:Y:S05]  /*45f0*/  BSYNC B0 ;  /* 0x0000000000007941 */ /* 0x000fea0003800000 */
.L_x_5006:
        /* <DEDUP_REMOVED lines=14> */
[----:B------:R-:W-:-:S04]  /*46e0*/  IMAD R24, R24, UR13, RZ ;  /* 0x0000000d18187c24 */ /* 0x000fc8000f8e02ff */
[----:B------:R-:W-:-:S04]  /*46f0*/  IMAD.SHL.U32 R24, R24, 0x2, RZ ;  /* 0x0000000218187824 */ /* 0x000fc800078e00ff */
[----:B0-----:R-:W-:-:S04]  /*4700*/  IMAD.WIDE R24, R24, 0x4, R50 ;  /* 0x0000000418187825 */ /* 0x001fc800078e0232 */
        /* <DEDUP_REMOVED lines=13> */
.L_x_5010:
[----:B------:R-:W2:Y:S04]  /*47e0*/  LDG.E.STRONG.GPU R25, desc[UR14][R26.64] ;  /* 0x0000000e1a197981 */ /* 0x000ea8000c1ef900 */
[----:B--2---:R-:W-:Y:S01]  /*47f0*/  CCTL.IVALL ;  /* 0x00000000ff00798f */ /* 0x004fe20002000000 */
[----:B------:R-:W-:Y:S05]  /*4800*/  YIELD ;  /* 0x0000000000007946 */ /* 0x000fea0003800000 */
[----:B------:R-:W-:-:S13]  /*4810*/  ISETP.NE.AND P1, PT, R25, R24, PT ;  /* 0x000000181900720c */ /* 0x000fda0003f25270 */
[----:B------:R-:W-:Y:S05]  /*4820*/  @P1 BRA `(.L_x_5010) ;  /* 0xfffffffc00ec1947 */ /* 0x000fea000383ffff */
.L_x_5009:
        /* <DEDUP_REMOVED lines=14> */
.L_x_5012:
        /* <DEDUP_REMOVED lines=68> */
.L_x_5011:
        /* <DEDUP_REMOVED lines=20> */
.L_x_5014:
[----:B------:R-:W-:Y:S05]  /*4e90*/  BSYNC B0 ;  /* 0x0000000000007941 */ /* 0x000fea0003800000 */
.L_x_5013:
        /* <DEDUP_REMOVED lines=17> */
[----:B------:R-:W-:-:S04]  /*4fb0*/  @!P2 IMAD.WIDE.U32 R24, R26, 0x8, R24 ;  /* 0x000000081a18a825 */ /* 0x000fc800078e0018 */
[----:B------:R-:W-:Y:S02]  /*4fc0*/  IMAD.U32 R26, RZ, RZ, UR19 ;  /* 0x00000013ff1a7e24 */ /* 0x000fe4000f8e00ff */
[----:B------:R-:W2:Y:S03]  /*4fd0*/  @!P2 LDG.E.64 R24, desc[UR14][R24.64] ;  /* 0x0000000e1818a981 */ /* 0x000ea6000c1e1b00 */
[----:B------:R-:W-:-:S13]  /*4fe0*/  ISETP.EQ.OR P1, PT, R26, 0x2, P1 ;  /* 0x000000021a00780c */ /* 0x000fda0000f22670 */
        /* <DEDUP_REMOVED lines=18> */
.L_x_5008:
        /* <DEDUP_REMOVED lines=22> */
[----:B------:R-:W-:-:S05]  /*5270*/  MOV R48, UR5 ;  /* 0x0000000500307c02 */ /* 0x000fca0008000f00 */
        /* <DEDUP_REMOVED lines=24> */
[----:B--2---:R-:W-:Y:S02]  /*5400*/  HADD2.F32 R24, -RZ, R49.H0_H0 ;  /* 0x20000031ff187230 */ /* 0x004fe40000004100 */
[----:B---3--:R-:W-:Y:S02]  /*5410*/  HADD2.F32 R25, -RZ, R25.H0_H0 ;  /* 0x20000019ff197230 */ /* 0x008fe40000004100 */
[----:B----4-:R-:W-:-:S05]  /*5420*/  HADD2.F32 R27, -RZ, R48.H0_H0 ;  /* 0x20000030ff1b7230 */ /* 0x010fca0000004100 */
[----:B------:R-:W-:Y:S01]  /*5430*/  FFMA.FTZ R32, R24, R32, R27 ;  /* 0x0000002018207223 */ /* 0x000fe2000001001b */
[----:B------:R-:W-:-:S05]  /*5440*/  HADD2.F32 R26, -RZ, R26.H0_H0 ;  /* 0x2000001aff1a7230 */ /* 0x000fca0000004100 */
        /* <DEDUP_REMOVED lines=12> */
.L_x_5015:
        /* <DEDUP_REMOVED lines=14> */
.L_x_5017:
[----:B------:R-:W-:Y:S05]  /*55f0*/  BSYNC B0 ;  /* 0x0000000000007941 */ /* 0x000fea0003800000 */
.L_x_5016:
        /* <DEDUP_REMOVED lines=25> */
.L_x_5018:
        /* <DEDUP_REMOVED lines=13> */
.L_x_5020:
[----:B------:R-:W-:Y:S05]  /*5860*/  BSYNC B0 ;  /* 0x0000000000007941 */ /* 0x000fea0003800000 */
.L_x_5019:
[C---:B------:R-:W-:Y:S01]  /*5870*/  VIADD R33, R0.reuse, 0x20 ;  /* 0x0000002000217836 */ /* 0x040fe20000000000 */
[----:B0-----:R-:W-:Y:S01]  /*5880*/  IADD3 R49, R0, 0x20, RZ ;  /* 0x0000002000317810 */ /* 0x001fe20007ffe0ff */
[----:B------:R-:W-:Y:S01]  /*5890*/  FADD.FTZ R52, R52, -UR5 ;  /* 0x8000000534347e21 */ /* 0x000fe20008010000 */
[----:B------:R-:W-:Y:S02]  /*58a0*/  FADD.FTZ R53, R53, -UR5 ;  /* 0x8000000535357e21 */ /* 0x000fe40008010000 */
        /* <DEDUP_REMOVED lines=19> */
.L_x_5021:
        /* <DEDUP_REMOVED lines=13> */
.L_x_5023:
[----:B------:R-:W-:Y:S05]  /*5ab0*/  BSYNC B0 ;  /* 0x0000000000007941 */ /* 0x000fea0003800000 */
.L_x_5022:
[----:B------:R-:W-:Y:S01]  /*5ac0*/  IADD3 R32, R0, 0x30, RZ ;  /* 0x0000003000207810 */ /* 0x000fe20007ffe0ff */
[----:B0-----:R-:W-:Y:S01]  /*5ad0*/  FADD.FTZ R6, R8, -UR5 ;  /* 0x8000000508067e21 */ /* 0x001fe20008010000 */
[----:B------:R-:W-:Y:S01]  /*5ae0*/  FADD.FTZ R7, R9, -UR5 ;  /* 0x8000000509077e21 */ /* 0x000fe20008010000 */
[----:B------:R-:W-:Y:S01]  /*5af0*/  VIADD R53, R0, 0x50 ;  /* 0x0000005000357836 */ /* 0x000fe20000000000 */
[----:B------:R-:W-:Y:S01]  /*5b00*/  ISETP.GE.U32.AND P6, PT, R32, UR6, PT ;  /* 0x0000000620007c0c */ /* 0x000fe2000bfc6070 */
[C---:B------:R-:W-:Y:S01]  /*5b10*/  VIADD R8, R0.reuse, 0x40 ;  /* 0x0000004000087836 */ /* 0x040fe20000000000 */
[----:B------:R-:W-:Y:S01]  /*5b20*/  IADD3 R32, R0, 0x40, RZ ;  /* 0x0000004000207810 */ /* 0x000fe20007ffe0ff */
[----:B------:R-:W-:Y:S01]  /*5b30*/  FMUL.FTZ R6, R6, UR10 ;  /* 0x0000000a06067c20 */ /* 0x000fe20008410000 */
[----:B------:R-:W-:Y:S01]  /*5b40*/  IADD3 R51, R0, 0x60, RZ ;  /* 0x0000006000337810 */ /* 0x000fe20007ffe0ff */
[----:B------:R-:W-:Y:S01]  /*5b50*/  FMUL.FTZ R7, R7, UR10 ;  /* 0x0000000a07077c20 */ /* 0x000fe20008410000 */
[----:B------:R-:W-:Y:S01]  /*5b60*/  ISETP.GE.U32.AND P1, PT, R32, UR6, PT ;  /* 0x0000000620007c0c */ /* 0x000fe2000bf26070 */
[----:B------:R-:W-:Y:S01]  /*5b70*/  FADD.FTZ R33, R11, -UR5 ;  /* 0x800000050b217e21 */ /* 0x000fe20008010000 */
[----:B------:R-:W-:Y:S01]  /*5b80*/  IADD3 R48, R0, 0x70, RZ ;  /* 0x0000007000307810 */ /* 0x000fe20007ffe0ff */
[----:B------:R-:W-:Y:S01]  /*5b90*/  FFMA.FTZ R6, R24, R6, R27 ;  /* 0x0000000618067223 */ /* 0x000fe2000001001b */
[C---:B------:R-:W-:Y:S01]  /*5ba0*/  IADD3 R9, R0.reuse, 0x30, RZ ;  /* 0x0000003000097810 */ /* 0x040fe20007ffe0ff */
[----:B------:R-:W-:Y:S01]  /*5bb0*/  FFMA.FTZ R7, R25, R7, R26 ;  /* 0x0000000719077223 */ /* 0x000fe2000001001a */
[----:B------:R-:W-:-:S02]  /*5bc0*/  IADD3 R49, R0, 0x70, RZ ;  /* 0x0000007000317810 */ /* 0x000fc40007ffe0ff */
[C---:B------:R-:W-:Y:S02]  /*5bd0*/  IADD3 R52, R0.reuse, 0x60, RZ ;  /* 0x0000006000347810 */ /* 0x040fe40007ffe0ff */
[----:B------:R-:W-:Y:S02]  /*5be0*/  IADD3 R32, R0, 0x50, RZ ;  /* 0x0000005000207810 */ /* 0x000fe40007ffe0ff */
        /* <DEDUP_REMOVED lines=10> */
[----:B------:R-:W-:Y:S01]  /*5c90*/  ISETP.GE.AND.EX P2, PT, R32, UR7, PT, P2 ;  /* 0x0000000720007c0c */ /* 0x000fe2000bf46320 */
[----:B------:R-:W-:Y:S01]  /*5ca0*/  FADD.FTZ R32, R10, -UR5 ;  /* 0x800000050a207e21 */ /* 0x000fe20008010000 */
        /* <DEDUP_REMOVED lines=18> */
.L_x_5024:
[----:B------:R-:W-:Y:S04]  /*5dd0*/  BSSY B0, `(.L_x_5025) ;  /* 0x000000e000007945 */ /* 0x000fe80003800000 */
[----:B------:R-:W-:Y:S05]  /*5de0*/  @P6 BRA `(.L_x_5026) ;  /* 0x0000000000306947 */ /* 0x000fea0003800000 */
[----:B------:R-:W-:Y:S01]  /*5df0*/  ULDC.64 UR12, c[0x0][0x270] ;  /* 0x00009c00000c7ab9 */ /* 0x000fe20000000a00 */
[----:B------:R-:W-:Y:S01]  /*5e00*/  IADD3 R11, R0, 0x30, RZ ;  /* 0x00000030000b7810 */ /* 0x000fe20007ffe0ff */
[----:B------:R-:W-:Y:S01]  /*5e10*/  IMAD R10, R9, UR12, RZ ;  /* 0x0000000c090a7c24 */ /* 0x000fe2000f8e02ff */
[----:B------:R-:W-:Y:S02]  /*5e20*/  MOV R8, R2 ;  /* 0x0000000200087202 */ /* 0x000fe40000000f00 */
[----:B------:R-:W-:Y:S01]  /*5e30*/  MOV R9, R5 ;  /* 0x0000000500097202 */ /* 0x000fe20000000f00 */
[C---:B------:R-:W-:Y:S02]  /*5e40*/  IMAD R10, R11.reuse, UR13, R10 ;  /* 0x0000000d0b0a7c24 */ /* 0x040fe4000f8e020a */
[----:B------:R-:W-:Y:S01]  /*5e50*/  IMAD.WIDE.U32 R8, R11, UR12, R8 ;  /* 0x0000000c0b087c25 */ /* 0x000fe2000f8e0008 */
[----:B------:R-:W-:-:S04]  /*5e60*/  ULDC.64 UR12, c[0x0][0x210] ;  /* 0x00008400000c7ab9 */ /* 0x000fc80000000a00 */
[----:B------:R-:W-:Y:S02]  /*5e70*/  IADD3 R9, R9, R10, RZ ;  /* 0x0000000a09097210 */ /* 0x000fe40007ffe0ff */
[----:B------:R-:W-:-:S04]  /*5e80*/  LEA R10, P6, R8, UR12, 0x2 ;  /* 0x0000000c080a7c11 */ /* 0x000fc8000f8c10ff */
[----:B------:R-:W-:-:S05]  /*5e90*/  LEA.HI.X R11, R8, UR13, R9, 0x2, P6 ;  /* 0x0000000d080b7c11 */ /* 0x000fca000b0f1409 */
[----:B------:R0:W-:Y:S04]  /*5ea0*/  STG.E.64 desc[UR14][R10.64], R6 ;  /* 0x000000060a007986 */ /* 0x0001e8000c101b0e */
.L_x_5026:
[----:B------:R-:W-:Y:S05]  /*5eb0*/  BSYNC B0 ;  /* 0x0000000000007941 */ /* 0x000fea0003800000 */
.L_x_5025:
        /* <DEDUP_REMOVED lines=17> */
.L_x_5027:
[----:B------:R-:W-:Y:S04]  /*5fd0*/  BSSY B0, `(.L_x_5028) ;  /* 0x0000010000007945 */ /* 0x000fe80003800000 */
[----:B------:R-:W-:Y:S05]  /*5fe0*/  @P1 BRA `(.L_x_5029) ;  /* 0x0000000000381947 */ /* 0x000fea0003800000 */
[C---:B------:R-:W-:Y:S01]  /*5ff0*/  IADD3 R8, R0.reuse, 0x40, RZ ;  /* 0x0000004000087810 */ /* 0x040fe20007ffe0ff */
[----:B------:R-:W-:Y:S01]  /*6000*/  ULDC.64 UR12, c[0x0][0x270] ;  /* 0x00009c00000c7ab9 */ /* 0x000fe20000000a00 */
[----:B------:R-:W-:Y:S02]  /*6010*/  IADD3 R11, R0, 0x40, RZ ;  /* 0x00000040000b7810 */ /* 0x000fe40007ffe0ff */
[----:B------:R-:W-:Y:S02]  /*6020*/  SHF.R.S32.HI R8, RZ, 0x1f, R8 ;  /* 0x0000001fff087819 */ /* 0x000fe40000011408 */
[----:B------:R-:W-:-:S03]  /*6030*/  MOV R9, R5 ;  /* 0x0000000500097202 */ /* 0x000fc60000000f00 */
        /* <DEDUP_REMOVED lines=9> */
.L_x_5029:
[----:B------:R-:W-:Y:S05]  /*60d0*/  BSYNC B0 ;  /* 0x0000000000007941 */ /* 0x000fea0003800000 */
.L_x_5028:
        /* <DEDUP_REMOVED lines=17> */
.L_x_5030:
        /* <DEDUP_REMOVED lines=15> */
.L_x_5032:
[----:B------:R-:W-:Y:S05]  /*62e0*/  BSYNC B0 ;  /* 0x0000000000007941 */ /* 0x000fea0003800000 */
.L_x_5031:
        /* <DEDUP_REMOVED lines=17> */
.L_x_5033:
        /* <DEDUP_REMOVED lines=13> */
.L_x_5035:
[----:B------:R-:W-:Y:S05]  /*64d0*/  BSYNC B0 ;  /* 0x0000000000007941 */ /* 0x000fea0003800000 */
.L_x_5034:
        /* <DEDUP_REMOVED lines=17> */
.L_x_5036:
        /* <DEDUP_REMOVED lines=13> */
.L_x_5038:
[----:B------:R-:W-:Y:S05]  /*66c0*/  BSYNC B0 ;  /* 0x0000000000007941 */ /* 0x000fea0003800000 */
.L_x_5037:
        /* <DEDUP_REMOVED lines=47> */
.L_x_5039:
        /* <DEDUP_REMOVED lines=13> */
.L_x_5041:
[----:B------:R-:W-:Y:S05]  /*6a90*/  BSYNC B0 ;  /* 0x0000000000007941 */ /* 0x000fea0003800000 */
.L_x_5040:
        /* <DEDUP_REMOVED lines=17> */
.L_x_5042:
        /* <DEDUP_REMOVED lines=13> */
.L_x_5044:
[----:B------:R-:W-:Y:S05]  /*6c80*/  BSYNC B0 ;  /* 0x0000000000007941 */ /* 0x000fea0003800000 */
.L_x_5043:
        /* <DEDUP_REMOVED lines=17> */
.L_x_5045:
        /* <DEDUP_REMOVED lines=13> */
.L_x_5047:
[----:B------:R-:W-:Y:S05]  /*6e70*/  BSYNC B0 ;  /* 0x0000000000007941 */ /* 0x000fea0003800000 */
.L_x_5046:
        /* <DEDUP_REMOVED lines=17> */
.L_x_5048:
        /* <DEDUP_REMOVED lines=13> */
.L_x_5050:
[----:B------:R-:W-:Y:S05]  /*7060*/  BSYNC B0 ;  /* 0x0000000000007941 */ /* 0x000fea0003800000 */
.L_x_5049:
        /* <DEDUP_REMOVED lines=17> */
.L_x_5051:
        /* <DEDUP_REMOVED lines=13> */
.L_x_5053:
[----:B------:R-:W-:Y:S05]  /*7250*/  BSYNC B0 ;  /* 0x0000000000007941 */ /* 0x000fea0003800000 */
.L_x_5052:
        /* <DEDUP_REMOVED lines=45> */
.L_x_5054:
        /* <DEDUP_REMOVED lines=13> */
.L_x_5056:
[----:B------:R-:W-:Y:S05]  /*7600*/  BSYNC B0 ;  /* 0x0000000000007941 */ /* 0x000fea0003800000 */
.L_x_5055:
        /* <DEDUP_REMOVED lines=19> */
.L_x_5057:
        /* <DEDUP_REMOVED lines=13> */
.L_x_5059:
[----:B------:R-:W-:Y:S05]  /*7810*/  BSYNC B0 ;  /* 0x0000000000007941 */ /* 0x000fea0003800000 */
.L_x_5058:
        /* <DEDUP_REMOVED lines=19> */
.L_x_5060:
        /* <DEDUP_REMOVED lines=13> */
.L_x_5062:
[----:B------:R-:W-:Y:S05]  /*7a20*/  BSYNC B0 ;  /* 0x0000000000007941 */ /* 0x000fea0003800000 */
.L_x_5061:
        /* <DEDUP_REMOVED lines=19> */
.L_x_5063:
        /* <DEDUP_REMOVED lines=13> */
.L_x_5065:
[----:B------:R-:W-:Y:S05]  /*7c30*/  BSYNC B0 ;  /* 0x0000000000007941 */ /* 0x000fea0003800000 */
.L_x_5064:
        /* <DEDUP_REMOVED lines=19> */
.L_x_5066:
        /* <DEDUP_REMOVED lines=13> */
.L_x_5068:
[----:B------:R-:W-:Y:S05]  /*7e40*/  BSYNC B0 ;  /* 0x0000000000007941 */ /* 0x000fea0003800000 */
.L_x_5067:
        /* <DEDUP_REMOVED lines=47> */
.L_x_5069:
        /* <DEDUP_REMOVED lines=13> */
.L_x_5071:
[----:B------:R-:W-:Y:S05]  /*8210*/  BSYNC B0 ;  /* 0x0000000000007941 */ /* 0x000fea0003800000 */
.L_x_5070:
        /* <DEDUP_REMOVED lines=19> */
.L_x_5072:
        /* <DEDUP_REMOVED lines=13> */
.L_x_5074:
[----:B------:R-:W-:Y:S05]  /*8420*/  BSYNC B0 ;  /* 0x0000000000007941 */ /* 0x000fea0003800000 */
.L_x_5073:
        /* <DEDUP_REMOVED lines=17> */
.L_x_5075:
        /* <DEDUP_REMOVED lines=13> */
.L_x_5077:
[----:B------:R-:W-:Y:S05]  /*8610*/  BSYNC B0 ;  /* 0x0000000000007941 */ /* 0x000fea0003800000 */
.L_x_5076:
        /* <DEDUP_REMOVED lines=19> */
.L_x_5078:
        /* <DEDUP_REMOVED lines=13> */
.L_x_5080:
[----:B------:R-:W-:Y:S05]  /*8820*/  BSYNC B0 ;  /* 0x0000000000007941 */ /* 0x000fea0003800000 */
.L_x_5079:
        /* <DEDUP_REMOVED lines=19> */
.L_x_5081:
        /* <DEDUP_REMOVED lines=13> */
.L_x_5083:
[----:B------:R-:W-:Y:S05]  /*8a30*/  BSYNC B0 ;  /* 0x0000000000007941 */ /* 0x000fea0003800000 */
.L_x_5082:
        /* <DEDUP_REMOVED lines=49> */
.L_x_5084:
        /* <DEDUP_REMOVED lines=13> */
.L_x_5086:
[----:B------:R-:W-:Y:S05]  /*8e20*/  BSYNC B0 ;  /* 0x0000000000007941 */ /* 0x000fea0003800000 */
.L_x_5085:
        /* <DEDUP_REMOVED lines=19> */
.L_x_5087:
        /* <DEDUP_REMOVED lines=13> */
.L_x_5089:
[----:B------:R-:W-:Y:S05]  /*9030*/  BSYNC B0 ;  /* 0x0000000000007941 */ /* 0x000fea0003800000 */
.L_x_5088:
        /* <DEDUP_REMOVED lines=17> */
.L_x_5090:
        /* <DEDUP_REMOVED lines=13> */
.L_x_5092:
[----:B------:R-:W-:Y:S05]  /*9220*/  BSYNC B0 ;  /* 0x0000000000007941 */ /* 0x000fea0003800000 */
.L_x_5091:
        /* <DEDUP_REMOVED lines=19> */
.L_x_5093:
        /* <DEDUP_REMOVED lines=13> */
.L_x_5095:
[----:B------:R-:W-:Y:S05]  /*9430*/  BSYNC B0 ;  /* 0x0000000000007941 */ /* 0x000fea0003800000 */
.L_x_5094:
        /* <DEDUP_REMOVED lines=17> */
.L_x_5096:
        /* <DEDUP_REMOVED lines=13> */
.L_x_5098:
[----:B------:R-:W-:Y:S05]  /*9620*/  BSYNC B0 ;  /* 0x0000000000007941 */ /* 0x000fea0003800000 */
.L_x_5097:
        /* <DEDUP_REMOVED lines=41> */
.L_x_5099:
        /* <DEDUP_REMOVED lines=13> */
.L_x_5101:
[----:B------:R-:W-:Y:S05]  /*9990*/  BSYNC B0 ;  /* 0x0000000000007941 */ /* 0x000fea0003800000 */
.L_x_5100:
        /* <DEDUP_REMOVED lines=13> */
.L_x_5102:
        /* <DEDUP_REMOVED lines=13> */
.L_x_5104:
[----:B------:R-:W-:Y:S05]  /*9b40*/  BSYNC B0 ;  /* 0x0000000000007941 */ /* 0x000fea0003800000 */
.L_x_5103:
        /* <DEDUP_REMOVED lines=23> */
.L_x_5105:
        /* <DEDUP_REMOVED lines=13> */
.L_x_5107:
[----:B------:R-:W-:Y:S05]  /*9d90*/  BSYNC B0 ;  /* 0x0000000000007941 */ /* 0x000fea0003800000 */
.L_x_5106:
        /* <DEDUP_REMOVED lines=13> */
.L_x_5108:
        /* <DEDUP_REMOVED lines=12> */
.L_x_5110:
[----:B------:R-:W-:Y:S05]  /*9f30*/  BSYNC B0 ;  /* 0x0000000000007941 */ /* 0x000fea0003800000 */
.L_x_5109:
[----:B------:R-:W-:Y:S01]  /*9f40*/  ULDC UR5, c[0x0][0x10] ;  /* 0x0000040000057ab9 */ /* 0x000fe20000000800 */
[----:B------:R-:W-:Y:S02]  /*9f50*/  UIADD3 UR4, UR4, 0x1, URZ ;  /* 0x0000000104047890 */ /* 0x000fe4000fffe03f */
[----:B------:R-:W-:-:S04]  /*9f60*/  UIADD3 UR9, UR5, UR9, URZ ;  /* 0x0000000905097290 */ /* 0x000fc8000fffe03f */
[----:B------:R-:W-:-:S06]  /*9f70*/  UISETP.GE.AND UP0, UPT, UR9, UR8, UPT ;  /* 0x000000080900728c */ /* 0x000fcc000bf06270 */
[----:B------:R-:W-:-:S13]  /*9f80*/  PLOP3.LUT P1, PT, PT, PT, UP0, 0x80, 0x0 ;  /* 0x000000000000781c */ /* 0x000fda0003f2f008 */
[----:B------:R-:W-:Y:S05]  /*9f90*/  @!P1 BRA `(.L_x_5111) ;  /* 0xffffff6000bc9947 */ /* 0x000fea000383ffff */
[----:B------:R-:W-:Y:S05]  /*9fa0*/  EXIT ;  /* 0x000000000000794d */ /* 0x000fea0003800000 */
.L_x_5112:
        /* <DEDUP_REMOVED lines=13> */
.L_x_5185:


//--------------------- .nv.shared.reserved.0     --------------------------
	.section	.nv.shared.reserved.0,"aw",@nobits
	.weak		__nv_reservedSMEM_offset_0_alias
	.size		__nv_reservedSMEM_offset_0_alias, 0, 0
	.other		__nv_reservedSMEM_offset_0_alias,@"STO_CUDA_RESERVED_SHARED STV_DEFAULT"
__nv_reservedSMEM_offset_0_alias:
	.zero		0


//--------------------- .nv.global                --------------------------
	.section	.nv.global,"aw",@nobits
.nv.global:
	.type		_ZN61_INTERNAL_4e72ded4_30_group_norm_nhwc_one_pass_70_cu_00885b1f6thrust23THRUST_300001_SM_900_NS12placeholders2_5E,@object
	.size		_ZN61_INTERNAL_4e72ded4_30_group_norm_nhwc_one_pass_70_cu_00885b1f6thrust23THRUST_300001_SM_900_NS12placeholders2_5E,(_ZN61_INTERNAL_4e72ded4_30_group_norm_nhwc_one_pass_70_cu_00885b1f4cuda3std3__45__cpo6cbeginE - _ZN61_INTERNAL_4e72ded4_30_group_norm_nhwc_one_pass_70_cu_00885b1f6thrust23THRUST_300001_SM_900_NS12placeholders2_5E)
_ZN61_INTERNAL_4e72ded4_30_group_norm_nhwc_one_pass_70_cu_00885b1f6thrust23THRUST_300001_SM_900_NS12placeholders2_5E:
	.zero		1
	.type		_ZN61_INTERNAL_4e72ded4_30_group_norm_nhwc_one_pass_70_cu_00885b1f4cuda3std3__45__cpo6cbeginE,@object
	.size		_ZN61_INTERNAL_4e72ded4_30_group_norm_nhwc_one_pass_70_cu_00885b1f4cuda3std3__45__cpo6cbeginE,(_ZN61_INTERNAL_4e72ded4_30_group_norm_nhwc_one_pass_70_cu_00885b1f4cuda3std6ranges3__45__cpo6cbeginE - _ZN61_INTERNAL_4e72ded4_30_group_norm_nhwc_one_pass_70_cu_00885b1f4cuda3std3__45__cpo6cbeginE)
_ZN61_INTERNAL_4e72ded4_30_group_norm_nhwc_one_pass_70_cu_00885b1f4cuda3std3__45__cpo6cbeginE:
	.zero		1
	.type		_ZN61_INTERNAL_4e72ded4_30_group_norm_nhwc_one_pass_70_cu_00885b1f4cuda3std6ranges3__45__cpo6cbeginE,@object
	.size		_ZN61_INTERNAL_4e72ded4_30_group_norm_nhwc_one_pass_70_cu_00885b1f4cuda3std6ranges3__45__cpo6cbeginE,(_ZN61_INTERNAL_4e72ded4_30_group_norm_nhwc_one_pass_70_cu_00885b1f4cuda3std3__48in_placeE - _ZN61_INTERNAL_4e72ded4_30_group_norm_nhwc_one_pass_70_cu_00885b1f4cuda3std6ranges3__45__cpo6cbeginE)
_ZN61_INTERNAL_4e72ded4_30_group_norm_nhwc_one_pass_70_cu_00885b1f4cuda3std6ranges3__45__cpo6cbeginE:
	.zero		1
	.type		_ZN61_INTERNAL_4e72ded4_30_group_norm_nhwc_one_pass_70_cu_00885b1f4cuda3std3__48in_placeE,@object
	.size		_ZN61_INTERNAL_4e72ded4_30_group_norm_nhwc_one_pass_70_cu_00885b1f4cuda3std3__48in_placeE,(_ZN61_INTERNAL_4e72ded4_30_group_norm_nhwc_one_pass_70_cu_00885b1f4cuda3std6ranges3__45__cpo4sizeE - _ZN61_INTERNAL_4e72ded4_30_group_norm_nhwc_one_pass_70_cu_00885b1f4cuda3std3__48in_placeE)
_ZN61_INTERNAL_4e72ded4_30_group_norm_nhwc_one_pass_70_cu_00885b1f4cuda3std3__48in_placeE:
	.zero		1
	.type		_ZN61_INTERNAL_4e72ded4_30_group_norm_nhwc_one_pass_70_cu_00885b1f4cuda3std6ranges3__45__cpo4sizeE,@object
	.size		_ZN61_INTERNAL_4e72ded4_30_group_norm_nhwc_one_pass_70_cu_00885b1f4cuda3std6ranges3__45__cpo4sizeE,(_ZN61_INTERNAL_4e72ded4_30_group_norm_nhwc_one_pass_70_cu_00885b1f6thrust23THRUST_300001_SM_900_NS12placeholders2_9E - _ZN61_INTERNAL_4e72ded4_30_group_norm_nhwc_one_pass_70_cu_00885b1f4cuda3std6ranges3__45__cpo4sizeE)
_ZN61_INTERNAL_4e72ded4_30_group_norm_nhwc_one_pass_70_cu_00885b1f4cuda3std6ranges3__45__cpo4sizeE:
	.zero		1
	.type		_ZN61_INTERNAL_4e72ded4_30_group_norm_nhwc_one_pass_70_cu_00885b1f6thrust23THRUST_300001_SM_900_NS12placeholders2_9E,@object
	.size		_ZN61_INTERNAL_4e72ded4_30_group_norm_nhwc_one_pass_70_cu_00885b1f6thrust23THRUST_300001_SM_900_NS12placeholders2_9E,(_ZN61_INTERNAL_4e72ded4_30_group_norm_nhwc_one_pass_70_cu_00885b1f4cuda3std3__45__cpo7crbeginE - _ZN61_INTERNAL_4e72ded4_30_group_norm_nhwc_one_pass_70_cu_00885b1f6thrust23THRUST_300001_SM_900_NS12placeholders2_9E)
_ZN61_INTERNAL_4e72ded4_30_group_norm_nhwc_one_pass_70_cu_00885b1f6thrust23THRUST_300001_SM_900_NS12placeholders2_9E:
	.zero		1
	.type		_ZN61_INTERNAL_4e72ded4_30_group_norm_nhwc_one_pass_70_cu_00885b1f4cuda3std3__45__cpo7crbeginE,@object
	.size		_ZN61_INTERNAL_4e72ded4_30_group_norm_nhwc_one_pass_70_cu_00885b1f4cuda3std3__45__cpo7crbeginE,(_ZN61_INTERNAL_4e72ded4_30_group_norm_nhwc_one_pass_70_cu_00885b1f4cuda3std6ranges3__45__cpo4nextE - _ZN61_INTERNAL_4e72ded4_30_group_norm_nhwc_one_pass_70_cu_00885b1f4cuda3std3__45__cpo7crbeginE)
_ZN61_INTERNAL_4e72ded4_30_group_norm_nhwc_one_pass_70_cu_00885b1f4cuda3std3__45__cpo7crbeginE:
	.zero		1
	.type		_ZN61_INTERNAL_4e72ded4_30_group_norm_nhwc_one_pass_70_cu_00885b1f4cuda3std6ranges3__45__cpo4nextE,@object
	.size		_ZN61_INTERNAL_4e72ded4_30_group_norm_nhwc_one_pass_70_cu_00885b1f4cuda3std6ranges3__45__cpo4nextE,(_ZN61_INTERNAL_4e72ded4_30_group_norm_nhwc_one_pass_70_cu_00885b1f4cuda3std6ranges3__45__cpo4swapE - _ZN61_INTERNAL_4e72ded4_30_group_norm_nhwc_one_pass_70_cu_00885b1f4cuda3std6ranges3__45__cpo4nextE)
_ZN61_INTERNAL_4e72ded4_30_group_norm_nhwc_one_pass_70_cu_00885b1f4cuda3std6ranges3__45__cpo4nextE:
	.zero		1
	.type		_ZN61_INTERNAL_4e72ded4_30_group_norm_nhwc_one_pass_70_cu_00885b1f4cuda3std6ranges3__45__cpo4swapE,@object
	.size		_ZN61_INTERNAL_4e72ded4_30_group_norm_nhwc_one_pass_70_cu_00885b1f4cuda3std6ranges3__45__cpo4swapE,(_ZN61_INTERNAL_4e72ded4_30_group_norm_nhwc_one_pass_70_cu_00885b1f6thrust23THRUST_300001_SM_900_NS12placeholders2_1E - _ZN61_INTERNAL_4e72ded4_30_group_norm_nhwc_one_pass_70_cu_00885b1f4cuda3std6ranges3__45__cpo4swapE)
_ZN61_INTERNAL_4e72ded4_30_group_norm_nhwc_one_pass_70_cu_00885b1f4cuda3std6ranges3__45__cpo4swapE:
	.zero		1
	.type		_ZN61_INTERNAL_4e72ded4_30_group_norm_nhwc_one_pass_70_cu_00885b1f6thrust23THRUST_300001_SM_900_NS12placeholders2_1E,@object
	.size		_ZN61_INTERNAL_4e72ded4_30_group_norm_nhwc_one_pass_70_cu_00885b1f6thrust23THRUST_300001_SM_900_NS12placeholders2_1E,(_ZN61_INTERNAL_4e72ded4_30_group_norm_nhwc_one_pass_70_cu_00885b1f6thrust23THRUST_300001_SM_900_NS12placeholders2_3E - _ZN61_INTERNAL_4e72ded4_30_group_norm_nhwc_one_pass_70_cu_00885b1f6thrust23THRUST_300001_SM_900_NS12placeholders2_1E)
_ZN61_INTERNAL_4e72ded4_30_group_norm_nhwc_one_pass_70_cu_00885b1f6thrust23THRUST_300001_SM_900_NS12placeholders2_1E:
	.zero		1
	.type		_ZN61_INTERNAL_4e72ded4_30_group_norm_nhwc_one_pass_70_cu_00885b1f6thrust23THRUST_300001_SM_900_NS12placeholders2_3E,@object
	.size		_ZN61_INTERNAL_4e72ded4_30_group_norm_nhwc_one_pass_70_cu_00885b1f6thrust23THRUST_300001_SM_900_NS12placeholders2_3E,(_ZN61_INTERNAL_4e72ded4_30_group_norm_nhwc_one_pass_70_cu_00885b1f4cuda3std3__45__cpo5beginE - _ZN61_INTERNAL_4e72ded4_30_group_norm_nhwc_one_pass_70_cu_00885b1f6thrust23THRUST_300001_SM_900_NS12placeholders2_3E)
_ZN61_INTERNAL_4e72ded4_30_group_norm_nhwc_one_pass_70_cu_00885b1f6thrust23THRUST_300001_SM_900_NS12placeholders2_3E:
	.zero		1
	.type		_ZN61_INTERNAL_4e72ded4_30_group_norm_nhwc_one_pass_70_cu_00885b1f4cuda3std3__45__cpo5beginE,@object
	.size		_ZN61_INTERNAL_4e72ded4_30_group_norm_nhwc_one_pass_70_cu_00885b1f4cuda3std3__45__cpo5beginE,(_ZN61_INTERNAL_4e72ded4_30_group_norm_nhwc_one_pass_70_cu_00885b1f4cuda3std6ranges3__45__cpo5beginE - _ZN61_INTERNAL_4e72ded4_30_group_norm_nhwc_one_pass_70_cu_00885b1f4cuda3std3__45__cpo5beginE)
_ZN61_INTERNAL_4e72ded4_30_group_norm_nhwc_one_pass_70_cu_00885b1f4cuda3std3__45__cpo5beginE:
	.zero		1
	.type		_ZN61_INTERNAL_4e72ded4_30_group_norm_nhwc_one_pass_70_cu_00885b1f4cuda3std6ranges3__45__cpo5beginE,@object
	.size		_ZN61_INTERNAL_4e72ded4_30_group_norm_nhwc_one_pass_70_cu_00885b1f4cuda3std6ranges3__45__cpo5beginE,(_ZN61_INTERNAL_4e72ded4_30_group_norm_nhwc_one_pass_70_cu_00885b1f4cuda3std3__463_GLOBAL__N__4e72ded4_30_group_norm_nhwc_one_pass_70_cu_00885b1f6ignoreE - _ZN61_INTERNAL_4e72ded4_30_group_norm_nhwc_one_pass_70_cu_00885b1f4cuda3std6ranges3__45__cpo5beginE)
_ZN61_INTERNAL_4e72ded4_30_group_norm_nhwc_one_pass_70_cu_00885b1f4cuda3std6ranges3__45__cpo5beginE:
	.zero		1
	.type		_ZN61_INTERNAL_4e72ded4_30_group_norm_nhwc_one_pass_70_cu_00885b1f4cuda3std3__463_GLOBAL__N__4e72ded4_30_group_norm_nhwc_one_pass_70_cu_00885b1f6ignoreE,@object
	.size		_ZN61_INTERNAL_4e72ded4_30_group_norm_nhwc_one_pass_70_cu_00885b1f4cuda3std3__463_GLOBAL__N__4e72ded4_30_group_norm_nhwc_one_pass_70_cu_00885b1f6ignoreE,(_ZN61_INTERNAL_4e72ded4_30_group_norm_nhwc_one_pass_70_cu_00885b1f4cuda3std6ranges3__45__cpo4dataE - _ZN61_INTERNAL_4e72ded4_30_group_norm_nhwc_one_pass_70_cu_00885b1f4cuda3std3__463_GLOBAL__N__4e72ded4_30_group_norm_nhwc_one_pass_70_cu_00885b1f6ignoreE)
_ZN61_INTERNAL_4e72ded4_30_group_norm_nhwc_one_pass_70_cu_00885b1f4cuda3std3__463_GLOBAL__N__4e72ded4_30_group_norm_nhwc_one_pass_70_cu_00885b1f6ignoreE:
	.zero		1
	.type		_ZN61_INTERNAL_4e72ded4_30_group_norm_nhwc_one_pass_70_cu_00885b1f4cuda3std6ranges3__45__cpo4dataE,@object
	.size		_ZN61_INTERNAL_4e72ded4_30_group_norm_nhwc_one_pass_70_cu_00885b1f4cuda3std6ranges3__45__cpo4dataE,(_ZN61_INTERNAL_4e72ded4_30_group_norm_nhwc_one_pass_70_cu_00885b1f6thrust23THRUST_300001_SM_900_NS12placeholders2_7E - _ZN61_INTERNAL_4e72ded4_30_group_norm_nhwc_one_pass_70_cu_00885b1f4cuda3std6ranges3__45__cpo4dataE)
_ZN61_INTERNAL_4e72ded4_30_group_norm_nhwc_one_pass_70_cu_00885b1f4cuda3std6ranges3__45__cpo4dataE:
	.zero		1
	.type		_ZN61_INTERNAL_4e72ded4_30_group_norm_nhwc_one_pass_70_cu_00885b1f6thrust23THRUST_300001_SM_900_NS12placeholders2_7E,@object
	.size		_ZN61_INTERNAL_4e72ded4_30_group_norm_nhwc_one_pass_70_cu_00885b1f6thrust23THRUST_300001_SM_900_NS12placeholders2_7E,(_ZN61_INTERNAL_4e72ded4_30_group_norm_nhwc_one_pass_70_cu_00885b1f4cuda3std3__45__cpo6rbeginE - _ZN61_INTERNAL_4e72ded4_30_group_norm_nhwc_one_pass_70_cu_00885b1f6thrust23THRUST_300001_SM_900_NS12placeholders2_7E)
_ZN61_INTERNAL_4e72ded4_30_group_norm_nhwc_one_pass_70_cu_00885b1f6thrust23THRUST_300001_SM_900_NS12placeholders2_7E:
	.zero		1
	.type		_ZN61_INTERNAL_4e72ded4_30_group_norm_nhwc_one_pass_70_cu_00885b1f4cuda3std3__45__cpo6rbeginE,@object
	.size		_ZN61_INTERNAL_4e72ded4_30_group_norm_nhwc_one_pass_70_cu_00885b1f4cuda3std3__45__cpo6rbeginE,(_ZN61_INTERNAL_4e72ded4_30_group_norm_nhwc_one_pass_70_cu_00885b1f4cuda3std6ranges3__45__cpo7advanceE - _ZN61_INTERNAL_4e72ded4_30_group_norm_nhwc_one_pass_70_cu_00885b1f4cuda3std3__45__cpo6rbeginE)
_ZN61_INTERNAL_4e72ded4_30_group_norm_nhwc_one_pass_70_cu_00885b1f4cuda3std3__45__cpo6rbeginE:
	.zero		1
	.type		_ZN61_INTERNAL_4e72ded4_30_group_norm_nhwc_one_pass_70_cu_00885b1f4cuda3std6ranges3__45__cpo7advanceE,@object
	.size		_ZN61_INTERNAL_4e72ded4_30_group_norm_nhwc_one_pass_70_cu_00885b1f4cuda3std6ranges3__45__cpo7advanceE,(_ZN61_INTERNAL_4e72ded4_30_group_norm_nhwc_one_pass_70_cu_00885b1f4cuda3std3__47nulloptE - _ZN61_INTERNAL_4e72ded4_30_group_norm_nhwc_one_pass_70_cu_00885b1f4cuda3std6ranges3__45__cpo7advanceE)
_ZN61_INTERNAL_4e72ded4_30_group_norm_nhwc_one_pass_70_cu_00885b1f4cuda3std6ranges3__45__cpo7advanceE:
	.zero		1
	.type		_ZN61_INTERNAL_4e72ded4_30_group_norm_nhwc_one_pass_70_cu_00885b1f4cuda3std3__47nulloptE,@object
	.size		_ZN61_INTERNAL_4e72ded4_30_group_norm_nhwc_one_pass_70_cu_00885b1f4cuda3std3__47nulloptE,(_ZN61_INTERNAL_4e72ded4_30_group_norm_nhwc_one_pass_70_cu_00885b1f4cuda3std6ranges3__45__cpo8distanceE - _ZN61_INTERNAL_4e72ded4_30_group_norm_nhwc_one_pass_70_cu_00885b1f4cuda3std3__47nulloptE)
_ZN61_INTERNAL_4e72ded4_30_group_norm_nhwc_one_pass_70_cu_00885b1f4cuda3std3__47nulloptE:
	.zero		1
	.type		_ZN61_INTERNAL_4e72ded4_30_group_norm_nhwc_one_pass_70_cu_00885b1f4cuda3std6ranges3__45__cpo8distanceE,@object
	.size		_ZN61_INTERNAL_4e72ded4_30_group_norm_nhwc_one_pass_70_cu_00885b1f4cuda3std6ranges3__45__cpo8distanceE,(_ZN61_INTERNAL_4e72ded4_30_group_norm_nhwc_one_pass_70_cu_00885b1f6thrust23THRUST_300001_SM_900_NS12placeholders2_6E - _ZN61_INTERNAL_4e72ded4_30_group_norm_nhwc_one_pass_70_cu_00885b1f4cuda3std6ranges3__45__cpo8distanceE)
_ZN61_INTERNAL_4e72ded4_30_group_norm_nhwc_one_pass_70_cu_00885b1f4cuda3std6ranges3__45__cpo8distanceE:
	.zero		1
	.type		_ZN61_INTERNAL_4e72ded4_30_group_norm_nhwc_one_pass_70_cu_00885b1f6thrust23THRUST_300001_SM_900_NS12placeholders2_6E,@object
	.size		_ZN61_INTERNAL_4e72ded4_30_group_norm_nhwc_one_pass_70_cu_00885b1f6thrust23THRUST_300001_SM_900_NS12placeholders2_6E,(_ZN61_INTERNAL_4e72ded4_30_group_norm_nhwc_one_pass_70_cu_00885b1f4cuda3std3__45__cpo4cendE - _ZN61_INTERNAL_4e72ded4_30_group_norm_nhwc_one_pass_70_cu_00885b1f6thrust23THRUST_300001_SM_900_NS12placeholders2_6E)
_ZN61_INTERNAL_4e72ded4_30_group_norm_nhwc_one_pass_70_cu_00885b1f6thrust23THRUST_300001_SM_900_NS12placeholders2_6E:
	.zero		1
	.type		_ZN61_INTERNAL_4e72ded4_30_group_norm_nhwc_one_pass_70_cu_00885b1f4cuda3std3__45__cpo4cendE,@object
	.size		_ZN61_INTERNAL_4e72ded4_30_group_norm_nhwc_one_pass_70_cu_00885b1f4cuda3std3__45__cpo4cendE,(_ZN61_INTERNAL_4e72ded4_30_group_norm_nhwc_one_pass_70_cu_00885b1f4cuda3std6ranges3__45__cpo4cendE - _ZN61_INTERNAL_4e72ded4_30_group_norm_nhwc_one_pass_70_cu_00885b1f4cuda3std3__45__cpo4cendE)
_ZN61_INTERNAL_4e72ded4_30_group_norm_nhwc_one_pass_70_cu_00885b1f4cuda3std3__45__cpo4cendE:
	.zero		1
	.type		_ZN61_INTERNAL_4e72ded4_30_group_norm_nhwc_one_pass_70_cu_00885b1f4cuda3std6ranges3__45__cpo4cendE,@object
	.size		_ZN61_INTERNAL_4e72ded4_30_group_norm_nhwc_one_pass_70_cu_00885b1f4cuda3std6ranges3__45__cpo4cendE,(_ZN61_INTERNAL_4e72ded4_30_group_norm_nhwc_one_pass_70_cu_00885b1f4cuda3std3__420unreachable_sentinelE - _ZN61_INTERNAL_4e72ded4_30_group_norm_nhwc_one_pass_70_cu_00885b1f4cuda3std6ranges3__45__cpo4cendE)
_ZN61_INTERNAL_4e72ded4_30_group_norm_nhwc_one_pass_70_cu_00885b1f4cuda3std6ranges3__45__cpo4cendE:
	.zero		1
	.type		_ZN61_INTERNAL_4e72ded4_30_group_norm_nhwc_one_pass_70_cu_00885b1f4cuda3std3__420unreachable_sentinelE,@object
	.size		_ZN61_INTERNAL_4e72ded4_30_group_norm_nhwc_one_pass_70_cu_00885b1f4cuda3std3__420unreachable_sentinelE,(_ZN61_INTERNAL_4e72ded4_30_group_norm_nhwc_one_pass_70_cu_00885b1f4cuda3std6ranges3__45__cpo5ssizeE - _ZN61_INTERNAL_4e72ded4_30_group_norm_nhwc_one_pass_70_cu_00885b1f4cuda3std3__420unreachable_sentinelE)
_ZN61_INTERNAL_4e72ded4_30_group_norm_nhwc_one_pass_70_cu_00885b1f4cuda3std3__420unreachable_sentinelE:
	.zero		1
	.type		_ZN61_INTERNAL_4e72ded4_30_group_norm_nhwc_one_pass_70_cu_00885b1f4cuda3std6ranges3__45__cpo5ssizeE,@object
	.size		_ZN61_INTERNAL_4e72ded4_30_group_norm_nhwc_one_pass_70_cu_00885b1f4cuda3std6ranges3__45__cpo5ssizeE,(_ZN61_INTERNAL_4e72ded4_30_group_norm_nhwc_one_pass_70_cu_00885b1f6thrust23THRUST_300001_SM_900_NS12placeholders3_10E - _ZN61_INTERNAL_4e72ded4_30_group_norm_nhwc_one_pass_70_cu_00885b1f4cuda3std6ranges3__45__cpo5ssizeE)
_ZN61_INTERNAL_4e72ded4_30_group_norm_nhwc_one_pass_70_cu_00885b1f4cuda3std6ranges3__45__cpo5ssizeE:
	.zero		1
	.type		_ZN61_INTERNAL_4e72ded4_30_group_norm_nhwc_one_pass_70_cu_00885b1f6thrust23THRUST_300001_SM_900_NS12placeholders3_10E,@object
	.size		_ZN61_INTERNAL_4e72ded4_30_group_norm_nhwc_one_pass_70_cu_00885b1f6thrust23THRUST_300001_SM_900_NS12placeholders3_10E,(_ZN61_INTERNAL_4e72ded4_30_group_norm_nhwc_one_pass_70_cu_00885b1f4cuda3std3__45__cpo5crendE - _ZN61_INTERNAL_4e72ded4_30_group_norm_nhwc_one_pass_70_cu_00885b1f6thrust23THRUST_300001_SM_900_NS12placeholders3_10E)
_ZN61_INTERNAL_4e72ded4_30_group_norm_nhwc_one_pass_70_cu_00885b1f6thrust23THRUST_300001_SM_900_NS12placeholders3_10E:
	.zero		1
	.type		_ZN61_INTERNAL_4e72ded4_30_group_norm_nhwc_one_pass_70_cu_00885b1f4cuda3std3__45__cpo5crendE,@object
	.size		_ZN61_INTERNAL_4e72ded4_30_group_norm_nhwc_one_pass_70_cu_00885b1f4cuda3std3__45__cpo5crendE,(_ZN61_INTERNAL_4e72ded4_30_group_norm_nhwc_one_pass_70_cu_00885b1f4cuda3std6ranges3__45__cpo4prevE - _ZN61_INTERNAL_4e72ded4_30_group_norm_nhwc_one_pass_70_cu_00885b1f4cuda3std3__45__cpo5crendE)
_ZN61_INTERNAL_4e72ded4_30_group_norm_nhwc_one_pass_70_cu_00885b1f4cuda3std3__45__cpo5crendE:
	.zero		1
	.type		_ZN61_INTERNAL_4e72ded4_30_group_norm_nhwc_one_pass_70_cu_00885b1f4cuda3std6ranges3__45__cpo4prevE,@object
	.size		_ZN61_INTERNAL_4e72ded4_30_group_norm_nhwc_one_pass_70_cu_00885b1f4cuda3std6ranges3__45__cpo4prevE,(_ZN61_INTERNAL_4e72ded4_30_group_norm_nhwc_one_pass_70_cu_00885b1f4cuda3std6ranges3__45__cpo9iter_moveE - _ZN61_INTERNAL_4e72ded4_30_group_norm_nhwc_one_pass_70_cu_00885b1f4cuda3std6ranges3__45__cpo4prevE)
_ZN61_INTERNAL_4e72ded4_30_group_norm_nhwc_one_pass_70_cu_00885b1f4cuda3std6ranges3__45__cpo4prevE:
	.zero		1
	.type		_ZN61_INTERNAL_4e72ded4_30_group_norm_nhwc_one_pass_70_cu_00885b1f4cuda3std6ranges3__45__cpo9iter_moveE,@object
	.size		_ZN61_INTERNAL_4e72ded4_30_group_norm_nhwc_one_pass_70_cu_00885b1f4cuda3std6ranges3__45__cpo9iter_moveE,(_ZN61_INTERNAL_4e72ded4_30_group_norm_nhwc_one_pass_70_cu_00885b1f6thrust23THRUST_300001_SM_900_NS12placeholders2_2E - _ZN61_INTERNAL_4e72ded4_30_group_norm_nhwc_one_pass_70_cu_00885b1f4cuda3std6ranges3__45__cpo9iter_moveE)
_ZN61_INTERNAL_4e72ded4_30_group_norm_nhwc_one_pass_70_cu_00885b1f4cuda3std6ranges3__45__cpo9iter_moveE:
	.zero		1
	.type		_ZN61_INTERNAL_4e72ded4_30_group_norm_nhwc_one_pass_70_cu_00885b1f6thrust23THRUST_300001_SM_900_NS12placeholders2_2E,@object
	.size		_ZN61_INTERNAL_4e72ded4_30_group_norm_nhwc_one_pass_70_cu_00885b1f6thrust23THRUST_300001_SM_900_NS12placeholders2_2E,(_ZN61_INTERNAL_4e72ded4_30_group_norm_nhwc_one_pass_70_cu_00885b1f6thrust23THRUST_300001_SM_900_NS12placeholders2_4E - _ZN61_INTERNAL_4e72ded4_30_group_norm_nhwc_one_pass_70_cu_00885b1f6thrust23THRUST_300001_SM_900_NS12placeholders2_2E)
_ZN61_INTERNAL_4e72ded4_30_group_norm_nhwc_one_pass_70_cu_00885b1f6thrust23THRUST_300001_SM_900_NS12placeholders2_2E:
	.zero		1
	.type		_ZN61_INTERNAL_4e72ded4_30_group_norm_nhwc_one_pass_70_cu_00885b1f6thrust23THRUST_300001_SM_900_NS12placeholders2_4E,@object
	.size		_ZN61_INTERNAL_4e72ded4_30_group_norm_nhwc_one_pass_70_cu_00885b1f6thrust23THRUST_300001_SM_900_NS12placeholders2_4E,(_ZN61_INTERNAL_4e72ded4_30_group_norm_nhwc_one_pass_70_cu_00885b1f4cuda3std3__45__cpo3endE - _ZN61_INTERNAL_4e72ded4_30_group_norm_nhwc_one_pass_70_cu_00885b1f6thrust23THRUST_300001_SM_900_NS12placeholders2_4E)
_ZN61_INTERNAL_4e72ded4_30_group_norm_nhwc_one_pass_70_cu_00885b1f6thrust23THRUST_300001_SM_900_NS12placeholders2_4E:
	.zero		1
	.type		_ZN61_INTERNAL_4e72ded4_30_group_norm_nhwc_one_pass_70_cu_00885b1f4cuda3std3__45__cpo3endE,@object
	.size		_ZN61_INTERNAL_4e72ded4_30_group_norm_nhwc_one_pass_70_cu_00885b1f4cuda3std3__45__cpo3endE,(_ZN61_INTERNAL_4e72ded4_30_group_norm_nhwc_one_pass_70_cu_00885b1f4cuda3std6ranges3__45__cpo3endE - _ZN61_INTERNAL_4e72ded4_30_group_norm_nhwc_one_pass_70_cu_00885b1f4cuda3std3__45__cpo3endE)
_ZN61_INTERNAL_4e72ded4_30_group_norm_nhwc_one_pass_70_cu_00885b1f4cuda3std3__45__cpo3endE:
	.zero		1
	.type		_ZN61_INTERNAL_4e72ded4_30_group_norm_nhwc_one_pass_70_cu_00885b1f4cuda3std6ranges3__45__cpo3endE,@object
	.size		_ZN61_INTERNAL_4e72ded4_30_group_norm_nhwc_one_pass_70_cu_00885b1f4cuda3std6ranges3__45__cpo3endE,(_ZN61_INTERNAL_4e72ded4_30_group_norm_nhwc_one_pass_70_cu_00885b1f4cuda3std3__419piecewise_constructE - _ZN61_INTERNAL_4e72ded4_30_group_norm_nhwc_one_pass_70_cu_00885b1f4cuda3std6ranges3__45__cpo3endE)
_ZN61_INTERNAL_4e72ded4_30_group_norm_nhwc_one_pass_70_cu_00885b1f4cuda3std6ranges3__45__cpo3endE:
	.zero		1
	.type		_ZN61_INTERNAL_4e72ded4_30_group_norm_nhwc_one_pass_70_cu_00885b1f4cuda3std3__419piecewise_constructE,@object
	.size		_ZN61_INTERNAL_4e72ded4_30_group_norm_nhwc_one_pass_70_cu_00885b1f4cuda3std3__419piecewise_constructE,(_ZN61_INTERNAL_4e72ded4_30_group_norm_nhwc_one_pass_70_cu_00885b1f4cuda3std6ranges3__45__cpo5cdataE - _ZN61_INTERNAL_4e72ded4_30_group_norm_nhwc_one_pass_70_cu_00885b1f4cuda3std3__419piecewise_constructE)
_ZN61_INTERNAL_4e72ded4_30_group_norm_nhwc_one_pass_70_cu_00885b1f4cuda3std3__419piecewise_constructE:
	.zero		1
	.type		_ZN61_INTERNAL_4e72ded4_30_group_norm_nhwc_one_pass_70_cu_00885b1f4cuda3std6ranges3__45__cpo5cdataE,@object
	.size		_ZN61_INTERNAL_4e72ded4_30_group_norm_nhwc_one_pass_70_cu_00885b1f4cuda3std6ranges3__45__cpo5cdataE,(_ZN61_INTERNAL_4e72ded4_30_group_norm_nhwc_one_pass_70_cu_00885b1f6thrust23THRUST_300001_SM_900_NS12placeholders2_8E - _ZN61_INTERNAL_4e72ded4_30_group_norm_nhwc_one_pass_70_cu_00885b1f4cuda3std6ranges3__45__cpo5cdataE)
_ZN61_INTERNAL_4e72ded4_30_group_norm_nhwc_one_pass_70_cu_00885b1f4cuda3std6ranges3__45__cpo5cdataE:
	.zero		1
	.type		_ZN61_INTERNAL_4e72ded4_30_group_norm_nhwc_one_pass_70_cu_00885b1f6thrust23THRUST_300001_SM_900_NS12placeholders2_8E,@object
	.size		_ZN61_INTERNAL_4e72ded4_30_group_norm_nhwc_one_pass_70_cu_00885b1f6thrust23THRUST_300001_SM_900_NS12placeholders2_8E,(_ZN61_INTERNAL_4e72ded4_30_group_norm_nhwc_one_pass_70_cu_00885b1f4cuda3std3__45__cpo4rendE - _ZN61_INTERNAL_4e72ded4_30_group_norm_nhwc_one_pass_70_cu_00885b1f6thrust23THRUST_300001_SM_900_NS12placeholders2_8E)
_ZN61_INTERNAL_4e72ded4_30_group_norm_nhwc_one_pass_70_cu_00885b1f6thrust23THRUST_300001_SM_900_NS12placeholders2_8E:
	.zero		1
	.type		_ZN61_INTERNAL_4e72ded4_30_group_norm_nhwc_one_pass_70_cu_00885b1f4cuda3std3__45__cpo4rendE,@object
	.size		_ZN61_INTERNAL_4e72ded4_30_group_norm_nhwc_one_pass_70_cu_00885b1f4cuda3std3__45__cpo4rendE,(_ZN61_INTERNAL_4e72ded4_30_group_norm_nhwc_one_pass_70_cu_00885b1f4cuda3std6ranges3__45__cpo9iter_swapE - _ZN61_INTERNAL_4e72ded4_30_group_norm_nhwc_one_pass_70_cu_00885b1f4cuda3std3__45__cpo4rendE)
_ZN61_INTERNAL_4e72ded4_30_group_norm_nhwc_one_pass_70_cu_00885b1f4cuda3std3__45__cpo4rendE:
	.zero		1
	.type		_ZN61_INTERNAL_4e72ded4_30_group_norm_nhwc_one_pass_70_cu_00885b1f4cuda3std6ranges3__45__cpo9iter_swapE,@object
	.size		_ZN61_INTERNAL_4e72ded4_30_group_norm_nhwc_one_pass_70_cu_00885b1f4cuda3std6ranges3__45__cpo9iter_swapE,(_ZN61_INTERNAL_4e72ded4_30_group_norm_nhwc_one_pass_70_cu_00885b1f4cuda3std3__48unexpectE - _ZN61_INTERNAL_4e72ded4_30_group_norm_nhwc_one_pass_70_cu_00885b1f4cuda3std6ranges3__45__cpo9iter_swapE)
_ZN61_INTERNAL_4e72ded4_30_group_norm_nhwc_one_pass_70_cu_00885b1f4cuda3std6ranges3__45__cpo9iter_swapE:
	.zero		1
	.type		_ZN61_INTERNAL_4e72ded4_30_group_norm_nhwc_one_pass_70_cu_00885b1f4cuda3std3__48unexpectE,@object
	.size		_ZN61_INTERNAL_4e72ded4_30_group_norm_nhwc_one_pass_70_cu_00885b1f4cuda3std3__48unexpectE,(_ZN61_INTERNAL_4e72ded4_30_group_norm_nhwc_one_pass_70_cu_00885b1f6thrust23THRUST_300001_SM_900_NS6system6detail10sequential3seqE - _ZN61_INTERNAL_4e72ded4_30_group_norm_nhwc_one_pass_70_cu_00885b1f4cuda3std3__48unexpectE)
_ZN61_INTERNAL_4e72ded4_30_group_norm_nhwc_one_pass_70_cu_00885b1f4cuda3std3__48unexpectE:
	.zero		1
	.type		_ZN61_INTERNAL_4e72ded4_30_group_norm_nhwc_one_pass_70_cu_00885b1f6thrust23THRUST_300001_SM_900_NS6system6detail10sequential3seqE,@object
	.size		_ZN61_INTERNAL_4e72ded4_30_group_norm_nhwc_one_pass_70_cu_00885b1f6thrust23THRUST_300001_SM_900_NS6system6detail10sequential3seqE,(.L_29 - _ZN61_INTERNAL_4e72ded4_30_group_norm_nhwc_one_pass_70_cu_00885b1f6thrust23THRUST_300001_SM_900_NS6system6detail10sequential3seqE)
_ZN61_INTERNAL_4e72ded4_30_group_norm_nhwc_one_pass_70_cu_00885b1f6thrust23THRUST_300001_SM_900_NS6system6detail10sequential3seqE:
	.zero		1
.L_29:


//--------------------- .nv.shared._Z35group_norm_nhwc_bwd_one_pass_kernelI11Bf16IOFp32WLi64ELi70ELi560EEv26Group_norm_nhwc_bwd_params --------------------------
	.section	.nv.shared._Z35group_norm_nhwc_bwd_one_pass_kernelI11Bf16IOFp32WLi64ELi70ELi560EEv26Group_norm_nhwc_bwd_params,"aw",@nobits
	.sectionflags	@""
	.align	16
.nv.shared._Z35group_norm_nhwc_bwd_one_pass_kernelI11Bf16IOFp32WLi64ELi70ELi560EEv26Group_norm_nhwc_bwd_params:
	.zero		10176


//--------------------- .nv.shared._Z35group_norm_nhwc_bwd_one_pass_kernelI11Bf16IOFp32WLi128ELi70ELi560EEv26Group_norm_nhwc_bwd_params --------------------------
	.section	.nv.shared._Z35group_norm_nhwc_bwd_one_pass_kernelI11Bf16IOFp32WLi128ELi70ELi560EEv26Group_norm_nhwc_bwd_params,"aw",@nobits
	.sectionflags	@""
	.align	16
.nv.shared._Z35group_norm_nhwc_bwd_one_pass_kernelI11Bf16IOFp32WLi128ELi70ELi560EEv26Group_norm_nhwc_bwd_params:
	.zero		10176


//--------------------- .nv.shared._Z35group_norm_nhwc_bwd_one_pass_kernelI11Bf16IOFp32WLi256ELi70ELi560EEv26Group_norm_nhwc_bwd_params --------------------------
	.section	.nv.shared._Z35group_norm_nhwc_bwd_one_pass_kernelI11Bf16IOFp32WLi256ELi70ELi560EEv26Group_norm_nhwc_bwd_params,"aw",@nobits
	.sectionflags	@""
	.align	16
.nv.shared._Z35group_norm_nhwc_bwd_one_pass_kernelI11Bf16IOFp32WLi256ELi70ELi560EEv26Group_norm_nhwc_bwd_params:
	.zero		10176


//--------------------- .nv.shared._Z35group_norm_nhwc_bwd_one_pass_kernelI11Bf16IOFp32WLi512ELi70ELi560EEv26Group_norm_nhwc_bwd_params --------------------------
	.section	.nv.shared._Z35group_norm_nhwc_bwd_one_pass_kernelI11Bf16IOFp32WLi512ELi70ELi560EEv26Group_norm_nhwc_bwd_params,"aw",@nobits
	.sectionflags	@""
	.align	16
.nv.shared._Z35group_norm_nhwc_bwd_one_pass_kernelI11Bf16IOFp32WLi512ELi70ELi560EEv26Group_norm_nhwc_bwd_params:
	.zero		10176


//--------------------- .nv.shared._Z35group_norm_nhwc_bwd_one_pass_kernelI11Bf16IOBf16WLi64ELi70ELi560EEv26Group_norm_nhwc_bwd_params --------------------------
	.section	.nv.shared._Z35group_norm_nhwc_bwd_one_pass_kernelI11Bf16IOBf16WLi64ELi70ELi560EEv26Group_norm_nhwc_bwd_params,"aw",@nobits
	.sectionflags	@""
	.align	16
.nv.shared._Z35group_norm_nhwc_bwd_one_pass_kernelI11Bf16IOBf16WLi64ELi70ELi560EEv26Group_norm_nhwc_bwd_params:
	.zero		10176


//--------------------- .nv.shared._Z35group_norm_nhwc_bwd_one_pass_kernelI11Bf16IOBf16WLi128ELi70ELi560EEv26Group_norm_nhwc_bwd_params --------------------------
	.section	.nv.shared._Z35group_norm_nhwc_bwd_one_pass_kernelI11Bf16IOBf16WLi128ELi70ELi560EEv26Group_norm_nhwc_bwd_params,"aw",@nobits
	.sectionflags	@""
	.align	16
.nv.shared._Z35group_norm_nhwc_bwd_one_pass_kernelI11Bf16IOBf16WLi128ELi70ELi560EEv26Group_norm_nhwc_bwd_params:
	.zero		10176


//--------------------- .nv.shared._Z35group_norm_nhwc_bwd_one_pass_kernelI11Bf16IOBf16WLi256ELi70ELi560EEv26Group_norm_nhwc_bwd_params --------------------------
	.section	.nv.shared._Z35group_norm_nhwc_bwd_one_pass_kernelI11Bf16IOBf16WLi256ELi70ELi560EEv26Group_norm_nhwc_bwd_params,"aw",@nobits
	.sectionflags	@""
	.align	16
.nv.shared._Z35group_norm_nhwc_bwd_one_pass_kernelI11Bf16IOBf16WLi256ELi70ELi560EEv26Group_norm_nhwc_bwd_params:
	.zero		10176


//--------------------- .nv.shared._Z35group_norm_nhwc_bwd_one_pass_kernelI11Bf16IOBf16WLi512ELi70ELi560EEv26Group_norm_nhwc_bwd_params --------------------------
	.section	.nv.shared._Z35group_norm_nhwc_bwd_one_pass_kernelI11Bf16IOBf16WLi512ELi70ELi560EEv26Group_norm_nhwc_bwd_params,"aw",@nobits
	.sectionflags	@""
	.align	16
.nv.shared._Z35group_norm_nhwc_bwd_one_pass_kernelI11Bf16IOBf16WLi512ELi70ELi560EEv26Group_norm_nhwc_bwd_params:
	.zero		10176


//--------------------- .nv.shared._Z35group_norm_nhwc_bwd_one_pass_kernelI11Bf16IOFp16WLi64ELi70ELi560EEv26Group_norm_nhwc_bwd_params --------------------------
	.section	.nv.shared._Z35group_norm_nhwc_bwd_one_pass_kernelI11Bf16IOFp16WLi64ELi70ELi560EEv26Group_norm_nhwc_bwd_params,"aw",@nobits
	.sectionflags	@""
	.align	16
.nv.shared._Z35group_norm_nhwc_bwd_one_pass_kernelI11Bf16IOFp16WLi64ELi70ELi560EEv26Group_norm_nhwc_bwd_params:
	.zero		10176


//--------------------- .nv.shared._Z35group_norm_nhwc_bwd_one_pass_kernelI11Bf16IOFp16WLi128ELi70ELi560EEv26Group_norm_nhwc_bwd_params --------------------------
	.section	.nv.shared._Z35group_norm_nhwc_bwd_one_pass_kernelI11Bf16IOFp16WLi128ELi70ELi560EEv26Group_norm_nhwc_bwd_params,"aw",@nobits
	.sectionflags	@""
	.align	16
.nv.shared._Z35group_norm_nhwc_bwd_one_pass_kernelI11Bf16IOFp16WLi128ELi70ELi560EEv26Group_norm_nhwc_bwd_params:
	.zero		10176


//--------------------- .nv.shared._Z35group_norm_nhwc_bwd_one_pass_kernelI11Bf16IOFp16WLi256ELi70ELi560EEv26Group_norm_nhwc_bwd_params --------------------------
	.section	.nv.shared._Z35group_norm_nhwc_bwd_one_pass_kernelI11Bf16IOFp16WLi256ELi70ELi560EEv26Group_norm_nhwc_bwd_params,"aw",@nobits
	.sectionflags	@""
	.align	16
.nv.shared._Z35group_norm_nhwc_bwd_one_pass_kernelI11Bf16IOFp16WLi256ELi70ELi560EEv26Group_norm_nhwc_bwd_params:
	.zero		10176


//--------------------- .nv.shared._Z35group_norm_nhwc_bwd_one_pass_kernelI11Bf16IOFp16WLi512ELi70ELi560EEv26Group_norm_nhwc_bwd_params --------------------------
	.section	.nv.shared._Z35group_norm_nhwc_bwd_one_pass_kernelI11Bf16IOFp16WLi512ELi70ELi560EEv26Group_norm_nhwc_bwd_params,"aw",@nobits
	.sectionflags	@""
	.align	16
.nv.shared._Z35group_norm_nhwc_bwd_one_pass_kernelI11Bf16IOFp16WLi512ELi70ELi560EEv26Group_norm_nhwc_bwd_params:
	.zero		10176


//--------------------- .nv.shared._Z35group_norm_nhwc_bwd_one_pass_kernelI11Fp16IOFp32WLi64ELi70ELi560EEv26Group_norm_nhwc_bwd_params --------------------------
	.section	.nv.shared._Z35group_norm_nhwc_bwd_one_pass_kernelI11Fp16IOFp32WLi64ELi70ELi560EEv26Group_norm_nhwc_bwd_params,"aw",@nobits
	.sectionflags	@""
	.align	16
.nv.shared._Z35group_norm_nhwc_bwd_one_pass_kernelI11Fp16IOFp32WLi64ELi70ELi560EEv26Group_norm_nhwc_bwd_params:
	.zero		10176


//--------------------- .nv.shared._Z35group_norm_nhwc_bwd_one_pass_kernelI11Fp16IOFp32WLi128ELi70ELi560EEv26Group_norm_nhwc_bwd_params --------------------------
	.section	.nv.shared._Z35group_norm_nhwc_bwd_one_pass_kernelI11Fp16IOFp32WLi128ELi70ELi560EEv26Group_norm_nhwc_bwd_params,"aw",@nobits
	.sectionflags	@""
	.align	16
.nv.shared._Z35group_norm_nhwc_bwd_one_pass_kernelI11Fp16IOFp32WLi128ELi70ELi560EEv26Group_norm_nhwc_bwd_params:
	.zero		10176


//--------------------- .nv.shared._Z35group_norm_nhwc_bwd_one_pass_kernelI11Fp16IOFp32WLi256ELi70ELi560EEv26Group_norm_nhwc_bwd_params --------------------------
	.section	.nv.shared._Z35group_norm_nhwc_bwd_one_pass_kernelI11Fp16IOFp32WLi256ELi70ELi560EEv26Group_norm_nhwc_bwd_params,"aw",@nobits
	.sectionflags	@""
	.align	16
.nv.shared._Z35group_norm_nhwc_bwd_one_pass_kernelI11Fp16IOFp32WLi256ELi70ELi560EEv26Group_norm_nhwc_bwd_params:
	.zero		10176


//--------------------- .nv.shared._Z35group_norm_nhwc_bwd_one_pass_kernelI11Fp16IOFp32WLi512ELi70ELi560EEv26Group_norm_nhwc_bwd_params --------------------------
	.section	.nv.shared._Z35group_norm_nhwc_bwd_one_pass_kernelI11Fp16IOFp32WLi512ELi70ELi560EEv26Group_norm_nhwc_bwd_params,"aw",@nobits
	.sectionflags	@""
	.align	16
.nv.shared._Z35group_norm_nhwc_bwd_one_pass_kernelI11Fp16IOFp32WLi512ELi70ELi560EEv26Group_norm_nhwc_bwd_params:
	.zero		10176


//--------------------- .nv.shared._Z35group_norm_nhwc_bwd_one_pass_kernelI11Fp16IOBf16WLi64ELi70ELi560EEv26Group_norm_nhwc_bwd_params --------------------------
	.section	.nv.shared._Z35group_norm_nhwc_bwd_one_pass_kernelI11Fp16IOBf16WLi64ELi70ELi560EEv26Group_norm_nhwc_bwd_params,"aw",@nobits
	.sectionflags	@""
	.align	16
.nv.shared._Z35group_norm_nhwc_bwd_one_pass_kernelI11Fp16IOBf16WLi64ELi70ELi560EEv26Group_norm_nhwc_bwd_params:
	.zero		10176


//--------------------- .nv.shared._Z35group_norm_nhwc_bwd_one_pass_kernelI11Fp16IOBf16WLi128ELi70ELi560EEv26Group_norm_nhwc_bwd_params --------------------------
	.section	.nv.shared._Z35group_norm_nhwc_bwd_one_pass_kernelI11Fp16IOBf16WLi128ELi70ELi560EEv26Group_norm_nhwc_bwd_params,"aw",@nobits
	.sectionflags	@""
	.align	16
.nv.shared._Z35group_norm_nhwc_bwd_one_pass_kernelI11Fp16IOBf16WLi128ELi70ELi560EEv26Group_norm_nhwc_bwd_params:
	.zero		10176


//--------------------- .nv.shared._Z35group_norm_nhwc_bwd_one_pass_kernelI11Fp16IOBf16WLi256ELi70ELi560EEv26Group_norm_nhwc_bwd_params --------------------------
	.section	.nv.shared._Z35group_norm_nhwc_bwd_one_pass_kernelI11Fp16IOBf16WLi256ELi70ELi560EEv26Group_norm_nhwc_bwd_params,"aw",@nobits
	.sectionflags	@""
	.align	16
.nv.shared._Z35group_norm_nhwc_bwd_one_pass_kernelI11Fp16IOBf16WLi256ELi70ELi560EEv26Group_norm_nhwc_bwd_params:
	.zero		10176


//--------------------- .nv.shared._Z35group_norm_nhwc_bwd_one_pass_kernelI11Fp16IOBf16WLi512ELi70ELi560EEv26Group_norm_nhwc_bwd_params --------------------------
	.section	.nv.shared._Z35group_norm_nhwc_bwd_one_pass_kernelI11Fp16IOBf16WLi512ELi70ELi560EEv26Group_norm_nhwc_bwd_params,"aw",@nobits
	.sectionflags	@""
	.align	16
.nv.shared._Z35group_norm_nhwc_bwd_one_pass_kernelI11Fp16IOBf16WLi512ELi70ELi560EEv26Group_norm_nhwc_bwd_params:
	.zero		10176


//--------------------- .nv.shared._Z35group_norm_nhwc_bwd_one_pass_kernelI11Fp16IOFp16WLi64ELi70ELi560EEv26Group_norm_nhwc_bwd_params --------------------------
	.section	.nv.shared._Z35group_norm_nhwc_bwd_one_pass_kernelI11Fp16IOFp16WLi64ELi70ELi560EEv26Group_norm_nhwc_bwd_params,"aw",@nobits
	.sectionflags	@""
	.align	16
.nv.shared._Z35group_norm_nhwc_bwd_one_pass_kernelI11Fp16IOFp16WLi64ELi70ELi560EEv26Group_norm_nhwc_bwd_params:
	.zero		10176


//--------------------- .nv.shared._Z35group_norm_nhwc_bwd_one_pass_kernelI11Fp16IOFp16WLi128ELi70ELi560EEv26Group_norm_nhwc_bwd_params --------------------------
	.section	.nv.shared._Z35group_norm_nhwc_bwd_one_pass_kernelI11Fp16IOFp16WLi128ELi70ELi560EEv26Group_norm_nhwc_bwd_params,"aw",@nobits
	.sectionflags	@""
	.align	16
.nv.shared._Z35group_norm_nhwc_bwd_one_pass_kernelI11Fp16IOFp16WLi128ELi70ELi560EEv26Group_norm_nhwc_bwd_params:
	.zero		10176


//--------------------- .nv.shared._Z35group_norm_nhwc_bwd_one_pass_kernelI11Fp16IOFp16WLi256ELi70ELi560EEv26Group_norm_nhwc_bwd_params --------------------------
	.section	.nv.shared._Z35group_norm_nhwc_bwd_one_pass_kernelI11Fp16IOFp16WLi256ELi70ELi560EEv26Group_norm_nhwc_bwd_params,"aw",@nobits
	.sectionflags	@""
	.align	16
.nv.shared._Z35group_norm_nhwc_bwd_one_pass_kernelI11Fp16IOFp16WLi256ELi70ELi560EEv26Group_norm_nhwc_bwd_params:
	.zero		10176


//--------------------- .nv.shared._Z35group_norm_nhwc_bwd_one_pass_kernelI11Fp16IOFp16WLi512ELi70ELi560EEv26Group_norm_nhwc_bwd_params --------------------------
	.section	.nv.shared._Z35group_norm_nhwc_bwd_one_pass_kernelI11Fp16IOFp16WLi512ELi70ELi560EEv26Group_norm_nhwc_bwd_params,"aw",@nobits
	.sectionflags	@""
	.align	16
.nv.shared._Z35group_norm_nhwc_bwd_one_pass_kernelI11Fp16IOFp16WLi512ELi70ELi560EEv26Group_norm_nhwc_bwd_params:
	.zero		10176


//--------------------- .nv.shared._Z35group_norm_nhwc_bwd_one_pass_kernelI11Fp32IOFp32WLi64ELi70ELi560EEv26Group_norm_nhwc_bwd_params --------------------------
	.section	.nv.shared._Z35group_norm_nhwc_bwd_one_pass_kernelI11Fp32IOFp32WLi64ELi70ELi560EEv26Group_norm_nhwc_bwd_params,"aw",@nobits
	.sectionflags	@""
	.align	16
.nv.shared._Z35group_norm_nhwc_bwd_one_pass_kernelI11Fp32IOFp32WLi64ELi70ELi560EEv26Group_norm_nhwc_bwd_params:
	.zero		10176


//--------------------- .nv.shared._Z35group_norm_nhwc_bwd_one_pass_kernelI11Fp32IOFp32WLi128ELi70ELi560EEv26Group_norm_nhwc_bwd_params --------------------------
	.section	.nv.shared._Z35group_norm_nhwc_bwd_one_pass_kernelI11Fp32IOFp32WLi128ELi70ELi560EEv26Group_norm_nhwc_bwd_params,"aw",@nobits
	.sectionflags	@""
	.align	16
.nv.shared._Z35group_norm_nhwc_bwd_one_pass_kernelI11Fp32IOFp32WLi128ELi70ELi560EEv26Group_norm_nhwc_bwd_params:
	.zero		10176


//--------------------- .nv.shared._Z35group_norm_nhwc_bwd_one_pass_kernelI11Fp32IOFp32WLi256ELi70ELi560EEv26Group_norm_nhwc_bwd_params --------------------------
	.section	.nv.shared._Z35group_norm_nhwc_bwd_one_pass_kernelI11Fp32IOFp32WLi256ELi70ELi560EEv26Group_norm_nhwc_bwd_params,"aw",@nobits
	.sectionflags	@""
	.align	16
.nv.shared._Z35group_norm_nhwc_bwd_one_pass_kernelI11Fp32IOFp32WLi256ELi70ELi560EEv26Group_norm_nhwc_bwd_params:
	.zero		10176


//--------------------- .nv.shared._Z35group_norm_nhwc_bwd_one_pass_kernelI11Fp32IOFp32WLi512ELi70ELi560EEv26Group_norm_nhwc_bwd_params --------------------------
	.section	.nv.shared._Z35group_norm_nhwc_bwd_one_pass_kernelI11Fp32IOFp32WLi512ELi70ELi560EEv26Group_norm_nhwc_bwd_params,"aw",@nobits
	.sectionflags	@""
	.align	16
.nv.shared._Z35group_norm_nhwc_bwd_one_pass_kernelI11Fp32IOFp32WLi512ELi70ELi560EEv26Group_norm_nhwc_bwd_params:
	.zero		10176


//--------------------- .nv.shared._Z35group_norm_nhwc_bwd_one_pass_kernelI11Fp32IOBf16WLi64ELi70ELi560EEv26Group_norm_nhwc_bwd_params --------------------------
	.section	.nv.shared._Z35group_norm_nhwc_bwd_one_pass_kernelI11Fp32IOBf16WLi64ELi70ELi560EEv26Group_norm_nhwc_bwd_params,"aw",@nobits
	.sectionflags	@""
	.align	16
.nv.shared._Z35group_norm_nhwc_bwd_one_pass_kernelI11Fp32IOBf16WLi64ELi70ELi560EEv26Group_norm_nhwc_bwd_params:
	.zero		10176


//--------------------- .nv.shared._Z35group_norm_nhwc_bwd_one_pass_kernelI11Fp32IOBf16WLi128ELi70ELi560EEv26Group_norm_nhwc_bwd_params --------------------------
	.section	.nv.shared._Z35group_norm_nhwc_bwd_one_pass_kernelI11Fp32IOBf16WLi128ELi70ELi560EEv26Group_norm_nhwc_bwd_params,"aw",@nobits
	.sectionflags	@""
	.align	16
.nv.shared._Z35group_norm_nhwc_bwd_one_pass_kernelI11Fp32IOBf16WLi128ELi70ELi560EEv26Group_norm_nhwc_bwd_params:
	.zero		10176


//--------------------- .nv.shared._Z35group_norm_nhwc_bwd_one_pass_kernelI11Fp32IOBf16WLi256ELi70ELi560EEv26Group_norm_nhwc_bwd_params --------------------------
	.section	.nv.shared._Z35group_norm_nhwc_bwd_one_pass_kernelI11Fp32IOBf16WLi256ELi70ELi560EEv26Group_norm_nhwc_bwd_params,"aw",@nobits
	.sectionflags	@""
	.align	16
.nv.shared._Z35group_norm_nhwc_bwd_one_pass_kernelI11Fp32IOBf16WLi256ELi70ELi560EEv26Group_norm_nhwc_bwd_params:
	.zero		10176


//--------------------- .nv.shared._Z35group_norm_nhwc_bwd_one_pass_kernelI11Fp32IOBf16WLi512ELi70ELi560EEv26Group_norm_nhwc_bwd_params --------------------------
	.section	.nv.shared._Z35group_norm_nhwc_bwd_one_pass_kernelI11Fp32IOBf16WLi512ELi70ELi560EEv26Group_norm_nhwc_bwd_params,"aw",@nobits
	.sectionflags	@""
	.align	16
.nv.shared._Z35group_norm_nhwc_bwd_one_pass_kernelI11Fp32IOBf16WLi512ELi70ELi560EEv26Group_norm_nhwc_bwd_params:
	.zero		10176


//--------------------- .nv.shared._Z35group_norm_nhwc_bwd_one_pass_kernelI11Fp32IOFp16WLi64ELi70ELi560EEv26Group_norm_nhwc_bwd_params --------------------------
	.section	.nv.shared._Z35group_norm_nhwc_bwd_one_pass_kernelI11Fp32IOFp16WLi64ELi70ELi560EEv26Group_norm_nhwc_bwd_params,"aw",@nobits
	.sectionflags	@""
	.align	16
.nv.shared._Z35group_norm_nhwc_bwd_one_pass_kernelI11Fp32IOFp16WLi64ELi70ELi560EEv26Group_norm_nhwc_bwd_params:
	.zero		10176


//--------------------- .nv.shared._Z35group_norm_nhwc_bwd_one_pass_kernelI11Fp32IOFp16WLi128ELi70ELi560EEv26Group_norm_nhwc_bwd_params --------------------------
	.section	.nv.shared._Z35group_norm_nhwc_bwd_one_pass_kernelI11Fp32IOFp16WLi128ELi70ELi560EEv26Group_norm_nhwc_bwd_params,"aw",@nobits
	.sectionflags	@""
	.align	16
.nv.shared._Z35group_norm_nhwc_bwd_one_pass_kernelI11Fp32IOFp16WLi128ELi70ELi560EEv26Group_norm_nhwc_bwd_params:
	.zero		10176


//--------------------- .nv.shared._Z35group_norm_nhwc_bwd_one_pass_kernelI11Fp32IOFp16WLi256ELi70ELi560EEv26Group_norm_nhwc_bwd_params --------------------------
	.section	.nv.shared._Z35group_norm_nhwc_bwd_one_pass_kernelI11Fp32IOFp16WLi256ELi70ELi560EEv26Group_norm_nhwc_bwd_params,"aw",@nobits
	.sectionflags	@""
	.align	16
.nv.shared._Z35group_norm_nhwc_bwd_one_pass_kernelI11Fp32IOFp16WLi256ELi70ELi560EEv26Group_norm_nhwc_bwd_params:
	.zero		10176


//--------------------- .nv.shared._Z35group_norm_nhwc_bwd_one_pass_kernelI11Fp32IOFp16WLi512ELi70ELi560EEv26Group_norm_nhwc_bwd_params --------------------------
	.section	.nv.shared._Z35group_norm_nhwc_bwd_one_pass_kernelI11Fp32IOFp16WLi512ELi70ELi560EEv26Group_norm_nhwc_bwd_params,"aw",@nobits
	.sectionflags	@""
	.align	16
.nv.shared._Z35group_norm_nhwc_bwd_one_pass_kernelI11Fp32IOFp16WLi512ELi70ELi560EEv26Group_norm_nhwc_bwd_params:
	.zero		10176


//--------------------- .nv.shared._Z35group_norm_nhwc_fwd_one_pass_kernelI11Bf16IOFp32WLi64ELi70ELi560EEv26Group_norm_nhwc_fwd_params --------------------------
	.section	.nv.shared._Z35group_norm_nhwc_fwd_one_pass_kernelI11Bf16IOFp32WLi64ELi70ELi560EEv26Group_norm_nhwc_fwd_params,"aw",@nobits
	.sectionflags	@""
	.align	8
.nv.shared._Z35group_norm_nhwc_fwd_one_pass_kernelI11Bf16IOFp32WLi64ELi70ELi560EEv26Group_norm_nhwc_fwd_params:
	.zero		1208


//--------------------- .nv.shared._Z35group_norm_nhwc_fwd_one_pass_kernelI11Bf16IOFp32WLi128ELi70ELi560EEv26Group_norm_nhwc_fwd_params --------------------------
	.section	.nv.shared._Z35group_norm_nhwc_fwd_one_pass_kernelI11Bf16IOFp32WLi128ELi70ELi560EEv26Group_norm_nhwc_fwd_params,"aw",@nobits
	.sectionflags	@""
	.align	8
.nv.shared._Z35group_norm_nhwc_fwd_one_pass_kernelI11Bf16IOFp32WLi128ELi70ELi560EEv26Group_norm_nhwc_fwd_params:
	.zero		1208


//--------------------- .nv.shared._Z35group_norm_nhwc_fwd_one_pass_kernelI11Bf16IOFp32WLi256ELi70ELi560EEv26Group_norm_nhwc_fwd_params --------------------------
	.section	.nv.shared._Z35group_norm_nhwc_fwd_one_pass_kernelI11Bf16IOFp32WLi256ELi70ELi560EEv26Group_norm_nhwc_fwd_params,"aw",@nobits
	.sectionflags	@""
	.align	8
.nv.shared._Z35group_norm_nhwc_fwd_one_pass_kernelI11Bf16IOFp32WLi256ELi70ELi560EEv26Group_norm_nhwc_fwd_params:
	.zero		1208


//--------------------- .nv.shared._Z35group_norm_nhwc_fwd_one_pass_kernelI11Bf16IOFp32WLi512ELi70ELi560EEv26Group_norm_nhwc_fwd_params --------------------------
	.section	.nv.shared._Z35group_norm_nhwc_fwd_one_pass_kernelI11Bf16IOFp32WLi512ELi70ELi560EEv26Group_norm_nhwc_fwd_params,"aw",@nobits
	.sectionflags	@""
	.align	8
.nv.shared._Z35group_norm_nhwc_fwd_one_pass_kernelI11Bf16IOFp32WLi512ELi70ELi560EEv26Group_norm_nhwc_fwd_params:
	.zero		1208


//--------------------- .nv.shared._Z35group_norm_nhwc_fwd_one_pass_kernelI11Bf16IOBf16WLi64ELi70ELi560EEv26Group_norm_nhwc_fwd_params --------------------------
	.section	.nv.shared._Z35group_norm_nhwc_fwd_one_pass_kernelI11Bf16IOBf16WLi64ELi70ELi560EEv26Group_norm_nhwc_fwd_params,"aw",@nobits
	.sectionflags	@""
	.align	8
.nv.shared._Z35group_norm_nhwc_fwd_one_pass_kernelI11Bf16IOBf16WLi64ELi70ELi560EEv26Group_norm_nhwc_fwd_params:
	.zero		1208


//--------------------- .nv.shared._Z35group_norm_nhwc_fwd_one_pass_kernelI11Bf16IOBf16WLi128ELi70ELi560EEv26Group_norm_nhwc_fwd_params --------------------------
	.section	.nv.shared._Z35group_norm_nhwc_fwd_one_pass_kernelI11Bf16IOBf16WLi128ELi70ELi560EEv26Group_norm_nhwc_fwd_params,"aw",@nobits
	.sectionflags	@""
	.align	8
.nv.shared._Z35group_norm_nhwc_fwd_one_pass_kernelI11Bf16IOBf16WLi128ELi70ELi560EEv26Group_norm_nhwc_fwd_params:
	.zero		1208


//--------------------- .nv.shared._Z35group_norm_nhwc_fwd_one_pass_kernelI11Bf16IOBf16WLi256ELi70ELi560EEv26Group_norm_nhwc_fwd_params --------------------------
	.section	.nv.shared._Z35group_norm_nhwc_fwd_one_pass_kernelI11Bf16IOBf16WLi256ELi70ELi560EEv26Group_norm_nhwc_fwd_params,"aw",@nobits
	.sectionflags	@""
	.align	8
.nv.shared._Z35group_norm_nhwc_fwd_one_pass_kernelI11Bf16IOBf16WLi256ELi70ELi560EEv26Group_norm_nhwc_fwd_params:
	.zero		1208


//--------------------- .nv.shared._Z35group_norm_nhwc_fwd_one_pass_kernelI11Bf16IOBf16WLi512ELi70ELi560EEv26Group_norm_nhwc_fwd_params --------------------------
	.section	.nv.shared._Z35group_norm_nhwc_fwd_one_pass_kernelI11Bf16IOBf16WLi512ELi70ELi560EEv26Group_norm_nhwc_fwd_params,"aw",@nobits
	.sectionflags	@""
	.align	8
.nv.shared._Z35group_norm_nhwc_fwd_one_pass_kernelI11Bf16IOBf16WLi512ELi70ELi560EEv26Group_norm_nhwc_fwd_params:
	.zero		1208


//--------------------- .nv.shared._Z35group_norm_nhwc_fwd_one_pass_kernelI11Bf16IOFp16WLi64ELi70ELi560EEv26Group_norm_nhwc_fwd_params --------------------------
	.section	.nv.shared._Z35group_norm_nhwc_fwd_one_pass_kernelI11Bf16IOFp16WLi64ELi70ELi560EEv26Group_norm_nhwc_fwd_params,"aw",@nobits
	.sectionflags	@""
	.align	8
.nv.shared._Z35group_norm_nhwc_fwd_one_pass_kernelI11Bf16IOFp16WLi64ELi70ELi560EEv26Group_norm_nhwc_fwd_params:
	.zero		1208


//--------------------- .nv.shared._Z35group_norm_nhwc_fwd_one_pass_kernelI11Bf16IOFp16WLi128ELi70ELi560EEv26Group_norm_nhwc_fwd_params --------------------------
	.section	.nv.shared._Z35group_norm_nhwc_fwd_one_pass_kernelI11Bf16IOFp16WLi128ELi70ELi560EEv26Group_norm_nhwc_fwd_params,"aw",@nobits
	.sectionflags	@""
	.align	8
.nv.shared._Z35group_norm_nhwc_fwd_one_pass_kernelI11Bf16IOFp16WLi128ELi70ELi560EEv26Group_norm_nhwc_fwd_params:
	.zero		1208


//--------------------- .nv.shared._Z35group_norm_nhwc_fwd_one_pass_kernelI11Bf16IOFp16WLi256ELi70ELi560EEv26Group_norm_nhwc_fwd_params --------------------------
	.section	.nv.shared._Z35group_norm_nhwc_fwd_one_pass_kernelI11Bf16IOFp16WLi256ELi70ELi560EEv26Group_norm_nhwc_fwd_params,"aw",@nobits
	.sectionflags	@""
	.align	8
.nv.shared._Z35group_norm_nhwc_fwd_one_pass_kernelI11Bf16IOFp16WLi256ELi70ELi560EEv26Group_norm_nhwc_fwd_params:
	.zero		1208


//--------------------- .nv.shared._Z35group_norm_nhwc_fwd_one_pass_kernelI11Bf16IOFp16WLi512ELi70ELi560EEv26Group_norm_nhwc_fwd_params --------------------------
	.section	.nv.shared._Z35group_norm_nhwc_fwd_one_pass_kernelI11Bf16IOFp16WLi512ELi70ELi560EEv26Group_norm_nhwc_fwd_params,"aw",@nobits
	.sectionflags	@""
	.align	8
.nv.shared._Z35group_norm_nhwc_fwd_one_pass_kernelI11Bf16IOFp16WLi512ELi70ELi560EEv26Group_norm_nhwc_fwd_params:
	.zero		1208


//--------------------- .nv.shared._Z35group_norm_nhwc_fwd_one_pass_kernelI11Fp16IOFp32WLi64ELi70ELi560EEv26Group_norm_nhwc_fwd_params --------------------------
	.section	.nv.shared._Z35group_norm_nhwc_fwd_one_pass_kernelI11Fp16IOFp32WLi64ELi70ELi560EEv26Group_norm_nhwc_fwd_params,"aw",@nobits
	.sectionflags	@""
	.align	8
.nv.shared._Z35group_norm_nhwc_fwd_one_pass_kernelI11Fp16IOFp32WLi64ELi70ELi560EEv26Group_norm_nhwc_fwd_params:
	.zero		1208


//--------------------- .nv.shared._Z35group_norm_nhwc_fwd_one_pass_kernelI11Fp16IOFp32WLi128ELi70ELi560EEv26Group_norm_nhwc_fwd_params --------------------------
	.section	.nv.shared._Z35group_norm_nhwc_fwd_one_pass_kernelI11Fp16IOFp32WLi128ELi70ELi560EEv26Group_norm_nhwc_fwd_params,"aw",@nobits
	.sectionflags	@""
	.align	8
.nv.shared._Z35group_norm_nhwc_fwd_one_pass_kernelI11Fp16IOFp32WLi128ELi70ELi560EEv26Group_norm_nhwc_fwd_params:
	.zero		1208


//--------------------- .nv.shared._Z35group_norm_nhwc_fwd_one_pass_kernelI11Fp16IOFp32WLi256ELi70ELi560EEv26Group_norm_nhwc_fwd_params --------------------------
	.section	.nv.shared._Z35group_norm_nhwc_fwd_one_pass_kernelI11Fp16IOFp32WLi256ELi70ELi560EEv26Group_norm_nhwc_fwd_params,"aw",@nobits
	.sectionflags	@""
	.align	8
.nv.shared._Z35group_norm_nhwc_fwd_one_pass_kernelI11Fp16IOFp32WLi256ELi70ELi560EEv26Group_norm_nhwc_fwd_params:
	.zero		1208


//--------------------- .nv.shared._Z35group_norm_nhwc_fwd_one_pass_kernelI11Fp16IOFp32WLi512ELi70ELi560EEv26Group_norm_nhwc_fwd_params --------------------------
	.section	.nv.shared._Z35group_norm_nhwc_fwd_one_pass_kernelI11Fp16IOFp32WLi512ELi70ELi560EEv26Group_norm_nhwc_fwd_params,"aw",@nobits
	.sectionflags	@""
	.align	8
.nv.shared._Z35group_norm_nhwc_fwd_one_pass_kernelI11Fp16IOFp32WLi512ELi70ELi560EEv26Group_norm_nhwc_fwd_params:
	.zero		1208


//--------------------- .nv.shared._Z35group_norm_nhwc_fwd_one_pass_kernelI11Fp16IOBf16WLi64ELi70ELi560EEv26Group_norm_nhwc_fwd_params --------------------------
	.section	.nv.shared._Z35group_norm_nhwc_fwd_one_pass_kernelI11Fp16IOBf16WLi64ELi70ELi560EEv26Group_norm_nhwc_fwd_params,"aw",@nobits
	.sectionflags	@""
	.align	8
.nv.shared._Z35group_norm_nhwc_fwd_one_pass_kernelI11Fp16IOBf16WLi64ELi70ELi560EEv26Group_norm_nhwc_fwd_params:
	.zero		1208


//--------------------- .nv.shared._Z35group_norm_nhwc_fwd_one_pass_kernelI11Fp16IOBf16WLi128ELi70ELi560EEv26Group_norm_nhwc_fwd_params --------------------------
	.section	.nv.shared._Z35group_norm_nhwc_fwd_one_pass_kernelI11Fp16IOBf16WLi128ELi70ELi560EEv26Group_norm_nhwc_fwd_params,"aw",@nobits
	.sectionflags	@""
	.align	8
.nv.shared._Z35group_norm_nhwc_fwd_one_pass_kernelI11Fp16IOBf16WLi128ELi70ELi560EEv26Group_norm_nhwc_fwd_params:
	.zero		1208


//--------------------- .nv.shared._Z35group_norm_nhwc_fwd_one_pass_kernelI11Fp16IOBf16WLi256ELi70ELi560EEv26Group_norm_nhwc_fwd_params --------------------------
	.section	.nv.shared._Z35group_norm_nhwc_fwd_one_pass_kernelI11Fp16IOBf16WLi256ELi70ELi560EEv26Group_norm_nhwc_fwd_params,"aw",@nobits
	.sectionflags	@""
	.align	8
.nv.shared._Z35group_norm_nhwc_fwd_one_pass_kernelI11Fp16IOBf16WLi256ELi70ELi560EEv26Group_norm_nhwc_fwd_params:
	.zero		1208


//--------------------- .nv.shared._Z35group_norm_nhwc_fwd_one_pass_kernelI11Fp16IOBf16WLi512ELi70ELi560EEv26Group_norm_nhwc_fwd_params --------------------------
	.section	.nv.shared._Z35group_norm_nhwc_fwd_one_pass_kernelI11Fp16IOBf16WLi512ELi70ELi560EEv26Group_norm_nhwc_fwd_params,"aw",@nobits
	.sectionflags	@""
	.align	8
.nv.shared._Z35group_norm_nhwc_fwd_one_pass_kernelI11Fp16IOBf16WLi512ELi70ELi560EEv26Group_norm_nhwc_fwd_params:
	.zero		1208


//--------------------- .nv.shared._Z35group_norm_nhwc_fwd_one_pass_kernelI11Fp16IOFp16WLi64ELi70ELi560EEv26Group_norm_nhwc_fwd_params --------------------------
	.section	.nv.shared._Z35group_norm_nhwc_fwd_one_pass_kernelI11Fp16IOFp16WLi64ELi70ELi560EEv26Group_norm_nhwc_fwd_params,"aw",@nobits
	.sectionflags	@""
	.align	8
.nv.shared._Z35group_norm_nhwc_fwd_one_pass_kernelI11Fp16IOFp16WLi64ELi70ELi560EEv26Group_norm_nhwc_fwd_params:
	.zero		1208


//--------------------- .nv.shared._Z35group_norm_nhwc_fwd_one_pass_kernelI11Fp16IOFp16WLi128ELi70ELi560EEv26Group_norm_nhwc_fwd_params --------------------------
	.section	.nv.shared._Z35group_norm_nhwc_fwd_one_pass_kernelI11Fp16IOFp16WLi128ELi70ELi560EEv26Group_norm_nhwc_fwd_params,"aw",@nobits
	.sectionflags	@""
	.align	8
.nv.shared._Z35group_norm_nhwc_fwd_one_pass_kernelI11Fp16IOFp16WLi128ELi70ELi560EEv26Group_norm_nhwc_fwd_params:
	.zero		1208


//--------------------- .nv.shared._Z35group_norm_nhwc_fwd_one_pass_kernelI11Fp16IOFp16WLi256ELi70ELi560EEv26Group_norm_nhwc_fwd_params --------------------------
	.section	.nv.shared._Z35group_norm_nhwc_fwd_one_pass_kernelI11Fp16IOFp16WLi256ELi70ELi560EEv26Group_norm_nhwc_fwd_params,"aw",@nobits
	.sectionflags	@""
	.align	8
.nv.shared._Z35group_norm_nhwc_fwd_one_pass_kernelI11Fp16IOFp16WLi256ELi70ELi560EEv26Group_norm_nhwc_fwd_params:
	.zero		1208


//--------------------- .nv.shared._Z35group_norm_nhwc_fwd_one_pass_kernelI11Fp16IOFp16WLi512ELi70ELi560EEv26Group_norm_nhwc_fwd_params --------------------------
	.section	.nv.shared._Z35group_norm_nhwc_fwd_one_pass_kernelI11Fp16IOFp16WLi512ELi70ELi560EEv26Group_norm_nhwc_fwd_params,"aw",@nobits
	.sectionflags	@""
	.align	8
.nv.shared._Z35group_norm_nhwc_fwd_one_pass_kernelI11Fp16IOFp16WLi512ELi70ELi560EEv26Group_norm_nhwc_fwd_params:
	.zero		1208


//--------------------- .nv.shared._Z35group_norm_nhwc_fwd_one_pass_kernelI11Fp32IOFp32WLi64ELi70ELi560EEv26Group_norm_nhwc_fwd_params --------------------------
	.section	.nv.shared._Z35group_norm_nhwc_fwd_one_pass_kernelI11Fp32IOFp32WLi64ELi70ELi560EEv26Group_norm_nhwc_fwd_params,"aw",@nobits
	.sectionflags	@""
	.align	8
.nv.shared._Z35group_norm_nhwc_fwd_one_pass_kernelI11Fp32IOFp32WLi64ELi70ELi560EEv26Group_norm_nhwc_fwd_params:
	.zero		1208


//--------------------- .nv.shared._Z35group_norm_nhwc_fwd_one_pass_kernelI11Fp32IOFp32WLi128ELi70ELi560EEv26Group_norm_nhwc_fwd_params --------------------------
	.section	.nv.shared._Z35group_norm_nhwc_fwd_one_pass_kernelI11Fp32IOFp32WLi128ELi70ELi560EEv26Group_norm_nhwc_fwd_params,"aw",@nobits
	.sectionflags	@""
	.align	8
.nv.shared._Z35group_norm_nhwc_fwd_one_pass_kernelI11Fp32IOFp32WLi128ELi70ELi560EEv26Group_norm_nhwc_fwd_params:
	.zero		1208


//--------------------- .nv.shared._Z35group_norm_nhwc_fwd_one_pass_kernelI11Fp32IOFp32WLi256ELi70ELi560EEv26Group_norm_nhwc_fwd_params --------------------------
	.section	.nv.shared._Z35group_norm_nhwc_fwd_one_pass_kernelI11Fp32IOFp32WLi256ELi70ELi560EEv26Group_norm_nhwc_fwd_params,"aw",@nobits
	.sectionflags	@""
	.align	8
.nv.shared._Z35group_norm_nhwc_fwd_one_pass_kernelI11Fp32IOFp32WLi256ELi70ELi560EEv26Group_norm_nhwc_fwd_params:
	.zero		1208


//--------------------- .nv.shared._Z35group_norm_nhwc_fwd_one_pass_kernelI11Fp32IOFp32WLi512ELi70ELi560EEv26Group_norm_nhwc_fwd_params --------------------------
	.section	.nv.shared._Z35group_norm_nhwc_fwd_one_pass_kernelI11Fp32IOFp32WLi512ELi70ELi560EEv26Group_norm_nhwc_fwd_params,"aw",@nobits
	.sectionflags	@""
	.align	8
.nv.shared._Z35group_norm_nhwc_fwd_one_pass_kernelI11Fp32IOFp32WLi512ELi70ELi560EEv26Group_norm_nhwc_fwd_params:
	.zero		1208


//--------------------- .nv.shared._Z35group_norm_nhwc_fwd_one_pass_kernelI11Fp32IOBf16WLi64ELi70ELi560EEv26Group_norm_nhwc_fwd_params --------------------------
	.section	.nv.shared._Z35group_norm_nhwc_fwd_one_pass_kernelI11Fp32IOBf16WLi64ELi70ELi560EEv26Group_norm_nhwc_fwd_params,"aw",@nobits
	.sectionflags	@""
	.align	8
.nv.shared._Z35group_norm_nhwc_fwd_one_pass_kernelI11Fp32IOBf16WLi64ELi70ELi560EEv26Group_norm_nhwc_fwd_params:
	.zero		1208


//--------------------- .nv.shared._Z35group_norm_nhwc_fwd_one_pass_kernelI11Fp32IOBf16WLi128ELi70ELi560EEv26Group_norm_nhwc_fwd_params --------------------------
	.section	.nv.shared._Z35group_norm_nhwc_fwd_one_pass_kernelI11Fp32IOBf16WLi128ELi70ELi560EEv26Group_norm_nhwc_fwd_params,"aw",@nobits
	.sectionflags	@""
	.align	8
.nv.shared._Z35group_norm_nhwc_fwd_one_pass_kernelI11Fp32IOBf16WLi128ELi70ELi560EEv26Group_norm_nhwc_fwd_params:
	.zero		1208


//--------------------- .nv.shared._Z35group_norm_nhwc_fwd_one_pass_kernelI11Fp32IOBf16WLi256ELi70ELi560EEv26Group_norm_nhwc_fwd_params --------------------------
	.section	.nv.shared._Z35group_norm_nhwc_fwd_one_pass_kernelI11Fp32IOBf16WLi256ELi70ELi560EEv26Group_norm_nhwc_fwd_params,"aw",@nobits
	.sectionflags	@""
	.align	8
.nv.shared._Z35group_norm_nhwc_fwd_one_pass_kernelI11Fp32IOBf16WLi256ELi70ELi560EEv26Group_norm_nhwc_fwd_params:
	.zero		1208


//--------------------- .nv.shared._Z35group_norm_nhwc_fwd_one_pass_kernelI11Fp32IOBf16WLi512ELi70ELi560EEv26Group_norm_nhwc_fwd_params --------------------------
	.section	.nv.shared._Z35group_norm_nhwc_fwd_one_pass_kernelI11Fp32IOBf16WLi512ELi70ELi560EEv26Group_norm_nhwc_fwd_params,"aw",@nobits
	.sectionflags	@""
	.align	8
.nv.shared._Z35group_norm_nhwc_fwd_one_pass_kernelI11Fp32IOBf16WLi512ELi70ELi560EEv26Group_norm_nhwc_fwd_params:
	.zero		1208


//--------------------- .nv.shared._Z35group_norm_nhwc_fwd_one_pass_kernelI11Fp32IOFp16WLi64ELi70ELi560EEv26Group_norm_nhwc_fwd_params --------------------------
	.section	.nv.shared._Z35group_norm_nhwc_fwd_one_pass_kernelI11Fp32IOFp16WLi64ELi70ELi560EEv26Group_norm_nhwc_fwd_params,"aw",@nobits
	.sectionflags	@""
	.align	8
.nv.shared._Z35group_norm_nhwc_fwd_one_pass_kernelI11Fp32IOFp16WLi64ELi70ELi560EEv26Group_norm_nhwc_fwd_params:
	.zero		1208


//--------------------- .nv.shared._Z35group_norm_nhwc_fwd_one_pass_kernelI11Fp32IOFp16WLi128ELi70ELi560EEv26Group_norm_nhwc_fwd_params --------------------------
	.section	.nv.shared._Z35group_norm_nhwc_fwd_one_pass_kernelI11Fp32IOFp16WLi128ELi70ELi560EEv26Group_norm_nhwc_fwd_params,"aw",@nobits
	.sectionflags	@""
	.align	8
.nv.shared._Z35group_norm_nhwc_fwd_one_pass_kernelI11Fp32IOFp16WLi128ELi70ELi560EEv26Group_norm_nhwc_fwd_params:
	.zero		1208


//--------------------- .nv.shared._Z35group_norm_nhwc_fwd_one_pass_kernelI11Fp32IOFp16WLi256ELi70ELi560EEv26Group_norm_nhwc_fwd_params --------------------------
	.section	.nv.shared._Z35group_norm_nhwc_fwd_one_pass_kernelI11Fp32IOFp16WLi256ELi70ELi560EEv26Group_norm_nhwc_fwd_params,"aw",@nobits
	.sectionflags	@""
	.align	8
.nv.shared._Z35group_norm_nhwc_fwd_one_pass_kernelI11Fp32IOFp16WLi256ELi70ELi560EEv26Group_norm_nhwc_fwd_params:
	.zero		1208


//--------------------- .nv.shared._Z35group_norm_nhwc_fwd_one_pass_kernelI11Fp32IOFp16WLi512ELi70ELi560EEv26Group_norm_nhwc_fwd_params --------------------------
	.section	.nv.shared._Z35group_norm_nhwc_fwd_one_pass_kernelI11Fp32IOFp16WLi512ELi70ELi560EEv26Group_norm_nhwc_fwd_params,"aw",@nobits
	.sectionflags	@""
	.align	8
.nv.shared._Z35group_norm_nhwc_fwd_one_pass_kernelI11Fp32IOFp16WLi512ELi70ELi560EEv26Group_norm_nhwc_fwd_params:
	.zero		1208


//--------------------- .nv.constant0._ZN3cub17CUB_300001_SM_9006detail11EmptyKernelIvEEvv --------------------------
	.section	.nv.constant0._ZN3cub17CUB_300001_SM_9006detail11EmptyKernelIvEEvv,"a",@progbits
	.sectionflags	@""
	.align	4
.nv.constant0._ZN3cub17CUB_300001_SM_9006detail11EmptyKernelIvEEvv:
	.zero		528


//--------------------- .nv.constant0._Z35group_norm_nhwc_bwd_one_pass_kernelI11Bf16IOFp32WLi64ELi70ELi560EEv26Group_norm_nhwc_bwd_params --------------------------
	.section	.nv.constant0._Z35group_norm_nhwc_bwd_one_pass_kernelI11Bf16IOFp32WLi64ELi70ELi560EEv26Group_norm_nhwc_bwd_params,"a",@progbits
	.sectionflags	@""
	.align	4
.nv.constant0._Z35group_norm_nhwc_bwd_one_pass_kernelI11Bf16IOFp32WLi64ELi70ELi560EEv26Group_norm_nhwc_bwd_params:
	.zero		712


//--------------------- .nv.constant0._Z35group_norm_nhwc_bwd_one_pass_kernelI11Bf16IOFp32WLi128ELi70ELi560EEv26Group_norm_nhwc_bwd_params --------------------------
	.section	.nv.constant0._Z35group_norm_nhwc_bwd_one_pass_kernelI11Bf16IOFp32WLi128ELi70ELi560EEv26Group_norm_nhwc_bwd_params,"a",@progbits
	.sectionflags	@""
	.align	4
.nv.constant0._Z35group_norm_nhwc_bwd_one_pass_kernelI11Bf16IOFp32WLi128ELi70ELi560EEv26Group_norm_nhwc_bwd_params:
	.zero		712


//--------------------- .nv.constant0._Z35group_norm_nhwc_bwd_one_pass_kernelI11Bf16IOFp32WLi256ELi70ELi560EEv26Group_norm_nhwc_bwd_params --------------------------
	.section	.nv.constant0._Z35group_norm_nhwc_bwd_one_pass_kernelI11Bf16IOFp32WLi256ELi70ELi560EEv26Group_norm_nhwc_bwd_params,"a",@progbits
	.sectionflags	@""
	.align	4
.nv.constant0._Z35group_norm_nhwc_bwd_one_pass_kernelI11Bf16IOFp32WLi256ELi70ELi560EEv26Group_norm_nhwc_bwd_params:
	.zero		712


//--------------------- .nv.constant0._Z35group_norm_nhwc_bwd_one_pass_kernelI11Bf16IOFp32WLi512ELi70ELi560EEv26Group_norm_nhwc_bwd_params --------------------------
	.section	.nv.constant0._Z35group_norm_nhwc_bwd_one_pass_kernelI11Bf16IOFp32WLi512ELi70ELi560EEv26Group_norm_nhwc_bwd_params,"a",@progbits
	.sectionflags	@""
	.align	4
.nv.constant0._Z35group_norm_nhwc_bwd_one_pass_kernelI11Bf16IOFp32WLi512ELi70ELi560EEv26Group_norm_nhwc_bwd_params:
	.zero		712


//--------------------- .nv.constant0._Z35group_norm_nhwc_bwd_one_pass_kernelI11Bf16IOBf16WLi64ELi70ELi560EEv26Group_norm_nhwc_bwd_params --------------------------
	.section	.nv.constant0._Z35group_norm_nhwc_bwd_one_pass_kernelI11Bf16IOBf16WLi64ELi70ELi560EEv26Group_norm_nhwc_bwd_params,"a",@progbits
	.sectionflags	@""
	.align	4
.nv.constant0._Z35group_norm_nhwc_bwd_one_pass_kernelI11Bf16IOBf16WLi64ELi70ELi560EEv26Group_norm_nhwc_bwd_params:
	.zero		712


//--------------------- .nv.constant0._Z35group_norm_nhwc_bwd_one_pass_kernelI11Bf16IOBf16WLi128ELi70ELi560EEv26Group_norm_nhwc_bwd_params --------------------------
	.section	.nv.constant0._Z35group_norm_nhwc_bwd_one_pass_kernelI11Bf16IOBf16WLi128ELi70ELi560EEv26Group_norm_nhwc_bwd_params,"a",@progbits
	.sectionflags	@""
	.align	4
.nv.constant0._Z35group_norm_nhwc_bwd_one_pass_kernelI11Bf16IOBf16WLi128ELi70ELi560EEv26Group_norm_nhwc_bwd_params:
	.zero		712


//--------------------- .nv.constant0._Z35group_norm_nhwc_bwd_one_pass_kernelI11Bf16IOBf16WLi256ELi70ELi560EEv26Group_norm_nhwc_bwd_params --------------------------
	.section	.nv.constant0._Z35group_norm_nhwc_bwd_one_pass_kernelI11Bf16IOBf16WLi256ELi70ELi560EEv26Group_norm_nhwc_bwd_params,"a",@progbits
	.sectionflags	@""
	.align	4
.nv.constant0._Z35group_norm_nhwc_bwd_one_pass_kernelI11Bf16IOBf16WLi256ELi70ELi560EEv26Group_norm_nhwc_bwd_params:
	.zero		712


//--------------------- .nv.constant0._Z35group_norm_nhwc_bwd_one_pass_kernelI11Bf16IOBf16WLi512ELi70ELi560EEv26Group_norm_nhwc_bwd_params --------------------------
	.section	.nv.constant0._Z35group_norm_nhwc_bwd_one_pass_kernelI11Bf16IOBf16WLi512ELi70ELi560EEv26Group_norm_nhwc_bwd_params,"a",@progbits
	.sectionflags	@""
	.align	4
.nv.constant0._Z35group_norm_nhwc_bwd_one_pass_kernelI11Bf16IOBf16WLi512ELi70ELi560EEv26Group_norm_nhwc_bwd_params:
	.zero		712


//--------------------- .nv.constant0._Z35group_norm_nhwc_bwd_one_pass_kernelI11Bf16IOFp16WLi64ELi70ELi560EEv26Group_norm_nhwc_bwd_params --------------------------
	.section	.nv.constant0._Z35group_norm_nhwc_bwd_one_pass_kernelI11Bf16IOFp16WLi64ELi70ELi560EEv26Group_norm_nhwc_bwd_params,"a",@progbits
	.sectionflags	@""
	.align	4
.nv.constant0._Z35group_norm_nhwc_bwd_one_pass_kernelI11Bf16IOFp16WLi64ELi70ELi560EEv26Group_norm_nhwc_bwd_params:
	.zero		712


//--------------------- .nv.constant0._Z35group_norm_nhwc_bwd_one_pass_kernelI11Bf16IOFp16WLi128ELi70ELi560EEv26Group_norm_nhwc_bwd_params --------------------------
	.section	.nv.constant0._Z35group_norm_nhwc_bwd_one_pass_kernelI11Bf16IOFp16WLi128ELi70ELi560EEv26Group_norm_nhwc_bwd_params,"a",@progbits
	.sectionflags	@""
	.align	4
.nv.constant0._Z35group_norm_nhwc_bwd_one_pass_kernelI11Bf16IOFp16WLi128ELi70ELi560EEv26Group_norm_nhwc_bwd_params:
	.zero		712


//--------------------- .nv.constant0._Z35group_norm_nhwc_bwd_one_pass_kernelI11Bf16IOFp16WLi256ELi70ELi560EEv26Group_norm_nhwc_bwd_params --------------------------
	.section	.nv.constant0._Z35group_norm_nhwc_bwd_one_pass_kernelI11Bf16IOFp16WLi256ELi70ELi560EEv26Group_norm_nhwc_bwd_params,"a",@progbits
	.sectionflags	@""
	.align	4
.nv.constant0._Z35group_norm_nhwc_bwd_one_pass_kernelI11Bf16IOFp16WLi256ELi70ELi560EEv26Group_norm_nhwc_bwd_params:
	.zero		712


//--------------------- .nv.constant0._Z35group_norm_nhwc_bwd_one_pass_kernelI11Bf16IOFp16WLi512ELi70ELi560EEv26Group_norm_nhwc_bwd_params --------------------------
	.section	.nv.constant0._Z35group_norm_nhwc_bwd_one_pass_kernelI11Bf16IOFp16WLi512ELi70ELi560EEv26Group_norm_nhwc_bwd_params,"a",@progbits
	.sectionflags	@""
	.align	4
.nv.constant0._Z35group_norm_nhwc_bwd_one_pass_kernelI11Bf16IOFp16WLi512ELi70ELi560EEv26Group_norm_nhwc_bwd_params:
	.zero		712


//--------------------- .nv.constant0._Z35group_norm_nhwc_bwd_one_pass_kernelI11Fp16IOFp32WLi64ELi70ELi560EEv26Group_norm_nhwc_bwd_params --------------------------
	.section	.nv.constant0._Z35group_norm_nhwc_bwd_one_pass_kernelI11Fp16IOFp32WLi64ELi70ELi560EEv26Group_norm_nhwc_bwd_params,"a",@progbits
	.sectionflags	@""
	.align	4
.nv.constant0._Z35group_norm_nhwc_bwd_one_pass_kernelI11Fp16IOFp32WLi64ELi70ELi560EEv26Group_norm_nhwc_bwd_params:
	.zero		712


//--------------------- .nv.constant0._Z35group_norm_nhwc_bwd_one_pass_kernelI11Fp16IOFp32WLi128ELi70ELi560EEv26Group_norm_nhwc_bwd_params --------------------------
	.section	.nv.constant0._Z35group_norm_nhwc_bwd_one_pass_kernelI11Fp16IOFp32WLi128ELi70ELi560EEv26Group_norm_nhwc_bwd_params,"a",@progbits
	.sectionflags	@""
	.align	4
.nv.constant0._Z35group_norm_nhwc_bwd_one_pass_kernelI11Fp16IOFp32WLi128ELi70ELi560EEv26Group_norm_nhwc_bwd_params:
	.zero		712


//--------------------- .nv.constant0._Z35group_norm_nhwc_bwd_one_pass_kernelI11Fp16IOFp32WLi256ELi70ELi560EEv26Group_norm_nhwc_bwd_params --------------------------
	.section	.nv.constant0._Z35group_norm_nhwc_bwd_one_pass_kernelI11Fp16IOFp32WLi256ELi70ELi560EEv26Group_norm_nhwc_bwd_params,"a",@progbits
	.sectionflags	@""
	.align	4
.nv.constant0._Z35group_norm_nhwc_bwd_one_pass_kernelI11Fp16IOFp32WLi256ELi70ELi560EEv26Group_norm_nhwc_bwd_params:
	.zero		712


//--------------------- .nv.constant0._Z35group_norm_nhwc_bwd_one_pass_kernelI11Fp16IOFp32WLi512ELi70ELi560EEv26Group_norm_nhwc_bwd_params --------------------------
	.section	.nv.constant0._Z35group_norm_nhwc_bwd_one_pass_kernelI11Fp16IOFp32WLi512ELi70ELi560EEv26Group_norm_nhwc_bwd_params,"a",@progbits
	.sectionflags	@""
	.align	4
.nv.constant0._Z35group_norm_nhwc_bwd_one_pass_kernelI11Fp16IOFp32WLi512ELi70ELi560EEv26Group_norm_nhwc_bwd_params:
	.zero		712


//--------------------- .nv.constant0._Z35group_norm_nhwc_bwd_one_pass_kernelI11Fp16IOBf16WLi64ELi70ELi560EEv26Group_norm_nhwc_bwd_params --------------------------
	.section	.nv.constant0._Z35group_norm_nhwc_bwd_one_pass_kernelI11Fp16IOBf16WLi64ELi70ELi560EEv26Group_norm_nhwc_bwd_params,"a",@progbits
	.sectionflags	@""
	.align	4
.nv.constant0._Z35group_norm_nhwc_bwd_one_pass_kernelI11Fp16IOBf16WLi64ELi70ELi560EEv26Group_norm_nhwc_bwd_params:
	.zero		712


//--------------------- .nv.constant0._Z35group_norm_nhwc_bwd_one_pass_kernelI11Fp16IOBf16WLi128ELi70ELi560EEv26Group_norm_nhwc_bwd_params --------------------------
	.section	.nv.constant0._Z35group_norm_nhwc_bwd_one_pass_kernelI11Fp16IOBf16WLi128ELi70ELi560EEv26Group_norm_nhwc_bwd_params,"a",@progbits
	.sectionflags	@""
	.align	4
.nv.constant0._Z35group_norm_nhwc_bwd_one_pass_kernelI11Fp16IOBf16WLi128ELi70ELi560EEv26Group_norm_nhwc_bwd_params:
	.zero		712


//--------------------- .nv.constant0._Z35group_norm_nhwc_bwd_one_pass_kernelI11Fp16IOBf16WLi256ELi70ELi560EEv26Group_norm_nhwc_bwd_params --------------------------
	.section	.nv.constant0._Z35group_norm_nhwc_bwd_one_pass_kernelI11Fp16IOBf16WLi256ELi70ELi560EEv26Group_norm_nhwc_bwd_params,"a",@progbits
	.sectionflags	@""
	.align	4
.nv.constant0._Z35group_norm_nhwc_bwd_one_pass_kernelI11Fp16IOBf16WLi256ELi70ELi560EEv26Group_norm_nhwc_bwd_params:
	.zero		712


//--------------------- .nv.constant0._Z35group_norm_nhwc_bwd_one_pass_kernelI11Fp16IOBf16WLi512ELi70ELi560EEv26Group_norm_nhwc_bwd_params --------------------------
	.section	.nv.constant0._Z35group_norm_nhwc_bwd_one_pass_kernelI11Fp16IOBf16WLi512ELi70ELi560EEv26Group_norm_nhwc_bwd_params,"a",@progbits
	.sectionflags	@""
	.align	4
.nv.constant0._Z35group_norm_nhwc_bwd_one_pass_kernelI11Fp16IOBf16WLi512ELi70ELi560EEv26Group_norm_nhwc_bwd_params:
	.zero		712


//--------------------- .nv.constant0._Z35group_norm_nhwc_bwd_one_pass_kernelI11Fp16IOFp16WLi64ELi70ELi560EEv26Group_norm_nhwc_bwd_params --------------------------
	.section	.nv.constant0._Z35group_norm_nhwc_bwd_one_pass_kernelI11Fp16IOFp16WLi64ELi70ELi560EEv26Group_norm_nhwc_bwd_params,"a",@progbits
	.sectionflags	@""
	.align	4
.nv.constant0._Z35group_norm_nhwc_bwd_one_pass_kernelI11Fp16IOFp16WLi64ELi70ELi560EEv26Group_norm_nhwc_bwd_params:
	.zero		712


//--------------------- .nv.constant0._Z35group_norm_nhwc_bwd_one_pass_kernelI11Fp16IOFp16WLi128ELi70ELi560EEv26Group_norm_nhwc_bwd_params --------------------------
	.section	.nv.constant0._Z35group_norm_nhwc_bwd_one_pass_kernelI11Fp16IOFp16WLi128ELi70ELi560EEv26Group_norm_nhwc_bwd_params,"a",@progbits
	.sectionflags	@""
	.align	4
.nv.constant0._Z35group_norm_nhwc_bwd_one_pass_kernelI11Fp16IOFp16WLi128ELi70ELi560EEv26Group_norm_nhwc_bwd_params:
	.zero		712


//--------------------- .nv.constant0._Z35group_norm_nhwc_bwd_one_pass_kernelI11Fp16IOFp16WLi256ELi70ELi560EEv26Group_norm_nhwc_bwd_params --------------------------
	.section	.nv.constant0._Z35group_norm_nhwc_bwd_one_pass_kernelI11Fp16IOFp16WLi256ELi70ELi560EEv26Group_norm_nhwc_bwd_params,"a",@progbits
	.sectionflags	@""
	.align	4
.nv.constant0._Z35group_norm_nhwc_bwd_one_pass_kernelI11Fp16IOFp16WLi256ELi70ELi560EEv26Group_norm_nhwc_bwd_params:
	.zero		712


//--------------------- .nv.constant0._Z35group_norm_nhwc_bwd_one_pass_kernelI11Fp16IOFp16WLi512ELi70ELi560EEv26Group_norm_nhwc_bwd_params --------------------------
	.section	.nv.constant0._Z35group_norm_nhwc_bwd_one_pass_kernelI11Fp16IOFp16WLi512ELi70ELi560EEv26Group_norm_nhwc_bwd_params,"a",@progbits
	.sectionflags	@""
	.align	4
.nv.constant0._Z35group_norm_nhwc_bwd_one_pass_kernelI11Fp16IOFp16WLi512ELi70ELi560EEv26Group_norm_nhwc_bwd_params:
	.zero		712


//--------------------- .nv.constant0._Z35group_norm_nhwc_bwd_one_pass_kernelI11Fp32IOFp32WLi64ELi70ELi560EEv26Group_norm_nhwc_bwd_params --------------------------
	.section	.nv.constant0._Z35group_norm_nhwc_bwd_one_pass_kernelI11Fp32IOFp32WLi64ELi70ELi560EEv26Group_norm_nhwc_bwd_params,"a",@progbits
	.sectionflags	@""
	.align	4
.nv.constant0._Z35group_norm_nhwc_bwd_one_pass_kernelI11Fp32IOFp32WLi64ELi70ELi560EEv26Group_norm_nhwc_bwd_params:
	.zero		712


//--------------------- .nv.constant0._Z35group_norm_nhwc_bwd_one_pass_kernelI11Fp32IOFp32WLi128ELi70ELi560EEv26Group_norm_nhwc_bwd_params --------------------------
	.section	.nv.constant0._Z35group_norm_nhwc_bwd_one_pass_kernelI11Fp32IOFp32WLi128ELi70ELi560EEv26Group_norm_nhwc_bwd_params,"a",@progbits
	.sectionflags	@""
	.align	4
.nv.constant0._Z35group_norm_nhwc_bwd_one_pass_kernelI11Fp32IOFp32WLi128ELi70ELi560EEv26Group_norm_nhwc_bwd_params:
	.zero		712


//--------------------- .nv.constant0._Z35group_norm_nhwc_bwd_one_pass_kernelI11Fp32IOFp32WLi256ELi70ELi560EEv26Group_norm_nhwc_bwd_params --------------------------
	.section	.nv.constant0._Z35group_norm_nhwc_bwd_one_pass_kernelI11Fp32IOFp32WLi256ELi70ELi560EEv26Group_norm_nhwc_bwd_params,"a",@progbits
	.sectionflags	@""
	.align	4
.nv.constant0._Z35group_norm_nhwc_bwd_one_pass_kernelI11Fp32IOFp32WLi256ELi70ELi560EEv26Group_norm_nhwc_bwd_params:
	.zero		712


//--------------------- .nv.constant0._Z35group_norm_nhwc_bwd_one_pass_kernelI11Fp32IOFp32WLi512ELi70ELi560EEv26Group_norm_nhwc_bwd_params --------------------------
	.section	.nv.constant0._Z35group_norm_nhwc_bwd_one_pass_kernelI11Fp32IOFp32WLi512ELi70ELi560EEv26Group_norm_nhwc_bwd_params,"a",@progbits
	.sectionflags	@""
	.align	4
.nv.constant0._Z35group_norm_nhwc_bwd_one_pass_kernelI11Fp32IOFp32WLi512ELi70ELi560EEv26Group_norm_nhwc_bwd_params:
	.zero		712


//--------------------- .nv.constant0._Z35group_norm_nhwc_bwd_one_pass_kernelI11Fp32IOBf16WLi64ELi70ELi560EEv26Group_norm_nhwc_bwd_params --------------------------
	.section	.nv.constant0._Z35group_norm_nhwc_bwd_one_pass_kernelI11Fp32IOBf16WLi64ELi70ELi560EEv26Group_norm_nhwc_bwd_params,"a",@progbits
	.sectionflags	@""
	.align	4
.nv.constant0._Z35group_norm_nhwc_bwd_one_pass_kernelI11Fp32IOBf16WLi64ELi70ELi560EEv26Group_norm_nhwc_bwd_params:
	.zero		712


//--------------------- .nv.constant0._Z35group_norm_nhwc_bwd_one_pass_kernelI11Fp32IOBf16WLi128ELi70ELi560EEv26Group_norm_nhwc_bwd_params --------------------------
	.section	.nv.constant0._Z35group_norm_nhwc_bwd_one_pass_kernelI11Fp32IOBf16WLi128ELi70ELi560EEv26Group_norm_nhwc_bwd_params,"a",@progbits
	.sectionflags	@""
	.align	4
.nv.constant0._Z35group_norm_nhwc_bwd_one_pass_kernelI11Fp32IOBf16WLi128ELi70ELi560EEv26Group_norm_nhwc_bwd_params:
	.zero		712


//--------------------- .nv.constant0._Z35group_norm_nhwc_bwd_one_pass_kernelI11Fp32IOBf16WLi256ELi70ELi560EEv26Group_norm_nhwc_bwd_params --------------------------
	.section	.nv.constant0._Z35group_norm_nhwc_bwd_one_pass_kernelI11Fp32IOBf16WLi256ELi70ELi560EEv26Group_norm_nhwc_bwd_params,"a",@progbits
	.sectionflags	@""
	.align	4
.nv.constant0._Z35group_norm_nhwc_bwd_one_pass_kernelI11Fp32IOBf16WLi256ELi70ELi560EEv26Group_norm_nhwc_bwd_params:
	.zero		712


//--------------------- .nv.constant0._Z35group_norm_nhwc_bwd_one_pass_kernelI11Fp32IOBf16WLi512ELi70ELi560EEv26Group_norm_nhwc_bwd_params --------------------------
	.section	.nv.constant0._Z35group_norm_nhwc_bwd_one_pass_kernelI11Fp32IOBf16WLi512ELi70ELi560EEv26Group_norm_nhwc_bwd_params,"a",@progbits
	.sectionflags	@""
	.align	4
.nv.constant0._Z35group_norm_nhwc_bwd_one_pass_kernelI11Fp32IOBf16WLi512ELi70ELi560EEv26Group_norm_nhwc_bwd_params:
	.zero		712


//--------------------- .nv.constant0._Z35group_norm_nhwc_bwd_one_pass_kernelI11Fp32IOFp16WLi64ELi70ELi560EEv26Group_norm_nhwc_bwd_params --------------------------
	.section	.nv.constant0._Z35group_norm_nhwc_bwd_one_pass_kernelI11Fp32IOFp16WLi64ELi70ELi560EEv26Group_norm_nhwc_bwd_params,"a",@progbits
	.sectionflags	@""
	.align	4
.nv.constant0._Z35group_norm_nhwc_bwd_one_pass_kernelI11Fp32IOFp16WLi64ELi70ELi560EEv26Group_norm_nhwc_bwd_params:
	.zero		712


//--------------------- .nv.constant0._Z35group_norm_nhwc_bwd_one_pass_kernelI11Fp32IOFp16WLi128ELi70ELi560EEv26Group_norm_nhwc_bwd_params --------------------------
	.section	.nv.constant0._Z35group_norm_nhwc_bwd_one_pass_kernelI11Fp32IOFp16WLi128ELi70ELi560EEv26Group_norm_nhwc_bwd_params,"a",@progbits
	.sectionflags	@""
	.align	4
.nv.constant0._Z35group_norm_nhwc_bwd_one_pass_kernelI11Fp32IOFp16WLi128ELi70ELi560EEv26Group_norm_nhwc_bwd_params:
	.zero		712


//--------------------- .nv.constant0._Z35group_norm_nhwc_bwd_one_pass_kernelI11Fp32IOFp16WLi256ELi70ELi560EEv26Group_norm_nhwc_bwd_params --------------------------
	.section	.nv.constant0._Z35group_norm_nhwc_bwd_one_pass_kernelI11Fp32IOFp16WLi256ELi70ELi560EEv26Group_norm_nhwc_bwd_params,"a",@progbits
	.sectionflags	@""
	.align	4
.nv.constant0._Z35group_norm_nhwc_bwd_one_pass_kernelI11Fp32IOFp16WLi256ELi70ELi560EEv26Group_norm_nhwc_bwd_params:
	.zero		712


//--------------------- .nv.constant0._Z35group_norm_nhwc_bwd_one_pass_kernelI11Fp32IOFp16WLi512ELi70ELi560EEv26Group_norm_nhwc_bwd_params --------------------------
	.section	.nv.constant0._Z35group_norm_nhwc_bwd_one_pass_kernelI11Fp32IOFp16WLi512ELi70ELi560EEv26Group_norm_nhwc_bwd_params,"a",@progbits
	.sectionflags	@""
	.align	4
.nv.constant0._Z35group_norm_nhwc_bwd_one_pass_kernelI11Fp32IOFp16WLi512ELi70ELi560EEv26Group_norm_nhwc_bwd_params:
	.zero		712


//--------------------- .nv.constant0._Z35group_norm_nhwc_fwd_one_pass_kernelI11Bf16IOFp32WLi64ELi70ELi560EEv26Group_norm_nhwc_fwd_params --------------------------
	.section	.nv.constant0._Z35group_norm_nhwc_fwd_one_pass_kernelI11Bf16IOFp32WLi64ELi70ELi560EEv26Group_norm_nhwc_fwd_params,"a",@progbits
	.sectionflags	@""
	.align	4
.nv.constant0._Z35group_norm_nhwc_fwd_one_pass_kernelI11Bf16IOFp32WLi64ELi70ELi560EEv26Group_norm_nhwc_fwd_params:
	.zero		688


//--------------------- .nv.constant0._Z35group_norm_nhwc_fwd_one_pass_kernelI11Bf16IOFp32WLi128ELi70ELi560EEv26Group_norm_nhwc_fwd_params --------------------------
	.section	.nv.constant0._Z35group_norm_nhwc_fwd_one_pass_kernelI11Bf16IOFp32WLi128ELi70ELi560EEv26Group_norm_nhwc_fwd_params,"a",@progbits
	.sectionflags	@""
	.align	4
.nv.constant0._Z35group_norm_nhwc_fwd_one_pass_kernelI11Bf16IOFp32WLi128ELi70ELi560EEv26Group_norm_nhwc_fwd_params:
	.zero		688


//--------------------- .nv.constant0._Z35group_norm_nhwc_fwd_one_pass_kernelI11Bf16IOFp32WLi256ELi70ELi560EEv26Group_norm_nhwc_fwd_params --------------------------
	.section	.nv.constant0._Z35group_norm_nhwc_fwd_one_pass_kernelI11Bf16IOFp32WLi256ELi70ELi560EEv26Group_norm_nhwc_fwd_params,"a",@progbits
	.sectionflags	@""
	.align	4
.nv.constant0._Z35group_norm_nhwc_fwd_one_pass_kernelI11Bf16IOFp32WLi256ELi70ELi560EEv26Group_norm_nhwc_fwd_params:
	.zero		688


//--------------------- .nv.constant0._Z35group_norm_nhwc_fwd_one_pass_kernelI11Bf16IOFp32WLi512ELi70ELi560EEv26Group_norm_nhwc_fwd_params --------------------------
	.section	.nv.constant0._Z35group_norm_nhwc_fwd_one_pass_kernelI11Bf16IOFp32WLi512ELi70ELi560EEv26Group_norm_nhwc_fwd_params,"a",@progbits
	.sectionflags	@""
	.align	4
.nv.constant0._Z35group_norm_nhwc_fwd_one_pass_kernelI11Bf16IOFp32WLi512ELi70ELi560EEv26Group_norm_nhwc_fwd_params:
	.zero		688


//--------------------- .nv.constant0._Z35group_norm_nhwc_fwd_one_pass_kernelI11Bf16IOBf16WLi64ELi70ELi560EEv26Group_norm_nhwc_fwd_params --------------------------
	.section	.nv.constant0._Z35group_norm_nhwc_fwd_one_pass_kernelI11Bf16IOBf16WLi64ELi70ELi560EEv26Group_norm_nhwc_fwd_params,"a",@progbits
	.sectionflags	@""
	.align	4
.nv.constant0._Z35group_norm_nhwc_fwd_one_pass_kernelI11Bf16IOBf16WLi64ELi70ELi560EEv26Group_norm_nhwc_fwd_params:
	.zero		688


//--------------------- .nv.constant0._Z35group_norm_nhwc_fwd_one_pass_kernelI11Bf16IOBf16WLi128ELi70ELi560EEv26Group_norm_nhwc_fwd_params --------------------------
	.section	.nv.constant0._Z35group_norm_nhwc_fwd_one_pass_kernelI11Bf16IOBf16WLi128ELi70ELi560EEv26Group_norm_nhwc_fwd_params,"a",@progbits
	.sectionflags	@""
	.align	4
.nv.constant0._Z35group_norm_nhwc_fwd_one_pass_kernelI11Bf16IOBf16WLi128ELi70ELi560EEv26Group_norm_nhwc_fwd_params:
	.zero		688


//--------------------- .nv.constant0._Z35group_norm_nhwc_fwd_one_pass_kernelI11Bf16IOBf16WLi256ELi70ELi560EEv26Group_norm_nhwc_fwd_params --------------------------
	.section	.nv.constant0._Z35group_norm_nhwc_fwd_one_pass_kernelI11Bf16IOBf16WLi256ELi70ELi560EEv26Group_norm_nhwc_fwd_params,"a",@progbits
	.sectionflags	@""
	.align	4
.nv.constant0._Z35group_norm_nhwc_fwd_one_pass_kernelI11Bf16IOBf16WLi256ELi70ELi560EEv26Group_norm_nhwc_fwd_params:
	.zero		688


//--------------------- .nv.constant0._Z35group_norm_nhwc_fwd_one_pass_kernelI11Bf16IOBf16WLi512ELi70ELi560EEv26Group_norm_nhwc_fwd_params --------------------------
	.section	.nv.constant0._Z35group_norm_nhwc_fwd_one_pass_kernelI11Bf16IOBf16WLi512ELi70ELi560EEv26Group_norm_nhwc_fwd_params,"a",@progbits
	.sectionflags	@""
	.align	4
.nv.constant0._Z35group_norm_nhwc_fwd_one_pass_kernelI11Bf16IOBf16WLi512ELi70ELi560EEv26Group_norm_nhwc_fwd_params:
	.zero		688


//--------------------- .nv.constant0._Z35group_norm_nhwc_fwd_one_pass_kernelI11Bf16IOFp16WLi64ELi70ELi560EEv26Group_norm_nhwc_fwd_params --------------------------
	.section	.nv.constant0._Z35group_norm_nhwc_fwd_one_pass_kernelI11Bf16IOFp16WLi64ELi70ELi560EEv26Group_norm_nhwc_fwd_params,"a",@progbits
	.sectionflags	@""
	.align	4
.nv.constant0._Z35group_norm_nhwc_fwd_one_pass_kernelI11Bf16IOFp16WLi64ELi70ELi560EEv26Group_norm_nhwc_fwd_params:
	.zero		688


//--------------------- .nv.constant0._Z35group_norm_nhwc_fwd_one_pass_kernelI11Bf16IOFp16WLi128ELi70ELi560EEv26Group_norm_nhwc_fwd_params --------------------------
	.section	.nv.constant0._Z35group_norm_nhwc_fwd_one_pass_kernelI11Bf16IOFp16WLi128ELi70ELi560EEv26Group_norm_nhwc_fwd_params,"a",@progbits
	.sectionflags	@""
	.align	4
.nv.constant0._Z35group_norm_nhwc_fwd_one_pass_kernelI11Bf16IOFp16WLi128ELi70ELi560EEv26Group_norm_nhwc_fwd_params:
	.zero		688


//--------------------- .nv.constant0._Z35group_norm_nhwc_fwd_one_pass_kernelI11Bf16IOFp16WLi256ELi70ELi560EEv26Group_norm_nhwc_fwd_params --------------------------
	.section	.nv.constant0._Z35group_norm_nhwc_fwd_one_pass_kernelI11Bf16IOFp16WLi256ELi70ELi560EEv26Group_norm_nhwc_fwd_params,"a",@progbits
	.sectionflags	@""
	.align	4
.nv.constant0._Z35group_norm_nhwc_fwd_one_pass_kernelI11Bf16IOFp16WLi256ELi70ELi560EEv26Group_norm_nhwc_fwd_params:
	.zero		688


//--------------------- .nv.constant0._Z35group_norm_nhwc_fwd_one_pass_kernelI11Bf16IOFp16WLi512ELi70ELi560EEv26Group_norm_nhwc_fwd_params --------------------------
	.section	.nv.constant0._Z35group_norm_nhwc_fwd_one_pass_kernelI11Bf16IOFp16WLi512ELi70ELi560EEv26Group_norm_nhwc_fwd_params,"a",@progbits
	.sectionflags	@""
	.align	4
.nv.constant0._Z35group_norm_nhwc_fwd_one_pass_kernelI11Bf16IOFp16WLi512ELi70ELi560EEv26Group_norm_nhwc_fwd_params:
	.zero		688


//--------------------- .nv.constant0._Z35group_norm_nhwc_fwd_one_pass_kernelI11Fp16IOFp32WLi64ELi70ELi560EEv26Group_norm_nhwc_fwd_params --------------------------
	.section	.nv.constant0._Z35group_norm_nhwc_fwd_one_pass_kernelI11Fp16IOFp32WLi64ELi70ELi560EEv26Group_norm_nhwc_fwd_params,"a",@progbits
	.sectionflags	@""
	.align	4
.nv.constant0._Z35group_norm_nhwc_fwd_one_pass_kernelI11Fp16IOFp32WLi64ELi70ELi560EEv26Group_norm_nhwc_fwd_params:
	.zero		688


//--------------------- .nv.constant0._Z35group_norm_nhwc_fwd_one_pass_kernelI11Fp16IOFp32WLi128ELi70ELi560EEv26Group_norm_nhwc_fwd_params --------------------------
	.section	.nv.constant0._Z35group_norm_nhwc_fwd_one_pass_kernelI11Fp16IOFp32WLi128ELi70ELi560EEv26Group_norm_nhwc_fwd_params,"a",@progbits
	.sectionflags	@""
	.align	4
.nv.constant0._Z35group_norm_nhwc_fwd_one_pass_kernelI11Fp16IOFp32WLi128ELi70ELi560EEv26Group_norm_nhwc_fwd_params:
	.zero		688


//--------------------- .nv.constant0._Z35group_norm_nhwc_fwd_one_pass_kernelI11Fp16IOFp32WLi256ELi70ELi560EEv26Group_norm_nhwc_fwd_params --------------------------
	.section	.nv.constant0._Z35group_norm_nhwc_fwd_one_pass_kernelI11Fp16IOFp32WLi256ELi70ELi560EEv26Group_norm_nhwc_fwd_params,"a",@progbits
	.sectionflags	@""
	.align	4
.nv.constant0._Z35group_norm_nhwc_fwd_one_pass_kernelI11Fp16IOFp32WLi256ELi70ELi560EEv26Group_norm_nhwc_fwd_params:
	.zero		688


//--------------------- .nv.constant0._Z35group_norm_nhwc_fwd_one_pass_kernelI11Fp16IOFp32WLi512ELi70ELi560EEv26Group_norm_nhwc_fwd_params --------------------------
	.section	.nv.constant0._Z35group_norm_nhwc_fwd_one_pass_kernelI11Fp16IOFp32WLi512ELi70ELi560EEv26Group_norm_nhwc_fwd_params,"a",@progbits
	.sectionflags	@""
	.align	4
.nv.constant0._Z35group_norm_nhwc_fwd_one_pass_kernelI11Fp16IOFp32WLi512ELi70ELi560EEv26Group_norm_nhwc_fwd_params:
	.zero		688


//--------------------- .nv.constant0._Z35group_norm_nhwc_fwd_one_pass_kernelI11Fp16IOBf16WLi64ELi70ELi560EEv26Group_norm_nhwc_fwd_params --------------------------
	.section	.nv.constant0._Z35group_norm_nhwc_fwd_one_pass_kernelI11Fp16IOBf16WLi64ELi70ELi560EEv26Group_norm_nhwc_fwd_params,"a",@progbits
	.sectionflags	@""
	.align	4
.nv.constant0._Z35group_norm_nhwc_fwd_one_pass_kernelI11Fp16IOBf16WLi64ELi70ELi560EEv26Group_norm_nhwc_fwd_params:
	.zero		688


//--------------------- .nv.constant0._Z35group_norm_nhwc_fwd_one_pass_kernelI11Fp16IOBf16WLi128ELi70ELi560EEv26Group_norm_nhwc_fwd_params --------------------------
	.section	.nv.constant0._Z35group_norm_nhwc_fwd_one_pass_kernelI11Fp16IOBf16WLi128ELi70ELi560EEv26Group_norm_nhwc_fwd_params,"a",@progbits
	.sectionflags	@""
	.align	4
.nv.constant0._Z35group_norm_nhwc_fwd_one_pass_kernelI11Fp16IOBf16WLi128ELi70ELi560EEv26Group_norm_nhwc_fwd_params:
	.zero		688


//--------------------- .nv.constant0._Z35group_norm_nhwc_fwd_one_pass_kernelI11Fp16IOBf16WLi256ELi70ELi560EEv26Group_norm_nhwc_fwd_params --------------------------
	.section	.nv.constant0._Z35group_norm_nhwc_fwd_one_pass_kernelI11Fp16IOBf16WLi256ELi70ELi560EEv26Group_norm_nhwc_fwd_params,"a",@progbits
	.sectionflags	@""
	.align	4
.nv.constant0._Z35group_norm_nhwc_fwd_one_pass_kernelI11Fp16IOBf16WLi256ELi70ELi560EEv26Group_norm_nhwc_fwd_params:
	.zero		688


//--------------------- .nv.constant0._Z35group_norm_nhwc_fwd_one_pass_kernelI11Fp16IOBf16WLi512ELi70ELi560EEv26Group_norm_nhwc_fwd_params --------------------------
	.section	.nv.constant0._Z35group_norm_nhwc_fwd_one_pass_kernelI11Fp16IOBf16WLi512ELi70ELi560EEv26Group_norm_nhwc_fwd_params,"a",@progbits
	.sectionflags	@""
	.align	4
.nv.constant0._Z35group_norm_nhwc_fwd_one_pass_kernelI11Fp16IOBf16WLi512ELi70ELi560EEv26Group_norm_nhwc_fwd_params:
	.zero		688


//--------------------- .nv.constant0._Z35group_norm_nhwc_fwd_one_pass_kernelI11Fp16IOFp16WLi64ELi70ELi560EEv26Group_norm_nhwc_fwd_params --------------------------
	.section	.nv.constant0._Z35group_norm_nhwc_fwd_one_pass_kernelI11Fp16IOFp16WLi64ELi70ELi560EEv26Group_norm_nhwc_fwd_params,"a",@progbits
	.sectionflags	@""
	.align	4
.nv.constant0._Z35group_norm_nhwc_fwd_one_pass_kernelI11Fp16IOFp16WLi64ELi70ELi560EEv26Group_norm_nhwc_fwd_params:
	.zero		688


//--------------------- .nv.constant0._Z35group_norm_nhwc_fwd_one_pass_kernelI11Fp16IOFp16WLi128ELi70ELi560EEv26Group_norm_nhwc_fwd_params --------------------------
	.section	.nv.constant0._Z35group_norm_nhwc_fwd_one_pass_kernelI11Fp16IOFp16WLi128ELi70ELi560EEv26Group_norm_nhwc_fwd_params,"a",@progbits
	.sectionflags	@""
	.align	4
.nv.constant0._Z35group_norm_nhwc_fwd_one_pass_kernelI11Fp16IOFp16WLi128ELi70ELi560EEv26Group_norm_nhwc_fwd_params:
	.zero		688


//--------------------- .nv.constant0._Z35group_norm_nhwc_fwd_one_pass_kernelI11Fp16IOFp16WLi256ELi70ELi560EEv26Group_norm_nhwc_fwd_params --------------------------
	.section	.nv.constant0._Z35group_norm_nhwc_fwd_one_pass_kernelI11Fp16IOFp16WLi256ELi70ELi560EEv26Group_norm_nhwc_fwd_params,"a",@progbits
	.sectionflags	@""
	.align	4
.nv.constant0._Z35group_norm_nhwc_fwd_one_pass_kernelI11Fp16IOFp16WLi256ELi70ELi560EEv26Group_norm_nhwc_fwd_params:
	.zero		688


//--------------------- .nv.constant0._Z35group_norm_nhwc_fwd_one_pass_kernelI11Fp16IOFp16WLi512ELi70ELi560EEv26Group_norm_nhwc_fwd_params --------------------------
	.section	.nv.constant0._Z35group_norm_nhwc_fwd_one_pass_kernelI11Fp16IOFp16WLi512ELi70ELi560EEv26Group_norm_nhwc_fwd_params,"a",@progbits
	.sectionflags	@""
	.align	4
.nv.constant0._Z35group_norm_nhwc_fwd_one_pass_kernelI11Fp16IOFp16WLi512ELi70ELi560EEv26Group_norm_nhwc_fwd_params:
	.zero		688


//--------------------- .nv.constant0._Z35group_norm_nhwc_fwd_one_pass_kernelI11Fp32IOFp32WLi64ELi70ELi560EEv26Group_norm_nhwc_fwd_params --------------------------
	.section	.nv.constant0._Z35group_norm_nhwc_fwd_one_pass_kernelI11Fp32IOFp32WLi64ELi70ELi560EEv26Group_norm_nhwc_fwd_params,"a",@progbits
	.sectionflags	@""
	.align	4
.nv.constant0._Z35group_norm_nhwc_fwd_one_pass_kernelI11Fp32IOFp32WLi64ELi70ELi560EEv26Group_norm_nhwc_fwd_params:
	.zero		688


//--------------------- .nv.constant0._Z35group_norm_nhwc_fwd_one_pass_kernelI11Fp32IOFp32WLi128ELi70ELi560EEv26Group_norm_nhwc_fwd_params --------------------------
	.section	.nv.constant0._Z35group_norm_nhwc_fwd_one_pass_kernelI11Fp32IOFp32WLi128ELi70ELi560EEv26Group_norm_nhwc_fwd_params,"a",@progbits
	.sectionflags	@""
	.align	4
.nv.constant0._Z35group_norm_nhwc_fwd_one_pass_kernelI11Fp32IOFp32WLi128ELi70ELi560EEv26Group_norm_nhwc_fwd_params:
	.zero		688


//--------------------- .nv.constant0._Z35group_norm_nhwc_fwd_one_pass_kernelI11Fp32IOFp32WLi256ELi70ELi560EEv26Group_norm_nhwc_fwd_params --------------------------
	.section	.nv.constant0._Z35group_norm_nhwc_fwd_one_pass_kernelI11Fp32IOFp32WLi256ELi70ELi560EEv26Group_norm_nhwc_fwd_params,"a",@progbits
	.sectionflags	@""
	.align	4
.nv.constant0._Z35group_norm_nhwc_fwd_one_pass_kernelI11Fp32IOFp32WLi256ELi70ELi560EEv26Group_norm_nhwc_fwd_params:
	.zero		688


//--------------------- .nv.constant0._Z35group_norm_nhwc_fwd_one_pass_kernelI11Fp32IOFp32WLi512ELi70ELi560EEv26Group_norm_nhwc_fwd_params --------------------------
	.section	.nv.constant0._Z35group_norm_nhwc_fwd_one_pass_kernelI11Fp32IOFp32WLi512ELi70ELi560EEv26Group_norm_nhwc_fwd_params,"a",@progbits
	.sectionflags	@""
	.align	4
.nv.constant0._Z35group_norm_nhwc_fwd_one_pass_kernelI11Fp32IOFp32WLi512ELi70ELi560EEv26Group_norm_nhwc_fwd_params:
	.zero		688


//--------------------- .nv.constant0._Z35group_norm_nhwc_fwd_one_pass_kernelI11Fp32IOBf16WLi64ELi70ELi560EEv26Group_norm_nhwc_fwd_params --------------------------
	.section	.nv.constant0._Z35group_norm_nhwc_fwd_one_pass_kernelI11Fp32IOBf16WLi64ELi70ELi560EEv26Group_norm_nhwc_fwd_params,"a",@progbits
	.sectionflags	@""
	.align	4
.nv.constant0._Z35group_norm_nhwc_fwd_one_pass_kernelI11Fp32IOBf16WLi64ELi70ELi560EEv26Group_norm_nhwc_fwd_params:
	.zero		688


//--------------------- .nv.constant0._Z35group_norm_nhwc_fwd_one_pass_kernelI11Fp32IOBf16WLi128ELi70ELi560EEv26Group_norm_nhwc_fwd_params --------------------------
	.section	.nv.constant0._Z35group_norm_nhwc_fwd_one_pass_kernelI11Fp32IOBf16WLi128ELi70ELi560EEv26Group_norm_nhwc_fwd_params,"a",@progbits
	.sectionflags	@""
	.align	4
.nv.constant0._Z35group_norm_nhwc_fwd_one_pass_kernelI11Fp32IOBf16WLi128ELi70ELi560EEv26Group_norm_nhwc_fwd_params:
	.zero		688


//--------------------- .nv.constant0._Z35group_norm_nhwc_fwd_one_pass_kernelI11Fp32IOBf16WLi256ELi70ELi560EEv26Group_norm_nhwc_fwd_params --------------------------
	.section	.nv.constant0._Z35group_norm_nhwc_fwd_one_pass_kernelI11Fp32IOBf16WLi256ELi70ELi560EEv26Group_norm_nhwc_fwd_params,"a",@progbits
	.sectionflags	@""
	.align	4
.nv.constant0._Z35group_norm_nhwc_fwd_one_pass_kernelI11Fp32IOBf16WLi256ELi70ELi560EEv26Group_norm_nhwc_fwd_params:
	.zero		688


//--------------------- .nv.constant0._Z35group_norm_nhwc_fwd_one_pass_kernelI11Fp32IOBf16WLi512ELi70ELi560EEv26Group_norm_nhwc_fwd_params --------------------------
	.section	.nv.constant0._Z35group_norm_nhwc_fwd_one_pass_kernelI11Fp32IOBf16WLi512ELi70ELi560EEv26Group_norm_nhwc_fwd_params,"a",@progbits
	.sectionflags	@""
	.align	4
.nv.constant0._Z35group_norm_nhwc_fwd_one_pass_kernelI11Fp32IOBf16WLi512ELi70ELi560EEv26Group_norm_nhwc_fwd_params:
	.zero		688


//--------------------- .nv.constant0._Z35group_norm_nhwc_fwd_one_pass_kernelI11Fp32IOFp16WLi64ELi70ELi560EEv26Group_norm_nhwc_fwd_params --------------------------
	.section	.nv.constant0._Z35group_norm_nhwc_fwd_one_pass_kernelI11Fp32IOFp16WLi64ELi70ELi560EEv26Group_norm_nhwc_fwd_params,"a",@progbits
	.sectionflags	@""
	.align	4
.nv.constant0._Z35group_norm_nhwc_fwd_one_pass_kernelI11Fp32IOFp16WLi64ELi70ELi560EEv26Group_norm_nhwc_fwd_params:
	.zero		688


//--------------------- .nv.constant0._Z35group_norm_nhwc_fwd_one_pass_kernelI11Fp32IOFp16WLi128ELi70ELi560EEv26Group_norm_nhwc_fwd_params --------------------------
	.section	.nv.constant0._Z35group_norm_nhwc_fwd_one_pass_kernelI11Fp32IOFp16WLi128ELi70ELi560EEv26Group_norm_nhwc_fwd_params,"a",@progbits
	.sectionflags	@""
	.align	4
.nv.constant0._Z35group_norm_nhwc_fwd_one_pass_kernelI11Fp32IOFp16WLi128ELi70ELi560EEv26Group_norm_nhwc_fwd_params:
	.zero		688


//--------------------- .nv.constant0._Z35group_norm_nhwc_fwd_one_pass_kernelI11Fp32IOFp16WLi256ELi70ELi560EEv26Group_norm_nhwc_fwd_params --------------------------
	.section	.nv.constant0._Z35group_norm_nhwc_fwd_one_pass_kernelI11Fp32IOFp16WLi256ELi70ELi560EEv26Group_norm_nhwc_fwd_params,"a",@progbits
	.sectionflags	@""
	.align	4
.nv.constant0._Z35group_norm_nhwc_fwd_one_pass_kernelI11Fp32IOFp16WLi256ELi70ELi560EEv26Group_norm_nhwc_fwd_params:
	.zero		688


//--------------------- .nv.constant0._Z35group_norm_nhwc_fwd_one_pass_kernelI11Fp32IOFp16WLi512ELi70ELi560EEv26Group_norm_nhwc_fwd_params --------------------------
	.section	.nv.constant0._Z35group_norm_nhwc_fwd_one_pass_kernelI11Fp32IOFp16WLi512ELi70ELi560EEv26Group_norm_nhwc_fwd_params,"a",@progbits
	.sectionflags	@""
	.align	4
.nv.constant0._Z35group_norm_nhwc_fwd_one_pass_kernelI11Fp32IOFp16WLi512ELi70ELi560EEv26Group_norm_nhwc_fwd_params:
	.zero		688


//--------------------- SYMBOLS --------------------------

	.type		.nv.reservedSmem.offset0,@object
	.size		.nv.reservedSmem.offset0,0x4
